// Copyright (c) 2024, Jay Shah, Ganesh Bikshandi, Ying Zhang, Vijay Thakkar, Pradeep Ramani, Tri Dao.
// Splitting the different template instantiations to different files to speed up compilation.
// This file is auto-generated. See "generate_kernels.py"

#include "flash_fwd_launch_template.h"

#ifndef FLASHATTENTION_DISABLE_HDIM192
template void run_mha_fwd_<90, cutlass::half_t, 192, 192, false, false, true, false>(Flash_fwd_params &params, cudaStream_t stream);
#endif


// ===== COMPILED SASS (sm_90a) =====

	.target	sm_90a

	.elftype	@"ET_EXEC"


//--------------------- .note.nv.tkinfo           --------------------------
	.section	.note.nv.tkinfo,"",@"SHT_NOTE"
	.sectionflags	@"SHF_NOTE_NV_TKINFO"
	.tkinfo
        /*0018*/ 	.word	0x00000002
        /*0030*/ 	.string	""
        /*0030*/ 	.string	"ptxas"
        /*0030*/ 	.string	"Cuda compilation tools, release 13.0, V13.0.88"
        /*0030*/ 	.string	"Build cuda_13.0.r13.0/compiler.36424714_0"
        /*0030*/ 	.string	"-arch sm_90a -m 64 "



//--------------------- .note.nv.cuinfo           --------------------------
	.section	.note.nv.cuinfo,"",@"SHT_NOTE"
	.sectionflags	@"SHF_NOTE_NV_CUINFO"
        /*0018*/ 	.short	0x0002
        /*001a*/ 	.short	0x005a
        /*001c*/ 	.short	0x0082
	.zero		2


//--------------------- .nv.info                  --------------------------
	.section	.nv.info,"",@"SHT_CUDA_INFO"
	.align	4


	//----- nvinfo : EIATTR_REGCOUNT
	.align		4
        /*0000*/ 	.byte	0x04, 0x2f
        /*0002*/ 	.short	(.L_23 - .L_22)
	.align		4
.L_22:
        /*0004*/ 	.word	index@(_ZN7cutlass13device_kernelIN5flash11enable_sm90INS1_16FlashAttnFwdSm90INS1_25CollectiveMainloopFwdSm90ILi2EN4cute5tupleIJNS5_1CILi1EEES8_S8_EEENS6_IJNS7_ILi128EEENS7_ILi112EEENS7_ILi192EEEEEELi192ENS_6half_tEfNS_4arch4Sm90ELb1ELb0ELb1ELb1ELb0ELb1ELb0ELb1ELb1ELb0ELb0ELb0EEENS1_21CollectiveEpilogueFwdINS6_IJSA_SC_SB_EEES9_SE_SG_Li256ELb1ELb0ELb0ELb0EEENS1_36VarlenDynamicPersistentTileSchedulerILi128ELi112ELi256ELi32ELb0ELb0ELb1ELb1ELb1ELb1EEEEEEEEEvNT_6ParamsE)
        /*0008*/ 	.word	0x000000a8


	//----- nvinfo : EIATTR_FRAME_SIZE
	.align		4
.L_23:
        /*000c*/ 	.byte	0x04, 0x11
        /*000e*/ 	.short	(.L_25 - .L_24)
	.align		4
.L_24:
        /*0010*/ 	.word	index@(_ZN7cutlass13device_kernelIN5flash11enable_sm90INS1_16FlashAttnFwdSm90INS1_25CollectiveMainloopFwdSm90ILi2EN4cute5tupleIJNS5_1CILi1EEES8_S8_EEENS6_IJNS7_ILi128EEENS7_ILi112EEENS7_ILi192EEEEEELi192ENS_6half_tEfNS_4arch4Sm90ELb1ELb0ELb1ELb1ELb0ELb1ELb0ELb1ELb1ELb0ELb0ELb0EEENS1_21CollectiveEpilogueFwdINS6_IJSA_SC_SB_EEES9_SE_SG_Li256ELb1ELb0ELb0ELb0EEENS1_36VarlenDynamicPersistentTileSchedulerILi128ELi112ELi256ELi32ELb0ELb0ELb1ELb1ELb1ELb1EEEEEEEEEvNT_6ParamsE)
        /*0014*/ 	.word	0x00000088


	//----- nvinfo : EIATTR_REGCOUNT
	.align		4
.L_25:
        /*0018*/ 	.byte	0x04, 0x2f
        /*001a*/ 	.short	(.L_27 - .L_26)
	.align		4
.L_26:
        /*001c*/ 	.word	index@(_ZN7cutlass13device_kernelIN5flash11enable_sm90INS1_16FlashAttnFwdSm90INS1_25CollectiveMainloopFwdSm90ILi2EN4cute5tupleIJNS5_1CILi1EEES8_S8_EEENS6_IJNS7_ILi128EEENS7_ILi112EEENS7_ILi192EEEEEELi192ENS_6half_tEfNS_4arch4Sm90ELb1ELb0ELb1ELb1ELb0ELb0ELb0ELb1ELb1ELb0ELb0ELb0EEENS1_21CollectiveEpilogueFwdINS6_IJSA_SC_SB_EEES9_SE_SG_Li256ELb1ELb0ELb0ELb0EEENS1_36VarlenDynamicPersistentTileSchedulerILi128ELi112ELi256ELi32ELb0ELb0ELb1ELb1ELb1ELb1EEEEEEEEEvNT_6ParamsE)
        /*0020*/ 	.word	0x000000a8


	//----- nvinfo : EIATTR_FRAME_SIZE
	.align		4
.L_27:
        /*0024*/ 	.byte	0x04, 0x11
        /*0026*/ 	.short	(.L_29 - .L_28)
	.align		4
.L_28:
        /*0028*/ 	.word	index@(_ZN7cutlass13device_kernelIN5flash11enable_sm90INS1_16FlashAttnFwdSm90INS1_25CollectiveMainloopFwdSm90ILi2EN4cute5tupleIJNS5_1CILi1EEES8_S8_EEENS6_IJNS7_ILi128EEENS7_ILi112EEENS7_ILi192EEEEEELi192ENS_6half_tEfNS_4arch4Sm90ELb1ELb0ELb1ELb1ELb0ELb0ELb0ELb1ELb1ELb0ELb0ELb0EEENS1_21CollectiveEpilogueFwdINS6_IJSA_SC_SB_EEES9_SE_SG_Li256ELb1ELb0ELb0ELb0EEENS1_36VarlenDynamicPersistentTileSchedulerILi128ELi112ELi256ELi32ELb0ELb0ELb1ELb1ELb1ELb1EEEEEEEEEvNT_6ParamsE)
        /*002c*/ 	.word	0x00000030


	//----- nvinfo : EIATTR_REGCOUNT
	.align		4
.L_29:
        /*0030*/ 	.byte	0x04, 0x2f
        /*0032*/ 	.short	(.L_31 - .L_30)
	.align		4
.L_30:
        /*0034*/ 	.word	index@(_ZN7cutlass13device_kernelIN5flash11enable_sm90INS1_16FlashAttnFwdSm90INS1_25CollectiveMainloopFwdSm90ILi2EN4cute5tupleIJNS5_1CILi1EEES8_S8_EEENS6_IJNS7_ILi128EEENS7_ILi112EEENS7_ILi192EEEEEELi192ENS_6half_tEfNS_4arch4Sm90ELb1ELb0ELb1ELb0ELb0ELb0ELb0ELb1ELb1ELb0ELb0ELb0EEENS1_21CollectiveEpilogueFwdINS6_IJSA_SC_SB_EEES9_SE_SG_Li256ELb0ELb0ELb0ELb0EEENS1_30DynamicPersistentTileSchedulerILi256ELi32ELb0ELb0ELb1EEEEEEEEEvNT_6ParamsE)
        /*0038*/ 	.word	0x000000a8


	//----- nvinfo : EIATTR_FRAME_SIZE
	.align		4
.L_31:
        /*003c*/ 	.byte	0x04, 0x11
        /*003e*/ 	.short	(.L_33 - .L_32)
	.align		4
.L_32:
        /*0040*/ 	.word	index@(_ZN7cutlass13device_kernelIN5flash11enable_sm90INS1_16FlashAttnFwdSm90INS1_25CollectiveMainloopFwdSm90ILi2EN4cute5tupleIJNS5_1CILi1EEES8_S8_EEENS6_IJNS7_ILi128EEENS7_ILi112EEENS7_ILi192EEEEEELi192ENS_6half_tEfNS_4arch4Sm90ELb1ELb0ELb1ELb0ELb0ELb0ELb0ELb1ELb1ELb0ELb0ELb0EEENS1_21CollectiveEpilogueFwdINS6_IJSA_SC_SB_EEES9_SE_SG_Li256ELb0ELb0ELb0ELb0EEENS1_30DynamicPersistentTileSchedulerILi256ELi32ELb0ELb0ELb1EEEEEEEEEvNT_6ParamsE)
        /*0044*/ 	.word	0x00000010


	//----- nvinfo : EIATTR_REGCOUNT
	.align		4
.L_33:
        /*0048*/ 	.byte	0x04, 0x2f
        /*004a*/ 	.short	(.L_35 - .L_34)
	.align		4
.L_34:
        /*004c*/ 	.word	index@(_ZN7cutlass13device_kernelIN5flash11enable_sm90INS1_16FlashAttnFwdSm90INS1_25CollectiveMainloopFwdSm90ILi2EN4cute5tupleIJNS5_1CILi1EEES8_S8_EEENS6_IJNS7_ILi128EEENS7_ILi96EEENS7_ILi192EEEEEELi192ENS_6half_tEfNS_4arch4Sm90ELb0ELb1ELb1ELb1ELb0ELb1ELb0ELb1ELb1ELb0ELb0ELb0EEENS1_21CollectiveEpilogueFwdINS6_IJSA_SC_SB_EEES9_SE_SG_Li256ELb1ELb0ELb0ELb0EEENS1_36VarlenDynamicPersistentTileSchedulerILi128ELi96ELi256ELi32ELb0ELb0ELb1ELb1ELb0ELb1EEEEEEEEEvNT_6ParamsE)
        /*0050*/ 	.word	0x000000a8


	//----- nvinfo : EIATTR_FRAME_SIZE
	.align		4
.L_35:
        /*0054*/ 	.byte	0x04, 0x11
        /*0056*/ 	.short	(.L_37 - .L_36)
	.align		4
.L_36:
        /*0058*/ 	.word	index@(_ZN7cutlass13device_kernelIN5flash11enable_sm90INS1_16FlashAttnFwdSm90INS1_25CollectiveMainloopFwdSm90ILi2EN4cute5tupleIJNS5_1CILi1EEES8_S8_EEENS6_IJNS7_ILi128EEENS7_ILi96EEENS7_ILi192EEEEEELi192ENS_6half_tEfNS_4arch4Sm90ELb0ELb1ELb1ELb1ELb0ELb1ELb0ELb1ELb1ELb0ELb0ELb0EEENS1_21CollectiveEpilogueFwdINS6_IJSA_SC_SB_EEES9_SE_SG_Li256ELb1ELb0ELb0ELb0EEENS1_36VarlenDynamicPersistentTileSchedulerILi128ELi96ELi256ELi32ELb0ELb0ELb1ELb1ELb0ELb1EEEEEEEEEvNT_6ParamsE)
        /*005c*/ 	.word	0x00000058


	//----- nvinfo : EIATTR_REGCOUNT
	.align		4
.L_37:
        /*0060*/ 	.byte	0x04, 0x2f
        /*0062*/ 	.short	(.L_39 - .L_38)
	.align		4
.L_38:
        /*0064*/ 	.word	index@(_ZN7cutlass13device_kernelIN5flash11enable_sm90INS1_16FlashAttnFwdSm90INS1_25CollectiveMainloopFwdSm90ILi2EN4cute5tupleIJNS5_1CILi1EEES8_S8_EEENS6_IJNS7_ILi128EEENS7_ILi96EEENS7_ILi192EEEEEELi192ENS_6half_tEfNS_4arch4Sm90ELb0ELb1ELb1ELb1ELb0ELb0ELb0ELb1ELb1ELb0ELb0ELb0EEENS1_21CollectiveEpilogueFwdINS6_IJSA_SC_SB_EEES9_SE_SG_Li256ELb1ELb0ELb0ELb0EEENS1_36VarlenDynamicPersistentTileSchedulerILi128ELi96ELi256ELi32ELb0ELb0ELb1ELb1ELb0ELb1EEEEEEEEEvNT_6ParamsE)
        /*0068*/ 	.word	0x000000a8


	//----- nvinfo : EIATTR_FRAME_SIZE
	.align		4
.L_39:
        /*006c*/ 	.byte	0x04, 0x11
        /*006e*/ 	.short	(.L_41 - .L_40)
	.align		4
.L_40:
        /*0070*/ 	.word	index@(_ZN7cutlass13device_kernelIN5flash11enable_sm90INS1_16FlashAttnFwdSm90INS1_25CollectiveMainloopFwdSm90ILi2EN4cute5tupleIJNS5_1CILi1EEES8_S8_EEENS6_IJNS7_ILi128EEENS7_ILi96EEENS7_ILi192EEEEEELi192ENS_6half_tEfNS_4arch4Sm90ELb0ELb1ELb1ELb1ELb0ELb0ELb0ELb1ELb1ELb0ELb0ELb0EEENS1_21CollectiveEpilogueFwdINS6_IJSA_SC_SB_EEES9_SE_SG_Li256ELb1ELb0ELb0ELb0EEENS1_36VarlenDynamicPersistentTileSchedulerILi128ELi96ELi256ELi32ELb0ELb0ELb1ELb1ELb0ELb1EEEEEEEEEvNT_6ParamsE)
        /*0074*/ 	.word	0x00000028


	//----- nvinfo : EIATTR_REGCOUNT
	.align		4
.L_41:
        /*0078*/ 	.byte	0x04, 0x2f
        /*007a*/ 	.short	(.L_43 - .L_42)
	.align		4
.L_42:
        /*007c*/ 	.word	index@(_ZN7cutlass13device_kernelIN5flash11enable_sm90INS1_16FlashAttnFwdSm90INS1_25CollectiveMainloopFwdSm90ILi2EN4cute5tupleIJNS5_1CILi1EEES8_S8_EEENS6_IJNS7_ILi128EEENS7_ILi96EEENS7_ILi192EEEEEELi192ENS_6half_tEfNS_4arch4Sm90ELb0ELb1ELb1ELb0ELb0ELb0ELb0ELb1ELb1ELb0ELb0ELb0EEENS1_21CollectiveEpilogueFwdINS6_IJSA_SC_SB_EEES9_SE_SG_Li256ELb0ELb0ELb0ELb0EEENS1_30DynamicPersistentTileSchedulerILi256ELi32ELb0ELb0ELb1EEEEEEEEEvNT_6ParamsE)
        /*0080*/ 	.word	0x000000a8


	//----- nvinfo : EIATTR_FRAME_SIZE
	.align		4
.L_43:
        /*0084*/ 	.byte	0x04, 0x11
        /*0086*/ 	.short	(.L_45 - .L_44)
	.align		4
.L_44:
        /*0088*/ 	.word	index@(_ZN7cutlass13device_kernelIN5flash11enable_sm90INS1_16FlashAttnFwdSm90INS1_25CollectiveMainloopFwdSm90ILi2EN4cute5tupleIJNS5_1CILi1EEES8_S8_EEENS6_IJNS7_ILi128EEENS7_ILi96EEENS7_ILi192EEEEEELi192ENS_6half_tEfNS_4arch4Sm90ELb0ELb1ELb1ELb0ELb0ELb0ELb0ELb1ELb1ELb0ELb0ELb0EEENS1_21CollectiveEpilogueFwdINS6_IJSA_SC_SB_EEES9_SE_SG_Li256ELb0ELb0ELb0ELb0EEENS1_30DynamicPersistentTileSchedulerILi256ELi32ELb0ELb0ELb1EEEEEEEEEvNT_6ParamsE)
        /*008c*/ 	.word	0x00000008


	//----- nvinfo : EIATTR_REGCOUNT
	.align		4
.L_45:
        /*0090*/ 	.byte	0x04, 0x2f
        /*0092*/ 	.short	(.L_47 - .L_46)
	.align		4
.L_46:
        /*0094*/ 	.word	index@(_ZN7cutlass13device_kernelIN5flash11enable_sm90INS1_16FlashAttnFwdSm90INS1_25CollectiveMainloopFwdSm90ILi2EN4cute5tupleIJNS5_1CILi1EEES8_S8_EEENS6_IJNS7_ILi128EEENS7_ILi112EEENS7_ILi192EEEEEELi192ENS_6half_tEfNS_4arch4Sm90ELb0ELb0ELb1ELb1ELb0ELb1ELb0ELb1ELb1ELb0ELb0ELb0EEENS1_21CollectiveEpilogueFwdINS6_IJSA_SC_SB_EEES9_SE_SG_Li256ELb1ELb0ELb0ELb0EEENS1_36VarlenDynamicPersistentTileSchedulerILi128ELi112ELi256ELi32ELb0ELb0ELb1ELb0ELb1ELb1EEEEEEEEEvNT_6ParamsE)
        /*0098*/ 	.word	0x000000a8


	//----- nvinfo : EIATTR_FRAME_SIZE
	.align		4
.L_47:
        /*009c*/ 	.byte	0x04, 0x11
        /*009e*/ 	.short	(.L_49 - .L_48)
	.align		4
.L_48:
        /*00a0*/ 	.word	index@(_ZN7cutlass13device_kernelIN5flash11enable_sm90INS1_16FlashAttnFwdSm90INS1_25CollectiveMainloopFwdSm90ILi2EN4cute5tupleIJNS5_1CILi1EEES8_S8_EEENS6_IJNS7_ILi128EEENS7_ILi112EEENS7_ILi192EEEEEELi192ENS_6half_tEfNS_4arch4Sm90ELb0ELb0ELb1ELb1ELb0ELb1ELb0ELb1ELb1ELb0ELb0ELb0EEENS1_21CollectiveEpilogueFwdINS6_IJSA_SC_SB_EEES9_SE_SG_Li256ELb1ELb0ELb0ELb0EEENS1_36VarlenDynamicPersistentTileSchedulerILi128ELi112ELi256ELi32ELb0ELb0ELb1ELb0ELb1ELb1EEEEEEEEEvNT_6ParamsE)
        /*00a4*/ 	.word	0x00000068


	//----- nvinfo : EIATTR_REGCOUNT
	.align		4
.L_49:
        /*00a8*/ 	.byte	0x04, 0x2f
        /*00aa*/ 	.short	(.L_51 - .L_50)
	.align		4
.L_50:
        /*00ac*/ 	.word	index@(_ZN7cutlass13device_kernelIN5flash11enable_sm90INS1_16FlashAttnFwdSm90INS1_25CollectiveMainloopFwdSm90ILi2EN4cute5tupleIJNS5_1CILi1EEES8_S8_EEENS6_IJNS7_ILi128EEENS7_ILi112EEENS7_ILi192EEEEEELi192ENS_6half_tEfNS_4arch4Sm90ELb0ELb0ELb1ELb1ELb0ELb0ELb0ELb1ELb1ELb0ELb0ELb0EEENS1_21CollectiveEpilogueFwdINS6_IJSA_SC_SB_EEES9_SE_SG_Li256ELb1ELb0ELb0ELb0EEENS1_36VarlenDynamicPersistentTileSchedulerILi128ELi112ELi256ELi32ELb0ELb0ELb1ELb0ELb1ELb1EEEEEEEEEvNT_6ParamsE)
        /*00b0*/ 	.word	0x000000a8


	//----- nvinfo : EIATTR_FRAME_SIZE
	.align		4
.L_51:
        /*00b4*/ 	.byte	0x04, 0x11
        /*00b6*/ 	.short	(.L_53 - .L_52)
	.align		4
.L_52:
        /*00b8*/ 	.word	index@(_ZN7cutlass13device_kernelIN5flash11enable_sm90INS1_16FlashAttnFwdSm90INS1_25CollectiveMainloopFwdSm90ILi2EN4cute5tupleIJNS5_1CILi1EEES8_S8_EEENS6_IJNS7_ILi128EEENS7_ILi112EEENS7_ILi192EEEEEELi192ENS_6half_tEfNS_4arch4Sm90ELb0ELb0ELb1ELb1ELb0ELb0ELb0ELb1ELb1ELb0ELb0ELb0EEENS1_21CollectiveEpilogueFwdINS6_IJSA_SC_SB_EEES9_SE_SG_Li256ELb1ELb0ELb0ELb0EEENS1_36VarlenDynamicPersistentTileSchedulerILi128ELi112ELi256ELi32ELb0ELb0ELb1ELb0ELb1ELb1EEEEEEEEEvNT_6ParamsE)
        /*00bc*/ 	.word	0x00000038


	//----- nvinfo : EIATTR_REGCOUNT
	.align		4
.L_53:
        /*00c0*/ 	.byte	0x04, 0x2f
        /*00c2*/ 	.short	(.L_55 - .L_54)
	.align		4
.L_54:
        /*00c4*/ 	.word	index@(_ZN7cutlass13device_kernelIN5flash11enable_sm90INS1_16FlashAttnFwdSm90INS1_25CollectiveMainloopFwdSm90ILi2EN4cute5tupleIJNS5_1CILi2EEENS7_ILi1EEES9_EEENS6_IJNS7_ILi128EEENS7_ILi112EEENS7_ILi192EEEEEELi192ENS_6half_tEfNS_4arch4Sm90ELb0ELb0ELb1ELb0ELb0ELb0ELb0ELb1ELb1ELb0ELb0ELb0EEENS1_21CollectiveEpilogueFwdINS6_IJSB_SD_SC_EEESA_SF_SH_Li256ELb0ELb0ELb0ELb0EEENS1_29StaticPersistentTileSchedulerILb0EEEEEEEEEvNT_6ParamsE)
        /*00c8*/ 	.word	0x000000a8


	//----- nvinfo : EIATTR_FRAME_SIZE
	.align		4
.L_55:
        /*00cc*/ 	.byte	0x04, 0x11
        /*00ce*/ 	.short	(.L_57 - .L_56)
	.align		4
.L_56:
        /*00d0*/ 	.word	index@(_ZN7cutlass13device_kernelIN5flash11enable_sm90INS1_16FlashAttnFwdSm90INS1_25CollectiveMainloopFwdSm90ILi2EN4cute5tupleIJNS5_1CILi2EEENS7_ILi1EEES9_EEENS6_IJNS7_ILi128EEENS7_ILi112EEENS7_ILi192EEEEEELi192ENS_6half_tEfNS_4arch4Sm90ELb0ELb0ELb1ELb0ELb0ELb0ELb0ELb1ELb1ELb0ELb0ELb0EEENS1_21CollectiveEpilogueFwdINS6_IJSB_SD_SC_EEESA_SF_SH_Li256ELb0ELb0ELb0ELb0EEENS1_29StaticPersistentTileSchedulerILb0EEEEEEEEEvNT_6ParamsE)
        /*00d4*/ 	.word	0x00000030


	//----- nvinfo : EIATTR_REGCOUNT
	.align		4
.L_57:
        /*00d8*/ 	.byte	0x04, 0x2f
        /*00da*/ 	.short	(.L_59 - .L_58)
	.align		4
.L_58:
        /*00dc*/ 	.word	index@(_ZN7cutlass13device_kernelIN5flash11enable_sm90INS1_16FlashAttnFwdSm90INS1_25CollectiveMainloopFwdSm90ILi2EN4cute5tupleIJNS5_1CILi1EEES8_S8_EEENS6_IJNS7_ILi128EEENS7_ILi112EEENS7_ILi192EEEEEELi192ENS_6half_tEfNS_4arch4Sm90ELb0ELb0ELb1ELb0ELb0ELb0ELb0ELb1ELb1ELb0ELb0ELb0EEENS1_21CollectiveEpilogueFwdINS6_IJSA_SC_SB_EEES9_SE_SG_Li256ELb0ELb0ELb0ELb0EEENS1_29StaticPersistentTileSchedulerILb0EEEEEEEEEvNT_6ParamsE)
        /*00e0*/ 	.word	0x000000a8


	//----- nvinfo : EIATTR_FRAME_SIZE
	.align		4
.L_59:
        /*00e4*/ 	.byte	0x04, 0x11
        /*00e6*/ 	.short	(.L_61 - .L_60)
	.align		4
.L_60:
        /*00e8*/ 	.word	index@(_ZN7cutlass13device_kernelIN5flash11enable_sm90INS1_16FlashAttnFwdSm90INS1_25CollectiveMainloopFwdSm90ILi2EN4cute5tupleIJNS5_1CILi1EEES8_S8_EEENS6_IJNS7_ILi128EEENS7_ILi112EEENS7_ILi192EEEEEELi192ENS_6half_tEfNS_4arch4Sm90ELb0ELb0ELb1ELb0ELb0ELb0ELb0ELb1ELb1ELb0ELb0ELb0EEENS1_21CollectiveEpilogueFwdINS6_IJSA_SC_SB_EEES9_SE_SG_Li256ELb0ELb0ELb0ELb0EEENS1_29StaticPersistentTileSchedulerILb0EEEEEEEEEvNT_6ParamsE)
        /*00ec*/ 	.word	0x00000020


	//----- nvinfo : EIATTR_MIN_STACK_SIZE
	.align		4
.L_61:
        /*00f0*/ 	.byte	0x04, 0x12
        /*00f2*/ 	.short	(.L_63 - .L_62)
	.align		4
.L_62:
        /*00f4*/ 	.word	index@(_ZN7cutlass13device_kernelIN5flash11enable_sm90INS1_16FlashAttnFwdSm90INS1_25CollectiveMainloopFwdSm90ILi2EN4cute5tupleIJNS5_1CILi1EEES8_S8_EEENS6_IJNS7_ILi128EEENS7_ILi112EEENS7_ILi192EEEEEELi192ENS_6half_tEfNS_4arch4Sm90ELb0ELb0ELb1ELb0ELb0ELb0ELb0ELb1ELb1ELb0ELb0ELb0EEENS1_21CollectiveEpilogueFwdINS6_IJSA_SC_SB_EEES9_SE_SG_Li256ELb0ELb0ELb0ELb0EEENS1_29StaticPersistentTileSchedulerILb0EEEEEEEEEvNT_6ParamsE)
        /*00f8*/ 	.word	0x00000020


	//----- nvinfo : EIATTR_MIN_STACK_SIZE
	.align		4
.L_63:
        /*00fc*/ 	.byte	0x04, 0x12
        /*00fe*/ 	.short	(.L_65 - .L_64)
	.align		4
.L_64:
        /*0100*/ 	.word	index@(_ZN7cutlass13device_kernelIN5flash11enable_sm90INS1_16FlashAttnFwdSm90INS1_25CollectiveMainloopFwdSm90ILi2EN4cute5tupleIJNS5_1CILi2EEENS7_ILi1EEES9_EEENS6_IJNS7_ILi128EEENS7_ILi112EEENS7_ILi192EEEEEELi192ENS_6half_tEfNS_4arch4Sm90ELb0ELb0ELb1ELb0ELb0ELb0ELb0ELb1ELb1ELb0ELb0ELb0EEENS1_21CollectiveEpilogueFwdINS6_IJSB_SD_SC_EEESA_SF_SH_Li256ELb0ELb0ELb0ELb0EEENS1_29StaticPersistentTileSchedulerILb0EEEEEEEEEvNT_6ParamsE)
        /*0104*/ 	.word	0x00000030


	//----- nvinfo : EIATTR_MIN_STACK_SIZE
	.align		4
.L_65:
        /*0108*/ 	.byte	0x04, 0x12
        /*010a*/ 	.short	(.L_67 - .L_66)
	.align		4
.L_66:
        /*010c*/ 	.word	index@(_ZN7cutlass13device_kernelIN5flash11enable_sm90INS1_16FlashAttnFwdSm90INS1_25CollectiveMainloopFwdSm90ILi2EN4cute5tupleIJNS5_1CILi1EEES8_S8_EEENS6_IJNS7_ILi128EEENS7_ILi112EEENS7_ILi192EEEEEELi192ENS_6half_tEfNS_4arch4Sm90ELb0ELb0ELb1ELb1ELb0ELb0ELb0ELb1ELb1ELb0ELb0ELb0EEENS1_21CollectiveEpilogueFwdINS6_IJSA_SC_SB_EEES9_SE_SG_Li256ELb1ELb0ELb0ELb0EEENS1_36VarlenDynamicPersistentTileSchedulerILi128ELi112ELi256ELi32ELb0ELb0ELb1ELb0ELb1ELb1EEEEEEEEEvNT_6ParamsE)
        /*0110*/ 	.word	0x00000038


	//----- nvinfo : EIATTR_MIN_STACK_SIZE
	.align		4
.L_67:
        /*0114*/ 	.byte	0x04, 0x12
        /*0116*/ 	.short	(.L_69 - .L_68)
	.align		4
.L_68:
        /*0118*/ 	.word	index@(_ZN7cutlass13device_kernelIN5flash11enable_sm90INS1_16FlashAttnFwdSm90INS1_25CollectiveMainloopFwdSm90ILi2EN4cute5tupleIJNS5_1CILi1EEES8_S8_EEENS6_IJNS7_ILi128EEENS7_ILi112EEENS7_ILi192EEEEEELi192ENS_6half_tEfNS_4arch4Sm90ELb0ELb0ELb1ELb1ELb0ELb1ELb0ELb1ELb1ELb0ELb0ELb0EEENS1_21CollectiveEpilogueFwdINS6_IJSA_SC_SB_EEES9_SE_SG_Li256ELb1ELb0ELb0ELb0EEENS1_36VarlenDynamicPersistentTileSchedulerILi128ELi112ELi256ELi32ELb0ELb0ELb1ELb0ELb1ELb1EEEEEEEEEvNT_6ParamsE)
        /*011c*/ 	.word	0x00000068


	//----- nvinfo : EIATTR_MIN_STACK_SIZE
	.align		4
.L_69:
        /*0120*/ 	.byte	0x04, 0x12
        /*0122*/ 	.short	(.L_71 - .L_70)
	.align		4
.L_70:
        /*0124*/ 	.word	index@(_ZN7cutlass13device_kernelIN5flash11enable_sm90INS1_16FlashAttnFwdSm90INS1_25CollectiveMainloopFwdSm90ILi2EN4cute5tupleIJNS5_1CILi1EEES8_S8_EEENS6_IJNS7_ILi128EEENS7_ILi96EEENS7_ILi192EEEEEELi192ENS_6half_tEfNS_4arch4Sm90ELb0ELb1ELb1ELb0ELb0ELb0ELb0ELb1ELb1ELb0ELb0ELb0EEENS1_21CollectiveEpilogueFwdINS6_IJSA_SC_SB_EEES9_SE_SG_Li256ELb0ELb0ELb0ELb0EEENS1_30DynamicPersistentTileSchedulerILi256ELi32ELb0ELb0ELb1EEEEEEEEEvNT_6ParamsE)
        /*0128*/ 	.word	0x00000008


	//----- nvinfo : EIATTR_MIN_STACK_SIZE
	.align		4
.L_71:
        /*012c*/ 	.byte	0x04, 0x12
        /*012e*/ 	.short	(.L_73 - .L_72)
	.align		4
.L_72:
        /*0130*/ 	.word	index@(_ZN7cutlass13device_kernelIN5flash11enable_sm90INS1_16FlashAttnFwdSm90INS1_25CollectiveMainloopFwdSm90ILi2EN4cute5tupleIJNS5_1CILi1EEES8_S8_EEENS6_IJNS7_ILi128EEENS7_ILi96EEENS7_ILi192EEEEEELi192ENS_6half_tEfNS_4arch4Sm90ELb0ELb1ELb1ELb1ELb0ELb0ELb0ELb1ELb1ELb0ELb0ELb0EEENS1_21CollectiveEpilogueFwdINS6_IJSA_SC_SB_EEES9_SE_SG_Li256ELb1ELb0ELb0ELb0EEENS1_36VarlenDynamicPersistentTileSchedulerILi128ELi96ELi256ELi32ELb0ELb0ELb1ELb1ELb0ELb1EEEEEEEEEvNT_6ParamsE)
        /*0134*/ 	.word	0x00000028


	//----- nvinfo : EIATTR_MIN_STACK_SIZE
	.align		4
.L_73:
        /*0138*/ 	.byte	0x04, 0x12
        /*013a*/ 	.short	(.L_75 - .L_74)
	.align		4
.L_74:
        /*013c*/ 	.word	index@(_ZN7cutlass13device_kernelIN5flash11enable_sm90INS1_16FlashAttnFwdSm90INS1_25CollectiveMainloopFwdSm90ILi2EN4cute5tupleIJNS5_1CILi1EEES8_S8_EEENS6_IJNS7_ILi128EEENS7_ILi96EEENS7_ILi192EEEEEELi192ENS_6half_tEfNS_4arch4Sm90ELb0ELb1ELb1ELb1ELb0ELb1ELb0ELb1ELb1ELb0ELb0ELb0EEENS1_21CollectiveEpilogueFwdINS6_IJSA_SC_SB_EEES9_SE_SG_Li256ELb1ELb0ELb0ELb0EEENS1_36VarlenDynamicPersistentTileSchedulerILi128ELi96ELi256ELi32ELb0ELb0ELb1ELb1ELb0ELb1EEEEEEEEEvNT_6ParamsE)
        /*0140*/ 	.word	0x00000058


	//----- nvinfo : EIATTR_MIN_STACK_SIZE
	.align		4
.L_75:
        /*0144*/ 	.byte	0x04, 0x12
        /*0146*/ 	.short	(.L_77 - .L_76)
	.align		4
.L_76:
        /*0148*/ 	.word	index@(_ZN7cutlass13device_kernelIN5flash11enable_sm90INS1_16FlashAttnFwdSm90INS1_25CollectiveMainloopFwdSm90ILi2EN4cute5tupleIJNS5_1CILi1EEES8_S8_EEENS6_IJNS7_ILi128EEENS7_ILi112EEENS7_ILi192EEEEEELi192ENS_6half_tEfNS_4arch4Sm90ELb1ELb0ELb1ELb0ELb0ELb0ELb0ELb1ELb1ELb0ELb0ELb0EEENS1_21CollectiveEpilogueFwdINS6_IJSA_SC_SB_EEES9_SE_SG_Li256ELb0ELb0ELb0ELb0EEENS1_30DynamicPersistentTileSchedulerILi256ELi32ELb0ELb0ELb1EEEEEEEEEvNT_6ParamsE)
        /*014c*/ 	.word	0x00000010


	//----- nvinfo : EIATTR_MIN_STACK_SIZE
	.align		4
.L_77:
        /*0150*/ 	.byte	0x04, 0x12
        /*0152*/ 	.short	(.L_79 - .L_78)
	.align		4
.L_78:
        /*0154*/ 	.word	index@(_ZN7cutlass13device_kernelIN5flash11enable_sm90INS1_16FlashAttnFwdSm90INS1_25CollectiveMainloopFwdSm90ILi2EN4cute5tupleIJNS5_1CILi1EEES8_S8_EEENS6_IJNS7_ILi128EEENS7_ILi112EEENS7_ILi192EEEEEELi192ENS_6half_tEfNS_4arch4Sm90ELb1ELb0ELb1ELb1ELb0ELb0ELb0ELb1ELb1ELb0ELb0ELb0EEENS1_21CollectiveEpilogueFwdINS6_IJSA_SC_SB_EEES9_SE_SG_Li256ELb1ELb0ELb0ELb0EEENS1_36VarlenDynamicPersistentTileSchedulerILi128ELi112ELi256ELi32ELb0ELb0ELb1ELb1ELb1ELb1EEEEEEEEEvNT_6ParamsE)
        /*0158*/ 	.word	0x00000030


	//----- nvinfo : EIATTR_MIN_STACK_SIZE
	.align		4
.L_79:
        /*015c*/ 	.byte	0x04, 0x12
        /*015e*/ 	.short	(.L_81 - .L_80)
	.align		4
.L_80:
        /*0160*/ 	.word	index@(_ZN7cutlass13device_kernelIN5flash11enable_sm90INS1_16FlashAttnFwdSm90INS1_25CollectiveMainloopFwdSm90ILi2EN4cute5tupleIJNS5_1CILi1EEES8_S8_EEENS6_IJNS7_ILi128EEENS7_ILi112EEENS7_ILi192EEEEEELi192ENS_6half_tEfNS_4arch4Sm90ELb1ELb0ELb1ELb1ELb0ELb1ELb0ELb1ELb1ELb0ELb0ELb0EEENS1_21CollectiveEpilogueFwdINS6_IJSA_SC_SB_EEES9_SE_SG_Li256ELb1ELb0ELb0ELb0EEENS1_36VarlenDynamicPersistentTileSchedulerILi128ELi112ELi256ELi32ELb0ELb0ELb1ELb1ELb1ELb1EEEEEEEEEvNT_6ParamsE)
        /*0164*/ 	.word	0x00000088
.L_81:


//--------------------- .nv.compat                --------------------------
	.section	.nv.compat,"",@"SHT_CUDA_COMPAT_INFO"
	.align	4
        /*0000*/ 	.byte	0x02, 0x09, 0x01, 0x00, 0x02, 0x02, 0x04, 0x00, 0x02, 0x05, 0x05, 0x00, 0x03, 0x07, 0x01, 0x01
        /*0010*/ 	.byte	0x02, 0x03, 0x01, 0x00, 0x02, 0x06, 0x01, 0x00, 0x04, 0x0b, 0x08, 0x00, 0x00, 0x00, 0x00, 0x00
        /*0020*/ 	.byte	0x00, 0x00, 0x00, 0x00


//--------------------- .nv.info._ZN7cutlass13device_kernelIN5flash11enable_sm90INS1_16FlashAttnFwdSm90INS1_25CollectiveMainloopFwdSm90ILi2EN4cute5tupleIJNS5_1CILi1EEES8_S8_EEENS6_IJNS7_ILi128EEENS7_ILi112EEENS7_ILi192EEEEEELi192ENS_6half_tEfNS_4arch4Sm90ELb0ELb0ELb1ELb0ELb0ELb0ELb0ELb1ELb1ELb0ELb0ELb0EEENS1_21CollectiveEpilogueFwdINS6_IJSA_SC_SB_EEES9_SE_SG_Li256ELb0ELb0ELb0ELb0EEENS1_29StaticPersistentTileSchedulerILb0EEEEEEEEEvNT_6ParamsE --------------------------
	.section	.nv.info._ZN7cutlass13device_kernelIN5flash11enable_sm90INS1_16FlashAttnFwdSm90INS1_25CollectiveMainloopFwdSm90ILi2EN4cute5tupleIJNS5_1CILi1EEES8_S8_EEENS6_IJNS7_ILi128EEENS7_ILi112EEENS7_ILi192EEEEEELi192ENS_6half_tEfNS_4arch4Sm90ELb0ELb0ELb1ELb0ELb0ELb0ELb0ELb1ELb1ELb0ELb0ELb0EEENS1_21CollectiveEpilogueFwdINS6_IJSA_SC_SB_EEES9_SE_SG_Li256ELb0ELb0ELb0ELb0EEENS1_29StaticPersistentTileSchedulerILb0EEEEEEEEEvNT_6ParamsE,"",@"SHT_CUDA_INFO"
	.sectionflags	@""
	.align	4


	//----- nvinfo : EIATTR_CUDA_API_VERSION
	.align		4
        /*0000*/ 	.byte	0x04, 0x37
        /*0002*/ 	.short	(.L_83 - .L_82)
.L_82:
        /*0004*/ 	.word	0x00000082


	//----- nvinfo : EIATTR_KPARAM_INFO
	.align		4
.L_83:
        /*0008*/ 	.byte	0x04, 0x17
        /*000a*/ 	.short	(.L_85 - .L_84)
.L_84:
        /*000c*/ 	.word	0x00000000
        /*0010*/ 	.short	0x0000
        /*0012*/ 	.short	0x0070
        /*0014*/ 	.byte	0x00, 0xf0, 0x01, 0x2e


	//----- nvinfo : EIATTR_SPARSE_MMA_MASK
	.align		4
.L_85:
        /*0018*/ 	.byte	0x03, 0x50
        /*001a*/ 	.short	0x0000


	//----- nvinfo : EIATTR_MAXREG_COUNT
	.align		4
        /*001c*/ 	.byte	0x03, 0x1b
        /*001e*/ 	.short	0x00a8


	//----- nvinfo : EIATTR_NUM_BARRIERS
	.align		4
        /*0020*/ 	.byte	0x02, 0x4c
        /*0022*/ 	.byte	0x09
	.zero		1


	//----- nvinfo : EIATTR_EXTERNS
	.align		4
        /*0024*/ 	.byte	0x04, 0x0f
        /*0026*/ 	.short	(.L_87 - .L_86)


	//   ....[0]....
	.align		4
.L_86:
        /*0028*/ 	.word	index@(__assertfail)


	//----- nvinfo : EIATTR_ANNOTATIONS
	.align		4
.L_87:
        /*002c*/ 	.byte	0x04, 0x55
        /*002e*/ 	.short	(.L_89 - .L_88)


	//   ....[0]....
.L_88:
        /*0030*/ 	.word	0x00000001
        /*0034*/ 	.byte	0x70, 0x09, 0x00, 0x00, 0x01, 0x00, 0x00, 0x00, 0x30, 0x0a, 0x00, 0x00, 0x01, 0x00, 0x00, 0x00
        /* <DEDUP_REMOVED lines=12> */
        /*0104*/ 	.byte	0x30, 0xf1, 0x00, 0x00, 0x01, 0x00, 0x00, 0x00, 0xd0, 0xf2, 0x00, 0x00


	//----- nvinfo : EIATTR_MERCURY_ISA_VERSION
	.align		4
.L_89:
        /*0110*/ 	.byte	0x03, 0x5f
        /*0112*/ 	.short	0x0101


	//----- nvinfo : EIATTR_INT_WARP_WIDE_INSTR_OFFSETS
	.align		4
        /*0114*/ 	.byte	0x04, 0x31
        /*0116*/ 	.short	(.L_91 - .L_90)


	//   ....[0]....
.L_90:
        /*0118*/ 	.word	0x00000190


	//   ....[1]....
        /*011c*/ 	.word	0x000001c0


	//   ....[2]....
        /*0120*/ 	.word	0x000001d0


	//   ....[3]....
        /*0124*/ 	.word	0x0000ca80


	//   ....[4]....
        /*0128*/ 	.word	0x0000cab0


	//   ....[5]....
        /*012c*/ 	.word	0x0000cb80


	//   ....[6]....
        /*0130*/ 	.word	0x0000cc50


	//----- nvinfo : EIATTR_COOP_GROUP_MASK_REGIDS
	.align		4
.L_91:
        /*0134*/ 	.byte	0x04, 0x29
        /*0136*/ 	.short	(.L_93 - .L_92)


	//   ....[0]....
.L_92:
        /*0138*/ 	.word	0xffffffff


	//   ....[1]....
        /*013c*/ 	.word	0xffffffff


	//   ....[2]....
        /*0140*/ 	.word	0xffffffff


	//   ....[3]....
        /*0144*/ 	.word	0xffffffff


	//   ....[4]....
        /*0148*/ 	.word	0xffffffff


	//   ....[5]....
        /*014c*/ 	.word	0xffffffff


	//   ....[6]....
        /*0150*/ 	.word	0xffffffff


	//   ....[7]....
        /*0154*/ 	.word	0xffffffff


	//   ....[8]....
        /*0158*/ 	.word	0xffffffff


	//   ....[9]....
        /*015c*/ 	.word	0xffffffff


	//   ....[10]....
        /*0160*/ 	.word	0xffffffff


	//   ....[11]....
        /*0164*/ 	.word	0xffffffff


	//   ....[12]....
        /*0168*/ 	.word	0xffffffff


	//   ....[13]....
        /*016c*/ 	.word	0xffffffff


	//   ....[14]....
        /*0170*/ 	.word	0xffffffff


	//   ....[15]....
        /*0174*/ 	.word	0xffffffff


	//   ....[16]....
        /*0178*/ 	.word	0xffffffff


	//   ....[17]....
        /*017c*/ 	.word	0xffffffff


	//   ....[18]....
        /*0180*/ 	.word	0xffffffff


	//   ....[19]....
        /*0184*/ 	.word	0xffffffff


	//   ....[20]....
        /*0188*/ 	.word	0xffffffff


	//   ....[21]....
        /*018c*/ 	.word	0xffffffff


	//   ....[22]....
        /*0190*/ 	.word	0xffffffff


	//   ....[23]....
        /*0194*/ 	.word	0x0500000f


	//   ....[24]....
        /*0198*/ 	.word	0x0500000f


	//----- nvinfo : EIATTR_COOP_GROUP_INSTR_OFFSETS
	.align		4
.L_93:
        /*019c*/ 	.byte	0x04, 0x28
        /*019e*/ 	.short	(.L_95 - .L_94)


	//   ....[0]....
.L_94:
        /*01a0*/ 	.word	0x00000060


	//   ....[1]....
        /*01a4*/ 	.word	0x000001a0


	//   ....[2]....
        /*01a8*/ 	.word	0x000001f0


	//   ....[3]....
        /*01ac*/ 	.word	0x000003e0


	//   ....[4]....
        /*01b0*/ 	.word	0x00000540


	//   ....[5]....
        /*01b4*/ 	.word	0x00000660


	//   ....[6]....
        /*01b8*/ 	.word	0x000007c0


	//   ....[7]....
        /*01bc*/ 	.word	0x00000db0


	//   ....[8]....
        /*01c0*/ 	.word	0x00004990


	//   ....[9]....
        /*01c4*/ 	.word	0x00004a30


	//   ....[10]....
        /*01c8*/ 	.word	0x00004dd0


	//   ....[11]....
        /*01cc*/ 	.word	0x00004e90


	//   ....[12]....
        /*01d0*/ 	.word	0x000091d0


	//   ....[13]....
        /*01d4*/ 	.word	0x00009200


	//   ....[14]....
        /*01d8*/ 	.word	0x00009620


	//   ....[15]....
        /*01dc*/ 	.word	0x00009710


	//   ....[16]....
        /*01e0*/ 	.word	0x0000a950


	//   ....[17]....
        /*01e4*/ 	.word	0x0000a990


	//   ....[18]....
        /*01e8*/ 	.word	0x0000ab90


	//   ....[19]....
        /*01ec*/ 	.word	0x0000ac40


	//   ....[20]....
        /*01f0*/ 	.word	0x0000bcd0


	//   ....[21]....
        /*01f4*/ 	.word	0x0000c210


	//   ....[22]....
        /*01f8*/ 	.word	0x0000f250


	//   ....[23]....
        /*01fc*/ 	.word	0x0000f760


	//   ....[24]....
        /*0200*/ 	.word	0x0000fc00


	//----- nvinfo : EIATTR_REG_RECONFIG
	.align		4
.L_95:
        /*0204*/ 	.byte	0x01, 0x54
	.zero		2


	//----- nvinfo : EIATTR_SYSCALL_OFFSETS
	.align		4
        /*0208*/ 	.byte	0x04, 0x46
        /*020a*/ 	.short	(.L_97 - .L_96)


	//   ....[0]....
.L_96:
        /*020c*/ 	.word	0x00001140


	//   ....[1]....
        /*0210*/ 	.word	0x0000c690


	//   ....[2]....
        /*0214*/ 	.word	0x0000c7d0


	//   ....[3]....
        /*0218*/ 	.word	0x0000c8d0


	//----- nvinfo : EIATTR_MBARRIER_INSTR_OFFSETS
	.align		4
.L_97:
        /*021c*/ 	.byte	0x04, 0x39
        /*021e*/ 	.short	(.L_99 - .L_98)


	//   ....[0]....
.L_98:
        /*0220*/ 	.word	0x00000290
        /*0224*/ 	.word	0x000000ff
        /*0228*/ 	.word	0x00036800
        /*022c*/ 	.short	0x0100
        /*022e*/ 	.byte	0x06
	.zero		1


	//   ....[1]....
        /*0230*/ 	.word	0x000002a0
        /*0234*/ 	.word	0x000000ff
        /*0238*/ 	.word	0x00036820
        /*023c*/ 	.short	0x0100
        /*023e*/ 	.byte	0x06
	.zero		1


	//   ....[2]....
        /*0240*/ 	.word	0x00000390
        /*0244*/ 	.word	0x000000ff
        /*0248*/ 	.word	0x00036830
        /*024c*/ 	.short	0x0100
        /*024e*/ 	.byte	0x08
	.zero		1


	//   ....[3]....
        /*0250*/ 	.word	0x000003a0
        /*0254*/ 	.word	0x000000ff
        /*0258*/ 	.word	0x00036840
        /*025c*/ 	.short	0x0100
        /*025e*/ 	.byte	0x08
	.zero		1


	//   ....[4]....
        /*0260*/ 	.word	0x000003b0
        /*0264*/ 	.word	0x000000ff
        /*0268*/ 	.word	0x00036838
        /*026c*/ 	.short	0x0100
        /*026e*/ 	.byte	0x08
	.zero		1


	//   ....[5]....
        /*0270*/ 	.word	0x000003c0
        /*0274*/ 	.word	0x000000ff
        /*0278*/ 	.word	0x00036848
        /*027c*/ 	.short	0x0100
        /*027e*/ 	.byte	0x08
	.zero		1


	//   ....[6]....
        /*0280*/ 	.word	0x000004f0
        /*0284*/ 	.word	0x000000ff
        /*0288*/ 	.word	0x00036850
        /*028c*/ 	.short	0x0100
        /*028e*/ 	.byte	0x08
	.zero		1


	//   ....[7]....
        /*0290*/ 	.word	0x00000500
        /*0294*/ 	.word	0x000000ff
        /*0298*/ 	.word	0x00036860
        /*029c*/ 	.short	0x0100
        /*029e*/ 	.byte	0x08
	.zero		1


	//   ....[8]....
        /*02a0*/ 	.word	0x00000510
        /*02a4*/ 	.word	0x000000ff
        /*02a8*/ 	.word	0x00036858
        /*02ac*/ 	.short	0x0100
        /*02ae*/ 	.byte	0x08
	.zero		1


	//   ....[9]....
        /*02b0*/ 	.word	0x00000520
        /*02b4*/ 	.word	0x000000ff
        /*02b8*/ 	.word	0x00036868
        /*02bc*/ 	.short	0x0100
        /*02be*/ 	.byte	0x08
	.zero		1


	//   ....[10]....
        /*02c0*/ 	.word	0x00000610
        /*02c4*/ 	.word	0x000000ff
        /*02c8*/ 	.word	0x00036870
        /*02cc*/ 	.short	0x0100
        /*02ce*/ 	.byte	0x06
	.zero		1


	//   ....[11]....
        /*02d0*/ 	.word	0x00000620
        /*02d4*/ 	.word	0x000000ff
        /*02d8*/ 	.word	0x00036880
        /*02dc*/ 	.short	0x0100
        /*02de*/ 	.byte	0x06
	.zero		1


	//   ....[12]....
        /*02e0*/ 	.word	0x00000630
        /*02e4*/ 	.word	0x000000ff
        /*02e8*/ 	.word	0x00036878
        /*02ec*/ 	.short	0x0100
        /*02ee*/ 	.byte	0x06
	.zero		1


	//   ....[13]....
        /*02f0*/ 	.word	0x00000640
        /*02f4*/ 	.word	0x000000ff
        /*02f8*/ 	.word	0x00036888
        /*02fc*/ 	.short	0x0100
        /*02fe*/ 	.byte	0x06
	.zero		1


	//   ....[14]....
        /*0300*/ 	.word	0x00000770
        /*0304*/ 	.word	0x000000ff
        /*0308*/ 	.word	0x00036890
        /*030c*/ 	.short	0x0100
        /*030e*/ 	.byte	0x08
	.zero		1


	//   ....[15]....
        /*0310*/ 	.word	0x00000780
        /*0314*/ 	.word	0x000000ff
        /*0318*/ 	.word	0x000368a0
        /*031c*/ 	.short	0x0100
        /*031e*/ 	.byte	0x08
	.zero		1


	//   ....[16]....
        /*0320*/ 	.word	0x00000790
        /*0324*/ 	.word	0x000000ff
        /*0328*/ 	.word	0x00036898
        /*032c*/ 	.short	0x0100
        /*032e*/ 	.byte	0x08
	.zero		1


	//   ....[17]....
        /*0330*/ 	.word	0x000007a0
        /*0334*/ 	.word	0x000000ff
        /*0338*/ 	.word	0x000368a8
        /*033c*/ 	.short	0x0100
        /*033e*/ 	.byte	0x08
	.zero		1


	//   ....[18]....
        /*0340*/ 	.word	0x000008d0
        /*0344*/ 	.word	0x000000ff
        /*0348*/ 	.word	0x000368b0
        /*034c*/ 	.short	0x0100
        /*034e*/ 	.byte	0x08
	.zero		1


	//   ....[19]....
        /*0350*/ 	.word	0x000008e0
        /*0354*/ 	.word	0x000000ff
        /*0358*/ 	.word	0x000368c0
        /*035c*/ 	.short	0x0100
        /*035e*/ 	.byte	0x08
	.zero		1


	//   ....[20]....
        /*0360*/ 	.word	0x000008f0
        /*0364*/ 	.word	0x000000ff
        /*0368*/ 	.word	0x000368b8
        /*036c*/ 	.short	0x0100
        /*036e*/ 	.byte	0x08
	.zero		1


	//   ....[21]....
        /*0370*/ 	.word	0x00000900
        /*0374*/ 	.word	0x000000ff
        /*0378*/ 	.word	0x000368c8
        /*037c*/ 	.short	0x0100
        /*037e*/ 	.byte	0x08
	.zero		1


	//   ....[22]....
        /*0380*/ 	.word	0x000011d0
        /*0384*/ 	.word	0x000000ff
        /*0388*/ 	.word	0x00036800
        /*038c*/ 	.short	0x010a
        /*038e*/ 	.byte	0x06
	.zero		1


	//   ....[23]....
        /*0390*/ 	.word	0x00001270
        /*0394*/ 	.word	0x00000000
        /*0398*/ 	.word	0x00036830
        /*039c*/ 	.short	0x010a
        /*039e*/ 	.byte	0x3f
	.zero		1


	//   ....[24]....
        /*03a0*/ 	.word	0x000012f0
        /*03a4*/ 	.word	0x00000000
        /*03a8*/ 	.word	0x00036830
        /*03ac*/ 	.short	0x010a
        /*03ae*/ 	.byte	0x3f
	.zero		1


	//   ....[25]....
        /*03b0*/ 	.word	0x00004670
        /*03b4*/ 	.word	0x00000000
        /*03b8*/ 	.word	0x00000000
        /*03bc*/ 	.short	0x0101
        /*03be*/ 	.byte	0x3f
	.zero		1


	//   ....[26]....
        /*03c0*/ 	.word	0x00006090
        /*03c4*/ 	.word	0x000000ff
        /*03c8*/ 	.word	0x00036830
        /*03cc*/ 	.short	0x010a
        /*03ce*/ 	.byte	0x3c
	.zero		1


	//   ....[27]....
        /*03d0*/ 	.word	0x000060d0
        /*03d4*/ 	.word	0x000000ff
        /*03d8*/ 	.word	0x00036830
        /*03dc*/ 	.short	0x010a
        /*03de*/ 	.byte	0x3c
	.zero		1


	//   ....[28]....
        /*03e0*/ 	.word	0x00008670
        /*03e4*/ 	.word	0x000000ff
        /*03e8*/ 	.word	0x00036850
        /*03ec*/ 	.short	0x010a
        /*03ee*/ 	.byte	0x04
	.zero		1


	//   ....[29]....
        /*03f0*/ 	.word	0x000086b0
        /*03f4*/ 	.word	0x000000ff
        /*03f8*/ 	.word	0x00036850
        /*03fc*/ 	.short	0x010a
        /*03fe*/ 	.byte	0x04
	.zero		1


	//   ....[30]....
        /*0400*/ 	.word	0x00009ca0
        /*0404*/ 	.word	0x0000000d
        /*0408*/ 	.word	0x00000000
        /*040c*/ 	.short	0x0101
        /*040e*/ 	.byte	0x3f
	.zero		1


	//   ....[31]....
        /*0410*/ 	.word	0x00009cf0
        /*0414*/ 	.word	0x00000015
        /*0418*/ 	.word	0x00000000
        /*041c*/ 	.short	0x0101
        /*041e*/ 	.byte	0x3f
	.zero		1


	//   ....[32]....
        /*0420*/ 	.word	0x0000a8c0
        /*0424*/ 	.word	0x000000ff
        /*0428*/ 	.word	0x00036850
        /*042c*/ 	.short	0x010a
        /*042e*/ 	.byte	0x07
	.zero		1


	//   ....[33]....
        /*0430*/ 	.word	0x0000a900
        /*0434*/ 	.word	0x000000ff
        /*0438*/ 	.word	0x00036850
        /*043c*/ 	.short	0x010a
        /*043e*/ 	.byte	0x07
	.zero		1


	//   ....[34]....
        /*0440*/ 	.word	0x0000b3d0
        /*0444*/ 	.word	0x0000000b
        /*0448*/ 	.word	0x00000000
        /*044c*/ 	.short	0x0101
        /*044e*/ 	.byte	0x3f
	.zero		1


	//   ....[35]....
        /*0450*/ 	.word	0x0000c0d0
        /*0454*/ 	.word	0x000000ff
        /*0458*/ 	.word	0x00000000
        /*045c*/ 	.short	0x0101
        /*045e*/ 	.byte	0x06
	.zero		1


	//   ....[36]....
        /*0460*/ 	.word	0x0000cf90
        /*0464*/ 	.word	0x00000006
        /*0468*/ 	.word	0x00036840
        /*046c*/ 	.short	0x010a
        /*046e*/ 	.byte	0x3f
	.zero		1


	//   ....[37]....
        /*0470*/ 	.word	0x0000d4f0
        /*0474*/ 	.word	0x00000009
        /*0478*/ 	.word	0x00036820
        /*047c*/ 	.short	0x010a
        /*047e*/ 	.byte	0x3f
	.zero		1


	//   ....[38]....
        /*0480*/ 	.word	0x0000d7d0
        /*0484*/ 	.word	0x00000002
        /*0488*/ 	.word	0x00036840
        /*048c*/ 	.short	0x010a
        /*048e*/ 	.byte	0x3f
	.zero		1


	//   ....[39]....
        /*0490*/ 	.word	0x0000da90
        /*0494*/ 	.word	0x00000002
        /*0498*/ 	.word	0x00000060
        /*049c*/ 	.short	0x010a
        /*049e*/ 	.byte	0x3f
	.zero		1


	//   ....[40]....
        /*04a0*/ 	.word	0x0000e020
        /*04a4*/ 	.word	0x00000002
        /*04a8*/ 	.word	0x00036840
        /*04ac*/ 	.short	0x010a
        /*04ae*/ 	.byte	0x3f
	.zero		1


	//   ....[41]....
        /*04b0*/ 	.word	0x0000e2e0
        /*04b4*/ 	.word	0x00000002
        /*04b8*/ 	.word	0x00000060
        /*04bc*/ 	.short	0x010a
        /*04be*/ 	.byte	0x3f
	.zero		1


	//   ....[42]....
        /*04c0*/ 	.word	0x0000e7a0
        /*04c4*/ 	.word	0x00000002
        /*04c8*/ 	.word	0x00036840
        /*04cc*/ 	.short	0x010a
        /*04ce*/ 	.byte	0x3f
	.zero		1


	//   ....[43]....
        /*04d0*/ 	.word	0x0000ea80
        /*04d4*/ 	.word	0x00000002
        /*04d8*/ 	.word	0x00000060
        /*04dc*/ 	.short	0x010a
        /*04de*/ 	.byte	0x3f
	.zero		1


	//   ....[44]....
        /*04e0*/ 	.word	0x0000edf0
        /*04e4*/ 	.word	0x00000003
        /*04e8*/ 	.word	0x00036860
        /*04ec*/ 	.short	0x010a
        /*04ee*/ 	.byte	0x3f
	.zero		1


	//   ....[45]....
        /*04f0*/ 	.word	0x0000f1d0
        /*04f4*/ 	.word	0x00000000
        /*04f8*/ 	.word	0x00036820
        /*04fc*/ 	.short	0x010a
        /*04fe*/ 	.byte	0x3f
	.zero		1


	//   ....[46]....
        /*0500*/ 	.word	0x0000f390
        /*0504*/ 	.word	0x00000006
        /*0508*/ 	.word	0x00000000
        /*050c*/ 	.short	0x010a
        /*050e*/ 	.byte	0x3f
	.zero		1


	//   ....[47]....
        /*0510*/ 	.word	0x0000f400
        /*0514*/ 	.word	0x00000003
        /*0518*/ 	.word	0x00000000
        /*051c*/ 	.short	0x010a
        /*051e*/ 	.byte	0x3f
	.zero		1


	//   ....[48]....
        /*0520*/ 	.word	0x0000f460
        /*0524*/ 	.word	0x00000010
        /*0528*/ 	.word	0x00000000
        /*052c*/ 	.short	0x010a
        /*052e*/ 	.byte	0x3f
	.zero		1


	//   ....[49]....
        /*0530*/ 	.word	0x0000f490
        /*0534*/ 	.word	0x00000003
        /*0538*/ 	.word	0x00000000
        /*053c*/ 	.short	0x010a
        /*053e*/ 	.byte	0x3f
	.zero		1


	//   ....[50]....
        /*0540*/ 	.word	0x0000f510
        /*0544*/ 	.word	0x00000003
        /*0548*/ 	.word	0x00036800
        /*054c*/ 	.short	0x010a
        /*054e*/ 	.byte	0x3f
	.zero		1


	//   ....[51]....
        /*0550*/ 	.word	0x0000f560
        /*0554*/ 	.word	0x00000000
        /*0558*/ 	.word	0x00036830
        /*055c*/ 	.short	0x010a
        /*055e*/ 	.byte	0x3f
	.zero		1


	//   ....[52]....
        /*0560*/ 	.word	0x0000f5c0
        /*0564*/ 	.word	0x00000009
        /*0568*/ 	.word	0x00036830
        /*056c*/ 	.short	0x010a
        /*056e*/ 	.byte	0x3f
	.zero		1


	//   ....[53]....
        /*0570*/ 	.word	0x0000f620
        /*0574*/ 	.word	0x00000007
        /*0578*/ 	.word	0x00036850
        /*057c*/ 	.short	0x010a
        /*057e*/ 	.byte	0x3f
	.zero		1


	//   ....[54]....
        /*0580*/ 	.word	0x0000f680
        /*0584*/ 	.word	0x00000005
        /*0588*/ 	.word	0x00036850
        /*058c*/ 	.short	0x010a
        /*058e*/ 	.byte	0x3f
	.zero		1


	//   ....[55]....
        /*0590*/ 	.word	0x0000f820
        /*0594*/ 	.word	0x00000006
        /*0598*/ 	.word	0x00036840
        /*059c*/ 	.short	0x010a
        /*059e*/ 	.byte	0x3f
	.zero		1


	//   ....[56]....
        /*05a0*/ 	.word	0x0000f8a0
        /*05a4*/ 	.word	0x00000007
        /*05a8*/ 	.word	0x00036820
        /*05ac*/ 	.short	0x010a
        /*05ae*/ 	.byte	0x3f
	.zero		1


	//   ....[57]....
        /*05b0*/ 	.word	0x0000f8f0
        /*05b4*/ 	.word	0x00000002
        /*05b8*/ 	.word	0x00036840
        /*05bc*/ 	.short	0x010a
        /*05be*/ 	.byte	0x3f
	.zero		1


	//   ....[58]....
        /*05c0*/ 	.word	0x0000f940
        /*05c4*/ 	.word	0x00000002
        /*05c8*/ 	.word	0x00000060
        /*05cc*/ 	.short	0x010a
        /*05ce*/ 	.byte	0x3f
	.zero		1


	//   ....[59]....
        /*05d0*/ 	.word	0x0000f990
        /*05d4*/ 	.word	0x00000002
        /*05d8*/ 	.word	0x00036840
        /*05dc*/ 	.short	0x010a
        /*05de*/ 	.byte	0x3f
	.zero		1


	//   ....[60]....
        /*05e0*/ 	.word	0x0000f9e0
        /*05e4*/ 	.word	0x00000002
        /*05e8*/ 	.word	0x00000060
        /*05ec*/ 	.short	0x010a
        /*05ee*/ 	.byte	0x3f
	.zero		1


	//   ....[61]....
        /*05f0*/ 	.word	0x0000fa30
        /*05f4*/ 	.word	0x00000002
        /*05f8*/ 	.word	0x00036840
        /*05fc*/ 	.short	0x010a
        /*05fe*/ 	.byte	0x3f
	.zero		1


	//   ....[62]....
        /*0600*/ 	.word	0x0000fa80
        /*0604*/ 	.word	0x00000002
        /*0608*/ 	.word	0x00000060
        /*060c*/ 	.short	0x010a
        /*060e*/ 	.byte	0x3f
	.zero		1


	//   ....[63]....
        /*0610*/ 	.word	0x0000fad0
        /*0614*/ 	.word	0x00000003
        /*0618*/ 	.word	0x00036860
        /*061c*/ 	.short	0x010a
        /*061e*/ 	.byte	0x3f
	.zero		1


	//   ....[64]....
        /*0620*/ 	.word	0x0000fb20
        /*0624*/ 	.word	0x00000000
        /*0628*/ 	.word	0x00036820
        /*062c*/ 	.short	0x010a
        /*062e*/ 	.byte	0x3f
	.zero		1


	//   ....[65]....
        /*0630*/ 	.word	0x0000fcc0
        /*0634*/ 	.word	0x00000006
        /*0638*/ 	.word	0x00000000
        /*063c*/ 	.short	0x010a
        /*063e*/ 	.byte	0x3f
	.zero		1


	//   ....[66]....
        /*0640*/ 	.word	0x0000fd10
        /*0644*/ 	.word	0x00000003
        /*0648*/ 	.word	0x00000000
        /*064c*/ 	.short	0x010a
        /*064e*/ 	.byte	0x3f
	.zero		1


	//   ....[67]....
        /*0650*/ 	.word	0x0000fd60
        /*0654*/ 	.word	0x00000010
        /*0658*/ 	.word	0x00000000
        /*065c*/ 	.short	0x010a
        /*065e*/ 	.byte	0x3f
	.zero		1


	//----- nvinfo : EIATTR_NUM_MBARRIERS
	.align		4
.L_99:
        /*0660*/ 	.byte	0x03, 0x38
        /*0662*/ 	.short	0x0016


	//----- nvinfo : EIATTR_EXIT_INSTR_OFFSETS
	.align		4
        /*0664*/ 	.byte	0x04, 0x1c
        /*0666*/ 	.short	(.L_101 - .L_100)


	//   ....[0]....
.L_100:
        /*0668*/ 	.word	0x00000a20


	//   ....[1]....
        /*066c*/ 	.word	0x0000c1d0


	//   ....[2]....
        /*0670*/ 	.word	0x0000c230


	//   ....[3]....
        /*0674*/ 	.word	0x0000f4e0


	//----- nvinfo : EIATTR_MAX_THREADS
	.align		4
.L_101:
        /*0678*/ 	.byte	0x04, 0x05
        /*067a*/ 	.short	(.L_103 - .L_102)
.L_102:
        /*067c*/ 	.word	0x00000180
        /*0680*/ 	.word	0x00000001
        /*0684*/ 	.word	0x00000001


	//----- nvinfo : EIATTR_CRS_STACK_SIZE
	.align		4
.L_103:
        /*0688*/ 	.byte	0x04, 0x1e
        /*068a*/ 	.short	(.L_105 - .L_104)
.L_104:
        /*068c*/ 	.word	0x00000000


	//----- nvinfo : EIATTR_CBANK_PARAM_SIZE
	.align		4
.L_105:
        /*0690*/ 	.byte	0x03, 0x19
        /*0692*/ 	.short	0x0bf0


	//----- nvinfo : EIATTR_PARAM_CBANK
	.align		4
        /*0694*/ 	.byte	0x04, 0x0a
        /*0696*/ 	.short	(.L_107 - .L_106)
	.align		4
.L_106:
        /*0698*/ 	.word	index@(.nv.constant0._ZN7cutlass13device_kernelIN5flash11enable_sm90INS1_16FlashAttnFwdSm90INS1_25CollectiveMainloopFwdSm90ILi2EN4cute5tupleIJNS5_1CILi1EEES8_S8_EEENS6_IJNS7_ILi128EEENS7_ILi112EEENS7_ILi192EEEEEELi192ENS_6half_tEfNS_4arch4Sm90ELb0ELb0ELb1ELb0ELb0ELb0ELb0ELb1ELb1ELb0ELb0ELb0EEENS1_21CollectiveEpilogueFwdINS6_IJSA_SC_SB_EEES9_SE_SG_Li256ELb0ELb0ELb0ELb0EEENS1_29StaticPersistentTileSchedulerILb0EEEEEEEEEvNT_6ParamsE)
        /*069c*/ 	.short	0x0210
        /*069e*/ 	.short	0x0bf0


	//----- nvinfo : EIATTR_SW_WAR
	.align		4
.L_107:
        /*06a0*/ 	.byte	0x04, 0x36
        /*06a2*/ 	.short	(.L_109 - .L_108)
.L_108:
        /*06a4*/ 	.word	0x00000008
.L_109:


//--------------------- .nv.info._ZN7cutlass13device_kernelIN5flash11enable_sm90INS1_16FlashAttnFwdSm90INS1_25CollectiveMainloopFwdSm90ILi2EN4cute5tupleIJNS5_1CILi2EEENS7_ILi1EEES9_EEENS6_IJNS7_ILi128EEENS7_ILi112EEENS7_ILi192EEEEEELi192ENS_6half_tEfNS_4arch4Sm90ELb0ELb0ELb1ELb0ELb0ELb0ELb0ELb1ELb1ELb0ELb0ELb0EEENS1_21CollectiveEpilogueFwdINS6_IJSB_SD_SC_EEESA_SF_SH_Li256ELb0ELb0ELb0ELb0EEENS1_29StaticPersistentTileSchedulerILb0EEEEEEEEEvNT_6ParamsE --------------------------
	.section	.nv.info._ZN7cutlass13device_kernelIN5flash11enable_sm90INS1_16FlashAttnFwdSm90INS1_25CollectiveMainloopFwdSm90ILi2EN4cute5tupleIJNS5_1CILi2EEENS7_ILi1EEES9_EEENS6_IJNS7_ILi128EEENS7_ILi112EEENS7_ILi192EEEEEELi192ENS_6half_tEfNS_4arch4Sm90ELb0ELb0ELb1ELb0ELb0ELb0ELb0ELb1ELb1ELb0ELb0ELb0EEENS1_21CollectiveEpilogueFwdINS6_IJSB_SD_SC_EEESA_SF_SH_Li256ELb0ELb0ELb0ELb0EEENS1_29StaticPersistentTileSchedulerILb0EEEEEEEEEvNT_6ParamsE,"",@"SHT_CUDA_INFO"
	.sectionflags	@""
	.align	4


	//----- nvinfo : EIATTR_CUDA_API_VERSION
	.align		4
        /*0000*/ 	.byte	0x04, 0x37
        /*0002*/ 	.short	(.L_111 - .L_110)
.L_110:
        /*0004*/ 	.word	0x00000082


	//----- nvinfo : EIATTR_KPARAM_INFO
	.align		4
.L_111:
        /*0008*/ 	.byte	0x04, 0x17
        /*000a*/ 	.short	(.L_113 - .L_112)
.L_112:
        /*000c*/ 	.word	0x00000000
        /*0010*/ 	.short	0x0000
        /*0012*/ 	.short	0x0070
        /*0014*/ 	.byte	0x00, 0xf0, 0x01, 0x2e


	//----- nvinfo : EIATTR_SPARSE_MMA_MASK
	.align		4
.L_113:
        /*0018*/ 	.byte	0x03, 0x50
        /*001a*/ 	.short	0x0000


	//----- nvinfo : EIATTR_MAXREG_COUNT
	.align		4
        /*001c*/ 	.byte	0x03, 0x1b
        /*001e*/ 	.short	0x00a8


	//----- nvinfo : EIATTR_NUM_BARRIERS
	.align		4
        /*0020*/ 	.byte	0x02, 0x4c
        /*0022*/ 	.byte	0x09
	.zero		1


	//----- nvinfo : EIATTR_EXTERNS
	.align		4
        /*0024*/ 	.byte	0x04, 0x0f
        /*0026*/ 	.short	(.L_115 - .L_114)


	//   ....[0]....
	.align		4
.L_114:
        /*0028*/ 	.word	index@(__assertfail)


	//----- nvinfo : EIATTR_ANNOTATIONS
	.align		4
.L_115:
        /*002c*/ 	.byte	0x04, 0x55
        /*002e*/ 	.short	(.L_117 - .L_116)


	//   ....[0]....
.L_116:
        /* <DEDUP_REMOVED lines=25> */
        /*01b4*/ 	.byte	0xe0, 0xf2, 0x00, 0x00


	//----- nvinfo : EIATTR_MERCURY_ISA_VERSION
	.align		4
.L_117:
        /*01b8*/ 	.byte	0x03, 0x5f
        /*01ba*/ 	.short	0x0101


	//----- nvinfo : EIATTR_INT_WARP_WIDE_INSTR_OFFSETS
	.align		4
        /*01bc*/ 	.byte	0x04, 0x31
        /*01be*/ 	.short	(.L_119 - .L_118)


	//   ....[0]....
.L_118:
        /*01c0*/ 	.word	0x00000180


	//   ....[1]....
        /*01c4*/ 	.word	0x00000220


	//   ....[2]....
        /*01c8*/ 	.word	0x00000290


	//   ....[3]....
        /*01cc*/ 	.word	0x0000c870


	//   ....[4]....
        /*01d0*/ 	.word	0x0000c8a0


	//   ....[5]....
        /*01d4*/ 	.word	0x0000c980


	//   ....[6]....
        /*01d8*/ 	.word	0x0000ca60


	//----- nvinfo : EIATTR_COOP_GROUP_MASK_REGIDS
	.align		4
.L_119:
        /*01dc*/ 	.byte	0x04, 0x29
        /*01de*/ 	.short	(.L_121 - .L_120)


	//   ....[0]....
.L_120:
        /*01e0*/ 	.word	0xffffffff


	//   ....[1]....
        /*01e4*/ 	.word	0xffffffff


	//   ....[2]....
        /*01e8*/ 	.word	0xffffffff


	//   ....[3]....
        /*01ec*/ 	.word	0xffffffff


	//   ....[4]....
        /*01f0*/ 	.word	0xffffffff


	//   ....[5]....
        /*01f4*/ 	.word	0xffffffff


	//   ....[6]....
        /*01f8*/ 	.word	0xffffffff


	//   ....[7]....
        /*01fc*/ 	.word	0xffffffff


	//   ....[8]....
        /*0200*/ 	.word	0xffffffff


	//   ....[9]....
        /*0204*/ 	.word	0xffffffff


	//   ....[10]....
        /*0208*/ 	.word	0xffffffff


	//   ....[11]....
        /*020c*/ 	.word	0xffffffff


	//   ....[12]....
        /*0210*/ 	.word	0xffffffff


	//   ....[13]....
        /*0214*/ 	.word	0xffffffff


	//   ....[14]....
        /*0218*/ 	.word	0xffffffff


	//   ....[15]....
        /*021c*/ 	.word	0xffffffff


	//   ....[16]....
        /*0220*/ 	.word	0xffffffff


	//   ....[17]....
        /*0224*/ 	.word	0xffffffff


	//   ....[18]....
        /*0228*/ 	.word	0xffffffff


	//   ....[19]....
        /*022c*/ 	.word	0xffffffff


	//   ....[20]....
        /*0230*/ 	.word	0xffffffff


	//   ....[21]....
        /*0234*/ 	.word	0xffffffff


	//   ....[22]....
        /*0238*/ 	.word	0xffffffff


	//   ....[23]....
        /*023c*/ 	.word	0xffffffff


	//   ....[24]....
        /*0240*/ 	.word	0x0500000f


	//   ....[25]....
        /*0244*/ 	.word	0x0500000f


	//----- nvinfo : EIATTR_COOP_GROUP_INSTR_OFFSETS
	.align		4
.L_121:
        /*0248*/ 	.byte	0x04, 0x28
        /*024a*/ 	.short	(.L_123 - .L_122)


	//   ....[0]....
.L_122:
        /*024c*/ 	.word	0x00000060


	//   ....[1]....
        /*0250*/ 	.word	0x00000190


	//   ....[2]....
        /*0254*/ 	.word	0x00000230


	//   ....[3]....
        /*0258*/ 	.word	0x00000410


	//   ....[4]....
        /*025c*/ 	.word	0x00000640


	//   ....[5]....
        /*0260*/ 	.word	0x00000890


	//   ....[6]....
        /*0264*/ 	.word	0x00000b10


	//   ....[7]....
        /*0268*/ 	.word	0x00000e40


	//   ....[8]....
        /*026c*/ 	.word	0x000012d0


	//   ....[9]....
        /*0270*/ 	.word	0x00004960


	//   ....[10]....
        /*0274*/ 	.word	0x00004a00


	//   ....[11]....
        /*0278*/ 	.word	0x00004db0


	//   ....[12]....
        /*027c*/ 	.word	0x00004ea0


	//   ....[13]....
        /*0280*/ 	.word	0x000090b0


	//   ....[14]....
        /*0284*/ 	.word	0x00009100


	//   ....[15]....
        /*0288*/ 	.word	0x00009120


	//   ....[16]....
        /*028c*/ 	.word	0x00009140


	//   ....[17]....
        /*0290*/ 	.word	0x0000a670


	//   ....[18]....
        /*0294*/ 	.word	0x0000a680


	//   ....[19]....
        /*0298*/ 	.word	0x0000a720


	//   ....[20]....
        /*029c*/ 	.word	0x0000a740


	//   ....[21]....
        /*02a0*/ 	.word	0x0000bc00


	//   ....[22]....
        /*02a4*/ 	.word	0x0000bf50


	//   ....[23]....
        /*02a8*/ 	.word	0x0000f260


	//   ....[24]....
        /*02ac*/ 	.word	0x0000f750


	//   ....[25]....
        /*02b0*/ 	.word	0x0000fbf0


	//----- nvinfo : EIATTR_REG_RECONFIG
	.align		4
.L_123:
        /*02b4*/ 	.byte	0x01, 0x54
	.zero		2


	//----- nvinfo : EIATTR_SYSCALL_OFFSETS
	.align		4
        /*02b8*/ 	.byte	0x04, 0x46
        /*02ba*/ 	.short	(.L_125 - .L_124)


	//   ....[0]....
.L_124:
        /*02bc*/ 	.word	0x00001660


	//   ....[1]....
        /*02c0*/ 	.word	0x0000c480


	//   ....[2]....
        /*02c4*/ 	.word	0x0000c5c0


	//   ....[3]....
        /*02c8*/ 	.word	0x0000c6c0


	//----- nvinfo : EIATTR_MBARRIER_INSTR_OFFSETS
	.align		4
.L_125:
        /*02cc*/ 	.byte	0x04, 0x39
        /*02ce*/ 	.short	(.L_127 - .L_126)


	//   ....[0]....
.L_126:
        /*02d0*/ 	.word	0x000002b0
        /*02d4*/ 	.word	0x000000ff
        /*02d8*/ 	.word	0x00036800
        /*02dc*/ 	.short	0x0100
        /*02de*/ 	.byte	0x08
	.zero		1


	//   ....[1]....
        /*02e0*/ 	.word	0x000002c0
        /*02e4*/ 	.word	0x000000ff
        /*02e8*/ 	.word	0x00036820
        /*02ec*/ 	.short	0x0100
        /*02ee*/ 	.byte	0x08
	.zero		1


	//   ....[2]....
        /*02f0*/ 	.word	0x000003b0
        /*02f4*/ 	.word	0x000000ff
        /*02f8*/ 	.word	0x00036830
        /*02fc*/ 	.short	0x0100
        /*02fe*/ 	.byte	0x08
	.zero		1


	//   ....[3]....
        /*0300*/ 	.word	0x000003c0
        /*0304*/ 	.word	0x000000ff
        /*0308*/ 	.word	0x00036840
        /*030c*/ 	.short	0x0100
        /*030e*/ 	.byte	0x08
	.zero		1


	//   ....[4]....
        /*0310*/ 	.word	0x000003d0
        /*0314*/ 	.word	0x000000ff
        /*0318*/ 	.word	0x00036838
        /*031c*/ 	.short	0x0100
        /*031e*/ 	.byte	0x08
	.zero		1


	//   ....[5]....
        /*0320*/ 	.word	0x000003e0
        /*0324*/ 	.word	0x000000ff
        /*0328*/ 	.word	0x00036848
        /*032c*/ 	.short	0x0100
        /*032e*/ 	.byte	0x08
	.zero		1


	//   ....[6]....
        /*0330*/ 	.word	0x000005f0
        /*0334*/ 	.word	0x000000ff
        /*0338*/ 	.word	0x00036850
        /*033c*/ 	.short	0x0100
        /*033e*/ 	.byte	0x08
	.zero		1


	//   ....[7]....
        /*0340*/ 	.word	0x00000600
        /*0344*/ 	.word	0x000000ff
        /*0348*/ 	.word	0x00036860
        /*034c*/ 	.short	0x0100
        /*034e*/ 	.byte	0x08
	.zero		1


	//   ....[8]....
        /*0350*/ 	.word	0x00000610
        /*0354*/ 	.word	0x000000ff
        /*0358*/ 	.word	0x00036858
        /*035c*/ 	.short	0x0100
        /*035e*/ 	.byte	0x08
	.zero		1


	//   ....[9]....
        /*0360*/ 	.word	0x00000620
        /*0364*/ 	.word	0x000000ff
        /*0368*/ 	.word	0x00036868
        /*036c*/ 	.short	0x0100
        /*036e*/ 	.byte	0x08
	.zero		1


	//   ....[10]....
        /*0370*/ 	.word	0x00000840
        /*0374*/ 	.word	0x000000ff
        /*0378*/ 	.word	0x00036870
        /*037c*/ 	.short	0x0100
        /*037e*/ 	.byte	0x08
	.zero		1


	//   ....[11]....
        /*0380*/ 	.word	0x00000850
        /*0384*/ 	.word	0x000000ff
        /*0388*/ 	.word	0x00036880
        /*038c*/ 	.short	0x0100
        /*038e*/ 	.byte	0x08
	.zero		1


	//   ....[12]....
        /*0390*/ 	.word	0x00000860
        /*0394*/ 	.word	0x000000ff
        /*0398*/ 	.word	0x00036878
        /*039c*/ 	.short	0x0100
        /*039e*/ 	.byte	0x08
	.zero		1


	//   ....[13]....
        /*03a0*/ 	.word	0x00000870
        /*03a4*/ 	.word	0x000000ff
        /*03a8*/ 	.word	0x00036888
        /*03ac*/ 	.short	0x0100
        /*03ae*/ 	.byte	0x08
	.zero		1


	//   ....[14]....
        /*03b0*/ 	.word	0x00000ac0
        /*03b4*/ 	.word	0x000000ff
        /*03b8*/ 	.word	0x00036890
        /*03bc*/ 	.short	0x0100
        /*03be*/ 	.byte	0x08
	.zero		1


	//   ....[15]....
        /*03c0*/ 	.word	0x00000ad0
        /*03c4*/ 	.word	0x000000ff
        /*03c8*/ 	.word	0x000368a0
        /*03cc*/ 	.short	0x0100
        /*03ce*/ 	.byte	0x08
	.zero		1


	//   ....[16]....
        /*03d0*/ 	.word	0x00000ae0
        /*03d4*/ 	.word	0x000000ff
        /*03d8*/ 	.word	0x00036898
        /*03dc*/ 	.short	0x0100
        /*03de*/ 	.byte	0x08
	.zero		1


	//   ....[17]....
        /*03e0*/ 	.word	0x00000af0
        /*03e4*/ 	.word	0x000000ff
        /*03e8*/ 	.word	0x000368a8
        /*03ec*/ 	.short	0x0100
        /*03ee*/ 	.byte	0x08
	.zero		1


	//   ....[18]....
        /*03f0*/ 	.word	0x00000d90
        /*03f4*/ 	.word	0x000000ff
        /*03f8*/ 	.word	0x000368b0
        /*03fc*/ 	.short	0x0100
        /*03fe*/ 	.byte	0x08
	.zero		1


	//   ....[19]....
        /*0400*/ 	.word	0x00000da0
        /*0404*/ 	.word	0x000000ff
        /*0408*/ 	.word	0x000368c0
        /*040c*/ 	.short	0x0100
        /*040e*/ 	.byte	0x08
	.zero		1


	//   ....[20]....
        /*0410*/ 	.word	0x00000db0
        /*0414*/ 	.word	0x000000ff
        /*0418*/ 	.word	0x000368b8
        /*041c*/ 	.short	0x0100
        /*041e*/ 	.byte	0x08
	.zero		1


	//   ....[21]....
        /*0420*/ 	.word	0x00000dc0
        /*0424*/ 	.word	0x000000ff
        /*0428*/ 	.word	0x000368c8
        /*042c*/ 	.short	0x0100
        /*042e*/ 	.byte	0x08
	.zero		1


	//   ....[22]....
        /*0430*/ 	.word	0x000016b0
        /*0434*/ 	.word	0x000000ff
        /*0438*/ 	.word	0x00036800
        /*043c*/ 	.short	0x010a
        /*043e*/ 	.byte	0x04
	.zero		1


	//   ....[23]....
        /*0440*/ 	.word	0x00001750
        /*0444*/ 	.word	0x00000000
        /*0448*/ 	.word	0x00036830
        /*044c*/ 	.short	0x010a
        /*044e*/ 	.byte	0x3f
	.zero		1


	//   ....[24]....
        /*0450*/ 	.word	0x00001790
        /*0454*/ 	.word	0x00000000
        /*0458*/ 	.word	0x00036830
        /*045c*/ 	.short	0x010a
        /*045e*/ 	.byte	0x3f
	.zero		1


	//   ....[25]....
        /*0460*/ 	.word	0x000050d0
        /*0464*/ 	.word	0x00000000
        /*0468*/ 	.word	0x00000000
        /*046c*/ 	.short	0x0101
        /*046e*/ 	.byte	0x3f
	.zero		1


	//   ....[26]....
        /*0470*/ 	.word	0x00005d40
        /*0474*/ 	.word	0x000000ff
        /*0478*/ 	.word	0x00036830
        /*047c*/ 	.short	0x010a
        /*047e*/ 	.byte	0x3c
	.zero		1


	//   ....[27]....
        /*0480*/ 	.word	0x00005d80
        /*0484*/ 	.word	0x000000ff
        /*0488*/ 	.word	0x00036830
        /*048c*/ 	.short	0x010a
        /*048e*/ 	.byte	0x3c
	.zero		1


	//   ....[28]....
        /*0490*/ 	.word	0x00008320
        /*0494*/ 	.word	0x000000ff
        /*0498*/ 	.word	0x00036850
        /*049c*/ 	.short	0x010a
        /*049e*/ 	.byte	0x05
	.zero		1


	//   ....[29]....
        /*04a0*/ 	.word	0x00008360
        /*04a4*/ 	.word	0x000000ff
        /*04a8*/ 	.word	0x00036850
        /*04ac*/ 	.short	0x010a
        /*04ae*/ 	.byte	0x05
	.zero		1


	//   ....[30]....
        /*04b0*/ 	.word	0x00009b00
        /*04b4*/ 	.word	0x00000003
        /*04b8*/ 	.word	0x00000000
        /*04bc*/ 	.short	0x0101
        /*04be*/ 	.byte	0x3f
	.zero		1


	//   ....[31]....
        /*04c0*/ 	.word	0x00009f10
        /*04c4*/ 	.word	0x0000000a
        /*04c8*/ 	.word	0x00000000
        /*04cc*/ 	.short	0x0101
        /*04ce*/ 	.byte	0x3f
	.zero		1


	//   ....[32]....
        /*04d0*/ 	.word	0x0000a5e0
        /*04d4*/ 	.word	0x000000ff
        /*04d8*/ 	.word	0x00036850
        /*04dc*/ 	.short	0x010a
        /*04de*/ 	.byte	0x05
	.zero		1


	//   ....[33]....
        /*04e0*/ 	.word	0x0000a620
        /*04e4*/ 	.word	0x000000ff
        /*04e8*/ 	.word	0x00036850
        /*04ec*/ 	.short	0x010a
        /*04ee*/ 	.byte	0x05
	.zero		1


	//   ....[34]....
        /*04f0*/ 	.word	0x0000b6a0
        /*04f4*/ 	.word	0x00000004
        /*04f8*/ 	.word	0x00000000
        /*04fc*/ 	.short	0x0101
        /*04fe*/ 	.byte	0x3f
	.zero		1


	//   ....[35]....
        /*0500*/ 	.word	0x0000be20
        /*0504*/ 	.word	0x000000ff
        /*0508*/ 	.word	0x00000000
        /*050c*/ 	.short	0x0101
        /*050e*/ 	.byte	0x07
	.zero		1


	//   ....[36]....
        /*0510*/ 	.word	0x0000be30
        /*0514*/ 	.word	0x000000ff
        /*0518*/ 	.word	0x00000000
        /*051c*/ 	.short	0x0101
        /*051e*/ 	.byte	0x06
	.zero		1


	//   ....[37]....
        /*0520*/ 	.word	0x0000cde0
        /*0524*/ 	.word	0x00000005
        /*0528*/ 	.word	0x00036840
        /*052c*/ 	.short	0x010a
        /*052e*/ 	.byte	0x3f
	.zero		1


	//   ....[38]....
        /*0530*/ 	.word	0x0000d3a0
        /*0534*/ 	.word	0x0000000a
        /*0538*/ 	.word	0x00036820
        /*053c*/ 	.short	0x010a
        /*053e*/ 	.byte	0x3f
	.zero		1


	//   ....[39]....
        /*0540*/ 	.word	0x0000d690
        /*0544*/ 	.word	0x00000002
        /*0548*/ 	.word	0x00036840
        /*054c*/ 	.short	0x010a
        /*054e*/ 	.byte	0x3f
	.zero		1


	//   ....[40]....
        /*0550*/ 	.word	0x0000d990
        /*0554*/ 	.word	0x00000002
        /*0558*/ 	.word	0x00036860
        /*055c*/ 	.short	0x010a
        /*055e*/ 	.byte	0x3f
	.zero		1


	//   ....[41]....
        /*0560*/ 	.word	0x0000df10
        /*0564*/ 	.word	0x00000002
        /*0568*/ 	.word	0x00036840
        /*056c*/ 	.short	0x010a
        /*056e*/ 	.byte	0x3f
	.zero		1


	//   ....[42]....
        /*0570*/ 	.word	0x0000e210
        /*0574*/ 	.word	0x00000002
        /*0578*/ 	.word	0x00036860
        /*057c*/ 	.short	0x010a
        /*057e*/ 	.byte	0x3f
	.zero		1


	//   ....[43]....
        /*0580*/ 	.word	0x0000e710
        /*0584*/ 	.word	0x00000002
        /*0588*/ 	.word	0x00036840
        /*058c*/ 	.short	0x010a
        /*058e*/ 	.byte	0x3f
	.zero		1


	//   ....[44]....
        /*0590*/ 	.word	0x0000ea10
        /*0594*/ 	.word	0x00000002
        /*0598*/ 	.word	0x00036860
        /*059c*/ 	.short	0x010a
        /*059e*/ 	.byte	0x3f
	.zero		1


	//   ....[45]....
        /*05a0*/ 	.word	0x0000eda0
        /*05a4*/ 	.word	0x00000002
        /*05a8*/ 	.word	0x00036860
        /*05ac*/ 	.short	0x010a
        /*05ae*/ 	.byte	0x3f
	.zero		1


	//   ....[46]....
        /*05b0*/ 	.word	0x0000f1e0
        /*05b4*/ 	.word	0x00000000
        /*05b8*/ 	.word	0x00036820
        /*05bc*/ 	.short	0x010a
        /*05be*/ 	.byte	0x3f
	.zero		1


	//   ....[47]....
        /*05c0*/ 	.word	0x0000f380
        /*05c4*/ 	.word	0x00000006
        /*05c8*/ 	.word	0x00000000
        /*05cc*/ 	.short	0x010a
        /*05ce*/ 	.byte	0x3f
	.zero		1


	//   ....[48]....
        /*05d0*/ 	.word	0x0000f3f0
        /*05d4*/ 	.word	0x00000003
        /*05d8*/ 	.word	0x00000000
        /*05dc*/ 	.short	0x010a
        /*05de*/ 	.byte	0x3f
	.zero		1


	//   ....[49]....
        /*05e0*/ 	.word	0x0000f450
        /*05e4*/ 	.word	0x00000010
        /*05e8*/ 	.word	0x00000000
        /*05ec*/ 	.short	0x010a
        /*05ee*/ 	.byte	0x3f
	.zero		1


	//   ....[50]....
        /*05f0*/ 	.word	0x0000f480
        /*05f4*/ 	.word	0x00000003
        /*05f8*/ 	.word	0x00000000
        /*05fc*/ 	.short	0x010a
        /*05fe*/ 	.byte	0x3f
	.zero		1


	//   ....[51]....
        /*0600*/ 	.word	0x0000f500
        /*0604*/ 	.word	0x00000003
        /*0608*/ 	.word	0x00036800
        /*060c*/ 	.short	0x010a
        /*060e*/ 	.byte	0x3f
	.zero		1


	//   ....[52]....
        /*0610*/ 	.word	0x0000f550
        /*0614*/ 	.word	0x00000000
        /*0618*/ 	.word	0x00036830
        /*061c*/ 	.short	0x010a
        /*061e*/ 	.byte	0x3f
	.zero		1


	//   ....[53]....
        /*0620*/ 	.word	0x0000f5b0
        /*0624*/ 	.word	0x00000008
        /*0628*/ 	.word	0x00036830
        /*062c*/ 	.short	0x010a
        /*062e*/ 	.byte	0x3f
	.zero		1


	//   ....[54]....
        /*0630*/ 	.word	0x0000f610
        /*0634*/ 	.word	0x00000007
        /*0638*/ 	.word	0x00036850
        /*063c*/ 	.short	0x010a
        /*063e*/ 	.byte	0x3f
	.zero		1


	//   ....[55]....
        /*0640*/ 	.word	0x0000f670
        /*0644*/ 	.word	0x00000005
        /*0648*/ 	.word	0x00036850
        /*064c*/ 	.short	0x010a
        /*064e*/ 	.byte	0x3f
	.zero		1


	//   ....[56]....
        /*0650*/ 	.word	0x0000f810
        /*0654*/ 	.word	0x00000005
        /*0658*/ 	.word	0x00036840
        /*065c*/ 	.short	0x010a
        /*065e*/ 	.byte	0x3f
	.zero		1


	//   ....[57]....
        /*0660*/ 	.word	0x0000f890
        /*0664*/ 	.word	0x00000007
        /*0668*/ 	.word	0x00036820
        /*066c*/ 	.short	0x010a
        /*066e*/ 	.byte	0x3f
	.zero		1


	//   ....[58]....
        /*0670*/ 	.word	0x0000f8e0
        /*0674*/ 	.word	0x00000002
        /*0678*/ 	.word	0x00036840
        /*067c*/ 	.short	0x010a
        /*067e*/ 	.byte	0x3f
	.zero		1


	//   ....[59]....
        /*0680*/ 	.word	0x0000f930
        /*0684*/ 	.word	0x00000002
        /*0688*/ 	.word	0x00036860
        /*068c*/ 	.short	0x010a
        /*068e*/ 	.byte	0x3f
	.zero		1


	//   ....[60]....
        /*0690*/ 	.word	0x0000f980
        /*0694*/ 	.word	0x00000002
        /*0698*/ 	.word	0x00036840
        /*069c*/ 	.short	0x010a
        /*069e*/ 	.byte	0x3f
	.zero		1


	//   ....[61]....
        /*06a0*/ 	.word	0x0000f9d0
        /*06a4*/ 	.word	0x00000002
        /*06a8*/ 	.word	0x00036860
        /*06ac*/ 	.short	0x010a
        /*06ae*/ 	.byte	0x3f
	.zero		1


	//   ....[62]....
        /*06b0*/ 	.word	0x0000fa20
        /*06b4*/ 	.word	0x00000002
        /*06b8*/ 	.word	0x00036840
        /*06bc*/ 	.short	0x010a
        /*06be*/ 	.byte	0x3f
	.zero		1


	//   ....[63]....
        /*06c0*/ 	.word	0x0000fa70
        /*06c4*/ 	.word	0x00000002
        /*06c8*/ 	.word	0x00036860
        /*06cc*/ 	.short	0x010a
        /*06ce*/ 	.byte	0x3f
	.zero		1


	//   ....[64]....
        /*06d0*/ 	.word	0x0000fac0
        /*06d4*/ 	.word	0x00000002
        /*06d8*/ 	.word	0x00036860
        /*06dc*/ 	.short	0x010a
        /*06de*/ 	.byte	0x3f
	.zero		1


	//   ....[65]....
        /*06e0*/ 	.word	0x0000fb10
        /*06e4*/ 	.word	0x00000000
        /*06e8*/ 	.word	0x00036820
        /*06ec*/ 	.short	0x010a
        /*06ee*/ 	.byte	0x3f
	.zero		1


	//   ....[66]....
        /*06f0*/ 	.word	0x0000fcb0
        /*06f4*/ 	.word	0x00000006
        /*06f8*/ 	.word	0x00000000
        /*06fc*/ 	.short	0x010a
        /*06fe*/ 	.byte	0x3f
	.zero		1


	//   ....[67]....
        /*0700*/ 	.word	0x0000fd00
        /*0704*/ 	.word	0x00000003
        /*0708*/ 	.word	0x00000000
        /*070c*/ 	.short	0x010a
        /*070e*/ 	.byte	0x3f
	.zero		1


	//   ....[68]....
        /*0710*/ 	.word	0x0000fd50
        /*0714*/ 	.word	0x00000010
        /*0718*/ 	.word	0x00000000
        /*071c*/ 	.short	0x010a
        /*071e*/ 	.byte	0x3f
	.zero		1


	//----- nvinfo : EIATTR_NUM_MBARRIERS
	.align		4
.L_127:
        /*0720*/ 	.byte	0x03, 0x38
        /*0722*/ 	.short	0x0016


	//----- nvinfo : EIATTR_EXIT_INSTR_OFFSETS
	.align		4
        /*0724*/ 	.byte	0x04, 0x1c
        /*0726*/ 	.short	(.L_129 - .L_128)


	//   ....[0]....
.L_128:
        /*0728*/ 	.word	0x00000f60


	//   ....[1]....
        /*072c*/ 	.word	0x0000bf10


	//   ....[2]....
        /*0730*/ 	.word	0x0000bf70


	//   ....[3]....
        /*0734*/ 	.word	0x0000f4d0


	//----- nvinfo : EIATTR_MAX_THREADS
	.align		4
.L_129:
        /*0738*/ 	.byte	0x04, 0x05
        /*073a*/ 	.short	(.L_131 - .L_130)
.L_130:
        /*073c*/ 	.word	0x00000180
        /*0740*/ 	.word	0x00000001
        /*0744*/ 	.word	0x00000001


	//----- nvinfo : EIATTR_CRS_STACK_SIZE
	.align		4
.L_131:
        /*0748*/ 	.byte	0x04, 0x1e
        /*074a*/ 	.short	(.L_133 - .L_132)
.L_132:
        /*074c*/ 	.word	0x00000000


	//----- nvinfo : EIATTR_CBANK_PARAM_SIZE
	.align		4
.L_133:
        /*0750*/ 	.byte	0x03, 0x19
        /*0752*/ 	.short	0x0bf0


	//----- nvinfo : EIATTR_PARAM_CBANK
	.align		4
        /*0754*/ 	.byte	0x04, 0x0a
        /*0756*/ 	.short	(.L_135 - .L_134)
	.align		4
.L_134:
        /*0758*/ 	.word	index@(.nv.constant0._ZN7cutlass13device_kernelIN5flash11enable_sm90INS1_16FlashAttnFwdSm90INS1_25CollectiveMainloopFwdSm90ILi2EN4cute5tupleIJNS5_1CILi2EEENS7_ILi1EEES9_EEENS6_IJNS7_ILi128EEENS7_ILi112EEENS7_ILi192EEEEEELi192ENS_6half_tEfNS_4arch4Sm90ELb0ELb0ELb1ELb0ELb0ELb0ELb0ELb1ELb1ELb0ELb0ELb0EEENS1_21CollectiveEpilogueFwdINS6_IJSB_SD_SC_EEESA_SF_SH_Li256ELb0ELb0ELb0ELb0EEENS1_29StaticPersistentTileSchedulerILb0EEEEEEEEEvNT_6ParamsE)
        /*075c*/ 	.short	0x0210
        /*075e*/ 	.short	0x0bf0


	//----- nvinfo : EIATTR_SW_WAR
	.align		4
.L_135:
        /*0760*/ 	.byte	0x04, 0x36
        /*0762*/ 	.short	(.L_137 - .L_136)
.L_136:
        /*0764*/ 	.word	0x00000008
.L_137:


//--------------------- .nv.info._ZN7cutlass13device_kernelIN5flash11enable_sm90INS1_16FlashAttnFwdSm90INS1_25CollectiveMainloopFwdSm90ILi2EN4cute5tupleIJNS5_1CILi1EEES8_S8_EEENS6_IJNS7_ILi128EEENS7_ILi112EEENS7_ILi192EEEEEELi192ENS_6half_tEfNS_4arch4Sm90ELb0ELb0ELb1ELb1ELb0ELb0ELb0ELb1ELb1ELb0ELb0ELb0EEENS1_21CollectiveEpilogueFwdINS6_IJSA_SC_SB_EEES9_SE_SG_Li256ELb1ELb0ELb0ELb0EEENS1_36VarlenDynamicPersistentTileSchedulerILi128ELi112ELi256ELi32ELb0ELb0ELb1ELb0ELb1ELb1EEEEEEEEEvNT_6ParamsE --------------------------
	.section	.nv.info._ZN7cutlass13device_kernelIN5flash11enable_sm90INS1_16FlashAttnFwdSm90INS1_25CollectiveMainloopFwdSm90ILi2EN4cute5tupleIJNS5_1CILi1EEES8_S8_EEENS6_IJNS7_ILi128EEENS7_ILi112EEENS7_ILi192EEEEEELi192ENS_6half_tEfNS_4arch4Sm90ELb0ELb0ELb1ELb1ELb0ELb0ELb0ELb1ELb1ELb0ELb0ELb0EEENS1_21CollectiveEpilogueFwdINS6_IJSA_SC_SB_EEES9_SE_SG_Li256ELb1ELb0ELb0ELb0EEENS1_36VarlenDynamicPersistentTileSchedulerILi128ELi112ELi256ELi32ELb0ELb0ELb1ELb0ELb1ELb1EEEEEEEEEvNT_6ParamsE,"",@"SHT_CUDA_INFO"
	.sectionflags	@""
	.align	4


	//----- nvinfo : EIATTR_CUDA_API_VERSION
	.align		4
        /*0000*/ 	.byte	0x04, 0x37
        /*0002*/ 	.short	(.L_139 - .L_138)
.L_138:
        /*0004*/ 	.word	0x00000082


	//----- nvinfo : EIATTR_KPARAM_INFO
	.align		4
.L_139:
        /*0008*/ 	.byte	0x04, 0x17
        /*000a*/ 	.short	(.L_141 - .L_140)
.L_140:
        /*000c*/ 	.word	0x00000000
        /*0010*/ 	.short	0x0000
        /*0012*/ 	.short	0x0070
        /*0014*/ 	.byte	0x00, 0xf0, 0x01, 0x28


	//----- nvinfo : EIATTR_SPARSE_MMA_MASK
	.align		4
.L_141:
        /*0018*/ 	.byte	0x03, 0x50
        /*001a*/ 	.short	0x0000


	//----- nvinfo : EIATTR_MAXREG_COUNT
	.align		4
        /*001c*/ 	.byte	0x03, 0x1b
        /*001e*/ 	.short	0x00a8


	//----- nvinfo : EIATTR_NUM_BARRIERS
	.align		4
        /*0020*/ 	.byte	0x02, 0x4c
        /*0022*/ 	.byte	0x09
	.zero		1


	//----- nvinfo : EIATTR_EXTERNS
	.align		4
        /*0024*/ 	.byte	0x04, 0x0f
        /*0026*/ 	.short	(.L_143 - .L_142)


	//   ....[0]....
	.align		4
.L_142:
        /*0028*/ 	.word	index@(__assertfail)


	//----- nvinfo : EIATTR_ANNOTATIONS
	.align		4
.L_143:
        /*002c*/ 	.byte	0x04, 0x55
        /*002e*/ 	.short	(.L_145 - .L_144)


	//   ....[0]....
.L_144:
        /* <DEDUP_REMOVED lines=39> */


	//----- nvinfo : EIATTR_MERCURY_ISA_VERSION
	.align		4
.L_145:
        /*0290*/ 	.byte	0x03, 0x5f
        /*0292*/ 	.short	0x0101


	//----- nvinfo : EIATTR_UNUSED_LOAD_BYTE_OFFSET
	.align		4
        /*0294*/ 	.byte	0x04, 0x44
        /*0296*/ 	.short	(.L_147 - .L_146)


	//   ....[0]....
.L_146:
        /*0298*/ 	.word	0x00000a20
        /*029c*/ 	.word	0x0000fff0


	//   ....[1]....
        /*02a0*/ 	.word	0x0000b610
        /*02a4*/ 	.word	0x0000fff0


	//----- nvinfo : EIATTR_INT_WARP_WIDE_INSTR_OFFSETS
	.align		4
.L_147:
        /*02a8*/ 	.byte	0x04, 0x31
        /*02aa*/ 	.short	(.L_149 - .L_148)


	//   ....[0]....
.L_148:
        /*02ac*/ 	.word	0x00000150


	//   ....[1]....
        /*02b0*/ 	.word	0x00000190


	//   ....[2]....
        /*02b4*/ 	.word	0x00000250


	//   ....[3]....
        /*02b8*/ 	.word	0x0000e830


	//   ....[4]....
        /*02bc*/ 	.word	0x0000e8c0


	//   ....[5]....
        /*02c0*/ 	.word	0x0000ed40


	//   ....[6]....
        /*02c4*/ 	.word	0x0000ed70


	//   ....[7]....
        /*02c8*/ 	.word	0x0000ef80


	//   ....[8]....
        /*02cc*/ 	.word	0x0000f070


	//   ....[9]....
        /*02d0*/ 	.word	0x000114a0


	//   ....[10]....
        /*02d4*/ 	.word	0x00011530


	//----- nvinfo : EIATTR_COOP_GROUP_MASK_REGIDS
	.align		4
.L_149:
        /*02d8*/ 	.byte	0x04, 0x29
        /*02da*/ 	.short	(.L_151 - .L_150)


	//   ....[0]....
.L_150:
        /*02dc*/ 	.word	0xffffffff


	//   ....[1]....
        /*02e0*/ 	.word	0xffffffff


	//   ....[2]....
        /*02e4*/ 	.word	0xffffffff


	//   ....[3]....
        /*02e8*/ 	.word	0xffffffff


	//   ....[4]....
        /*02ec*/ 	.word	0xffffffff


	//   ....[5]....
        /*02f0*/ 	.word	0xffffffff


	//   ....[6]....
        /*02f4*/ 	.word	0xffffffff


	//   ....[7]....
        /*02f8*/ 	.word	0xffffffff


	//   ....[8]....
        /*02fc*/ 	.word	0xffffffff


	//   ....[9]....
        /*0300*/ 	.word	0xffffffff


	//   ....[10]....
        /*0304*/ 	.word	0xffffffff


	//   ....[11]....
        /*0308*/ 	.word	0xffffffff


	//   ....[12]....
        /*030c*/ 	.word	0xffffffff


	//   ....[13]....
        /*0310*/ 	.word	0xffffffff


	//   ....[14]....
        /*0314*/ 	.word	0xffffffff


	//   ....[15]....
        /*0318*/ 	.word	0xffffffff


	//   ....[16]....
        /*031c*/ 	.word	0xffffffff


	//   ....[17]....
        /*0320*/ 	.word	0xffffffff


	//   ....[18]....
        /*0324*/ 	.word	0xffffffff


	//   ....[19]....
        /*0328*/ 	.word	0xffffffff


	//   ....[20]....
        /*032c*/ 	.word	0xffffffff


	//   ....[21]....
        /*0330*/ 	.word	0xffffffff


	//   ....[22]....
        /*0334*/ 	.word	0xffffffff


	//   ....[23]....
        /*0338*/ 	.word	0xffffffff


	//   ....[24]....
        /*033c*/ 	.word	0xffffffff


	//   ....[25]....
        /*0340*/ 	.word	0xffffffff


	//   ....[26]....
        /*0344*/ 	.word	0xffffffff


	//   ....[27]....
        /*0348*/ 	.word	0xffffffff


	//   ....[28]....
        /*034c*/ 	.word	0xffffffff


	//   ....[29]....
        /*0350*/ 	.word	0xffffffff


	//   ....[30]....
        /*0354*/ 	.word	0xffffffff


	//   ....[31]....
        /*0358*/ 	.word	0xffffffff


	//   ....[32]....
        /*035c*/ 	.word	0xffffffff


	//   ....[33]....
        /*0360*/ 	.word	0xffffffff


	//   ....[34]....
        /*0364*/ 	.word	0xffffffff


	//   ....[35]....
        /*0368*/ 	.word	0xffffffff


	//   ....[36]....
        /*036c*/ 	.word	0xffffffff


	//   ....[37]....
        /*0370*/ 	.word	0xffffffff


	//   ....[38]....
        /*0374*/ 	.word	0xffffffff


	//   ....[39]....
        /*0378*/ 	.word	0xffffffff


	//   ....[40]....
        /*037c*/ 	.word	0xffffffff


	//   ....[41]....
        /*0380*/ 	.word	0xffffffff


	//   ....[42]....
        /*0384*/ 	.word	0xffffffff


	//   ....[43]....
        /*0388*/ 	.word	0xffffffff


	//   ....[44]....
        /*038c*/ 	.word	0xffffffff


	//   ....[45]....
        /*0390*/ 	.word	0xffffffff


	//   ....[46]....
        /*0394*/ 	.word	0xffffffff


	//   ....[47]....
        /*0398*/ 	.word	0xffffffff


	//   ....[48]....
        /*039c*/ 	.word	0xffffffff


	//   ....[49]....
        /*03a0*/ 	.word	0xffffffff


	//   ....[50]....
        /*03a4*/ 	.word	0xffffffff


	//   ....[51]....
        /*03a8*/ 	.word	0xffffffff


	//   ....[52]....
        /*03ac*/ 	.word	0xffffffff


	//   ....[53]....
        /*03b0*/ 	.word	0xffffffff


	//   ....[54]....
        /*03b4*/ 	.word	0x0500000f


	//   ....[55]....
        /*03b8*/ 	.word	0x0500000f


	//   ....[56]....
        /*03bc*/ 	.word	0x0500000f


	//   ....[57]....
        /*03c0*/ 	.word	0x0500000f


	//   ....[58]....
        /*03c4*/ 	.word	0x0500000f


	//   ....[59]....
        /*03c8*/ 	.word	0x0500000f


	//   ....[60]....
        /*03cc*/ 	.word	0x0500000f


	//   ....[61]....
        /*03d0*/ 	.word	0x0500000f


	//   ....[62]....
        /*03d4*/ 	.word	0x0500000f


	//   ....[63]....
        /*03d8*/ 	.word	0x0500000f


	//   ....[64]....
        /*03dc*/ 	.word	0x0500000f


	//   ....[65]....
        /*03e0*/ 	.word	0x0500000f


	//   ....[66]....
        /*03e4*/ 	.word	0x0500000f


	//   ....[67]....
        /*03e8*/ 	.word	0x0500000f


	//   ....[68]....
        /*03ec*/ 	.word	0x0500000f


	//   ....[69]....
        /*03f0*/ 	.word	0x0500000f


	//   ....[70]....
        /*03f4*/ 	.word	0x0500000f


	//   ....[71]....
        /*03f8*/ 	.word	0x0500000f


	//   ....[72]....
        /*03fc*/ 	.word	0x0500000f


	//----- nvinfo : EIATTR_COOP_GROUP_INSTR_OFFSETS
	.align		4
.L_151:
        /*0400*/ 	.byte	0x04, 0x28
        /*0402*/ 	.short	(.L_153 - .L_152)


	//   ....[0]....
.L_152:
        /*0404*/ 	.word	0x00000060


	//   ....[1]....
        /*0408*/ 	.word	0x00000160


	//   ....[2]....
        /*040c*/ 	.word	0x00000260


	//   ....[3]....
        /*0410*/ 	.word	0x000003d0


	//   ....[4]....
        /*0414*/ 	.word	0x00000530


	//   ....[5]....
        /*0418*/ 	.word	0x00000650


	//   ....[6]....
        /*041c*/ 	.word	0x000007b0


	//   ....[7]....
        /*0420*/ 	.word	0x00001380


	//   ....[8]....
        /*0424*/ 	.word	0x00004ad0


	//   ....[9]....
        /*0428*/ 	.word	0x00004b40


	//   ....[10]....
        /*042c*/ 	.word	0x000050b0


	//   ....[11]....
        /*0430*/ 	.word	0x00005120


	//   ....[12]....
        /*0434*/ 	.word	0x00009400


	//   ....[13]....
        /*0438*/ 	.word	0x00009430


	//   ....[14]....
        /*043c*/ 	.word	0x00009800


	//   ....[15]....
        /*0440*/ 	.word	0x00009960


	//   ....[16]....
        /*0444*/ 	.word	0x0000aa80


	//   ....[17]....
        /*0448*/ 	.word	0x0000ad70


	//   ....[18]....
        /*044c*/ 	.word	0x0000ae20


	//   ....[19]....
        /*0450*/ 	.word	0x0000ae70


	//   ....[20]....
        /*0454*/ 	.word	0x0000d990


	//   ....[21]....
        /*0458*/ 	.word	0x0000db20


	//   ....[22]....
        /*045c*/ 	.word	0x0000db50


	//   ....[23]....
        /*0460*/ 	.word	0x0000db90


	//   ....[24]....
        /*0464*/ 	.word	0x0000dbf0


	//   ....[25]....
        /*0468*/ 	.word	0x0000dc50


	//   ....[26]....
        /*046c*/ 	.word	0x0000dc90


	//   ....[27]....
        /*0470*/ 	.word	0x0000de40


	//   ....[28]....
        /*0474*/ 	.word	0x0000dea0


	//   ....[29]....
        /*0478*/ 	.word	0x0000dee0


	//   ....[30]....
        /*047c*/ 	.word	0x0000df20


	//   ....[31]....
        /*0480*/ 	.word	0x0000df50


	//   ....[32]....
        /*0484*/ 	.word	0x0000df80


	//   ....[33]....
        /*0488*/ 	.word	0x0000e010


	//   ....[34]....
        /*048c*/ 	.word	0x0000e040


	//   ....[35]....
        /*0490*/ 	.word	0x0000e0d0


	//   ....[36]....
        /*0494*/ 	.word	0x000119b0


	//   ....[37]....
        /*0498*/ 	.word	0x000119c0


	//   ....[38]....
        /*049c*/ 	.word	0x00011ad0


	//   ....[39]....
        /*04a0*/ 	.word	0x00011b30


	//   ....[40]....
        /*04a4*/ 	.word	0x00011b70


	//   ....[41]....
        /*04a8*/ 	.word	0x00011bb0


	//   ....[42]....
        /*04ac*/ 	.word	0x00011be0


	//   ....[43]....
        /*04b0*/ 	.word	0x00011c10


	//   ....[44]....
        /*04b4*/ 	.word	0x00011da0


	//   ....[45]....
        /*04b8*/ 	.word	0x00011e00


	//   ....[46]....
        /*04bc*/ 	.word	0x00011e40


	//   ....[47]....
        /*04c0*/ 	.word	0x00011e80


	//   ....[48]....
        /*04c4*/ 	.word	0x00011eb0


	//   ....[49]....
        /*04c8*/ 	.word	0x00011ee0


	//   ....[50]....
        /*04cc*/ 	.word	0x00011fa0


	//   ....[51]....
        /*04d0*/ 	.word	0x00011fc0


	//   ....[52]....
        /*04d4*/ 	.word	0x00012030


	//   ....[53]....
        /*04d8*/ 	.word	0x00012480


	//   ....[54]....
        /*04dc*/ 	.word	0x00012950


	//   ....[55]....
        /*04e0*/ 	.word	0x00012d70


	//   ....[56]....
        /*04e4*/ 	.word	0x00012e00


	//   ....[57]....
        /*04e8*/ 	.word	0x00012ea0


	//   ....[58]....
        /*04ec*/ 	.word	0x00012f50


	//   ....[59]....
        /*04f0*/ 	.word	0x00012fd0


	//   ....[60]....
        /*04f4*/ 	.word	0x00013050


	//   ....[61]....
        /*04f8*/ 	.word	0x000130d0


	//   ....[62]....
        /*04fc*/ 	.word	0x00013150


	//   ....[63]....
        /*0500*/ 	.word	0x000131e0


	//   ....[64]....
        /*0504*/ 	.word	0x00013290


	//   ....[65]....
        /*0508*/ 	.word	0x00013310


	//   ....[66]....
        /*050c*/ 	.word	0x00013390


	//   ....[67]....
        /*0510*/ 	.word	0x00013410


	//   ....[68]....
        /*0514*/ 	.word	0x00013490


	//   ....[69]....
        /*0518*/ 	.word	0x00013500


	//   ....[70]....
        /*051c*/ 	.word	0x000135a0


	//   ....[71]....
        /*0520*/ 	.word	0x00013630


	//   ....[72]....
        /*0524*/ 	.word	0x00013750


	//----- nvinfo : EIATTR_REG_RECONFIG
	.align		4
.L_153:
        /*0528*/ 	.byte	0x01, 0x54
	.zero		2


	//----- nvinfo : EIATTR_SYSCALL_OFFSETS
	.align		4
        /*052c*/ 	.byte	0x04, 0x46
        /*052e*/ 	.short	(.L_155 - .L_154)


	//   ....[0]....
.L_154:
        /*0530*/ 	.word	0x00001560


	//   ....[1]....
        /*0534*/ 	.word	0x0000ea50


	//   ....[2]....
        /*0538*/ 	.word	0x0000eb90


	//   ....[3]....
        /*053c*/ 	.word	0x0000ec90


	//----- nvinfo : EIATTR_MBARRIER_INSTR_OFFSETS
	.align		4
.L_155:
        /*0540*/ 	.byte	0x04, 0x39
        /*0542*/ 	.short	(.L_157 - .L_156)


	//   ....[0]....
.L_156:
        /*0544*/ 	.word	0x00000280
        /*0548*/ 	.word	0x000000ff
        /*054c*/ 	.word	0x00036800
        /*0550*/ 	.short	0x0100
        /*0552*/ 	.byte	0x08
	.zero		1


	//   ....[1]....
        /*0554*/ 	.word	0x00000290
        /*0558*/ 	.word	0x000000ff
        /*055c*/ 	.word	0x00036820
        /*0560*/ 	.short	0x0100
        /*0562*/ 	.byte	0x08
	.zero		1


	//   ....[2]....
        /*0564*/ 	.word	0x00000380
        /*0568*/ 	.word	0x000000ff
        /*056c*/ 	.word	0x00036830
        /*0570*/ 	.short	0x0100
        /*0572*/ 	.byte	0x08
	.zero		1


	//   ....[3]....
        /*0574*/ 	.word	0x00000390
        /*0578*/ 	.word	0x000000ff
        /*057c*/ 	.word	0x00036840
        /*0580*/ 	.short	0x0100
        /*0582*/ 	.byte	0x08
	.zero		1


	//   ....[4]....
        /*0584*/ 	.word	0x000003a0
        /*0588*/ 	.word	0x000000ff
        /*058c*/ 	.word	0x00036838
        /*0590*/ 	.short	0x0100
        /*0592*/ 	.byte	0x08
	.zero		1


	//   ....[5]....
        /*0594*/ 	.word	0x000003b0
        /*0598*/ 	.word	0x000000ff
        /*059c*/ 	.word	0x00036848
        /*05a0*/ 	.short	0x0100
        /*05a2*/ 	.byte	0x08
	.zero		1


	//   ....[6]....
        /*05a4*/ 	.word	0x000004e0
        /*05a8*/ 	.word	0x000000ff
        /*05ac*/ 	.word	0x00036850
        /*05b0*/ 	.short	0x0100
        /*05b2*/ 	.byte	0x08
	.zero		1


	//   ....[7]....
        /*05b4*/ 	.word	0x000004f0
        /*05b8*/ 	.word	0x000000ff
        /*05bc*/ 	.word	0x00036860
        /*05c0*/ 	.short	0x0100
        /*05c2*/ 	.byte	0x08
	.zero		1


	//   ....[8]....
        /*05c4*/ 	.word	0x00000500
        /*05c8*/ 	.word	0x000000ff
        /*05cc*/ 	.word	0x00036858
        /*05d0*/ 	.short	0x0100
        /*05d2*/ 	.byte	0x08
	.zero		1


	//   ....[9]....
        /*05d4*/ 	.word	0x00000510
        /*05d8*/ 	.word	0x000000ff
        /*05dc*/ 	.word	0x00036868
        /*05e0*/ 	.short	0x0100
        /*05e2*/ 	.byte	0x08
	.zero		1


	//   ....[10]....
        /*05e4*/ 	.word	0x00000600
        /*05e8*/ 	.word	0x000000ff
        /*05ec*/ 	.word	0x00036870
        /*05f0*/ 	.short	0x0100
        /*05f2*/ 	.byte	0x06
	.zero		1


	//   ....[11]....
        /*05f4*/ 	.word	0x00000610
        /*05f8*/ 	.word	0x000000ff
        /*05fc*/ 	.word	0x00036880
        /*0600*/ 	.short	0x0100
        /*0602*/ 	.byte	0x06
	.zero		1


	//   ....[12]....
        /*0604*/ 	.word	0x00000620
        /*0608*/ 	.word	0x000000ff
        /*060c*/ 	.word	0x00036878
        /*0610*/ 	.short	0x0100
        /*0612*/ 	.byte	0x06
	.zero		1


	//   ....[13]....
        /*0614*/ 	.word	0x00000630
        /*0618*/ 	.word	0x000000ff
        /*061c*/ 	.word	0x00036888
        /*0620*/ 	.short	0x0100
        /*0622*/ 	.byte	0x06
	.zero		1


	//   ....[14]....
        /*0624*/ 	.word	0x00000760
        /*0628*/ 	.word	0x000000ff
        /*062c*/ 	.word	0x00036890
        /*0630*/ 	.short	0x0100
        /*0632*/ 	.byte	0x08
	.zero		1


	//   ....[15]....
        /*0634*/ 	.word	0x00000770
        /*0638*/ 	.word	0x000000ff
        /*063c*/ 	.word	0x000368a0
        /*0640*/ 	.short	0x0100
        /*0642*/ 	.byte	0x08
	.zero		1


	//   ....[16]....
        /*0644*/ 	.word	0x00000780
        /*0648*/ 	.word	0x000000ff
        /*064c*/ 	.word	0x00036898
        /*0650*/ 	.short	0x0100
        /*0652*/ 	.byte	0x08
	.zero		1


	//   ....[17]....
        /*0654*/ 	.word	0x00000790
        /*0658*/ 	.word	0x000000ff
        /*065c*/ 	.word	0x000368a8
        /*0660*/ 	.short	0x0100
        /*0662*/ 	.byte	0x08
	.zero		1


	//   ....[18]....
        /*0664*/ 	.word	0x000008c0
        /*0668*/ 	.word	0x000000ff
        /*066c*/ 	.word	0x000368b0
        /*0670*/ 	.short	0x0100
        /*0672*/ 	.byte	0x08
	.zero		1


	//   ....[19]....
        /*0674*/ 	.word	0x000008d0
        /*0678*/ 	.word	0x000000ff
        /*067c*/ 	.word	0x000368c0
        /*0680*/ 	.short	0x0100
        /*0682*/ 	.byte	0x08
	.zero		1


	//   ....[20]....
        /*0684*/ 	.word	0x000008e0
        /*0688*/ 	.word	0x000000ff
        /*068c*/ 	.word	0x000368b8
        /*0690*/ 	.short	0x0100
        /*0692*/ 	.byte	0x08
	.zero		1


	//   ....[21]....
        /*0694*/ 	.word	0x000008f0
        /*0698*/ 	.word	0x000000ff
        /*069c*/ 	.word	0x000368c8
        /*06a0*/ 	.short	0x0100
        /*06a2*/ 	.byte	0x08
	.zero		1


	//   ....[22]....
        /*06a4*/ 	.word	0x00001610
        /*06a8*/ 	.word	0x00000002
        /*06ac*/ 	.word	0x00036800
        /*06b0*/ 	.short	0x010a
        /*06b2*/ 	.byte	0x3f
	.zero		1


	//   ....[23]....
        /*06b4*/ 	.word	0x00001680
        /*06b8*/ 	.word	0x00000000
        /*06bc*/ 	.word	0x00036830
        /*06c0*/ 	.short	0x010a
        /*06c2*/ 	.byte	0x3f
	.zero		1


	//   ....[24]....
        /*06c4*/ 	.word	0x000016f0
        /*06c8*/ 	.word	0x00000000
        /*06cc*/ 	.word	0x00036830
        /*06d0*/ 	.short	0x010a
        /*06d2*/ 	.byte	0x3f
	.zero		1


	//   ....[25]....
        /*06d4*/ 	.word	0x00004880
        /*06d8*/ 	.word	0x00000000
        /*06dc*/ 	.word	0x00000000
        /*06e0*/ 	.short	0x0101
        /*06e2*/ 	.byte	0x3f
	.zero		1


	//   ....[26]....
        /*06e4*/ 	.word	0x00006280
        /*06e8*/ 	.word	0x0000000c
        /*06ec*/ 	.word	0x00036830
        /*06f0*/ 	.short	0x010a
        /*06f2*/ 	.byte	0x3f
	.zero		1


	//   ....[27]....
        /*06f4*/ 	.word	0x000062d0
        /*06f8*/ 	.word	0x0000000c
        /*06fc*/ 	.word	0x00036830
        /*0700*/ 	.short	0x010a
        /*0702*/ 	.byte	0x3f
	.zero		1


	//   ....[28]....
        /*0704*/ 	.word	0x00008810
        /*0708*/ 	.word	0x0000000d
        /*070c*/ 	.word	0x00036850
        /*0710*/ 	.short	0x010a
        /*0712*/ 	.byte	0x3f
	.zero		1


	//   ....[29]....
        /*0714*/ 	.word	0x00008850
        /*0718*/ 	.word	0x0000000d
        /*071c*/ 	.word	0x00036850
        /*0720*/ 	.short	0x010a
        /*0722*/ 	.byte	0x3f
	.zero		1


	//   ....[30]....
        /*0724*/ 	.word	0x00009e00
        /*0728*/ 	.word	0x0000000c
        /*072c*/ 	.word	0x00000000
        /*0730*/ 	.short	0x0101
        /*0732*/ 	.byte	0x3f
	.zero		1


	//   ....[31]....
        /*0734*/ 	.word	0x00009e90
        /*0738*/ 	.word	0x0000000f
        /*073c*/ 	.word	0x00000000
        /*0740*/ 	.short	0x0101
        /*0742*/ 	.byte	0x3f
	.zero		1


	//   ....[32]....
        /*0744*/ 	.word	0x0000a9e0
        /*0748*/ 	.word	0x0000000f
        /*074c*/ 	.word	0x00036850
        /*0750*/ 	.short	0x010a
        /*0752*/ 	.byte	0x3f
	.zero		1


	//   ....[33]....
        /*0754*/ 	.word	0x0000aa20
        /*0758*/ 	.word	0x0000000f
        /*075c*/ 	.word	0x00036850
        /*0760*/ 	.short	0x010a
        /*0762*/ 	.byte	0x3f
	.zero		1


	//   ....[34]....
        /*0764*/ 	.word	0x0000afb0
        /*0768*/ 	.word	0x0000000b
        /*076c*/ 	.word	0x00000000
        /*0770*/ 	.short	0x0101
        /*0772*/ 	.byte	0x3f
	.zero		1


	//   ....[35]....
        /*0774*/ 	.word	0x0000c820
        /*0778*/ 	.word	0x00000026
        /*077c*/ 	.word	0x00000000
        /*0780*/ 	.short	0x0101
        /*0782*/ 	.byte	0x3f
	.zero		1


	//   ....[36]....
        /*0784*/ 	.word	0x0000f3d0
        /*0788*/ 	.word	0x00000008
        /*078c*/ 	.word	0x00036840
        /*0790*/ 	.short	0x010a
        /*0792*/ 	.byte	0x3f
	.zero		1


	//   ....[37]....
        /*0794*/ 	.word	0x0000f990
        /*0798*/ 	.word	0x00000009
        /*079c*/ 	.word	0x00036820
        /*07a0*/ 	.short	0x010a
        /*07a2*/ 	.byte	0x3f
	.zero		1


	//   ....[38]....
        /*07a4*/ 	.word	0x0000fcd0
        /*07a8*/ 	.word	0x00000002
        /*07ac*/ 	.word	0x00036840
        /*07b0*/ 	.short	0x010a
        /*07b2*/ 	.byte	0x3f
	.zero		1


	//   ....[39]....
        /*07b4*/ 	.word	0x0000ffd0
        /*07b8*/ 	.word	0x00000003
        /*07bc*/ 	.word	0x00000060
        /*07c0*/ 	.short	0x010a
        /*07c2*/ 	.byte	0x3f
	.zero		1


	//   ....[40]....
        /*07c4*/ 	.word	0x000105f0
        /*07c8*/ 	.word	0x00000002
        /*07cc*/ 	.word	0x00036840
        /*07d0*/ 	.short	0x010a
        /*07d2*/ 	.byte	0x3f
	.zero		1


	//   ....[41]....
        /*07d4*/ 	.word	0x000108f0
        /*07d8*/ 	.word	0x00000002
        /*07dc*/ 	.word	0x00000060
        /*07e0*/ 	.short	0x010a
        /*07e2*/ 	.byte	0x3f
	.zero		1


	//   ....[42]....
        /*07e4*/ 	.word	0x00010e20
        /*07e8*/ 	.word	0x00000002
        /*07ec*/ 	.word	0x00036840
        /*07f0*/ 	.short	0x010a
        /*07f2*/ 	.byte	0x3f
	.zero		1


	//   ....[43]....
        /*07f4*/ 	.word	0x00011130
        /*07f8*/ 	.word	0x00000002
        /*07fc*/ 	.word	0x00000060
        /*0800*/ 	.short	0x010a
        /*0802*/ 	.byte	0x3f
	.zero		1


	//   ....[44]....
        /*0804*/ 	.word	0x000115f0
        /*0808*/ 	.word	0x00000003
        /*080c*/ 	.word	0x00036860
        /*0810*/ 	.short	0x010a
        /*0812*/ 	.byte	0x3f
	.zero		1


	//   ....[45]....
        /*0814*/ 	.word	0x00012400
        /*0818*/ 	.word	0x00000000
        /*081c*/ 	.word	0x00036820
        /*0820*/ 	.short	0x010a
        /*0822*/ 	.byte	0x3f
	.zero		1


	//   ....[46]....
        /*0824*/ 	.word	0x000125c0
        /*0828*/ 	.word	0x00000006
        /*082c*/ 	.word	0x00000000
        /*0830*/ 	.short	0x010a
        /*0832*/ 	.byte	0x3f
	.zero		1


	//   ....[47]....
        /*0834*/ 	.word	0x00012630
        /*0838*/ 	.word	0x00000007
        /*083c*/ 	.word	0x00000000
        /*0840*/ 	.short	0x010a
        /*0842*/ 	.byte	0x3f
	.zero		1


	//   ....[48]....
        /*0844*/ 	.word	0x000126a0
        /*0848*/ 	.word	0x00000004
        /*084c*/ 	.word	0x00000000
        /*0850*/ 	.short	0x010a
        /*0852*/ 	.byte	0x3f
	.zero		1


	//   ....[49]....
        /*0854*/ 	.word	0x000126d0
        /*0858*/ 	.word	0x00000003
        /*085c*/ 	.word	0x00000000
        /*0860*/ 	.short	0x010a
        /*0862*/ 	.byte	0x3f
	.zero		1


	//   ....[50]....
        /*0864*/ 	.word	0x00012730
        /*0868*/ 	.word	0x00000002
        /*086c*/ 	.word	0x00036800
        /*0870*/ 	.short	0x010a
        /*0872*/ 	.byte	0x3f
	.zero		1


	//   ....[51]....
        /*0874*/ 	.word	0x00012780
        /*0878*/ 	.word	0x00000000
        /*087c*/ 	.word	0x00036830
        /*0880*/ 	.short	0x010a
        /*0882*/ 	.byte	0x3f
	.zero		1


	//   ....[52]....
        /*0884*/ 	.word	0x000127d0
        /*0888*/ 	.word	0x0000000c
        /*088c*/ 	.word	0x00036830
        /*0890*/ 	.short	0x010a
        /*0892*/ 	.byte	0x3f
	.zero		1


	//   ....[53]....
        /*0894*/ 	.word	0x00012820
        /*0898*/ 	.word	0x0000000d
        /*089c*/ 	.word	0x00036850
        /*08a0*/ 	.short	0x010a
        /*08a2*/ 	.byte	0x3f
	.zero		1


	//   ....[54]....
        /*08a4*/ 	.word	0x00012870
        /*08a8*/ 	.word	0x0000000f
        /*08ac*/ 	.word	0x00036850
        /*08b0*/ 	.short	0x010a
        /*08b2*/ 	.byte	0x3f
	.zero		1


	//   ....[55]....
        /*08b4*/ 	.word	0x00012a10
        /*08b8*/ 	.word	0x00000008
        /*08bc*/ 	.word	0x00036840
        /*08c0*/ 	.short	0x010a
        /*08c2*/ 	.byte	0x3f
	.zero		1


	//   ....[56]....
        /*08c4*/ 	.word	0x00012a90
        /*08c8*/ 	.word	0x00000008
        /*08cc*/ 	.word	0x00036820
        /*08d0*/ 	.short	0x010a
        /*08d2*/ 	.byte	0x3f
	.zero		1


	//   ....[57]....
        /*08d4*/ 	.word	0x00012ae0
        /*08d8*/ 	.word	0x00000002
        /*08dc*/ 	.word	0x00036840
        /*08e0*/ 	.short	0x010a
        /*08e2*/ 	.byte	0x3f
	.zero		1


	//   ....[58]....
        /*08e4*/ 	.word	0x00012b30
        /*08e8*/ 	.word	0x00000003
        /*08ec*/ 	.word	0x00000060
        /*08f0*/ 	.short	0x010a
        /*08f2*/ 	.byte	0x3f
	.zero		1


	//   ....[59]....
        /*08f4*/ 	.word	0x00012b80
        /*08f8*/ 	.word	0x00000002
        /*08fc*/ 	.word	0x00036840
        /*0900*/ 	.short	0x010a
        /*0902*/ 	.byte	0x3f
	.zero		1


	//   ....[60]....
        /*0904*/ 	.word	0x00012bd0
        /*0908*/ 	.word	0x00000002
        /*090c*/ 	.word	0x00000060
        /*0910*/ 	.short	0x010a
        /*0912*/ 	.byte	0x3f
	.zero		1


	//   ....[61]....
        /*0914*/ 	.word	0x00012c20
        /*0918*/ 	.word	0x00000002
        /*091c*/ 	.word	0x00036840
        /*0920*/ 	.short	0x010a
        /*0922*/ 	.byte	0x3f
	.zero		1


	//   ....[62]....
        /*0924*/ 	.word	0x00012c70
        /*0928*/ 	.word	0x00000002
        /*092c*/ 	.word	0x00000060
        /*0930*/ 	.short	0x010a
        /*0932*/ 	.byte	0x3f
	.zero		1


	//   ....[63]....
        /*0934*/ 	.word	0x00012cc0
        /*0938*/ 	.word	0x00000003
        /*093c*/ 	.word	0x00036860
        /*0940*/ 	.short	0x010a
        /*0942*/ 	.byte	0x3f
	.zero		1


	//   ....[64]....
        /*0944*/ 	.word	0x00013670
        /*0948*/ 	.word	0x00000000
        /*094c*/ 	.word	0x00036820
        /*0950*/ 	.short	0x010a
        /*0952*/ 	.byte	0x3f
	.zero		1


	//   ....[65]....
        /*0954*/ 	.word	0x00013810
        /*0958*/ 	.word	0x00000006
        /*095c*/ 	.word	0x00000000
        /*0960*/ 	.short	0x010a
        /*0962*/ 	.byte	0x3f
	.zero		1


	//   ....[66]....
        /*0964*/ 	.word	0x00013860
        /*0968*/ 	.word	0x00000007
        /*096c*/ 	.word	0x00000000
        /*0970*/ 	.short	0x010a
        /*0972*/ 	.byte	0x3f
	.zero		1


	//   ....[67]....
        /*0974*/ 	.word	0x000138b0
        /*0978*/ 	.word	0x00000004
        /*097c*/ 	.word	0x00000000
        /*0980*/ 	.short	0x010a
        /*0982*/ 	.byte	0x3f
	.zero		1


	//----- nvinfo : EIATTR_NUM_MBARRIERS
	.align		4
.L_157:
        /*0984*/ 	.byte	0x03, 0x38
        /*0986*/ 	.short	0x0016


	//----- nvinfo : EIATTR_EXIT_INSTR_OFFSETS
	.align		4
        /*0988*/ 	.byte	0x04, 0x1c
        /*098a*/ 	.short	(.L_159 - .L_158)


	//   ....[0]....
.L_158:
        /*098c*/ 	.word	0x00000a60


	//   ....[1]....
        /*0990*/ 	.word	0x0000d950


	//   ....[2]....
        /*0994*/ 	.word	0x0000d9b0


	//   ....[3]....
        /*0998*/ 	.word	0x00012720


	//----- nvinfo : EIATTR_MAX_THREADS
	.align		4
.L_159:
        /*099c*/ 	.byte	0x04, 0x05
        /*099e*/ 	.short	(.L_161 - .L_160)
.L_160:
        /*09a0*/ 	.word	0x00000180
        /*09a4*/ 	.word	0x00000001
        /*09a8*/ 	.word	0x00000001


	//----- nvinfo : EIATTR_CRS_STACK_SIZE
	.align		4
.L_161:
        /*09ac*/ 	.byte	0x04, 0x1e
        /*09ae*/ 	.short	(.L_163 - .L_162)
.L_162:
        /*09b0*/ 	.word	0x00000000


	//----- nvinfo : EIATTR_CBANK_PARAM_SIZE
	.align		4
.L_163:
        /*09b4*/ 	.byte	0x03, 0x19
        /*09b6*/ 	.short	0x0a70


	//----- nvinfo : EIATTR_PARAM_CBANK
	.align		4
        /*09b8*/ 	.byte	0x04, 0x0a
        /*09ba*/ 	.short	(.L_165 - .L_164)
	.align		4
.L_164:
        /*09bc*/ 	.word	index@(.nv.constant0._ZN7cutlass13device_kernelIN5flash11enable_sm90INS1_16FlashAttnFwdSm90INS1_25CollectiveMainloopFwdSm90ILi2EN4cute5tupleIJNS5_1CILi1EEES8_S8_EEENS6_IJNS7_ILi128EEENS7_ILi112EEENS7_ILi192EEEEEELi192ENS_6half_tEfNS_4arch4Sm90ELb0ELb0ELb1ELb1ELb0ELb0ELb0ELb1ELb1ELb0ELb0ELb0EEENS1_21CollectiveEpilogueFwdINS6_IJSA_SC_SB_EEES9_SE_SG_Li256ELb1ELb0ELb0ELb0EEENS1_36VarlenDynamicPersistentTileSchedulerILi128ELi112ELi256ELi32ELb0ELb0ELb1ELb0ELb1ELb1EEEEEEEEEvNT_6ParamsE)
        /*09c0*/ 	.short	0x0210
        /*09c2*/ 	.short	0x0a70


	//----- nvinfo : EIATTR_SW_WAR
	.align		4
.L_165:
        /*09c4*/ 	.byte	0x04, 0x36
        /*09c6*/ 	.short	(.L_167 - .L_166)
.L_166:
        /*09c8*/ 	.word	0x00000008
.L_167:


//--------------------- .nv.info._ZN7cutlass13device_kernelIN5flash11enable_sm90INS1_16FlashAttnFwdSm90INS1_25CollectiveMainloopFwdSm90ILi2EN4cute5tupleIJNS5_1CILi1EEES8_S8_EEENS6_IJNS7_ILi128EEENS7_ILi112EEENS7_ILi192EEEEEELi192ENS_6half_tEfNS_4arch4Sm90ELb0ELb0ELb1ELb1ELb0ELb1ELb0ELb1ELb1ELb0ELb0ELb0EEENS1_21CollectiveEpilogueFwdINS6_IJSA_SC_SB_EEES9_SE_SG_Li256ELb1ELb0ELb0ELb0EEENS1_36VarlenDynamicPersistentTileSchedulerILi128ELi112ELi256ELi32ELb0ELb0ELb1ELb0ELb1ELb1EEEEEEEEEvNT_6ParamsE --------------------------
	.section	.nv.info._ZN7cutlass13device_kernelIN5flash11enable_sm90INS1_16FlashAttnFwdSm90INS1_25CollectiveMainloopFwdSm90ILi2EN4cute5tupleIJNS5_1CILi1EEES8_S8_EEENS6_IJNS7_ILi128EEENS7_ILi112EEENS7_ILi192EEEEEELi192ENS_6half_tEfNS_4arch4Sm90ELb0ELb0ELb1ELb1ELb0ELb1ELb0ELb1ELb1ELb0ELb0ELb0EEENS1_21CollectiveEpilogueFwdINS6_IJSA_SC_SB_EEES9_SE_SG_Li256ELb1ELb0ELb0ELb0EEENS1_36VarlenDynamicPersistentTileSchedulerILi128ELi112ELi256ELi32ELb0ELb0ELb1ELb0ELb1ELb1EEEEEEEEEvNT_6ParamsE,"",@"SHT_CUDA_INFO"
	.sectionflags	@""
	.align	4


	//----- nvinfo : EIATTR_CUDA_API_VERSION
	.align		4
        /*0000*/ 	.byte	0x04, 0x37
        /*0002*/ 	.short	(.L_169 - .L_168)
.L_168:
        /*0004*/ 	.word	0x00000082


	//----- nvinfo : EIATTR_KPARAM_INFO
	.align		4
.L_169:
        /*0008*/ 	.byte	0x04, 0x17
        /*000a*/ 	.short	(.L_171 - .L_170)
.L_170:
        /*000c*/ 	.word	0x00000000
        /*0010*/ 	.short	0x0000
        /*0012*/ 	.short	0x0070
        /*0014*/ 	.byte	0x00, 0xf0, 0x01, 0x28


	//----- nvinfo : EIATTR_SPARSE_MMA_MASK
	.align		4
.L_171:
        /*0018*/ 	.byte	0x03, 0x50
        /*001a*/ 	.short	0x0000


	//----- nvinfo : EIATTR_MAXREG_COUNT
	.align		4
        /*001c*/ 	.byte	0x03, 0x1b
        /*001e*/ 	.short	0x00a8


	//----- nvinfo : EIATTR_NUM_BARRIERS
	.align		4
        /*0020*/ 	.byte	0x02, 0x4c
        /*0022*/ 	.byte	0x10
	.zero		1


	//----- nvinfo : EIATTR_EXTERNS
	.align		4
        /*0024*/ 	.byte	0x04, 0x0f
        /*0026*/ 	.short	(.L_173 - .L_172)


	//   ....[0]....
	.align		4
.L_172:
        /*0028*/ 	.word	index@(__assertfail)


	//----- nvinfo : EIATTR_ANNOTATIONS
	.align		4
.L_173:
        /*002c*/ 	.byte	0x04, 0x55
        /*002e*/ 	.short	(.L_175 - .L_174)


	//   ....[0]....
.L_174:
        /* <DEDUP_REMOVED lines=66> */


	//----- nvinfo : EIATTR_MERCURY_ISA_VERSION
	.align		4
.L_175:
        /*0440*/ 	.byte	0x03, 0x5f
        /*0442*/ 	.short	0x0101


	//----- nvinfo : EIATTR_UNUSED_LOAD_BYTE_OFFSET
	.align		4
        /*0444*/ 	.byte	0x04, 0x44
        /*0446*/ 	.short	(.L_177 - .L_176)


	//   ....[0]....
.L_176:
        /*0448*/ 	.word	0x00000ae0
        /*044c*/ 	.word	0x0000fff0


	//   ....[1]....
        /*0450*/ 	.word	0x0001c480
        /*0454*/ 	.word	0x0000fff0


	//----- nvinfo : EIATTR_INT_WARP_WIDE_INSTR_OFFSETS
	.align		4
.L_177:
        /*0458*/ 	.byte	0x04, 0x31
        /*045a*/ 	.short	(.L_179 - .L_178)


	//   ....[0]....
.L_178:
        /*045c*/ 	.word	0x000001c0


	//   ....[1]....
        /*0460*/ 	.word	0x00000200


	//   ....[2]....
        /*0464*/ 	.word	0x00000270


	//   ....[3]....
        /*0468*/ 	.word	0x00020680


	//   ....[4]....
        /*046c*/ 	.word	0x00020710


	//   ....[5]....
        /*0470*/ 	.word	0x00020b90


	//   ....[6]....
        /*0474*/ 	.word	0x00020bc0


	//   ....[7]....
        /*0478*/ 	.word	0x00020dd0


	//   ....[8]....
        /*047c*/ 	.word	0x00020ec0


	//   ....[9]....
        /*0480*/ 	.word	0x00023300


	//   ....[10]....
        /*0484*/ 	.word	0x00023390


	//----- nvinfo : EIATTR_COOP_GROUP_MASK_REGIDS
	.align		4
.L_179:
        /*0488*/ 	.byte	0x04, 0x29
        /*048a*/ 	.short	(.L_181 - .L_180)


	//   ....[0]....
.L_180:
        /*048c*/ 	.word	0xffffffff


	//   ....[1]....
        /*0490*/ 	.word	0xffffffff


	//   ....[2]....
        /*0494*/ 	.word	0xffffffff


	//   ....[3]....
        /*0498*/ 	.word	0xffffffff


	//   ....[4]....
        /*049c*/ 	.word	0xffffffff


	//   ....[5]....
        /*04a0*/ 	.word	0xffffffff


	//   ....[6]....
        /*04a4*/ 	.word	0xffffffff


	//   ....[7]....
        /*04a8*/ 	.word	0xffffffff


	//   ....[8]....
        /*04ac*/ 	.word	0xffffffff


	//   ....[9]....
        /*04b0*/ 	.word	0xffffffff


	//   ....[10]....
        /*04b4*/ 	.word	0xffffffff


	//   ....[11]....
        /*04b8*/ 	.word	0xffffffff


	//   ....[12]....
        /*04bc*/ 	.word	0xffffffff


	//   ....[13]....
        /*04c0*/ 	.word	0xffffffff


	//   ....[14]....
        /*04c4*/ 	.word	0xffffffff


	//   ....[15]....
        /*04c8*/ 	.word	0xffffffff


	//   ....[16]....
        /*04cc*/ 	.word	0xffffffff


	//   ....[17]....
        /*04d0*/ 	.word	0xffffffff


	//   ....[18]....
        /*04d4*/ 	.word	0xffffffff


	//   ....[19]....
        /*04d8*/ 	.word	0xffffffff


	//   ....[20]....
        /*04dc*/ 	.word	0xffffffff


	//   ....[21]....
        /*04e0*/ 	.word	0xffffffff


	//   ....[22]....
        /*04e4*/ 	.word	0xffffffff


	//   ....[23]....
        /*04e8*/ 	.word	0xffffffff


	//   ....[24]....
        /*04ec*/ 	.word	0xffffffff


	//   ....[25]....
        /*04f0*/ 	.word	0xffffffff


	//   ....[26]....
        /*04f4*/ 	.word	0xffffffff


	//   ....[27]....
        /*04f8*/ 	.word	0xffffffff


	//   ....[28]....
        /*04fc*/ 	.word	0xffffffff


	//   ....[29]....
        /*0500*/ 	.word	0xffffffff


	//   ....[30]....
        /*0504*/ 	.word	0xffffffff


	//   ....[31]....
        /*0508*/ 	.word	0xffffffff


	//   ....[32]....
        /*050c*/ 	.word	0xffffffff


	//   ....[33]....
        /*0510*/ 	.word	0xffffffff


	//   ....[34]....
        /*0514*/ 	.word	0xffffffff


	//   ....[35]....
        /*0518*/ 	.word	0xffffffff


	//   ....[36]....
        /*051c*/ 	.word	0xffffffff


	//   ....[37]....
        /*0520*/ 	.word	0xffffffff


	//   ....[38]....
        /*0524*/ 	.word	0xffffffff


	//   ....[39]....
        /*0528*/ 	.word	0xffffffff


	//   ....[40]....
        /*052c*/ 	.word	0xffffffff


	//   ....[41]....
        /*0530*/ 	.word	0xffffffff


	//   ....[42]....
        /*0534*/ 	.word	0xffffffff


	//   ....[43]....
        /*0538*/ 	.word	0xffffffff


	//   ....[44]....
        /*053c*/ 	.word	0xffffffff


	//   ....[45]....
        /*0540*/ 	.word	0xffffffff


	//   ....[46]....
        /*0544*/ 	.word	0xffffffff


	//   ....[47]....
        /*0548*/ 	.word	0xffffffff


	//   ....[48]....
        /*054c*/ 	.word	0xffffffff


	//   ....[49]....
        /*0550*/ 	.word	0xffffffff


	//   ....[50]....
        /*0554*/ 	.word	0xffffffff


	//   ....[51]....
        /*0558*/ 	.word	0xffffffff


	//   ....[52]....
        /*055c*/ 	.word	0xffffffff


	//   ....[53]....
        /*0560*/ 	.word	0xffffffff


	//   ....[54]....
        /*0564*/ 	.word	0x0500000f


	//   ....[55]....
        /*0568*/ 	.word	0x0500000f


	//   ....[56]....
        /*056c*/ 	.word	0x0500000f


	//   ....[57]....
        /*0570*/ 	.word	0x0500000f


	//   ....[58]....
        /*0574*/ 	.word	0x0500000f


	//   ....[59]....
        /*0578*/ 	.word	0x0500000f


	//   ....[60]....
        /*057c*/ 	.word	0x0500000f


	//   ....[61]....
        /*0580*/ 	.word	0x0500000f


	//   ....[62]....
        /*0584*/ 	.word	0x0500000f


	//   ....[63]....
        /*0588*/ 	.word	0x0500000f


	//   ....[64]....
        /*058c*/ 	.word	0x0500000f


	//   ....[65]....
        /*0590*/ 	.word	0x0500000f


	//   ....[66]....
        /*0594*/ 	.word	0x0500000f


	//   ....[67]....
        /*0598*/ 	.word	0x0500000f


	//   ....[68]....
        /*059c*/ 	.word	0x0500000f


	//   ....[69]....
        /*05a0*/ 	.word	0x0500000f


	//   ....[70]....
        /*05a4*/ 	.word	0x0500000f


	//   ....[71]....
        /*05a8*/ 	.word	0x0500000f


	//   ....[72]....
        /*05ac*/ 	.word	0x0500000f


	//   ....[73]....
        /*05b0*/ 	.word	0x0500000f


	//   ....[74]....
        /*05b4*/ 	.word	0x0500000f


	//   ....[75]....
        /*05b8*/ 	.word	0x0500000f


	//   ....[76]....
        /*05bc*/ 	.word	0x0500000f


	//   ....[77]....
        /*05c0*/ 	.word	0x0500000f


	//   ....[78]....
        /*05c4*/ 	.word	0x0500000f


	//   ....[79]....
        /*05c8*/ 	.word	0x0500000f


	//   ....[80]....
        /*05cc*/ 	.word	0x0500000f


	//   ....[81]....
        /*05d0*/ 	.word	0x0500000f


	//----- nvinfo : EIATTR_COOP_GROUP_INSTR_OFFSETS
	.align		4
.L_181:
        /*05d4*/ 	.byte	0x04, 0x28
        /*05d6*/ 	.short	(.L_183 - .L_182)


	//   ....[0]....
.L_182:
        /*05d8*/ 	.word	0x00000060


	//   ....[1]....
        /*05dc*/ 	.word	0x000001d0


	//   ....[2]....
        /*05e0*/ 	.word	0x00000220


	//   ....[3]....
        /*05e4*/ 	.word	0x00000450


	//   ....[4]....
        /*05e8*/ 	.word	0x000005b0


	//   ....[5]....
        /*05ec*/ 	.word	0x000006d0


	//   ....[6]....
        /*05f0*/ 	.word	0x00000830


	//   ....[7]....
        /*05f4*/ 	.word	0x0000a860


	//   ....[8]....
        /*05f8*/ 	.word	0x00014720


	//   ....[9]....
        /*05fc*/ 	.word	0x00014790


	//   ....[10]....
        /*0600*/ 	.word	0x00014dc0


	//   ....[11]....
        /*0604*/ 	.word	0x00014e20


	//   ....[12]....
        /*0608*/ 	.word	0x0001a0e0


	//   ....[13]....
        /*060c*/ 	.word	0x0001a100


	//   ....[14]....
        /*0610*/ 	.word	0x0001a4b0


	//   ....[15]....
        /*0614*/ 	.word	0x0001a560


	//   ....[16]....
        /*0618*/ 	.word	0x0001b920


	//   ....[17]....
        /*061c*/ 	.word	0x0001bc50


	//   ....[18]....
        /*0620*/ 	.word	0x0001bc60


	//   ....[19]....
        /*0624*/ 	.word	0x0001bcb0


	//   ....[20]....
        /*0628*/ 	.word	0x0001e820


	//   ....[21]....
        /*062c*/ 	.word	0x0001e9a0


	//   ....[22]....
        /*0630*/ 	.word	0x0001e9d0


	//   ....[23]....
        /*0634*/ 	.word	0x0001ea10


	//   ....[24]....
        /*0638*/ 	.word	0x0001ea70


	//   ....[25]....
        /*063c*/ 	.word	0x0001ead0


	//   ....[26]....
        /*0640*/ 	.word	0x0001eb10


	//   ....[27]....
        /*0644*/ 	.word	0x0001ecc0


	//   ....[28]....
        /*0648*/ 	.word	0x0001ed20


	//   ....[29]....
        /*064c*/ 	.word	0x0001ed60


	//   ....[30]....
        /*0650*/ 	.word	0x0001eda0


	//   ....[31]....
        /*0654*/ 	.word	0x0001edd0


	//   ....[32]....
        /*0658*/ 	.word	0x0001ee00


	//   ....[33]....
        /*065c*/ 	.word	0x0001ee90


	//   ....[34]....
        /*0660*/ 	.word	0x0001eec0


	//   ....[35]....
        /*0664*/ 	.word	0x0001ef50


	//   ....[36]....
        /*0668*/ 	.word	0x00023810


	//   ....[37]....
        /*066c*/ 	.word	0x00023820


	//   ....[38]....
        /*0670*/ 	.word	0x00023930


	//   ....[39]....
        /*0674*/ 	.word	0x00023990


	//   ....[40]....
        /*0678*/ 	.word	0x000239d0


	//   ....[41]....
        /*067c*/ 	.word	0x00023a10


	//   ....[42]....
        /*0680*/ 	.word	0x00023a40


	//   ....[43]....
        /*0684*/ 	.word	0x00023a70


	//   ....[44]....
        /*0688*/ 	.word	0x00023c00


	//   ....[45]....
        /*068c*/ 	.word	0x00023c60


	//   ....[46]....
        /*0690*/ 	.word	0x00023ca0


	//   ....[47]....
        /*0694*/ 	.word	0x00023ce0


	//   ....[48]....
        /*0698*/ 	.word	0x00023d10


	//   ....[49]....
        /*069c*/ 	.word	0x00023d40


	//   ....[50]....
        /*06a0*/ 	.word	0x00023e00


	//   ....[51]....
        /*06a4*/ 	.word	0x00023e20


	//   ....[52]....
        /*06a8*/ 	.word	0x00023e90


	//   ....[53]....
        /*06ac*/ 	.word	0x000242e0


	//   ....[54]....
        /*06b0*/ 	.word	0x00024740


	//   ....[55]....
        /*06b4*/ 	.word	0x000247e0


	//   ....[56]....
        /*06b8*/ 	.word	0x00024880


	//   ....[57]....
        /*06bc*/ 	.word	0x00024920


	//   ....[58]....
        /*06c0*/ 	.word	0x00024a10


	//   ....[59]....
        /*06c4*/ 	.word	0x00024ab0


	//   ....[60]....
        /*06c8*/ 	.word	0x00024b50


	//   ....[61]....
        /*06cc*/ 	.word	0x00024bf0


	//   ....[62]....
        /*06d0*/ 	.word	0x00024e50


	//   ....[63]....
        /*06d4*/ 	.word	0x00025130


	//   ....[64]....
        /*06d8*/ 	.word	0x00025550


	//   ....[65]....
        /*06dc*/ 	.word	0x000255e0


	//   ....[66]....
        /*06e0*/ 	.word	0x00025680


	//   ....[67]....
        /*06e4*/ 	.word	0x00025730


	//   ....[68]....
        /*06e8*/ 	.word	0x000257b0


	//   ....[69]....
        /*06ec*/ 	.word	0x00025830


	//   ....[70]....
        /*06f0*/ 	.word	0x000258b0


	//   ....[71]....
        /*06f4*/ 	.word	0x00025930


	//   ....[72]....
        /*06f8*/ 	.word	0x000259c0


	//   ....[73]....
        /*06fc*/ 	.word	0x00025a70


	//   ....[74]....
        /*0700*/ 	.word	0x00025af0


	//   ....[75]....
        /*0704*/ 	.word	0x00025b70


	//   ....[76]....
        /*0708*/ 	.word	0x00025bf0


	//   ....[77]....
        /*070c*/ 	.word	0x00025c70


	//   ....[78]....
        /*0710*/ 	.word	0x00025ce0


	//   ....[79]....
        /*0714*/ 	.word	0x00025d80


	//   ....[80]....
        /*0718*/ 	.word	0x00025e10


	//   ....[81]....
        /*071c*/ 	.word	0x00025f30


	//----- nvinfo : EIATTR_REG_RECONFIG
	.align		4
.L_183:
        /*0720*/ 	.byte	0x01, 0x54
	.zero		2


	//----- nvinfo : EIATTR_SYSCALL_OFFSETS
	.align		4
        /*0724*/ 	.byte	0x04, 0x46
        /*0726*/ 	.short	(.L_185 - .L_184)


	//   ....[0]....
.L_184:
        /*0728*/ 	.word	0x000019b0


	//   ....[1]....
        /*072c*/ 	.word	0x00001b00


	//   ....[2]....
        /*0730*/ 	.word	0x0000aa00


	//   ....[3]....
        /*0734*/ 	.word	0x0000aea0


	//   ....[4]....
        /*0738*/ 	.word	0x000208a0


	//   ....[5]....
        /*073c*/ 	.word	0x000209e0


	//   ....[6]....
        /*0740*/ 	.word	0x00020ae0


	//----- nvinfo : EIATTR_MBARRIER_INSTR_OFFSETS
	.align		4
.L_185:
        /*0744*/ 	.byte	0x04, 0x39
        /*0746*/ 	.short	(.L_187 - .L_186)


	//   ....[0]....
.L_186:
        /*0748*/ 	.word	0x00000300
        /*074c*/ 	.word	0x000000ff
        /*0750*/ 	.word	0x00036800
        /*0754*/ 	.short	0x0100
        /*0756*/ 	.byte	0x08
	.zero		1


	//   ....[1]....
        /*0758*/ 	.word	0x00000310
        /*075c*/ 	.word	0x000000ff
        /*0760*/ 	.word	0x00036820
        /*0764*/ 	.short	0x0100
        /*0766*/ 	.byte	0x08
	.zero		1


	//   ....[2]....
        /*0768*/ 	.word	0x00000400
        /*076c*/ 	.word	0x000000ff
        /*0770*/ 	.word	0x00036830
        /*0774*/ 	.short	0x0100
        /*0776*/ 	.byte	0x08
	.zero		1


	//   ....[3]....
        /*0778*/ 	.word	0x00000410
        /*077c*/ 	.word	0x000000ff
        /*0780*/ 	.word	0x00036840
        /*0784*/ 	.short	0x0100
        /*0786*/ 	.byte	0x08
	.zero		1


	//   ....[4]....
        /*0788*/ 	.word	0x00000420
        /*078c*/ 	.word	0x000000ff
        /*0790*/ 	.word	0x00036838
        /*0794*/ 	.short	0x0100
        /*0796*/ 	.byte	0x08
	.zero		1


	//   ....[5]....
        /*0798*/ 	.word	0x00000430
        /*079c*/ 	.word	0x000000ff
        /*07a0*/ 	.word	0x00036848
        /*07a4*/ 	.short	0x0100
        /*07a6*/ 	.byte	0x08
	.zero		1


	//   ....[6]....
        /*07a8*/ 	.word	0x00000560
        /*07ac*/ 	.word	0x000000ff
        /*07b0*/ 	.word	0x00036850
        /*07b4*/ 	.short	0x0100
        /*07b6*/ 	.byte	0x08
	.zero		1


	//   ....[7]....
        /*07b8*/ 	.word	0x00000570
        /*07bc*/ 	.word	0x000000ff
        /*07c0*/ 	.word	0x00036860
        /*07c4*/ 	.short	0x0100
        /*07c6*/ 	.byte	0x08
	.zero		1


	//   ....[8]....
        /*07c8*/ 	.word	0x00000580
        /*07cc*/ 	.word	0x000000ff
        /*07d0*/ 	.word	0x00036858
        /*07d4*/ 	.short	0x0100
        /*07d6*/ 	.byte	0x08
	.zero		1


	//   ....[9]....
        /*07d8*/ 	.word	0x00000590
        /*07dc*/ 	.word	0x000000ff
        /*07e0*/ 	.word	0x00036868
        /*07e4*/ 	.short	0x0100
        /*07e6*/ 	.byte	0x08
	.zero		1


	//   ....[10]....
        /*07e8*/ 	.word	0x00000680
        /*07ec*/ 	.word	0x000000ff
        /*07f0*/ 	.word	0x00036870
        /*07f4*/ 	.short	0x0100
        /*07f6*/ 	.byte	0x06
	.zero		1


	//   ....[11]....
        /*07f8*/ 	.word	0x00000690
        /*07fc*/ 	.word	0x000000ff
        /*0800*/ 	.word	0x00036880
        /*0804*/ 	.short	0x0100
        /*0806*/ 	.byte	0x06
	.zero		1


	//   ....[12]....
        /*0808*/ 	.word	0x000006a0
        /*080c*/ 	.word	0x000000ff
        /*0810*/ 	.word	0x00036878
        /*0814*/ 	.short	0x0100
        /*0816*/ 	.byte	0x06
	.zero		1


	//   ....[13]....
        /*0818*/ 	.word	0x000006b0
        /*081c*/ 	.word	0x000000ff
        /*0820*/ 	.word	0x00036888
        /*0824*/ 	.short	0x0100
        /*0826*/ 	.byte	0x06
	.zero		1


	//   ....[14]....
        /*0828*/ 	.word	0x000007e0
        /*082c*/ 	.word	0x000000ff
        /*0830*/ 	.word	0x00036890
        /*0834*/ 	.short	0x0100
        /*0836*/ 	.byte	0x08
	.zero		1


	//   ....[15]....
        /*0838*/ 	.word	0x000007f0
        /*083c*/ 	.word	0x000000ff
        /*0840*/ 	.word	0x000368a0
        /*0844*/ 	.short	0x0100
        /*0846*/ 	.byte	0x08
	.zero		1


	//   ....[16]....
        /*0848*/ 	.word	0x00000800
        /*084c*/ 	.word	0x000000ff
        /*0850*/ 	.word	0x00036898
        /*0854*/ 	.short	0x0100
        /*0856*/ 	.byte	0x08
	.zero		1


	//   ....[17]....
        /*0858*/ 	.word	0x00000810
        /*085c*/ 	.word	0x000000ff
        /*0860*/ 	.word	0x000368a8
        /*0864*/ 	.short	0x0100
        /*0866*/ 	.byte	0x08
	.zero		1


	//   ....[18]....
        /*0868*/ 	.word	0x00000940
        /*086c*/ 	.word	0x000000ff
        /*0870*/ 	.word	0x000368b0
        /*0874*/ 	.short	0x0100
        /*0876*/ 	.byte	0x08
	.zero		1


	//   ....[19]....
        /*0878*/ 	.word	0x00000950
        /*087c*/ 	.word	0x000000ff
        /*0880*/ 	.word	0x000368c0
        /*0884*/ 	.short	0x0100
        /*0886*/ 	.byte	0x08
	.zero		1


	//   ....[20]....
        /*0888*/ 	.word	0x00000960
        /*088c*/ 	.word	0x000000ff
        /*0890*/ 	.word	0x000368b8
        /*0894*/ 	.short	0x0100
        /*0896*/ 	.byte	0x08
	.zero		1


	//   ....[21]....
        /*0898*/ 	.word	0x00000970
        /*089c*/ 	.word	0x000000ff
        /*08a0*/ 	.word	0x000368c8
        /*08a4*/ 	.short	0x0100
        /*08a6*/ 	.byte	0x08
	.zero		1


	//   ....[22]....
        /*08a8*/ 	.word	0x00003680
        /*08ac*/ 	.word	0x00000064
        /*08b0*/ 	.word	0x00036890
        /*08b4*/ 	.short	0x010a
        /*08b6*/ 	.byte	0x3f
	.zero		1


	//   ....[23]....
        /*08b8*/ 	.word	0x000068f0
        /*08bc*/ 	.word	0x00000064
        /*08c0*/ 	.word	0x00036890
        /*08c4*/ 	.short	0x010a
        /*08c6*/ 	.byte	0x3f
	.zero		1


	//   ....[24]....
        /*08c8*/ 	.word	0x000099a0
        /*08cc*/ 	.word	0x00000064
        /*08d0*/ 	.word	0x00036890
        /*08d4*/ 	.short	0x010a
        /*08d6*/ 	.byte	0x3f
	.zero		1


	//   ....[25]....
        /*08d8*/ 	.word	0x00009d70
        /*08dc*/ 	.word	0x0000002c
        /*08e0*/ 	.word	0x00000000
        /*08e4*/ 	.short	0x0101
        /*08e6*/ 	.byte	0x3f
	.zero		1


	//   ....[26]....
        /*08e8*/ 	.word	0x00009db0
        /*08ec*/ 	.word	0x00000064
        /*08f0*/ 	.word	0x000368b0
        /*08f4*/ 	.short	0x010a
        /*08f6*/ 	.byte	0x3f
	.zero		1


	//   ....[27]....
        /*08f8*/ 	.word	0x0000a420
        /*08fc*/ 	.word	0x00000064
        /*0900*/ 	.word	0x00000000
        /*0904*/ 	.short	0x0101
        /*0906*/ 	.byte	0x3f
	.zero		1


	//   ....[28]....
        /*0908*/ 	.word	0x0000aa80
        /*090c*/ 	.word	0x00000002
        /*0910*/ 	.word	0x00036800
        /*0914*/ 	.short	0x010a
        /*0916*/ 	.byte	0x3f
	.zero		1


	//   ....[29]....
        /*0918*/ 	.word	0x0000aad0
        /*091c*/ 	.word	0x00000002
        /*0920*/ 	.word	0x00036800
        /*0924*/ 	.short	0x010a
        /*0926*/ 	.byte	0x3f
	.zero		1


	//   ....[30]....
        /*0928*/ 	.word	0x0000b6f0
        /*092c*/ 	.word	0x00000002
        /*0930*/ 	.word	0x00036800
        /*0934*/ 	.short	0x010a
        /*0936*/ 	.byte	0x3f
	.zero		1


	//   ....[31]....
        /*0938*/ 	.word	0x0000df30
        /*093c*/ 	.word	0x00000002
        /*0940*/ 	.word	0x00036800
        /*0944*/ 	.short	0x010a
        /*0946*/ 	.byte	0x3f
	.zero		1


	//   ....[32]....
        /*0948*/ 	.word	0x000103d0
        /*094c*/ 	.word	0x00000000
        /*0950*/ 	.word	0x00036830
        /*0954*/ 	.short	0x010a
        /*0956*/ 	.byte	0x3f
	.zero		1


	//   ....[33]....
        /*0958*/ 	.word	0x00010450
        /*095c*/ 	.word	0x00000000
        /*0960*/ 	.word	0x00036830
        /*0964*/ 	.short	0x010a
        /*0966*/ 	.byte	0x3f
	.zero		1


	//   ....[34]....
        /*0968*/ 	.word	0x000144d0
        /*096c*/ 	.word	0x00000000
        /*0970*/ 	.word	0x00000000
        /*0974*/ 	.short	0x0101
        /*0976*/ 	.byte	0x3f
	.zero		1


	//   ....[35]....
        /*0978*/ 	.word	0x00015e20
        /*097c*/ 	.word	0x0000000e
        /*0980*/ 	.word	0x00036830
        /*0984*/ 	.short	0x010a
        /*0986*/ 	.byte	0x3f
	.zero		1


	//   ....[36]....
        /*0988*/ 	.word	0x00015ea0
        /*098c*/ 	.word	0x0000000e
        /*0990*/ 	.word	0x00036830
        /*0994*/ 	.short	0x010a
        /*0996*/ 	.byte	0x3f
	.zero		1


	//   ....[37]....
        /*0998*/ 	.word	0x00019530
        /*099c*/ 	.word	0x00000014
        /*09a0*/ 	.word	0x00036850
        /*09a4*/ 	.short	0x010a
        /*09a6*/ 	.byte	0x3f
	.zero		1


	//   ....[38]....
        /*09a8*/ 	.word	0x00019580
        /*09ac*/ 	.word	0x00000014
        /*09b0*/ 	.word	0x00036850
        /*09b4*/ 	.short	0x010a
        /*09b6*/ 	.byte	0x3f
	.zero		1


	//   ....[39]....
        /*09b8*/ 	.word	0x0001aca0
        /*09bc*/ 	.word	0x0000000e
        /*09c0*/ 	.word	0x00000000
        /*09c4*/ 	.short	0x0101
        /*09c6*/ 	.byte	0x3f
	.zero		1


	//   ....[40]....
        /*09c8*/ 	.word	0x0001ad00
        /*09cc*/ 	.word	0x00000014
        /*09d0*/ 	.word	0x00000000
        /*09d4*/ 	.short	0x0101
        /*09d6*/ 	.byte	0x3f
	.zero		1


	//   ....[41]....
        /*09d8*/ 	.word	0x0001b820
        /*09dc*/ 	.word	0x0000000c
        /*09e0*/ 	.word	0x00036850
        /*09e4*/ 	.short	0x010a
        /*09e6*/ 	.byte	0x3f
	.zero		1


	//   ....[42]....
        /*09e8*/ 	.word	0x0001b8c0
        /*09ec*/ 	.word	0x0000000c
        /*09f0*/ 	.word	0x00036850
        /*09f4*/ 	.short	0x010a
        /*09f6*/ 	.byte	0x3f
	.zero		1


	//   ....[43]....
        /*09f8*/ 	.word	0x0001be10
        /*09fc*/ 	.word	0x0000000b
        /*0a00*/ 	.word	0x00000000
        /*0a04*/ 	.short	0x0101
        /*0a06*/ 	.byte	0x3f
	.zero		1


	//   ....[44]....
        /*0a08*/ 	.word	0x0001d6d0
        /*0a0c*/ 	.word	0x00000000
        /*0a10*/ 	.word	0x00000000
        /*0a14*/ 	.short	0x0101
        /*0a16*/ 	.byte	0x3f
	.zero		1


	//   ....[45]....
        /*0a18*/ 	.word	0x0001f9b0
        /*0a1c*/ 	.word	0x00000009
        /*0a20*/ 	.word	0x00036820
        /*0a24*/ 	.short	0x010a
        /*0a26*/ 	.byte	0x3f
	.zero		1


	//   ....[46]....
        /*0a28*/ 	.word	0x0001fa40
        /*0a2c*/ 	.word	0x00000005
        /*0a30*/ 	.word	0x000368a0
        /*0a34*/ 	.short	0x010a
        /*0a36*/ 	.byte	0x3f
	.zero		1


	//   ....[47]....
        /*0a38*/ 	.word	0x0001fcc0
        /*0a3c*/ 	.word	0x00000005
        /*0a40*/ 	.word	0x000368c0
        /*0a44*/ 	.short	0x010a
        /*0a46*/ 	.byte	0x3f
	.zero		1


	//   ....[48]....
        /*0a48*/ 	.word	0x00020060
        /*0a4c*/ 	.word	0x00000006
        /*0a50*/ 	.word	0x000368a0
        /*0a54*/ 	.short	0x010a
        /*0a56*/ 	.byte	0x3f
	.zero		1


	//   ....[49]....
        /*0a58*/ 	.word	0x000202c0
        /*0a5c*/ 	.word	0x00000006
        /*0a60*/ 	.word	0x000368c0
        /*0a64*/ 	.short	0x010a
        /*0a66*/ 	.byte	0x3f
	.zero		1


	//   ....[50]....
        /*0a68*/ 	.word	0x00021220
        /*0a6c*/ 	.word	0x00000006
        /*0a70*/ 	.word	0x00036840
        /*0a74*/ 	.short	0x010a
        /*0a76*/ 	.byte	0x3f
	.zero		1


	//   ....[51]....
        /*0a78*/ 	.word	0x000217e0
        /*0a7c*/ 	.word	0x00000007
        /*0a80*/ 	.word	0x00036820
        /*0a84*/ 	.short	0x010a
        /*0a86*/ 	.byte	0x3f
	.zero		1


	//   ....[52]....
        /*0a88*/ 	.word	0x00021b30
        /*0a8c*/ 	.word	0x00000008
        /*0a90*/ 	.word	0x00036840
        /*0a94*/ 	.short	0x010a
        /*0a96*/ 	.byte	0x3f
	.zero		1


	//   ....[53]....
        /*0a98*/ 	.word	0x00021e30
        /*0a9c*/ 	.word	0x00000009
        /*0aa0*/ 	.word	0x00000060
        /*0aa4*/ 	.short	0x010a
        /*0aa6*/ 	.byte	0x3f
	.zero		1


	//   ....[54]....
        /*0aa8*/ 	.word	0x00022450
        /*0aac*/ 	.word	0x00000002
        /*0ab0*/ 	.word	0x00036840
        /*0ab4*/ 	.short	0x010a
        /*0ab6*/ 	.byte	0x3f
	.zero		1


	//   ....[55]....
        /*0ab8*/ 	.word	0x00022750
        /*0abc*/ 	.word	0x00000003
        /*0ac0*/ 	.word	0x00000060
        /*0ac4*/ 	.short	0x010a
        /*0ac6*/ 	.byte	0x3f
	.zero		1


	//   ....[56]....
        /*0ac8*/ 	.word	0x00022c80
        /*0acc*/ 	.word	0x00000002
        /*0ad0*/ 	.word	0x00036840
        /*0ad4*/ 	.short	0x010a
        /*0ad6*/ 	.byte	0x3f
	.zero		1


	//   ....[57]....
        /*0ad8*/ 	.word	0x00022f90
        /*0adc*/ 	.word	0x00000002
        /*0ae0*/ 	.word	0x00000060
        /*0ae4*/ 	.short	0x010a
        /*0ae6*/ 	.byte	0x3f
	.zero		1


	//   ....[58]....
        /*0ae8*/ 	.word	0x00023450
        /*0aec*/ 	.word	0x00000003
        /*0af0*/ 	.word	0x00036860
        /*0af4*/ 	.short	0x010a
        /*0af6*/ 	.byte	0x3f
	.zero		1


	//   ....[59]....
        /*0af8*/ 	.word	0x00024260
        /*0afc*/ 	.word	0x00000000
        /*0b00*/ 	.word	0x00036820
        /*0b04*/ 	.short	0x010a
        /*0b06*/ 	.byte	0x3f
	.zero		1


	//   ....[60]....
        /*0b08*/ 	.word	0x00024430
        /*0b0c*/ 	.word	0x00000006
        /*0b10*/ 	.word	0x00000000
        /*0b14*/ 	.short	0x010a
        /*0b16*/ 	.byte	0x3f
	.zero		1


	//   ....[61]....
        /*0b18*/ 	.word	0x000244a0
        /*0b1c*/ 	.word	0x00000007
        /*0b20*/ 	.word	0x00000000
        /*0b24*/ 	.short	0x010a
        /*0b26*/ 	.byte	0x3f
	.zero		1


	//   ....[62]....
        /*0b28*/ 	.word	0x00024510
        /*0b2c*/ 	.word	0x00000004
        /*0b30*/ 	.word	0x00000000
        /*0b34*/ 	.short	0x010a
        /*0b36*/ 	.byte	0x3f
	.zero		1


	//   ....[63]....
        /*0b38*/ 	.word	0x00024540
        /*0b3c*/ 	.word	0x00000003
        /*0b40*/ 	.word	0x00000000
        /*0b44*/ 	.short	0x010a
        /*0b46*/ 	.byte	0x3f
	.zero		1


	//   ....[64]....
        /*0b48*/ 	.word	0x000245a0
        /*0b4c*/ 	.word	0x00000064
        /*0b50*/ 	.word	0x00036890
        /*0b54*/ 	.short	0x010a
        /*0b56*/ 	.byte	0x3f
	.zero		1


	//   ....[65]....
        /*0b58*/ 	.word	0x000245f0
        /*0b5c*/ 	.word	0x00000064
        /*0b60*/ 	.word	0x00036890
        /*0b64*/ 	.short	0x010a
        /*0b66*/ 	.byte	0x3f
	.zero		1


	//   ....[66]....
        /*0b68*/ 	.word	0x00024640
        /*0b6c*/ 	.word	0x00000064
        /*0b70*/ 	.word	0x00036890
        /*0b74*/ 	.short	0x010a
        /*0b76*/ 	.byte	0x3f
	.zero		1


	//   ....[67]....
        /*0b78*/ 	.word	0x00024690
        /*0b7c*/ 	.word	0x00000064
        /*0b80*/ 	.word	0x000368b0
        /*0b84*/ 	.short	0x010a
        /*0b86*/ 	.byte	0x3f
	.zero		1


	//   ....[68]....
        /*0b88*/ 	.word	0x00024960
        /*0b8c*/ 	.word	0x00000002
        /*0b90*/ 	.word	0x00036800
        /*0b94*/ 	.short	0x010a
        /*0b96*/ 	.byte	0x3f
	.zero		1


	//   ....[69]....
        /*0b98*/ 	.word	0x00024c30
        /*0b9c*/ 	.word	0x00000002
        /*0ba0*/ 	.word	0x00036800
        /*0ba4*/ 	.short	0x010a
        /*0ba6*/ 	.byte	0x3f
	.zero		1


	//   ....[70]....
        /*0ba8*/ 	.word	0x00024c80
        /*0bac*/ 	.word	0x00000000
        /*0bb0*/ 	.word	0x00036830
        /*0bb4*/ 	.short	0x010a
        /*0bb6*/ 	.byte	0x3f
	.zero		1


	//   ....[71]....
        /*0bb8*/ 	.word	0x00024cd0
        /*0bbc*/ 	.word	0x0000000e
        /*0bc0*/ 	.word	0x00036830
        /*0bc4*/ 	.short	0x010a
        /*0bc6*/ 	.byte	0x3f
	.zero		1


	//   ....[72]....
        /*0bc8*/ 	.word	0x00024d20
        /*0bcc*/ 	.word	0x00000014
        /*0bd0*/ 	.word	0x00036850
        /*0bd4*/ 	.short	0x010a
        /*0bd6*/ 	.byte	0x3f
	.zero		1


	//   ....[73]....
        /*0bd8*/ 	.word	0x00024d70
        /*0bdc*/ 	.word	0x0000000c
        /*0be0*/ 	.word	0x00036850
        /*0be4*/ 	.short	0x010a
        /*0be6*/ 	.byte	0x3f
	.zero		1


	//   ....[74]....
        /*0be8*/ 	.word	0x00024f10
        /*0bec*/ 	.word	0x00000009
        /*0bf0*/ 	.word	0x00036820
        /*0bf4*/ 	.short	0x010a
        /*0bf6*/ 	.byte	0x3f
	.zero		1


	//   ....[75]....
        /*0bf8*/ 	.word	0x00024f60
        /*0bfc*/ 	.word	0x00000005
        /*0c00*/ 	.word	0x000368a0
        /*0c04*/ 	.short	0x010a
        /*0c06*/ 	.byte	0x3f
	.zero		1


	//   ....[76]....
        /*0c08*/ 	.word	0x00024fb0
        /*0c0c*/ 	.word	0x00000005
        /*0c10*/ 	.word	0x000368c0
        /*0c14*/ 	.short	0x010a
        /*0c16*/ 	.byte	0x3f
	.zero		1


	//   ....[77]....
        /*0c18*/ 	.word	0x00025000
        /*0c1c*/ 	.word	0x00000006
        /*0c20*/ 	.word	0x000368a0
        /*0c24*/ 	.short	0x010a
        /*0c26*/ 	.byte	0x3f
	.zero		1


	//   ....[78]....
        /*0c28*/ 	.word	0x00025050
        /*0c2c*/ 	.word	0x00000006
        /*0c30*/ 	.word	0x000368c0
        /*0c34*/ 	.short	0x010a
        /*0c36*/ 	.byte	0x3f
	.zero		1


	//   ....[79]....
        /*0c38*/ 	.word	0x000251f0
        /*0c3c*/ 	.word	0x00000006
        /*0c40*/ 	.word	0x00036840
        /*0c44*/ 	.short	0x010a
        /*0c46*/ 	.byte	0x3f
	.zero		1


	//   ....[80]....
        /*0c48*/ 	.word	0x00025270
        /*0c4c*/ 	.word	0x00000006
        /*0c50*/ 	.word	0x00036820
        /*0c54*/ 	.short	0x010a
        /*0c56*/ 	.byte	0x3f
	.zero		1


	//   ....[81]....
        /*0c58*/ 	.word	0x000252c0
        /*0c5c*/ 	.word	0x00000008
        /*0c60*/ 	.word	0x00036840
        /*0c64*/ 	.short	0x010a
        /*0c66*/ 	.byte	0x3f
	.zero		1


	//   ....[82]....
        /*0c68*/ 	.word	0x00025310
        /*0c6c*/ 	.word	0x00000009
        /*0c70*/ 	.word	0x00000060
        /*0c74*/ 	.short	0x010a
        /*0c76*/ 	.byte	0x3f
	.zero		1


	//   ....[83]....
        /*0c78*/ 	.word	0x00025360
        /*0c7c*/ 	.word	0x00000002
        /*0c80*/ 	.word	0x00036840
        /*0c84*/ 	.short	0x010a
        /*0c86*/ 	.byte	0x3f
	.zero		1


	//   ....[84]....
        /*0c88*/ 	.word	0x000253b0
        /*0c8c*/ 	.word	0x00000003
        /*0c90*/ 	.word	0x00000060
        /*0c94*/ 	.short	0x010a
        /*0c96*/ 	.byte	0x3f
	.zero		1


	//   ....[85]....
        /*0c98*/ 	.word	0x00025400
        /*0c9c*/ 	.word	0x00000002
        /*0ca0*/ 	.word	0x00036840
        /*0ca4*/ 	.short	0x010a
        /*0ca6*/ 	.byte	0x3f
	.zero		1


	//   ....[86]....
        /*0ca8*/ 	.word	0x00025450
        /*0cac*/ 	.word	0x00000002
        /*0cb0*/ 	.word	0x00000060
        /*0cb4*/ 	.short	0x010a
        /*0cb6*/ 	.byte	0x3f
	.zero		1


	//   ....[87]....
        /*0cb8*/ 	.word	0x000254a0
        /*0cbc*/ 	.word	0x00000003
        /*0cc0*/ 	.word	0x00036860
        /*0cc4*/ 	.short	0x010a
        /*0cc6*/ 	.byte	0x3f
	.zero		1


	//   ....[88]....
        /*0cc8*/ 	.word	0x00025e50
        /*0ccc*/ 	.word	0x00000000
        /*0cd0*/ 	.word	0x00036820
        /*0cd4*/ 	.short	0x010a
        /*0cd6*/ 	.byte	0x3f
	.zero		1


	//   ....[89]....
        /*0cd8*/ 	.word	0x00025ff0
        /*0cdc*/ 	.word	0x00000006
        /*0ce0*/ 	.word	0x00000000
        /*0ce4*/ 	.short	0x010a
        /*0ce6*/ 	.byte	0x3f
	.zero		1


	//   ....[90]....
        /*0ce8*/ 	.word	0x00026040
        /*0cec*/ 	.word	0x00000007
        /*0cf0*/ 	.word	0x00000000
        /*0cf4*/ 	.short	0x010a
        /*0cf6*/ 	.byte	0x3f
	.zero		1


	//   ....[91]....
        /*0cf8*/ 	.word	0x00026090
        /*0cfc*/ 	.word	0x00000004
        /*0d00*/ 	.word	0x00000000
        /*0d04*/ 	.short	0x010a
        /*0d06*/ 	.byte	0x3f
	.zero		1


	//----- nvinfo : EIATTR_NUM_MBARRIERS
	.align		4
.L_187:
        /*0d08*/ 	.byte	0x03, 0x38
        /*0d0a*/ 	.short	0x0016


	//----- nvinfo : EIATTR_EXIT_INSTR_OFFSETS
	.align		4
        /*0d0c*/ 	.byte	0x04, 0x1c
        /*0d0e*/ 	.short	(.L_189 - .L_188)


	//   ....[0]....
.L_188:
        /*0d10*/ 	.word	0x00024590


	//----- nvinfo : EIATTR_MAX_THREADS
	.align		4
.L_189:
        /*0d14*/ 	.byte	0x04, 0x05
        /*0d16*/ 	.short	(.L_191 - .L_190)
.L_190:
        /*0d18*/ 	.word	0x00000180
        /*0d1c*/ 	.word	0x00000001
        /*0d20*/ 	.word	0x00000001


	//----- nvinfo : EIATTR_CRS_STACK_SIZE
	.align		4
.L_191:
        /*0d24*/ 	.byte	0x04, 0x1e
        /*0d26*/ 	.short	(.L_193 - .L_192)
.L_192:
        /*0d28*/ 	.word	0x00000000


	//----- nvinfo : EIATTR_CBANK_PARAM_SIZE
	.align		4
.L_193:
        /*0d2c*/ 	.byte	0x03, 0x19
        /*0d2e*/ 	.short	0x0a70


	//----- nvinfo : EIATTR_PARAM_CBANK
	.align		4
        /*0d30*/ 	.byte	0x04, 0x0a
        /*0d32*/ 	.short	(.L_195 - .L_194)
	.align		4
.L_194:
        /*0d34*/ 	.word	index@(.nv.constant0._ZN7cutlass13device_kernelIN5flash11enable_sm90INS1_16FlashAttnFwdSm90INS1_25CollectiveMainloopFwdSm90ILi2EN4cute5tupleIJNS5_1CILi1EEES8_S8_EEENS6_IJNS7_ILi128EEENS7_ILi112EEENS7_ILi192EEEEEELi192ENS_6half_tEfNS_4arch4Sm90ELb0ELb0ELb1ELb1ELb0ELb1ELb0ELb1ELb1ELb0ELb0ELb0EEENS1_21CollectiveEpilogueFwdINS6_IJSA_SC_SB_EEES9_SE_SG_Li256ELb1ELb0ELb0ELb0EEENS1_36VarlenDynamicPersistentTileSchedulerILi128ELi112ELi256ELi32ELb0ELb0ELb1ELb0ELb1ELb1EEEEEEEEEvNT_6ParamsE)
        /*0d38*/ 	.short	0x0210
        /*0d3a*/ 	.short	0x0a70


	//----- nvinfo : EIATTR_SW_WAR
	.align		4
.L_195:
        /*0d3c*/ 	.byte	0x04, 0x36
        /*0d3e*/ 	.short	(.L_197 - .L_196)
.L_196:
        /*0d40*/ 	.word	0x00000008
.L_197:


//--------------------- .nv.info._ZN7cutlass13device_kernelIN5flash11enable_sm90INS1_16FlashAttnFwdSm90INS1_25CollectiveMainloopFwdSm90ILi2EN4cute5tupleIJNS5_1CILi1EEES8_S8_EEENS6_IJNS7_ILi128EEENS7_ILi96EEENS7_ILi192EEEEEELi192ENS_6half_tEfNS_4arch4Sm90ELb0ELb1ELb1ELb0ELb0ELb0ELb0ELb1ELb1ELb0ELb0ELb0EEENS1_21CollectiveEpilogueFwdINS6_IJSA_SC_SB_EEES9_SE_SG_Li256ELb0ELb0ELb0ELb0EEENS1_30DynamicPersistentTileSchedulerILi256ELi32ELb0ELb0ELb1EEEEEEEEEvNT_6ParamsE --------------------------
	.section	.nv.info._ZN7cutlass13device_kernelIN5flash11enable_sm90INS1_16FlashAttnFwdSm90INS1_25CollectiveMainloopFwdSm90ILi2EN4cute5tupleIJNS5_1CILi1EEES8_S8_EEENS6_IJNS7_ILi128EEENS7_ILi96EEENS7_ILi192EEEEEELi192ENS_6half_tEfNS_4arch4Sm90ELb0ELb1ELb1ELb0ELb0ELb0ELb0ELb1ELb1ELb0ELb0ELb0EEENS1_21CollectiveEpilogueFwdINS6_IJSA_SC_SB_EEES9_SE_SG_Li256ELb0ELb0ELb0ELb0EEENS1_30DynamicPersistentTileSchedulerILi256ELi32ELb0ELb0ELb1EEEEEEEEEvNT_6ParamsE,"",@"SHT_CUDA_INFO"
	.sectionflags	@""
	.align	4


	//----- nvinfo : EIATTR_CUDA_API_VERSION
	.align		4
        /*0000*/ 	.byte	0x04, 0x37
        /*0002*/ 	.short	(.L_199 - .L_198)
.L_198:
        /*0004*/ 	.word	0x00000082


	//----- nvinfo : EIATTR_KPARAM_INFO
	.align		4
.L_199:
        /*0008*/ 	.byte	0x04, 0x17
        /*000a*/ 	.short	(.L_201 - .L_200)
.L_200:
        /*000c*/ 	.word	0x00000000
        /*0010*/ 	.short	0x0000
        /*0012*/ 	.short	0x0070
        /*0014*/ 	.byte	0x00, 0xf0, 0x01, 0x2e


	//----- nvinfo : EIATTR_SPARSE_MMA_MASK
	.align		4
.L_201:
        /*0018*/ 	.byte	0x03, 0x50
        /*001a*/ 	.short	0x0000


	//----- nvinfo : EIATTR_MAXREG_COUNT
	.align		4
        /*001c*/ 	.byte	0x03, 0x1b
        /*001e*/ 	.short	0x00a8


	//----- nvinfo : EIATTR_NUM_BARRIERS
	.align		4
        /*0020*/ 	.byte	0x02, 0x4c
        /*0022*/ 	.byte	0x09
	.zero		1


	//----- nvinfo : EIATTR_EXTERNS
	.align		4
        /*0024*/ 	.byte	0x04, 0x0f
        /*0026*/ 	.short	(.L_203 - .L_202)


	//   ....[0]....
	.align		4
.L_202:
        /*0028*/ 	.word	index@(__assertfail)


	//----- nvinfo : EIATTR_ANNOTATIONS
	.align		4
.L_203:
        /*002c*/ 	.byte	0x04, 0x55
        /*002e*/ 	.short	(.L_205 - .L_204)


	//   ....[0]....
.L_204:
        /*0030*/ 	.word	0x00000001
        /*0034*/ 	.byte	0x80, 0x09, 0x00, 0x00, 0x01, 0x00, 0x00, 0x00, 0x50, 0x0a, 0x00, 0x00, 0x01, 0x00, 0x00, 0x00
        /*0044*/ 	.byte	0xa0, 0x39, 0x01, 0x00


	//----- nvinfo : EIATTR_MERCURY_ISA_VERSION
	.align		4
.L_205:
        /*0048*/ 	.byte	0x03, 0x5f
        /*004a*/ 	.short	0x0101


	//----- nvinfo : EIATTR_INT_WARP_WIDE_INSTR_OFFSETS
	.align		4
        /*004c*/ 	.byte	0x04, 0x31
        /*004e*/ 	.short	(.L_207 - .L_206)


	//   ....[0]....
.L_206:
        /*0050*/ 	.word	0x00000190


	//   ....[1]....
        /*0054*/ 	.word	0x000001c0


	//   ....[2]....
        /*0058*/ 	.word	0x000001d0


	//   ....[3]....
        /*005c*/ 	.word	0x00010f40


	//   ....[4]....
        /*0060*/ 	.word	0x00010fd0


	//   ....[5]....
        /*0064*/ 	.word	0x00011540


	//   ....[6]....
        /*0068*/ 	.word	0x00013350


	//   ....[7]....
        /*006c*/ 	.word	0x000133e0


	//----- nvinfo : EIATTR_COOP_GROUP_MASK_REGIDS
	.align		4
.L_207:
        /*0070*/ 	.byte	0x04, 0x29
        /*0072*/ 	.short	(.L_209 - .L_208)


	//   ....[0]....
.L_208:
        /*0074*/ 	.word	0xffffffff


	//   ....[1]....
        /*0078*/ 	.word	0xffffffff


	//   ....[2]....
        /*007c*/ 	.word	0xffffffff


	//   ....[3]....
        /*0080*/ 	.word	0xffffffff


	//   ....[4]....
        /*0084*/ 	.word	0xffffffff


	//   ....[5]....
        /*0088*/ 	.word	0xffffffff


	//   ....[6]....
        /*008c*/ 	.word	0xffffffff


	//   ....[7]....
        /*0090*/ 	.word	0xffffffff


	//   ....[8]....
        /*0094*/ 	.word	0xffffffff


	//   ....[9]....
        /*0098*/ 	.word	0xffffffff


	//   ....[10]....
        /*009c*/ 	.word	0xffffffff


	//   ....[11]....
        /*00a0*/ 	.word	0xffffffff


	//   ....[12]....
        /*00a4*/ 	.word	0xffffffff


	//   ....[13]....
        /*00a8*/ 	.word	0xffffffff


	//   ....[14]....
        /*00ac*/ 	.word	0xffffffff


	//   ....[15]....
        /*00b0*/ 	.word	0xffffffff


	//   ....[16]....
        /*00b4*/ 	.word	0xffffffff


	//   ....[17]....
        /*00b8*/ 	.word	0xffffffff


	//   ....[18]....
        /*00bc*/ 	.word	0xffffffff


	//   ....[19]....
        /*00c0*/ 	.word	0xffffffff


	//   ....[20]....
        /*00c4*/ 	.word	0xffffffff


	//   ....[21]....
        /*00c8*/ 	.word	0xffffffff


	//   ....[22]....
        /*00cc*/ 	.word	0xffffffff


	//   ....[23]....
        /*00d0*/ 	.word	0xffffffff


	//   ....[24]....
        /*00d4*/ 	.word	0xffffffff


	//   ....[25]....
        /*00d8*/ 	.word	0xffffffff


	//   ....[26]....
        /*00dc*/ 	.word	0xffffffff


	//   ....[27]....
        /*00e0*/ 	.word	0xffffffff


	//   ....[28]....
        /*00e4*/ 	.word	0xffffffff


	//   ....[29]....
        /*00e8*/ 	.word	0xffffffff


	//   ....[30]....
        /*00ec*/ 	.word	0xffffffff


	//   ....[31]....
        /*00f0*/ 	.word	0xffffffff


	//   ....[32]....
        /*00f4*/ 	.word	0x0500000f


	//   ....[33]....
        /*00f8*/ 	.word	0x0500000f


	//----- nvinfo : EIATTR_COOP_GROUP_INSTR_OFFSETS
	.align		4
.L_209:
        /*00fc*/ 	.byte	0x04, 0x28
        /*00fe*/ 	.short	(.L_211 - .L_210)


	//   ....[0]....
.L_210:
        /*0100*/ 	.word	0x00000060


	//   ....[1]....
        /*0104*/ 	.word	0x000001a0


	//   ....[2]....
        /*0108*/ 	.word	0x000001f0


	//   ....[3]....
        /*010c*/ 	.word	0x000003e0


	//   ....[4]....
        /*0110*/ 	.word	0x00000540


	//   ....[5]....
        /*0114*/ 	.word	0x00000660


	//   ....[6]....
        /*0118*/ 	.word	0x000007c0


	//   ....[7]....
        /*011c*/ 	.word	0x00001890


	//   ....[8]....
        /*0120*/ 	.word	0x000039d0


	//   ....[9]....
        /*0124*/ 	.word	0x00003a90


	//   ....[10]....
        /*0128*/ 	.word	0x00003f50


	//   ....[11]....
        /*012c*/ 	.word	0x00003ff0


	//   ....[12]....
        /*0130*/ 	.word	0x00007220


	//   ....[13]....
        /*0134*/ 	.word	0x00007330


	//   ....[14]....
        /*0138*/ 	.word	0x000078c0


	//   ....[15]....
        /*013c*/ 	.word	0x00007910


	//   ....[16]....
        /*0140*/ 	.word	0x00009b90


	//   ....[17]....
        /*0144*/ 	.word	0x00009c50


	//   ....[18]....
        /*0148*/ 	.word	0x00009cf0


	//   ....[19]....
        /*014c*/ 	.word	0x00009e50


	//   ....[20]....
        /*0150*/ 	.word	0x0000ce00


	//   ....[21]....
        /*0154*/ 	.word	0x0000cf20


	//   ....[22]....
        /*0158*/ 	.word	0x0000d530


	//   ....[23]....
        /*015c*/ 	.word	0x0000d580


	//   ....[24]....
        /*0160*/ 	.word	0x0000e5a0


	//   ....[25]....
        /*0164*/ 	.word	0x0000e5d0


	//   ....[26]....
        /*0168*/ 	.word	0x0000e6d0


	//   ....[27]....
        /*016c*/ 	.word	0x0000e6f0


	//   ....[28]....
        /*0170*/ 	.word	0x0000fae0


	//   ....[29]....
        /*0174*/ 	.word	0x00010690


	//   ....[30]....
        /*0178*/ 	.word	0x00013770


	//   ....[31]....
        /*017c*/ 	.word	0x00013940


	//   ....[32]....
        /*0180*/ 	.word	0x00013f90


	//   ....[33]....
        /*0184*/ 	.word	0x00014370


	//----- nvinfo : EIATTR_REG_RECONFIG
	.align		4
.L_211:
        /*0188*/ 	.byte	0x01, 0x54
	.zero		2


	//----- nvinfo : EIATTR_SYSCALL_OFFSETS
	.align		4
        /*018c*/ 	.byte	0x04, 0x46
        /*018e*/ 	.short	(.L_213 - .L_212)


	//   ....[0]....
.L_212:
        /*0190*/ 	.word	0x00001a40


	//   ....[1]....
        /*0194*/ 	.word	0x00011160


	//   ....[2]....
        /*0198*/ 	.word	0x000112a0


	//   ....[3]....
        /*019c*/ 	.word	0x00011390


	//----- nvinfo : EIATTR_MBARRIER_INSTR_OFFSETS
	.align		4
.L_213:
        /*01a0*/ 	.byte	0x04, 0x39
        /*01a2*/ 	.short	(.L_215 - .L_214)


	//   ....[0]....
.L_214:
        /*01a4*/ 	.word	0x00000290
        /*01a8*/ 	.word	0x000000ff
        /*01ac*/ 	.word	0x00030800
        /*01b0*/ 	.short	0x0100
        /*01b2*/ 	.byte	0x06
	.zero		1


	//   ....[1]....
        /*01b4*/ 	.word	0x000002a0
        /*01b8*/ 	.word	0x000000ff
        /*01bc*/ 	.word	0x00030820
        /*01c0*/ 	.short	0x0100
        /*01c2*/ 	.byte	0x06
	.zero		1


	//   ....[2]....
        /*01c4*/ 	.word	0x00000390
        /*01c8*/ 	.word	0x000000ff
        /*01cc*/ 	.word	0x00030830
        /*01d0*/ 	.short	0x0100
        /*01d2*/ 	.byte	0x08
	.zero		1


	//   ....[3]....
        /*01d4*/ 	.word	0x000003a0
        /*01d8*/ 	.word	0x000000ff
        /*01dc*/ 	.word	0x00030840
        /*01e0*/ 	.short	0x0100
        /*01e2*/ 	.byte	0x08
	.zero		1


	//   ....[4]....
        /*01e4*/ 	.word	0x000003b0
        /*01e8*/ 	.word	0x000000ff
        /*01ec*/ 	.word	0x00030838
        /*01f0*/ 	.short	0x0100
        /*01f2*/ 	.byte	0x08
	.zero		1


	//   ....[5]....
        /*01f4*/ 	.word	0x000003c0
        /*01f8*/ 	.word	0x000000ff
        /*01fc*/ 	.word	0x00030848
        /*0200*/ 	.short	0x0100
        /*0202*/ 	.byte	0x08
	.zero		1


	//   ....[6]....
        /*0204*/ 	.word	0x000004f0
        /*0208*/ 	.word	0x000000ff
        /*020c*/ 	.word	0x00030850
        /*0210*/ 	.short	0x0100
        /*0212*/ 	.byte	0x08
	.zero		1


	//   ....[7]....
        /*0214*/ 	.word	0x00000500
        /*0218*/ 	.word	0x000000ff
        /*021c*/ 	.word	0x00030860
        /*0220*/ 	.short	0x0100
        /*0222*/ 	.byte	0x08
	.zero		1


	//   ....[8]....
        /*0224*/ 	.word	0x00000510
        /*0228*/ 	.word	0x000000ff
        /*022c*/ 	.word	0x00030858
        /*0230*/ 	.short	0x0100
        /*0232*/ 	.byte	0x08
	.zero		1


	//   ....[9]....
        /*0234*/ 	.word	0x00000520
        /*0238*/ 	.word	0x000000ff
        /*023c*/ 	.word	0x00030868
        /*0240*/ 	.short	0x0100
        /*0242*/ 	.byte	0x08
	.zero		1


	//   ....[10]....
        /*0244*/ 	.word	0x00000610
        /*0248*/ 	.word	0x000000ff
        /*024c*/ 	.word	0x00030870
        /*0250*/ 	.short	0x0100
        /*0252*/ 	.byte	0x06
	.zero		1


	//   ....[11]....
        /*0254*/ 	.word	0x00000620
        /*0258*/ 	.word	0x000000ff
        /*025c*/ 	.word	0x00030880
        /*0260*/ 	.short	0x0100
        /*0262*/ 	.byte	0x06
	.zero		1


	//   ....[12]....
        /*0264*/ 	.word	0x00000630
        /*0268*/ 	.word	0x000000ff
        /*026c*/ 	.word	0x00030878
        /*0270*/ 	.short	0x0100
        /*0272*/ 	.byte	0x06
	.zero		1


	//   ....[13]....
        /*0274*/ 	.word	0x00000640
        /*0278*/ 	.word	0x000000ff
        /*027c*/ 	.word	0x00030888
        /*0280*/ 	.short	0x0100
        /*0282*/ 	.byte	0x06
	.zero		1


	//   ....[14]....
        /*0284*/ 	.word	0x00000770
        /*0288*/ 	.word	0x000000ff
        /*028c*/ 	.word	0x00030890
        /*0290*/ 	.short	0x0100
        /*0292*/ 	.byte	0x08
	.zero		1


	//   ....[15]....
        /*0294*/ 	.word	0x00000780
        /*0298*/ 	.word	0x000000ff
        /*029c*/ 	.word	0x000308a0
        /*02a0*/ 	.short	0x0100
        /*02a2*/ 	.byte	0x08
	.zero		1


	//   ....[16]....
        /*02a4*/ 	.word	0x00000790
        /*02a8*/ 	.word	0x000000ff
        /*02ac*/ 	.word	0x00030898
        /*02b0*/ 	.short	0x0100
        /*02b2*/ 	.byte	0x08
	.zero		1


	//   ....[17]....
        /*02b4*/ 	.word	0x000007a0
        /*02b8*/ 	.word	0x000000ff
        /*02bc*/ 	.word	0x000308a8
        /*02c0*/ 	.short	0x0100
        /*02c2*/ 	.byte	0x08
	.zero		1


	//   ....[18]....
        /*02c4*/ 	.word	0x000008d0
        /*02c8*/ 	.word	0x000000ff
        /*02cc*/ 	.word	0x000308b0
        /*02d0*/ 	.short	0x0100
        /*02d2*/ 	.byte	0x08
	.zero		1


	//   ....[19]....
        /*02d4*/ 	.word	0x000008e0
        /*02d8*/ 	.word	0x000000ff
        /*02dc*/ 	.word	0x000308c0
        /*02e0*/ 	.short	0x0100
        /*02e2*/ 	.byte	0x08
	.zero		1


	//   ....[20]....
        /*02e4*/ 	.word	0x000008f0
        /*02e8*/ 	.word	0x000000ff
        /*02ec*/ 	.word	0x000308b8
        /*02f0*/ 	.short	0x0100
        /*02f2*/ 	.byte	0x08
	.zero		1


	//   ....[21]....
        /*02f4*/ 	.word	0x00000900
        /*02f8*/ 	.word	0x000000ff
        /*02fc*/ 	.word	0x000308c8
        /*0300*/ 	.short	0x0100
        /*0302*/ 	.byte	0x08
	.zero		1


	//   ....[22]....
        /*0304*/ 	.word	0x00001ae0
        /*0308*/ 	.word	0x000000ff
        /*030c*/ 	.word	0x00030800
        /*0310*/ 	.short	0x010a
        /*0312*/ 	.byte	0x25
	.zero		1


	//   ....[23]....
        /*0314*/ 	.word	0x00001b60
        /*0318*/ 	.word	0x00000005
        /*031c*/ 	.word	0x00030830
        /*0320*/ 	.short	0x010a
        /*0322*/ 	.byte	0x3f
	.zero		1


	//   ....[24]....
        /*0324*/ 	.word	0x00001be0
        /*0328*/ 	.word	0x00000005
        /*032c*/ 	.word	0x00030830
        /*0330*/ 	.short	0x010a
        /*0332*/ 	.byte	0x3f
	.zero		1


	//   ....[25]....
        /*0334*/ 	.word	0x000025e0
        /*0338*/ 	.word	0x00000005
        /*033c*/ 	.word	0x00000000
        /*0340*/ 	.short	0x0101
        /*0342*/ 	.byte	0x3f
	.zero		1


	//   ....[26]....
        /*0344*/ 	.word	0x00004e70
        /*0348*/ 	.word	0x000000ff
        /*034c*/ 	.word	0x00030830
        /*0350*/ 	.short	0x010a
        /*0352*/ 	.byte	0x07
	.zero		1


	//   ....[27]....
        /*0354*/ 	.word	0x00004eb0
        /*0358*/ 	.word	0x000000ff
        /*035c*/ 	.word	0x00030830
        /*0360*/ 	.short	0x010a
        /*0362*/ 	.byte	0x07
	.zero		1


	//   ....[28]....
        /*0364*/ 	.word	0x00005970
        /*0368*/ 	.word	0x000000ff
        /*036c*/ 	.word	0x00030850
        /*0370*/ 	.short	0x010a
        /*0372*/ 	.byte	0x06
	.zero		1


	//   ....[29]....
        /*0374*/ 	.word	0x000059b0
        /*0378*/ 	.word	0x000000ff
        /*037c*/ 	.word	0x00030850
        /*0380*/ 	.short	0x010a
        /*0382*/ 	.byte	0x06
	.zero		1


	//   ....[30]....
        /*0384*/ 	.word	0x00006260
        /*0388*/ 	.word	0x00000078
        /*038c*/ 	.word	0x00000000
        /*0390*/ 	.short	0x0101
        /*0392*/ 	.byte	0x3f
	.zero		1


	//   ....[31]....
        /*0394*/ 	.word	0x00007ce0
        /*0398*/ 	.word	0x00000081
        /*039c*/ 	.word	0x00000000
        /*03a0*/ 	.short	0x0101
        /*03a2*/ 	.byte	0x3f
	.zero		1


	//   ....[32]....
        /*03a4*/ 	.word	0x000085e0
        /*03a8*/ 	.word	0x000000ff
        /*03ac*/ 	.word	0x00030830
        /*03b0*/ 	.short	0x010a
        /*03b2*/ 	.byte	0x06
	.zero		1


	//   ....[33]....
        /*03b4*/ 	.word	0x00008620
        /*03b8*/ 	.word	0x000000ff
        /*03bc*/ 	.word	0x00030830
        /*03c0*/ 	.short	0x010a
        /*03c2*/ 	.byte	0x06
	.zero		1


	//   ....[34]....
        /*03c4*/ 	.word	0x000090e0
        /*03c8*/ 	.word	0x000000ff
        /*03cc*/ 	.word	0x00030850
        /*03d0*/ 	.short	0x010a
        /*03d2*/ 	.byte	0x0a
	.zero		1


	//   ....[35]....
        /*03d4*/ 	.word	0x00009120
        /*03d8*/ 	.word	0x000000ff
        /*03dc*/ 	.word	0x00030850
        /*03e0*/ 	.short	0x010a
        /*03e2*/ 	.byte	0x0a
	.zero		1


	//   ....[36]....
        /*03e4*/ 	.word	0x0000a480
        /*03e8*/ 	.word	0x0000007d
        /*03ec*/ 	.word	0x00000000
        /*03f0*/ 	.short	0x0101
        /*03f2*/ 	.byte	0x3f
	.zero		1


	//   ....[37]....
        /*03f4*/ 	.word	0x0000a4d0
        /*03f8*/ 	.word	0x00000081
        /*03fc*/ 	.word	0x00000000
        /*0400*/ 	.short	0x0101
        /*0402*/ 	.byte	0x3f
	.zero		1


	//   ....[38]....
        /*0404*/ 	.word	0x0000aa70
        /*0408*/ 	.word	0x000000ff
        /*040c*/ 	.word	0x00030830
        /*0410*/ 	.short	0x010a
        /*0412*/ 	.byte	0x06
	.zero		1


	//   ....[39]....
        /*0414*/ 	.word	0x0000aab0
        /*0418*/ 	.word	0x000000ff
        /*041c*/ 	.word	0x00030830
        /*0420*/ 	.short	0x010a
        /*0422*/ 	.byte	0x06
	.zero		1


	//   ....[40]....
        /*0424*/ 	.word	0x0000b570
        /*0428*/ 	.word	0x000000ff
        /*042c*/ 	.word	0x00030850
        /*0430*/ 	.short	0x010a
        /*0432*/ 	.byte	0x0a
	.zero		1


	//   ....[41]....
        /*0434*/ 	.word	0x0000b5b0
        /*0438*/ 	.word	0x000000ff
        /*043c*/ 	.word	0x00030850
        /*0440*/ 	.short	0x010a
        /*0442*/ 	.byte	0x0a
	.zero		1


	//   ....[42]....
        /*0444*/ 	.word	0x0000be60
        /*0448*/ 	.word	0x0000007e
        /*044c*/ 	.word	0x00000000
        /*0450*/ 	.short	0x0101
        /*0452*/ 	.byte	0x3f
	.zero		1


	//   ....[43]....
        /*0454*/ 	.word	0x0000d910
        /*0458*/ 	.word	0x00000085
        /*045c*/ 	.word	0x00000000
        /*0460*/ 	.short	0x0101
        /*0462*/ 	.byte	0x3f
	.zero		1


	//   ....[44]....
        /*0464*/ 	.word	0x0000e510
        /*0468*/ 	.word	0x000000ff
        /*046c*/ 	.word	0x00030850
        /*0470*/ 	.short	0x010a
        /*0472*/ 	.byte	0x05
	.zero		1


	//   ....[45]....
        /*0474*/ 	.word	0x0000e550
        /*0478*/ 	.word	0x000000ff
        /*047c*/ 	.word	0x00030850
        /*0480*/ 	.short	0x010a
        /*0482*/ 	.byte	0x05
	.zero		1


	//   ....[46]....
        /*0484*/ 	.word	0x0000ea00
        /*0488*/ 	.word	0x00000004
        /*048c*/ 	.word	0x00000000
        /*0490*/ 	.short	0x0101
        /*0492*/ 	.byte	0x3f
	.zero		1


	//   ....[47]....
        /*0494*/ 	.word	0x0000fcc0
        /*0498*/ 	.word	0x000000ff
        /*049c*/ 	.word	0x00000000
        /*04a0*/ 	.short	0x0101
        /*04a2*/ 	.byte	0x05
	.zero		1


	//   ....[48]....
        /*04a4*/ 	.word	0x00011810
        /*04a8*/ 	.word	0x00000008
        /*04ac*/ 	.word	0x00030840
        /*04b0*/ 	.short	0x010a
        /*04b2*/ 	.byte	0x3f
	.zero		1


	//   ....[49]....
        /*04b4*/ 	.word	0x00011ca0
        /*04b8*/ 	.word	0x000000ff
        /*04bc*/ 	.word	0x00030820
        /*04c0*/ 	.short	0x010a
        /*04c2*/ 	.byte	0x26
	.zero		1


	//   ....[50]....
        /*04c4*/ 	.word	0x00011f80
        /*04c8*/ 	.word	0x00000003
        /*04cc*/ 	.word	0x00030840
        /*04d0*/ 	.short	0x010a
        /*04d2*/ 	.byte	0x3f
	.zero		1


	//   ....[51]....
        /*04d4*/ 	.word	0x000121f0
        /*04d8*/ 	.word	0x00000002
        /*04dc*/ 	.word	0x00000060
        /*04e0*/ 	.short	0x010a
        /*04e2*/ 	.byte	0x3f
	.zero		1


	//   ....[52]....
        /*04e4*/ 	.word	0x00012710
        /*04e8*/ 	.word	0x00000003
        /*04ec*/ 	.word	0x00030840
        /*04f0*/ 	.short	0x010a
        /*04f2*/ 	.byte	0x3f
	.zero		1


	//   ....[53]....
        /*04f4*/ 	.word	0x00012980
        /*04f8*/ 	.word	0x00000002
        /*04fc*/ 	.word	0x00000060
        /*0500*/ 	.short	0x010a
        /*0502*/ 	.byte	0x3f
	.zero		1


	//   ....[54]....
        /*0504*/ 	.word	0x00012dd0
        /*0508*/ 	.word	0x00000002
        /*050c*/ 	.word	0x00030840
        /*0510*/ 	.short	0x010a
        /*0512*/ 	.byte	0x3f
	.zero		1


	//   ....[55]....
        /*0514*/ 	.word	0x00013070
        /*0518*/ 	.word	0x00000002
        /*051c*/ 	.word	0x00000060
        /*0520*/ 	.short	0x010a
        /*0522*/ 	.byte	0x3f
	.zero		1


	//   ....[56]....
        /*0524*/ 	.word	0x00013480
        /*0528*/ 	.word	0x00000003
        /*052c*/ 	.word	0x00030860
        /*0530*/ 	.short	0x010a
        /*0532*/ 	.byte	0x3f
	.zero		1


	//   ....[57]....
        /*0534*/ 	.word	0x000138f0
        /*0538*/ 	.word	0x00000007
        /*053c*/ 	.word	0x00030820
        /*0540*/ 	.short	0x010a
        /*0542*/ 	.byte	0x3f
	.zero		1


	//   ....[58]....
        /*0544*/ 	.word	0x00013a60
        /*0548*/ 	.word	0x00000005
        /*054c*/ 	.word	0x00000000
        /*0550*/ 	.short	0x010a
        /*0552*/ 	.byte	0x3f
	.zero		1


	//   ....[59]....
        /*0554*/ 	.word	0x00013ad0
        /*0558*/ 	.word	0x00000003
        /*055c*/ 	.word	0x00000000
        /*0560*/ 	.short	0x010a
        /*0562*/ 	.byte	0x3f
	.zero		1


	//   ....[60]....
        /*0564*/ 	.word	0x00013b30
        /*0568*/ 	.word	0x00000005
        /*056c*/ 	.word	0x00000000
        /*0570*/ 	.short	0x010a
        /*0572*/ 	.byte	0x3f
	.zero		1


	//   ....[61]....
        /*0574*/ 	.word	0x00013b60
        /*0578*/ 	.word	0x00000003
        /*057c*/ 	.word	0x00000000
        /*0580*/ 	.short	0x010a
        /*0582*/ 	.byte	0x3f
	.zero		1


	//   ....[62]....
        /*0584*/ 	.word	0x00013bd0
        /*0588*/ 	.word	0x00000003
        /*058c*/ 	.word	0x00030800
        /*0590*/ 	.short	0x010a
        /*0592*/ 	.byte	0x3f
	.zero		1


	//   ....[63]....
        /*0594*/ 	.word	0x00013c20
        /*0598*/ 	.word	0x00000005
        /*059c*/ 	.word	0x00030830
        /*05a0*/ 	.short	0x010a
        /*05a2*/ 	.byte	0x3f
	.zero		1


	//   ....[64]....
        /*05a4*/ 	.word	0x00013c80
        /*05a8*/ 	.word	0x00000015
        /*05ac*/ 	.word	0x00030830
        /*05b0*/ 	.short	0x010a
        /*05b2*/ 	.byte	0x3f
	.zero		1


	//   ....[65]....
        /*05b4*/ 	.word	0x00013ce0
        /*05b8*/ 	.word	0x00000015
        /*05bc*/ 	.word	0x00030850
        /*05c0*/ 	.short	0x010a
        /*05c2*/ 	.byte	0x3f
	.zero		1


	//   ....[66]....
        /*05c4*/ 	.word	0x00013d40
        /*05c8*/ 	.word	0x00000004
        /*05cc*/ 	.word	0x00030830
        /*05d0*/ 	.short	0x010a
        /*05d2*/ 	.byte	0x3f
	.zero		1


	//   ....[67]....
        /*05d4*/ 	.word	0x00013da0
        /*05d8*/ 	.word	0x00000003
        /*05dc*/ 	.word	0x00030850
        /*05e0*/ 	.short	0x010a
        /*05e2*/ 	.byte	0x3f
	.zero		1


	//   ....[68]....
        /*05e4*/ 	.word	0x00013e00
        /*05e8*/ 	.word	0x00000004
        /*05ec*/ 	.word	0x00030830
        /*05f0*/ 	.short	0x010a
        /*05f2*/ 	.byte	0x3f
	.zero		1


	//   ....[69]....
        /*05f4*/ 	.word	0x00013e60
        /*05f8*/ 	.word	0x00000003
        /*05fc*/ 	.word	0x00030850
        /*0600*/ 	.short	0x010a
        /*0602*/ 	.byte	0x3f
	.zero		1


	//   ....[70]....
        /*0604*/ 	.word	0x00013ec0
        /*0608*/ 	.word	0x00000005
        /*060c*/ 	.word	0x00030850
        /*0610*/ 	.short	0x010a
        /*0612*/ 	.byte	0x3f
	.zero		1


	//   ....[71]....
        /*0614*/ 	.word	0x00014040
        /*0618*/ 	.word	0x00000008
        /*061c*/ 	.word	0x00030840
        /*0620*/ 	.short	0x010a
        /*0622*/ 	.byte	0x3f
	.zero		1


	//   ....[72]....
        /*0624*/ 	.word	0x000140a0
        /*0628*/ 	.word	0x00000008
        /*062c*/ 	.word	0x00030820
        /*0630*/ 	.short	0x010a
        /*0632*/ 	.byte	0x3f
	.zero		1


	//   ....[73]....
        /*0634*/ 	.word	0x000140f0
        /*0638*/ 	.word	0x00000003
        /*063c*/ 	.word	0x00030840
        /*0640*/ 	.short	0x010a
        /*0642*/ 	.byte	0x3f
	.zero		1


	//   ....[74]....
        /*0644*/ 	.word	0x00014140
        /*0648*/ 	.word	0x00000002
        /*064c*/ 	.word	0x00000060
        /*0650*/ 	.short	0x010a
        /*0652*/ 	.byte	0x3f
	.zero		1


	//   ....[75]....
        /*0654*/ 	.word	0x00014190
        /*0658*/ 	.word	0x00000003
        /*065c*/ 	.word	0x00030840
        /*0660*/ 	.short	0x010a
        /*0662*/ 	.byte	0x3f
	.zero		1


	//   ....[76]....
        /*0664*/ 	.word	0x000141e0
        /*0668*/ 	.word	0x00000002
        /*066c*/ 	.word	0x00000060
        /*0670*/ 	.short	0x010a
        /*0672*/ 	.byte	0x3f
	.zero		1


	//   ....[77]....
        /*0674*/ 	.word	0x00014230
        /*0678*/ 	.word	0x00000002
        /*067c*/ 	.word	0x00030840
        /*0680*/ 	.short	0x010a
        /*0682*/ 	.byte	0x3f
	.zero		1


	//   ....[78]....
        /*0684*/ 	.word	0x00014280
        /*0688*/ 	.word	0x00000002
        /*068c*/ 	.word	0x00000060
        /*0690*/ 	.short	0x010a
        /*0692*/ 	.byte	0x3f
	.zero		1


	//   ....[79]....
        /*0694*/ 	.word	0x000142d0
        /*0698*/ 	.word	0x00000003
        /*069c*/ 	.word	0x00030860
        /*06a0*/ 	.short	0x010a
        /*06a2*/ 	.byte	0x3f
	.zero		1


	//   ....[80]....
        /*06a4*/ 	.word	0x000143b0
        /*06a8*/ 	.word	0x00000007
        /*06ac*/ 	.word	0x00030820
        /*06b0*/ 	.short	0x010a
        /*06b2*/ 	.byte	0x3f
	.zero		1


	//   ....[81]....
        /*06b4*/ 	.word	0x00014400
        /*06b8*/ 	.word	0x00000005
        /*06bc*/ 	.word	0x00000000
        /*06c0*/ 	.short	0x010a
        /*06c2*/ 	.byte	0x3f
	.zero		1


	//   ....[82]....
        /*06c4*/ 	.word	0x00014450
        /*06c8*/ 	.word	0x00000003
        /*06cc*/ 	.word	0x00000000
        /*06d0*/ 	.short	0x010a
        /*06d2*/ 	.byte	0x3f
	.zero		1


	//   ....[83]....
        /*06d4*/ 	.word	0x000144a0
        /*06d8*/ 	.word	0x00000005
        /*06dc*/ 	.word	0x00000000
        /*06e0*/ 	.short	0x010a
        /*06e2*/ 	.byte	0x3f
	.zero		1


	//----- nvinfo : EIATTR_NUM_MBARRIERS
	.align		4
.L_215:
        /*06e4*/ 	.byte	0x03, 0x38
        /*06e6*/ 	.short	0x0016


	//----- nvinfo : EIATTR_EXIT_INSTR_OFFSETS
	.align		4
        /*06e8*/ 	.byte	0x04, 0x1c
        /*06ea*/ 	.short	(.L_217 - .L_216)


	//   ....[0]....
.L_216:
        /*06ec*/ 	.word	0x00000a40


	//   ....[1]....
        /*06f0*/ 	.word	0x00010650


	//   ....[2]....
        /*06f4*/ 	.word	0x000106b0


	//   ....[3]....
        /*06f8*/ 	.word	0x00013960


	//   ....[4]....
        /*06fc*/ 	.word	0x00013bb0


	//----- nvinfo : EIATTR_MAX_THREADS
	.align		4
.L_217:
        /*0700*/ 	.byte	0x04, 0x05
        /*0702*/ 	.short	(.L_219 - .L_218)
.L_218:
        /*0704*/ 	.word	0x00000180
        /*0708*/ 	.word	0x00000001
        /*070c*/ 	.word	0x00000001


	//----- nvinfo : EIATTR_CRS_STACK_SIZE
	.align		4
.L_219:
        /*0710*/ 	.byte	0x04, 0x1e
        /*0712*/ 	.short	(.L_221 - .L_220)
.L_220:
        /*0714*/ 	.word	0x00000000


	//----- nvinfo : EIATTR_CBANK_PARAM_SIZE
	.align		4
.L_221:
        /*0718*/ 	.byte	0x03, 0x19
        /*071a*/ 	.short	0x0bf0


	//----- nvinfo : EIATTR_PARAM_CBANK
	.align		4
        /*071c*/ 	.byte	0x04, 0x0a
        /*071e*/ 	.short	(.L_223 - .L_222)
	.align		4
.L_222:
        /*0720*/ 	.word	index@(.nv.constant0._ZN7cutlass13device_kernelIN5flash11enable_sm90INS1_16FlashAttnFwdSm90INS1_25CollectiveMainloopFwdSm90ILi2EN4cute5tupleIJNS5_1CILi1EEES8_S8_EEENS6_IJNS7_ILi128EEENS7_ILi96EEENS7_ILi192EEEEEELi192ENS_6half_tEfNS_4arch4Sm90ELb0ELb1ELb1ELb0ELb0ELb0ELb0ELb1ELb1ELb0ELb0ELb0EEENS1_21CollectiveEpilogueFwdINS6_IJSA_SC_SB_EEES9_SE_SG_Li256ELb0ELb0ELb0ELb0EEENS1_30DynamicPersistentTileSchedulerILi256ELi32ELb0ELb0ELb1EEEEEEEEEvNT_6ParamsE)
        /*0724*/ 	.short	0x0210
        /*0726*/ 	.short	0x0bf0


	//----- nvinfo : EIATTR_SW_WAR
	.align		4
.L_223:
        /*0728*/ 	.byte	0x04, 0x36
        /*072a*/ 	.short	(.L_225 - .L_224)
.L_224:
        /*072c*/ 	.word	0x00000008
.L_225:


//--------------------- .nv.info._ZN7cutlass13device_kernelIN5flash11enable_sm90INS1_16FlashAttnFwdSm90INS1_25CollectiveMainloopFwdSm90ILi2EN4cute5tupleIJNS5_1CILi1EEES8_S8_EEENS6_IJNS7_ILi128EEENS7_ILi96EEENS7_ILi192EEEEEELi192ENS_6half_tEfNS_4arch4Sm90ELb0ELb1ELb1ELb1ELb0ELb0ELb0ELb1ELb1ELb0ELb0ELb0EEENS1_21CollectiveEpilogueFwdINS6_IJSA_SC_SB_EEES9_SE_SG_Li256ELb1ELb0ELb0ELb0EEENS1_36VarlenDynamicPersistentTileSchedulerILi128ELi96ELi256ELi32ELb0ELb0ELb1ELb1ELb0ELb1EEEEEEEEEvNT_6ParamsE --------------------------
	.section	.nv.info._ZN7cutlass13device_kernelIN5flash11enable_sm90INS1_16FlashAttnFwdSm90INS1_25CollectiveMainloopFwdSm90ILi2EN4cute5tupleIJNS5_1CILi1EEES8_S8_EEENS6_IJNS7_ILi128EEENS7_ILi96EEENS7_ILi192EEEEEELi192ENS_6half_tEfNS_4arch4Sm90ELb0ELb1ELb1ELb1ELb0ELb0ELb0ELb1ELb1ELb0ELb0ELb0EEENS1_21CollectiveEpilogueFwdINS6_IJSA_SC_SB_EEES9_SE_SG_Li256ELb1ELb0ELb0ELb0EEENS1_36VarlenDynamicPersistentTileSchedulerILi128ELi96ELi256ELi32ELb0ELb0ELb1ELb1ELb0ELb1EEEEEEEEEvNT_6ParamsE,"",@"SHT_CUDA_INFO"
	.sectionflags	@""
	.align	4


	//----- nvinfo : EIATTR_CUDA_API_VERSION
	.align		4
        /*0000*/ 	.byte	0x04, 0x37
        /*0002*/ 	.short	(.L_227 - .L_226)
.L_226:
        /*0004*/ 	.word	0x00000082


	//----- nvinfo : EIATTR_KPARAM_INFO
	.align		4
.L_227:
        /*0008*/ 	.byte	0x04, 0x17
        /*000a*/ 	.short	(.L_229 - .L_228)
.L_228:
        /*000c*/ 	.word	0x00000000
        /*0010*/ 	.short	0x0000
        /*0012*/ 	.short	0x0070
        /*0014*/ 	.byte	0x00, 0xf0, 0x01, 0x28


	//----- nvinfo : EIATTR_SPARSE_MMA_MASK
	.align		4
.L_229:
        /*0018*/ 	.byte	0x03, 0x50
        /*001a*/ 	.short	0x0000


	//----- nvinfo : EIATTR_MAXREG_COUNT
	.align		4
        /*001c*/ 	.byte	0x03, 0x1b
        /*001e*/ 	.short	0x00a8


	//----- nvinfo : EIATTR_NUM_BARRIERS
	.align		4
        /*0020*/ 	.byte	0x02, 0x4c
        /*0022*/ 	.byte	0x09
	.zero		1


	//----- nvinfo : EIATTR_EXTERNS
	.align		4
        /*0024*/ 	.byte	0x04, 0x0f
        /*0026*/ 	.short	(.L_231 - .L_230)


	//   ....[0]....
	.align		4
.L_230:
        /*0028*/ 	.word	index@(__assertfail)


	//----- nvinfo : EIATTR_ANNOTATIONS
	.align		4
.L_231:
        /*002c*/ 	.byte	0x04, 0x55
        /*002e*/ 	.short	(.L_233 - .L_232)


	//   ....[0]....
.L_232:
        /* <DEDUP_REMOVED lines=34> */


	//----- nvinfo : EIATTR_MERCURY_ISA_VERSION
	.align		4
.L_233:
        /*0240*/ 	.byte	0x03, 0x5f
        /*0242*/ 	.short	0x0101


	//----- nvinfo : EIATTR_UNUSED_LOAD_BYTE_OFFSET
	.align		4
        /*0244*/ 	.byte	0x04, 0x44
        /*0246*/ 	.short	(.L_235 - .L_234)


	//   ....[0]....
.L_234:
        /*0248*/ 	.word	0x00000a40
        /*024c*/ 	.word	0x0000fff0


	//   ....[1]....
        /*0250*/ 	.word	0x0000f070
        /*0254*/ 	.word	0x0000fff0


	//----- nvinfo : EIATTR_INT_WARP_WIDE_INSTR_OFFSETS
	.align		4
.L_235:
        /*0258*/ 	.byte	0x04, 0x31
        /*025a*/ 	.short	(.L_237 - .L_236)


	//   ....[0]....
.L_236:
        /*025c*/ 	.word	0x00000160


	//   ....[1]....
        /*0260*/ 	.word	0x000001a0


	//   ....[2]....
        /*0264*/ 	.word	0x00000210


	//   ....[3]....
        /*0268*/ 	.word	0x00012be0


	//   ....[4]....
        /*026c*/ 	.word	0x00012c80


	//   ....[5]....
        /*0270*/ 	.word	0x00013190


	//   ....[6]....
        /*0274*/ 	.word	0x00013210


	//   ....[7]....
        /*0278*/ 	.word	0x00013320


	//   ....[8]....
        /*027c*/ 	.word	0x00013410


	//   ....[9]....
        /*0280*/ 	.word	0x00015870


	//   ....[10]....
        /*0284*/ 	.word	0x00015910


	//----- nvinfo : EIATTR_COOP_GROUP_MASK_REGIDS
	.align		4
.L_237:
        /*0288*/ 	.byte	0x04, 0x29
        /*028a*/ 	.short	(.L_239 - .L_238)


	//   ....[0]....
.L_238:
        /*028c*/ 	.word	0xffffffff


	//   ....[1]....
        /*0290*/ 	.word	0xffffffff


	//   ....[2]....
        /*0294*/ 	.word	0xffffffff


	//   ....[3]....
        /*0298*/ 	.word	0xffffffff


	//   ....[4]....
        /*029c*/ 	.word	0xffffffff


	//   ....[5]....
        /*02a0*/ 	.word	0xffffffff


	//   ....[6]....
        /*02a4*/ 	.word	0xffffffff


	//   ....[7]....
        /*02a8*/ 	.word	0xffffffff


	//   ....[8]....
        /*02ac*/ 	.word	0xffffffff


	//   ....[9]....
        /*02b0*/ 	.word	0xffffffff


	//   ....[10]....
        /*02b4*/ 	.word	0xffffffff


	//   ....[11]....
        /*02b8*/ 	.word	0xffffffff


	//   ....[12]....
        /*02bc*/ 	.word	0xffffffff


	//   ....[13]....
        /*02c0*/ 	.word	0xffffffff


	//   ....[14]....
        /*02c4*/ 	.word	0xffffffff


	//   ....[15]....
        /*02c8*/ 	.word	0xffffffff


	//   ....[16]....
        /*02cc*/ 	.word	0xffffffff


	//   ....[17]....
        /*02d0*/ 	.word	0xffffffff


	//   ....[18]....
        /*02d4*/ 	.word	0xffffffff


	//   ....[19]....
        /*02d8*/ 	.word	0xffffffff


	//   ....[20]....
        /*02dc*/ 	.word	0xffffffff


	//   ....[21]....
        /*02e0*/ 	.word	0xffffffff


	//   ....[22]....
        /*02e4*/ 	.word	0xffffffff


	//   ....[23]....
        /*02e8*/ 	.word	0xffffffff


	//   ....[24]....
        /*02ec*/ 	.word	0xffffffff


	//   ....[25]....
        /*02f0*/ 	.word	0xffffffff


	//   ....[26]....
        /*02f4*/ 	.word	0xffffffff


	//   ....[27]....
        /*02f8*/ 	.word	0xffffffff


	//   ....[28]....
        /*02fc*/ 	.word	0xffffffff


	//   ....[29]....
        /*0300*/ 	.word	0xffffffff


	//   ....[30]....
        /*0304*/ 	.word	0xffffffff


	//   ....[31]....
        /*0308*/ 	.word	0xffffffff


	//   ....[32]....
        /*030c*/ 	.word	0xffffffff


	//   ....[33]....
        /*0310*/ 	.word	0xffffffff


	//   ....[34]....
        /*0314*/ 	.word	0xffffffff


	//   ....[35]....
        /*0318*/ 	.word	0xffffffff


	//   ....[36]....
        /*031c*/ 	.word	0xffffffff


	//   ....[37]....
        /*0320*/ 	.word	0xffffffff


	//   ....[38]....
        /*0324*/ 	.word	0xffffffff


	//   ....[39]....
        /*0328*/ 	.word	0xffffffff


	//   ....[40]....
        /*032c*/ 	.word	0xffffffff


	//   ....[41]....
        /*0330*/ 	.word	0xffffffff


	//   ....[42]....
        /*0334*/ 	.word	0xffffffff


	//   ....[43]....
        /*0338*/ 	.word	0xffffffff


	//   ....[44]....
        /*033c*/ 	.word	0xffffffff


	//   ....[45]....
        /*0340*/ 	.word	0xffffffff


	//   ....[46]....
        /*0344*/ 	.word	0xffffffff


	//   ....[47]....
        /*0348*/ 	.word	0xffffffff


	//   ....[48]....
        /*034c*/ 	.word	0xffffffff


	//   ....[49]....
        /*0350*/ 	.word	0xffffffff


	//   ....[50]....
        /*0354*/ 	.word	0xffffffff


	//   ....[51]....
        /*0358*/ 	.word	0xffffffff


	//   ....[52]....
        /*035c*/ 	.word	0xffffffff


	//   ....[53]....
        /*0360*/ 	.word	0xffffffff


	//   ....[54]....
        /*0364*/ 	.word	0xffffffff


	//   ....[55]....
        /*0368*/ 	.word	0xffffffff


	//   ....[56]....
        /*036c*/ 	.word	0xffffffff


	//   ....[57]....
        /*0370*/ 	.word	0xffffffff


	//   ....[58]....
        /*0374*/ 	.word	0xffffffff


	//   ....[59]....
        /*0378*/ 	.word	0xffffffff


	//   ....[60]....
        /*037c*/ 	.word	0xffffffff


	//   ....[61]....
        /*0380*/ 	.word	0xffffffff


	//   ....[62]....
        /*0384*/ 	.word	0x0500000f


	//   ....[63]....
        /*0388*/ 	.word	0x0500000f


	//   ....[64]....
        /*038c*/ 	.word	0x0500000f


	//   ....[65]....
        /*0390*/ 	.word	0x0500000f


	//   ....[66]....
        /*0394*/ 	.word	0x0500000f


	//   ....[67]....
        /*0398*/ 	.word	0x0500000f


	//   ....[68]....
        /*039c*/ 	.word	0x0500000f


	//   ....[69]....
        /*03a0*/ 	.word	0x0500000f


	//   ....[70]....
        /*03a4*/ 	.word	0x0500000f


	//   ....[71]....
        /*03a8*/ 	.word	0x0500000f


	//   ....[72]....
        /*03ac*/ 	.word	0x0500000f


	//   ....[73]....
        /*03b0*/ 	.word	0x0500000f


	//   ....[74]....
        /*03b4*/ 	.word	0x0500000f


	//   ....[75]....
        /*03b8*/ 	.word	0x0500000f


	//   ....[76]....
        /*03bc*/ 	.word	0x0500000f


	//   ....[77]....
        /*03c0*/ 	.word	0x0500000f


	//   ....[78]....
        /*03c4*/ 	.word	0x0500000f


	//   ....[79]....
        /*03c8*/ 	.word	0x0500000f


	//   ....[80]....
        /*03cc*/ 	.word	0x0500000f


	//----- nvinfo : EIATTR_COOP_GROUP_INSTR_OFFSETS
	.align		4
.L_239:
        /*03d0*/ 	.byte	0x04, 0x28
        /*03d2*/ 	.short	(.L_241 - .L_240)


	//   ....[0]....
.L_240:
        /*03d4*/ 	.word	0x00000060


	//   ....[1]....
        /*03d8*/ 	.word	0x00000170


	//   ....[2]....
        /*03dc*/ 	.word	0x000001c0


	//   ....[3]....
        /*03e0*/ 	.word	0x000003f0


	//   ....[4]....
        /*03e4*/ 	.word	0x00000550


	//   ....[5]....
        /*03e8*/ 	.word	0x00000670


	//   ....[6]....
        /*03ec*/ 	.word	0x000007d0


	//   ....[7]....
        /*03f0*/ 	.word	0x00001900


	//   ....[8]....
        /*03f4*/ 	.word	0x000038c0


	//   ....[9]....
        /*03f8*/ 	.word	0x000039c0


	//   ....[10]....
        /*03fc*/ 	.word	0x00003ee0


	//   ....[11]....
        /*0400*/ 	.word	0x00003f70


	//   ....[12]....
        /*0404*/ 	.word	0x00007220


	//   ....[13]....
        /*0408*/ 	.word	0x00007330


	//   ....[14]....
        /*040c*/ 	.word	0x00007920


	//   ....[15]....
        /*0410*/ 	.word	0x000079a0


	//   ....[16]....
        /*0414*/ 	.word	0x00009bf0


	//   ....[17]....
        /*0418*/ 	.word	0x00009c10


	//   ....[18]....
        /*041c*/ 	.word	0x00009f40


	//   ....[19]....
        /*0420*/ 	.word	0x00009fa0


	//   ....[20]....
        /*0424*/ 	.word	0x0000ce00


	//   ....[21]....
        /*0428*/ 	.word	0x0000cf20


	//   ....[22]....
        /*042c*/ 	.word	0x0000d510


	//   ....[23]....
        /*0430*/ 	.word	0x0000d590


	//   ....[24]....
        /*0434*/ 	.word	0x0000e5a0


	//   ....[25]....
        /*0438*/ 	.word	0x0000e5e0


	//   ....[26]....
        /*043c*/ 	.word	0x0000e6e0


	//   ....[27]....
        /*0440*/ 	.word	0x0000e700


	//   ....[28]....
        /*0444*/ 	.word	0x000116d0


	//   ....[29]....
        /*0448*/ 	.word	0x00011870


	//   ....[30]....
        /*044c*/ 	.word	0x000118a0


	//   ....[31]....
        /*0450*/ 	.word	0x000118d0


	//   ....[32]....
        /*0454*/ 	.word	0x00011910


	//   ....[33]....
        /*0458*/ 	.word	0x00011960


	//   ....[34]....
        /*045c*/ 	.word	0x000119c0


	//   ....[35]....
        /*0460*/ 	.word	0x00011bb0


	//   ....[36]....
        /*0464*/ 	.word	0x00011c10


	//   ....[37]....
        /*0468*/ 	.word	0x00011c50


	//   ....[38]....
        /*046c*/ 	.word	0x00011c90


	//   ....[39]....
        /*0470*/ 	.word	0x00011cc0


	//   ....[40]....
        /*0474*/ 	.word	0x00011cf0


	//   ....[41]....
        /*0478*/ 	.word	0x00011d90


	//   ....[42]....
        /*047c*/ 	.word	0x00011df0


	//   ....[43]....
        /*0480*/ 	.word	0x00011e80


	//   ....[44]....
        /*0484*/ 	.word	0x00015d80


	//   ....[45]....
        /*0488*/ 	.word	0x00015d90


	//   ....[46]....
        /*048c*/ 	.word	0x00015eb0


	//   ....[47]....
        /*0490*/ 	.word	0x00015f10


	//   ....[48]....
        /*0494*/ 	.word	0x00015f50


	//   ....[49]....
        /*0498*/ 	.word	0x00015f90


	//   ....[50]....
        /*049c*/ 	.word	0x00015fc0


	//   ....[51]....
        /*04a0*/ 	.word	0x00015ff0


	//   ....[52]....
        /*04a4*/ 	.word	0x00016190


	//   ....[53]....
        /*04a8*/ 	.word	0x000161f0


	//   ....[54]....
        /*04ac*/ 	.word	0x00016230


	//   ....[55]....
        /*04b0*/ 	.word	0x00016270


	//   ....[56]....
        /*04b4*/ 	.word	0x000162a0


	//   ....[57]....
        /*04b8*/ 	.word	0x000162d0


	//   ....[58]....
        /*04bc*/ 	.word	0x00016390


	//   ....[59]....
        /*04c0*/ 	.word	0x000163b0


	//   ....[60]....
        /*04c4*/ 	.word	0x00016420


	//   ....[61]....
        /*04c8*/ 	.word	0x00016ac0


	//   ....[62]....
        /*04cc*/ 	.word	0x00017170


	//   ....[63]....
        /*04d0*/ 	.word	0x00017590


	//   ....[64]....
        /*04d4*/ 	.word	0x00017620


	//   ....[65]....
        /*04d8*/ 	.word	0x000176c0


	//   ....[66]....
        /*04dc*/ 	.word	0x00017770


	//   ....[67]....
        /*04e0*/ 	.word	0x000177f0


	//   ....[68]....
        /*04e4*/ 	.word	0x00017870


	//   ....[69]....
        /*04e8*/ 	.word	0x000178f0


	//   ....[70]....
        /*04ec*/ 	.word	0x00017970


	//   ....[71]....
        /*04f0*/ 	.word	0x00017a00


	//   ....[72]....
        /*04f4*/ 	.word	0x00017ab0


	//   ....[73]....
        /*04f8*/ 	.word	0x00017b30


	//   ....[74]....
        /*04fc*/ 	.word	0x00017bb0


	//   ....[75]....
        /*0500*/ 	.word	0x00017c30


	//   ....[76]....
        /*0504*/ 	.word	0x00017cb0


	//   ....[77]....
        /*0508*/ 	.word	0x00017d20


	//   ....[78]....
        /*050c*/ 	.word	0x00017dc0


	//   ....[79]....
        /*0510*/ 	.word	0x00017e50


	//   ....[80]....
        /*0514*/ 	.word	0x00017f80


	//----- nvinfo : EIATTR_REG_RECONFIG
	.align		4
.L_241:
        /*0518*/ 	.byte	0x01, 0x54
	.zero		2


	//----- nvinfo : EIATTR_SYSCALL_OFFSETS
	.align		4
        /*051c*/ 	.byte	0x04, 0x46
        /*051e*/ 	.short	(.L_243 - .L_242)


	//   ....[0]....
.L_242:
        /*0520*/ 	.word	0x00001ae0


	//   ....[1]....
        /*0524*/ 	.word	0x00012e10


	//   ....[2]....
        /*0528*/ 	.word	0x00012f50


	//   ....[3]....
        /*052c*/ 	.word	0x00013050


	//----- nvinfo : EIATTR_MBARRIER_INSTR_OFFSETS
	.align		4
.L_243:
        /*0530*/ 	.byte	0x04, 0x39
        /*0532*/ 	.short	(.L_245 - .L_244)


	//   ....[0]....
.L_244:
        /*0534*/ 	.word	0x000002a0
        /*0538*/ 	.word	0x000000ff
        /*053c*/ 	.word	0x00030800
        /*0540*/ 	.short	0x0100
        /*0542*/ 	.byte	0x08
	.zero		1


	//   ....[1]....
        /*0544*/ 	.word	0x000002b0
        /*0548*/ 	.word	0x000000ff
        /*054c*/ 	.word	0x00030820
        /*0550*/ 	.short	0x0100
        /*0552*/ 	.byte	0x08
	.zero		1


	//   ....[2]....
        /*0554*/ 	.word	0x000003a0
        /*0558*/ 	.word	0x000000ff
        /*055c*/ 	.word	0x00030830
        /*0560*/ 	.short	0x0100
        /*0562*/ 	.byte	0x08
	.zero		1


	//   ....[3]....
        /*0564*/ 	.word	0x000003b0
        /*0568*/ 	.word	0x000000ff
        /*056c*/ 	.word	0x00030840
        /*0570*/ 	.short	0x0100
        /*0572*/ 	.byte	0x08
	.zero		1


	//   ....[4]....
        /*0574*/ 	.word	0x000003c0
        /*0578*/ 	.word	0x000000ff
        /*057c*/ 	.word	0x00030838
        /*0580*/ 	.short	0x0100
        /*0582*/ 	.byte	0x08
	.zero		1


	//   ....[5]....
        /*0584*/ 	.word	0x000003d0
        /*0588*/ 	.word	0x000000ff
        /*058c*/ 	.word	0x00030848
        /*0590*/ 	.short	0x0100
        /*0592*/ 	.byte	0x08
	.zero		1


	//   ....[6]....
        /*0594*/ 	.word	0x00000500
        /*0598*/ 	.word	0x000000ff
        /*059c*/ 	.word	0x00030850
        /*05a0*/ 	.short	0x0100
        /*05a2*/ 	.byte	0x08
	.zero		1


	//   ....[7]....
        /*05a4*/ 	.word	0x00000510
        /*05a8*/ 	.word	0x000000ff
        /*05ac*/ 	.word	0x00030860
        /*05b0*/ 	.short	0x0100
        /*05b2*/ 	.byte	0x08
	.zero		1


	//   ....[8]....
        /*05b4*/ 	.word	0x00000520
        /*05b8*/ 	.word	0x000000ff
        /*05bc*/ 	.word	0x00030858
        /*05c0*/ 	.short	0x0100
        /*05c2*/ 	.byte	0x08
	.zero		1


	//   ....[9]....
        /*05c4*/ 	.word	0x00000530
        /*05c8*/ 	.word	0x000000ff
        /*05cc*/ 	.word	0x00030868
        /*05d0*/ 	.short	0x0100
        /*05d2*/ 	.byte	0x08
	.zero		1


	//   ....[10]....
        /*05d4*/ 	.word	0x00000620
        /*05d8*/ 	.word	0x000000ff
        /*05dc*/ 	.word	0x00030870
        /*05e0*/ 	.short	0x0100
        /*05e2*/ 	.byte	0x06
	.zero		1


	//   ....[11]....
        /*05e4*/ 	.word	0x00000630
        /*05e8*/ 	.word	0x000000ff
        /*05ec*/ 	.word	0x00030880
        /*05f0*/ 	.short	0x0100
        /*05f2*/ 	.byte	0x06
	.zero		1


	//   ....[12]....
        /*05f4*/ 	.word	0x00000640
        /*05f8*/ 	.word	0x000000ff
        /*05fc*/ 	.word	0x00030878
        /*0600*/ 	.short	0x0100
        /*0602*/ 	.byte	0x06
	.zero		1


	//   ....[13]....
        /*0604*/ 	.word	0x00000650
        /*0608*/ 	.word	0x000000ff
        /*060c*/ 	.word	0x00030888
        /*0610*/ 	.short	0x0100
        /*0612*/ 	.byte	0x06
	.zero		1


	//   ....[14]....
        /*0614*/ 	.word	0x00000780
        /*0618*/ 	.word	0x000000ff
        /*061c*/ 	.word	0x00030890
        /*0620*/ 	.short	0x0100
        /*0622*/ 	.byte	0x08
	.zero		1


	//   ....[15]....
        /*0624*/ 	.word	0x00000790
        /*0628*/ 	.word	0x000000ff
        /*062c*/ 	.word	0x000308a0
        /*0630*/ 	.short	0x0100
        /*0632*/ 	.byte	0x08
	.zero		1


	//   ....[16]....
        /*0634*/ 	.word	0x000007a0
        /*0638*/ 	.word	0x000000ff
        /*063c*/ 	.word	0x00030898
        /*0640*/ 	.short	0x0100
        /*0642*/ 	.byte	0x08
	.zero		1


	//   ....[17]....
        /*0644*/ 	.word	0x000007b0
        /*0648*/ 	.word	0x000000ff
        /*064c*/ 	.word	0x000308a8
        /*0650*/ 	.short	0x0100
        /*0652*/ 	.byte	0x08
	.zero		1


	//   ....[18]....
        /*0654*/ 	.word	0x000008e0
        /*0658*/ 	.word	0x000000ff
        /*065c*/ 	.word	0x000308b0
        /*0660*/ 	.short	0x0100
        /*0662*/ 	.byte	0x08
	.zero		1


	//   ....[19]....
        /*0664*/ 	.word	0x000008f0
        /*0668*/ 	.word	0x000000ff
        /*066c*/ 	.word	0x000308c0
        /*0670*/ 	.short	0x0100
        /*0672*/ 	.byte	0x08
	.zero		1


	//   ....[20]....
        /*0674*/ 	.word	0x00000900
        /*0678*/ 	.word	0x000000ff
        /*067c*/ 	.word	0x000308b8
        /*0680*/ 	.short	0x0100
        /*0682*/ 	.byte	0x08
	.zero		1


	//   ....[21]....
        /*0684*/ 	.word	0x00000910
        /*0688*/ 	.word	0x000000ff
        /*068c*/ 	.word	0x000308c8
        /*0690*/ 	.short	0x0100
        /*0692*/ 	.byte	0x08
	.zero		1


	//   ....[22]....
        /*0694*/ 	.word	0x00001b80
        /*0698*/ 	.word	0x000000ff
        /*069c*/ 	.word	0x00030800
        /*06a0*/ 	.short	0x010a
        /*06a2*/ 	.byte	0x27
	.zero		1


	//   ....[23]....
        /*06a4*/ 	.word	0x00001c00
        /*06a8*/ 	.word	0x00000005
        /*06ac*/ 	.word	0x00030830
        /*06b0*/ 	.short	0x010a
        /*06b2*/ 	.byte	0x3f
	.zero		1


	//   ....[24]....
        /*06b4*/ 	.word	0x00001ca0
        /*06b8*/ 	.word	0x00000005
        /*06bc*/ 	.word	0x00030830
        /*06c0*/ 	.short	0x010a
        /*06c2*/ 	.byte	0x3f
	.zero		1


	//   ....[25]....
        /*06c4*/ 	.word	0x00002620
        /*06c8*/ 	.word	0x00000004
        /*06cc*/ 	.word	0x00000000
        /*06d0*/ 	.short	0x0101
        /*06d2*/ 	.byte	0x3f
	.zero		1


	//   ....[26]....
        /*06d4*/ 	.word	0x00004e80
        /*06d8*/ 	.word	0x000000ff
        /*06dc*/ 	.word	0x00030830
        /*06e0*/ 	.short	0x010a
        /*06e2*/ 	.byte	0x06
	.zero		1


	//   ....[27]....
        /*06e4*/ 	.word	0x00004ec0
        /*06e8*/ 	.word	0x000000ff
        /*06ec*/ 	.word	0x00030830
        /*06f0*/ 	.short	0x010a
        /*06f2*/ 	.byte	0x06
	.zero		1


	//   ....[28]....
        /*06f4*/ 	.word	0x00005980
        /*06f8*/ 	.word	0x000000ff
        /*06fc*/ 	.word	0x00030850
        /*0700*/ 	.short	0x010a
        /*0702*/ 	.byte	0x0e
	.zero		1


	//   ....[29]....
        /*0704*/ 	.word	0x000059c0
        /*0708*/ 	.word	0x000000ff
        /*070c*/ 	.word	0x00030850
        /*0710*/ 	.short	0x010a
        /*0712*/ 	.byte	0x0e
	.zero		1


	//   ....[30]....
        /*0714*/ 	.word	0x000062d0
        /*0718*/ 	.word	0x00000078
        /*071c*/ 	.word	0x00000000
        /*0720*/ 	.short	0x0101
        /*0722*/ 	.byte	0x3f
	.zero		1


	//   ....[31]....
        /*0724*/ 	.word	0x00007df0
        /*0728*/ 	.word	0x00000087
        /*072c*/ 	.word	0x00000000
        /*0730*/ 	.short	0x0101
        /*0732*/ 	.byte	0x3f
	.zero		1


	//   ....[32]....
        /*0734*/ 	.word	0x000085f0
        /*0738*/ 	.word	0x000000ff
        /*073c*/ 	.word	0x00030830
        /*0740*/ 	.short	0x010a
        /*0742*/ 	.byte	0x06
	.zero		1


	//   ....[33]....
        /*0744*/ 	.word	0x00008630
        /*0748*/ 	.word	0x000000ff
        /*074c*/ 	.word	0x00030830
        /*0750*/ 	.short	0x010a
        /*0752*/ 	.byte	0x06
	.zero		1


	//   ....[34]....
        /*0754*/ 	.word	0x000090f0
        /*0758*/ 	.word	0x000000ff
        /*075c*/ 	.word	0x00030850
        /*0760*/ 	.short	0x010a
        /*0762*/ 	.byte	0x07
	.zero		1


	//   ....[35]....
        /*0764*/ 	.word	0x00009130
        /*0768*/ 	.word	0x000000ff
        /*076c*/ 	.word	0x00030850
        /*0770*/ 	.short	0x010a
        /*0772*/ 	.byte	0x07
	.zero		1


	//   ....[36]....
        /*0774*/ 	.word	0x0000a420
        /*0778*/ 	.word	0x0000007b
        /*077c*/ 	.word	0x00000000
        /*0780*/ 	.short	0x0101
        /*0782*/ 	.byte	0x3f
	.zero		1


	//   ....[37]....
        /*0784*/ 	.word	0x0000a460
        /*0788*/ 	.word	0x0000007d
        /*078c*/ 	.word	0x00000000
        /*0790*/ 	.short	0x0101
        /*0792*/ 	.byte	0x3f
	.zero		1


	//   ....[38]....
        /*0794*/ 	.word	0x0000aa90
        /*0798*/ 	.word	0x000000ff
        /*079c*/ 	.word	0x00030830
        /*07a0*/ 	.short	0x010a
        /*07a2*/ 	.byte	0x06
	.zero		1


	//   ....[39]....
        /*07a4*/ 	.word	0x0000aad0
        /*07a8*/ 	.word	0x000000ff
        /*07ac*/ 	.word	0x00030830
        /*07b0*/ 	.short	0x010a
        /*07b2*/ 	.byte	0x06
	.zero		1


	//   ....[40]....
        /*07b4*/ 	.word	0x0000b590
        /*07b8*/ 	.word	0x000000ff
        /*07bc*/ 	.word	0x00030850
        /*07c0*/ 	.short	0x010a
        /*07c2*/ 	.byte	0x07
	.zero		1


	//   ....[41]....
        /*07c4*/ 	.word	0x0000b5d0
        /*07c8*/ 	.word	0x000000ff
        /*07cc*/ 	.word	0x00030850
        /*07d0*/ 	.short	0x010a
        /*07d2*/ 	.byte	0x07
	.zero		1


	//   ....[42]....
        /*07d4*/ 	.word	0x0000bf00
        /*07d8*/ 	.word	0x00000002
        /*07dc*/ 	.word	0x00000000
        /*07e0*/ 	.short	0x0101
        /*07e2*/ 	.byte	0x3f
	.zero		1


	//   ....[43]....
        /*07e4*/ 	.word	0x0000d850
        /*07e8*/ 	.word	0x00000081
        /*07ec*/ 	.word	0x00000000
        /*07f0*/ 	.short	0x0101
        /*07f2*/ 	.byte	0x3f
	.zero		1


	//   ....[44]....
        /*07f4*/ 	.word	0x0000e510
        /*07f8*/ 	.word	0x000000ff
        /*07fc*/ 	.word	0x00030850
        /*0800*/ 	.short	0x010a
        /*0802*/ 	.byte	0x05
	.zero		1


	//   ....[45]....
        /*0804*/ 	.word	0x0000e550
        /*0808*/ 	.word	0x000000ff
        /*080c*/ 	.word	0x00030850
        /*0810*/ 	.short	0x010a
        /*0812*/ 	.byte	0x05
	.zero		1


	//   ....[46]....
        /*0814*/ 	.word	0x0000ea10
        /*0818*/ 	.word	0x00000009
        /*081c*/ 	.word	0x00000000
        /*0820*/ 	.short	0x0101
        /*0822*/ 	.byte	0x3f
	.zero		1


	//   ....[47]....
        /*0824*/ 	.word	0x000103a0
        /*0828*/ 	.word	0x00000026
        /*082c*/ 	.word	0x00000000
        /*0830*/ 	.short	0x0101
        /*0832*/ 	.byte	0x3f
	.zero		1


	//   ....[48]....
        /*0834*/ 	.word	0x00013760
        /*0838*/ 	.word	0x00000009
        /*083c*/ 	.word	0x00030840
        /*0840*/ 	.short	0x010a
        /*0842*/ 	.byte	0x3f
	.zero		1


	//   ....[49]....
        /*0844*/ 	.word	0x00013d10
        /*0848*/ 	.word	0x0000000a
        /*084c*/ 	.word	0x00030820
        /*0850*/ 	.short	0x010a
        /*0852*/ 	.byte	0x3f
	.zero		1


	//   ....[50]....
        /*0854*/ 	.word	0x00014060
        /*0858*/ 	.word	0x00000002
        /*085c*/ 	.word	0x00030840
        /*0860*/ 	.short	0x010a
        /*0862*/ 	.byte	0x3f
	.zero		1


	//   ....[51]....
        /*0864*/ 	.word	0x00014360
        /*0868*/ 	.word	0x00000003
        /*086c*/ 	.word	0x00000060
        /*0870*/ 	.short	0x010a
        /*0872*/ 	.byte	0x3f
	.zero		1


	//   ....[52]....
        /*0874*/ 	.word	0x000149b0
        /*0878*/ 	.word	0x00000002
        /*087c*/ 	.word	0x00030840
        /*0880*/ 	.short	0x010a
        /*0882*/ 	.byte	0x3f
	.zero		1


	//   ....[53]....
        /*0884*/ 	.word	0x00014cb0
        /*0888*/ 	.word	0x00000003
        /*088c*/ 	.word	0x00000060
        /*0890*/ 	.short	0x010a
        /*0892*/ 	.byte	0x3f
	.zero		1


	//   ....[54]....
        /*0894*/ 	.word	0x000151f0
        /*0898*/ 	.word	0x00000002
        /*089c*/ 	.word	0x00030840
        /*08a0*/ 	.short	0x010a
        /*08a2*/ 	.byte	0x3f
	.zero		1


	//   ....[55]....
        /*08a4*/ 	.word	0x00015500
        /*08a8*/ 	.word	0x00000002
        /*08ac*/ 	.word	0x00000060
        /*08b0*/ 	.short	0x010a
        /*08b2*/ 	.byte	0x3f
	.zero		1


	//   ....[56]....
        /*08b4*/ 	.word	0x000159d0
        /*08b8*/ 	.word	0x00000003
        /*08bc*/ 	.word	0x00030860
        /*08c0*/ 	.short	0x010a
        /*08c2*/ 	.byte	0x3f
	.zero		1


	//   ....[57]....
        /*08c4*/ 	.word	0x00016a40
        /*08c8*/ 	.word	0x00000000
        /*08cc*/ 	.word	0x00030820
        /*08d0*/ 	.short	0x010a
        /*08d2*/ 	.byte	0x3f
	.zero		1


	//   ....[58]....
        /*08d4*/ 	.word	0x00016c20
        /*08d8*/ 	.word	0x00000006
        /*08dc*/ 	.word	0x00000000
        /*08e0*/ 	.short	0x010a
        /*08e2*/ 	.byte	0x3f
	.zero		1


	//   ....[59]....
        /*08e4*/ 	.word	0x00016c90
        /*08e8*/ 	.word	0x00000007
        /*08ec*/ 	.word	0x00000000
        /*08f0*/ 	.short	0x010a
        /*08f2*/ 	.byte	0x3f
	.zero		1


	//   ....[60]....
        /*08f4*/ 	.word	0x00016d00
        /*08f8*/ 	.word	0x00000004
        /*08fc*/ 	.word	0x00000000
        /*0900*/ 	.short	0x010a
        /*0902*/ 	.byte	0x3f
	.zero		1


	//   ....[61]....
        /*0904*/ 	.word	0x00016d30
        /*0908*/ 	.word	0x00000003
        /*090c*/ 	.word	0x00000000
        /*0910*/ 	.short	0x010a
        /*0912*/ 	.byte	0x3f
	.zero		1


	//   ....[62]....
        /*0914*/ 	.word	0x00016da0
        /*0918*/ 	.word	0x00000003
        /*091c*/ 	.word	0x00030800
        /*0920*/ 	.short	0x010a
        /*0922*/ 	.byte	0x3f
	.zero		1


	//   ....[63]....
        /*0924*/ 	.word	0x00016df0
        /*0928*/ 	.word	0x00000005
        /*092c*/ 	.word	0x00030830
        /*0930*/ 	.short	0x010a
        /*0932*/ 	.byte	0x3f
	.zero		1


	//   ....[64]....
        /*0934*/ 	.word	0x00016e50
        /*0938*/ 	.word	0x00000079
        /*093c*/ 	.word	0x00030830
        /*0940*/ 	.short	0x010a
        /*0942*/ 	.byte	0x3f
	.zero		1


	//   ....[65]....
        /*0944*/ 	.word	0x00016eb0
        /*0948*/ 	.word	0x000000c3
        /*094c*/ 	.word	0x00030850
        /*0950*/ 	.short	0x010a
        /*0952*/ 	.byte	0x3f
	.zero		1


	//   ....[66]....
        /*0954*/ 	.word	0x00016f10
        /*0958*/ 	.word	0x00000004
        /*095c*/ 	.word	0x00030830
        /*0960*/ 	.short	0x010a
        /*0962*/ 	.byte	0x3f
	.zero		1


	//   ....[67]....
        /*0964*/ 	.word	0x00016f70
        /*0968*/ 	.word	0x00000003
        /*096c*/ 	.word	0x00030850
        /*0970*/ 	.short	0x010a
        /*0972*/ 	.byte	0x3f
	.zero		1


	//   ....[68]....
        /*0974*/ 	.word	0x00016fd0
        /*0978*/ 	.word	0x00000004
        /*097c*/ 	.word	0x00030830
        /*0980*/ 	.short	0x010a
        /*0982*/ 	.byte	0x3f
	.zero		1


	//   ....[69]....
        /*0984*/ 	.word	0x00017030
        /*0988*/ 	.word	0x00000003
        /*098c*/ 	.word	0x00030850
        /*0990*/ 	.short	0x010a
        /*0992*/ 	.byte	0x3f
	.zero		1


	//   ....[70]....
        /*0994*/ 	.word	0x00017090
        /*0998*/ 	.word	0x00000005
        /*099c*/ 	.word	0x00030850
        /*09a0*/ 	.short	0x010a
        /*09a2*/ 	.byte	0x3f
	.zero		1


	//   ....[71]....
        /*09a4*/ 	.word	0x00017230
        /*09a8*/ 	.word	0x00000009
        /*09ac*/ 	.word	0x00030840
        /*09b0*/ 	.short	0x010a
        /*09b2*/ 	.byte	0x3f
	.zero		1


	//   ....[72]....
        /*09b4*/ 	.word	0x000172b0
        /*09b8*/ 	.word	0x00000008
        /*09bc*/ 	.word	0x00030820
        /*09c0*/ 	.short	0x010a
        /*09c2*/ 	.byte	0x3f
	.zero		1


	//   ....[73]....
        /*09c4*/ 	.word	0x00017300
        /*09c8*/ 	.word	0x00000002
        /*09cc*/ 	.word	0x00030840
        /*09d0*/ 	.short	0x010a
        /*09d2*/ 	.byte	0x3f
	.zero		1


	//   ....[74]....
        /*09d4*/ 	.word	0x00017350
        /*09d8*/ 	.word	0x00000003
        /*09dc*/ 	.word	0x00000060
        /*09e0*/ 	.short	0x010a
        /*09e2*/ 	.byte	0x3f
	.zero		1


	//   ....[75]....
        /*09e4*/ 	.word	0x000173a0
        /*09e8*/ 	.word	0x00000002
        /*09ec*/ 	.word	0x00030840
        /*09f0*/ 	.short	0x010a
        /*09f2*/ 	.byte	0x3f
	.zero		1


	//   ....[76]....
        /*09f4*/ 	.word	0x000173f0
        /*09f8*/ 	.word	0x00000003
        /*09fc*/ 	.word	0x00000060
        /*0a00*/ 	.short	0x010a
        /*0a02*/ 	.byte	0x3f
	.zero		1


	//   ....[77]....
        /*0a04*/ 	.word	0x00017440
        /*0a08*/ 	.word	0x00000002
        /*0a0c*/ 	.word	0x00030840
        /*0a10*/ 	.short	0x010a
        /*0a12*/ 	.byte	0x3f
	.zero		1


	//   ....[78]....
        /*0a14*/ 	.word	0x00017490
        /*0a18*/ 	.word	0x00000002
        /*0a1c*/ 	.word	0x00000060
        /*0a20*/ 	.short	0x010a
        /*0a22*/ 	.byte	0x3f
	.zero		1


	//   ....[79]....
        /*0a24*/ 	.word	0x000174e0
        /*0a28*/ 	.word	0x00000003
        /*0a2c*/ 	.word	0x00030860
        /*0a30*/ 	.short	0x010a
        /*0a32*/ 	.byte	0x3f
	.zero		1


	//   ....[80]....
        /*0a34*/ 	.word	0x00017ea0
        /*0a38*/ 	.word	0x00000000
        /*0a3c*/ 	.word	0x00030820
        /*0a40*/ 	.short	0x010a
        /*0a42*/ 	.byte	0x3f
	.zero		1


	//   ....[81]....
        /*0a44*/ 	.word	0x00018040
        /*0a48*/ 	.word	0x00000006
        /*0a4c*/ 	.word	0x00000000
        /*0a50*/ 	.short	0x010a
        /*0a52*/ 	.byte	0x3f
	.zero		1


	//   ....[82]....
        /*0a54*/ 	.word	0x00018090
        /*0a58*/ 	.word	0x00000007
        /*0a5c*/ 	.word	0x00000000
        /*0a60*/ 	.short	0x010a
        /*0a62*/ 	.byte	0x3f
	.zero		1


	//   ....[83]....
        /*0a64*/ 	.word	0x000180e0
        /*0a68*/ 	.word	0x00000004
        /*0a6c*/ 	.word	0x00000000
        /*0a70*/ 	.short	0x010a
        /*0a72*/ 	.byte	0x3f
	.zero		1


	//----- nvinfo : EIATTR_NUM_MBARRIERS
	.align		4
.L_245:
        /*0a74*/ 	.byte	0x03, 0x38
        /*0a76*/ 	.short	0x0016


	//----- nvinfo : EIATTR_EXIT_INSTR_OFFSETS
	.align		4
        /*0a78*/ 	.byte	0x04, 0x1c
        /*0a7a*/ 	.short	(.L_247 - .L_246)


	//   ....[0]....
.L_246:
        /*0a7c*/ 	.word	0x00000a80


	//   ....[1]....
        /*0a80*/ 	.word	0x00011690


	//   ....[2]....
        /*0a84*/ 	.word	0x000116f0


	//   ....[3]....
        /*0a88*/ 	.word	0x00016d80


	//----- nvinfo : EIATTR_MAX_THREADS
	.align		4
.L_247:
        /*0a8c*/ 	.byte	0x04, 0x05
        /*0a8e*/ 	.short	(.L_249 - .L_248)
.L_248:
        /*0a90*/ 	.word	0x00000180
        /*0a94*/ 	.word	0x00000001
        /*0a98*/ 	.word	0x00000001


	//----- nvinfo : EIATTR_CRS_STACK_SIZE
	.align		4
.L_249:
        /*0a9c*/ 	.byte	0x04, 0x1e
        /*0a9e*/ 	.short	(.L_251 - .L_250)
.L_250:
        /*0aa0*/ 	.word	0x00000000


	//----- nvinfo : EIATTR_CBANK_PARAM_SIZE
	.align		4
.L_251:
        /*0aa4*/ 	.byte	0x03, 0x19
        /*0aa6*/ 	.short	0x0a70


	//----- nvinfo : EIATTR_PARAM_CBANK
	.align		4
        /*0aa8*/ 	.byte	0x04, 0x0a
        /*0aaa*/ 	.short	(.L_253 - .L_252)
	.align		4
.L_252:
        /*0aac*/ 	.word	index@(.nv.constant0._ZN7cutlass13device_kernelIN5flash11enable_sm90INS1_16FlashAttnFwdSm90INS1_25CollectiveMainloopFwdSm90ILi2EN4cute5tupleIJNS5_1CILi1EEES8_S8_EEENS6_IJNS7_ILi128EEENS7_ILi96EEENS7_ILi192EEEEEELi192ENS_6half_tEfNS_4arch4Sm90ELb0ELb1ELb1ELb1ELb0ELb0ELb0ELb1ELb1ELb0ELb0ELb0EEENS1_21CollectiveEpilogueFwdINS6_IJSA_SC_SB_EEES9_SE_SG_Li256ELb1ELb0ELb0ELb0EEENS1_36VarlenDynamicPersistentTileSchedulerILi128ELi96ELi256ELi32ELb0ELb0ELb1ELb1ELb0ELb1EEEEEEEEEvNT_6ParamsE)
        /*0ab0*/ 	.short	0x0210
        /*0ab2*/ 	.short	0x0a70


	//----- nvinfo : EIATTR_SW_WAR
	.align		4
.L_253:
        /*0ab4*/ 	.byte	0x04, 0x36
        /*0ab6*/ 	.short	(.L_255 - .L_254)
.L_254:
        /*0ab8*/ 	.word	0x00000008
.L_255:


//--------------------- .nv.info._ZN7cutlass13device_kernelIN5flash11enable_sm90INS1_16FlashAttnFwdSm90INS1_25CollectiveMainloopFwdSm90ILi2EN4cute5tupleIJNS5_1CILi1EEES8_S8_EEENS6_IJNS7_ILi128EEENS7_ILi96EEENS7_ILi192EEEEEELi192ENS_6half_tEfNS_4arch4Sm90ELb0ELb1ELb1ELb1ELb0ELb1ELb0ELb1ELb1ELb0ELb0ELb0EEENS1_21CollectiveEpilogueFwdINS6_IJSA_SC_SB_EEES9_SE_SG_Li256ELb1ELb0ELb0ELb0EEENS1_36VarlenDynamicPersistentTileSchedulerILi128ELi96ELi256ELi32ELb0ELb0ELb1ELb1ELb0ELb1EEEEEEEEEvNT_6ParamsE --------------------------
	.section	.nv.info._ZN7cutlass13device_kernelIN5flash11enable_sm90INS1_16FlashAttnFwdSm90INS1_25CollectiveMainloopFwdSm90ILi2EN4cute5tupleIJNS5_1CILi1EEES8_S8_EEENS6_IJNS7_ILi128EEENS7_ILi96EEENS7_ILi192EEEEEELi192ENS_6half_tEfNS_4arch4Sm90ELb0ELb1ELb1ELb1ELb0ELb1ELb0ELb1ELb1ELb0ELb0ELb0EEENS1_21CollectiveEpilogueFwdINS6_IJSA_SC_SB_EEES9_SE_SG_Li256ELb1ELb0ELb0ELb0EEENS1_36VarlenDynamicPersistentTileSchedulerILi128ELi96ELi256ELi32ELb0ELb0ELb1ELb1ELb0ELb1EEEEEEEEEvNT_6ParamsE,"",@"SHT_CUDA_INFO"
	.sectionflags	@""
	.align	4


	//----- nvinfo : EIATTR_CUDA_API_VERSION
	.align		4
        /*0000*/ 	.byte	0x04, 0x37
        /*0002*/ 	.short	(.L_257 - .L_256)
.L_256:
        /*0004*/ 	.word	0x00000082


	//----- nvinfo : EIATTR_KPARAM_INFO
	.align		4
.L_257:
        /*0008*/ 	.byte	0x04, 0x17
        /*000a*/ 	.short	(.L_259 - .L_258)
.L_258:
        /*000c*/ 	.word	0x00000000
        /*0010*/ 	.short	0x0000
        /*0012*/ 	.short	0x0070
        /*0014*/ 	.byte	0x00, 0xf0, 0x01, 0x28


	//----- nvinfo : EIATTR_SPARSE_MMA_MASK
	.align		4
.L_259:
        /*0018*/ 	.byte	0x03, 0x50
        /*001a*/ 	.short	0x0000


	//----- nvinfo : EIATTR_MAXREG_COUNT
	.align		4
        /*001c*/ 	.byte	0x03, 0x1b
        /*001e*/ 	.short	0x00a8


	//----- nvinfo : EIATTR_NUM_BARRIERS
	.align		4
        /*0020*/ 	.byte	0x02, 0x4c
        /*0022*/ 	.byte	0x10
	.zero		1


	//----- nvinfo : EIATTR_EXTERNS
	.align		4
        /*0024*/ 	.byte	0x04, 0x0f
        /*0026*/ 	.short	(.L_261 - .L_260)


	//   ....[0]....
	.align		4
.L_260:
        /*0028*/ 	.word	index@(__assertfail)


	//----- nvinfo : EIATTR_ANNOTATIONS
	.align		4
.L_261:
        /*002c*/ 	.byte	0x04, 0x55
        /*002e*/ 	.short	(.L_263 - .L_262)


	//   ....[0]....
.L_262:
        /* <DEDUP_REMOVED lines=58> */


	//----- nvinfo : EIATTR_MERCURY_ISA_VERSION
	.align		4
.L_263:
        /*03b8*/ 	.byte	0x03, 0x5f
        /*03ba*/ 	.short	0x0101


	//----- nvinfo : EIATTR_UNUSED_LOAD_BYTE_OFFSET
	.align		4
        /*03bc*/ 	.byte	0x04, 0x44
        /*03be*/ 	.short	(.L_265 - .L_264)


	//   ....[0]....
.L_264:
        /*03c0*/ 	.word	0x00000ab0
        /*03c4*/ 	.word	0x0000fff0


	//   ....[1]....
        /*03c8*/ 	.word	0x00020440
        /*03cc*/ 	.word	0x0000fff0


	//----- nvinfo : EIATTR_INT_WARP_WIDE_INSTR_OFFSETS
	.align		4
.L_265:
        /*03d0*/ 	.byte	0x04, 0x31
        /*03d2*/ 	.short	(.L_267 - .L_266)


	//   ....[0]....
.L_266:
        /*03d4*/ 	.word	0x000001c0


	//   ....[1]....
        /*03d8*/ 	.word	0x00000200


	//   ....[2]....
        /*03dc*/ 	.word	0x00000270


	//   ....[3]....
        /*03e0*/ 	.word	0x00025070


	//   ....[4]....
        /*03e4*/ 	.word	0x00025110


	//   ....[5]....
        /*03e8*/ 	.word	0x000255e0


	//   ....[6]....
        /*03ec*/ 	.word	0x00025610


	//   ....[7]....
        /*03f0*/ 	.word	0x00025800


	//   ....[8]....
        /*03f4*/ 	.word	0x00025900


	//   ....[9]....
        /*03f8*/ 	.word	0x00027be0


	//   ....[10]....
        /*03fc*/ 	.word	0x00027c80


	//----- nvinfo : EIATTR_COOP_GROUP_MASK_REGIDS
	.align		4
.L_267:
        /*0400*/ 	.byte	0x04, 0x29
        /*0402*/ 	.short	(.L_269 - .L_268)


	//   ....[0]....
.L_268:
        /*0404*/ 	.word	0xffffffff


	//   ....[1]....
        /*0408*/ 	.word	0xffffffff


	//   ....[2]....
        /*040c*/ 	.word	0xffffffff


	//   ....[3]....
        /*0410*/ 	.word	0xffffffff


	//   ....[4]....
        /*0414*/ 	.word	0xffffffff


	//   ....[5]....
        /*0418*/ 	.word	0xffffffff


	//   ....[6]....
        /*041c*/ 	.word	0xffffffff


	//   ....[7]....
        /*0420*/ 	.word	0xffffffff


	//   ....[8]....
        /*0424*/ 	.word	0xffffffff


	//   ....[9]....
        /*0428*/ 	.word	0xffffffff


	//   ....[10]....
        /*042c*/ 	.word	0xffffffff


	//   ....[11]....
        /*0430*/ 	.word	0xffffffff


	//   ....[12]....
        /*0434*/ 	.word	0xffffffff


	//   ....[13]....
        /*0438*/ 	.word	0xffffffff


	//   ....[14]....
        /*043c*/ 	.word	0xffffffff


	//   ....[15]....
        /*0440*/ 	.word	0xffffffff


	//   ....[16]....
        /*0444*/ 	.word	0xffffffff


	//   ....[17]....
        /*0448*/ 	.word	0xffffffff


	//   ....[18]....
        /*044c*/ 	.word	0xffffffff


	//   ....[19]....
        /*0450*/ 	.word	0xffffffff


	//   ....[20]....
        /*0454*/ 	.word	0xffffffff


	//   ....[21]....
        /*0458*/ 	.word	0xffffffff


	//   ....[22]....
        /*045c*/ 	.word	0xffffffff


	//   ....[23]....
        /*0460*/ 	.word	0xffffffff


	//   ....[24]....
        /*0464*/ 	.word	0xffffffff


	//   ....[25]....
        /*0468*/ 	.word	0xffffffff


	//   ....[26]....
        /*046c*/ 	.word	0xffffffff


	//   ....[27]....
        /*0470*/ 	.word	0xffffffff


	//   ....[28]....
        /*0474*/ 	.word	0xffffffff


	//   ....[29]....
        /*0478*/ 	.word	0xffffffff


	//   ....[30]....
        /*047c*/ 	.word	0xffffffff


	//   ....[31]....
        /*0480*/ 	.word	0xffffffff


	//   ....[32]....
        /*0484*/ 	.word	0xffffffff


	//   ....[33]....
        /*0488*/ 	.word	0xffffffff


	//   ....[34]....
        /*048c*/ 	.word	0xffffffff


	//   ....[35]....
        /*0490*/ 	.word	0xffffffff


	//   ....[36]....
        /*0494*/ 	.word	0xffffffff


	//   ....[37]....
        /*0498*/ 	.word	0xffffffff


	//   ....[38]....
        /*049c*/ 	.word	0xffffffff


	//   ....[39]....
        /*04a0*/ 	.word	0xffffffff


	//   ....[40]....
        /*04a4*/ 	.word	0xffffffff


	//   ....[41]....
        /*04a8*/ 	.word	0xffffffff


	//   ....[42]....
        /*04ac*/ 	.word	0xffffffff


	//   ....[43]....
        /*04b0*/ 	.word	0xffffffff


	//   ....[44]....
        /*04b4*/ 	.word	0xffffffff


	//   ....[45]....
        /*04b8*/ 	.word	0xffffffff


	//   ....[46]....
        /*04bc*/ 	.word	0xffffffff


	//   ....[47]....
        /*04c0*/ 	.word	0xffffffff


	//   ....[48]....
        /*04c4*/ 	.word	0xffffffff


	//   ....[49]....
        /*04c8*/ 	.word	0xffffffff


	//   ....[50]....
        /*04cc*/ 	.word	0xffffffff


	//   ....[51]....
        /*04d0*/ 	.word	0xffffffff


	//   ....[52]....
        /*04d4*/ 	.word	0xffffffff


	//   ....[53]....
        /*04d8*/ 	.word	0xffffffff


	//   ....[54]....
        /*04dc*/ 	.word	0xffffffff


	//   ....[55]....
        /*04e0*/ 	.word	0xffffffff


	//   ....[56]....
        /*04e4*/ 	.word	0xffffffff


	//   ....[57]....
        /*04e8*/ 	.word	0xffffffff


	//   ....[58]....
        /*04ec*/ 	.word	0xffffffff


	//   ....[59]....
        /*04f0*/ 	.word	0xffffffff


	//   ....[60]....
        /*04f4*/ 	.word	0xffffffff


	//   ....[61]....
        /*04f8*/ 	.word	0xffffffff


	//   ....[62]....
        /*04fc*/ 	.word	0x0500000f


	//   ....[63]....
        /*0500*/ 	.word	0x0500000f


	//   ....[64]....
        /*0504*/ 	.word	0x0500000f


	//   ....[65]....
        /*0508*/ 	.word	0x0500000f


	//   ....[66]....
        /*050c*/ 	.word	0x0500000f


	//   ....[67]....
        /*0510*/ 	.word	0x0500000f


	//   ....[68]....
        /*0514*/ 	.word	0x0500000f


	//   ....[69]....
        /*0518*/ 	.word	0x0500000f


	//   ....[70]....
        /*051c*/ 	.word	0x0500000f


	//   ....[71]....
        /*0520*/ 	.word	0x0500000f


	//   ....[72]....
        /*0524*/ 	.word	0x0500000f


	//   ....[73]....
        /*0528*/ 	.word	0x0500000f


	//   ....[74]....
        /*052c*/ 	.word	0x0500000f


	//   ....[75]....
        /*0530*/ 	.word	0x0500000f


	//   ....[76]....
        /*0534*/ 	.word	0x0500000f


	//   ....[77]....
        /*0538*/ 	.word	0x0500000f


	//   ....[78]....
        /*053c*/ 	.word	0x0500000f


	//   ....[79]....
        /*0540*/ 	.word	0x0500000f


	//   ....[80]....
        /*0544*/ 	.word	0x0500000f


	//   ....[81]....
        /*0548*/ 	.word	0x0500000f


	//   ....[82]....
        /*054c*/ 	.word	0x0500000f


	//   ....[83]....
        /*0550*/ 	.word	0x0500000f


	//   ....[84]....
        /*0554*/ 	.word	0x0500000f


	//   ....[85]....
        /*0558*/ 	.word	0x0500000f


	//   ....[86]....
        /*055c*/ 	.word	0x0500000f


	//   ....[87]....
        /*0560*/ 	.word	0x0500000f


	//   ....[88]....
        /*0564*/ 	.word	0x0500000f


	//   ....[89]....
        /*0568*/ 	.word	0x0500000f


	//   ....[90]....
        /*056c*/ 	.word	0x0500000f


	//   ....[91]....
        /*0570*/ 	.word	0x0500000f


	//   ....[92]....
        /*0574*/ 	.word	0x0500000f


	//   ....[93]....
        /*0578*/ 	.word	0x0500000f


	//   ....[94]....
        /*057c*/ 	.word	0x0500000f


	//   ....[95]....
        /*0580*/ 	.word	0x0500000f


	//   ....[96]....
        /*0584*/ 	.word	0x0500000f


	//   ....[97]....
        /*0588*/ 	.word	0x0500000f


	//----- nvinfo : EIATTR_COOP_GROUP_INSTR_OFFSETS
	.align		4
.L_269:
        /*058c*/ 	.byte	0x04, 0x28
        /*058e*/ 	.short	(.L_271 - .L_270)


	//   ....[0]....
.L_270:
        /*0590*/ 	.word	0x00000060


	//   ....[1]....
        /*0594*/ 	.word	0x000001d0


	//   ....[2]....
        /*0598*/ 	.word	0x00000220


	//   ....[3]....
        /*059c*/ 	.word	0x00000450


	//   ....[4]....
        /*05a0*/ 	.word	0x000005b0


	//   ....[5]....
        /*05a4*/ 	.word	0x000006d0


	//   ....[6]....
        /*05a8*/ 	.word	0x00000830


	//   ....[7]....
        /*05ac*/ 	.word	0x0000ada0


	//   ....[8]....
        /*05b0*/ 	.word	0x00013d50


	//   ....[9]....
        /*05b4*/ 	.word	0x00013e10


	//   ....[10]....
        /*05b8*/ 	.word	0x000143c0


	//   ....[11]....
        /*05bc*/ 	.word	0x00014480


	//   ....[12]....
        /*05c0*/ 	.word	0x00017dc0


	//   ....[13]....
        /*05c4*/ 	.word	0x00017ea0


	//   ....[14]....
        /*05c8*/ 	.word	0x000182b0


	//   ....[15]....
        /*05cc*/ 	.word	0x00018320


	//   ....[16]....
        /*05d0*/ 	.word	0x0001a7a0


	//   ....[17]....
        /*05d4*/ 	.word	0x0001a860


	//   ....[18]....
        /*05d8*/ 	.word	0x0001ad20


	//   ....[19]....
        /*05dc*/ 	.word	0x0001ad60


	//   ....[20]....
        /*05e0*/ 	.word	0x0001e300


	//   ....[21]....
        /*05e4*/ 	.word	0x0001e3c0


	//   ....[22]....
        /*05e8*/ 	.word	0x0001e820


	//   ....[23]....
        /*05ec*/ 	.word	0x0001e880


	//   ....[24]....
        /*05f0*/ 	.word	0x0001f970


	//   ....[25]....
        /*05f4*/ 	.word	0x0001fbc0


	//   ....[26]....
        /*05f8*/ 	.word	0x0001fca0


	//   ....[27]....
        /*05fc*/ 	.word	0x0001fcd0


	//   ....[28]....
        /*0600*/ 	.word	0x000228c0


	//   ....[29]....
        /*0604*/ 	.word	0x00022a40


	//   ....[30]....
        /*0608*/ 	.word	0x00022a70


	//   ....[31]....
        /*060c*/ 	.word	0x00022ab0


	//   ....[32]....
        /*0610*/ 	.word	0x00022b20


	//   ....[33]....
        /*0614*/ 	.word	0x00022b80


	//   ....[34]....
        /*0618*/ 	.word	0x00022bc0


	//   ....[35]....
        /*061c*/ 	.word	0x00022d80


	//   ....[36]....
        /*0620*/ 	.word	0x00022de0


	//   ....[37]....
        /*0624*/ 	.word	0x00022e20


	//   ....[38]....
        /*0628*/ 	.word	0x00022e60


	//   ....[39]....
        /*062c*/ 	.word	0x00022e90


	//   ....[40]....
        /*0630*/ 	.word	0x00022ec0


	//   ....[41]....
        /*0634*/ 	.word	0x00022f60


	//   ....[42]....
        /*0638*/ 	.word	0x00022fa0


	//   ....[43]....
        /*063c*/ 	.word	0x00023060


	//   ....[44]....
        /*0640*/ 	.word	0x00028090


	//   ....[45]....
        /*0644*/ 	.word	0x000280a0


	//   ....[46]....
        /*0648*/ 	.word	0x000281d0


	//   ....[47]....
        /*064c*/ 	.word	0x00028230


	//   ....[48]....
        /*0650*/ 	.word	0x00028270


	//   ....[49]....
        /*0654*/ 	.word	0x000282b0


	//   ....[50]....
        /*0658*/ 	.word	0x000282e0


	//   ....[51]....
        /*065c*/ 	.word	0x00028310


	//   ....[52]....
        /*0660*/ 	.word	0x000284e0


	//   ....[53]....
        /*0664*/ 	.word	0x00028540


	//   ....[54]....
        /*0668*/ 	.word	0x00028580


	//   ....[55]....
        /*066c*/ 	.word	0x000285c0


	//   ....[56]....
        /*0670*/ 	.word	0x000285f0


	//   ....[57]....
        /*0674*/ 	.word	0x00028620


	//   ....[58]....
        /*0678*/ 	.word	0x000286e0


	//   ....[59]....
        /*067c*/ 	.word	0x00028700


	//   ....[60]....
        /*0680*/ 	.word	0x00028770


	//   ....[61]....
        /*0684*/ 	.word	0x00028eb0


	//   ....[62]....
        /*0688*/ 	.word	0x000292c0


	//   ....[63]....
        /*068c*/ 	.word	0x00029360


	//   ....[64]....
        /*0690*/ 	.word	0x00029400


	//   ....[65]....
        /*0694*/ 	.word	0x000294a0


	//   ....[66]....
        /*0698*/ 	.word	0x00029540


	//   ....[67]....
        /*069c*/ 	.word	0x000295e0


	//   ....[68]....
        /*06a0*/ 	.word	0x00029680


	//   ....[69]....
        /*06a4*/ 	.word	0x00029720


	//   ....[70]....
        /*06a8*/ 	.word	0x00029810


	//   ....[71]....
        /*06ac*/ 	.word	0x000298b0


	//   ....[72]....
        /*06b0*/ 	.word	0x00029950


	//   ....[73]....
        /*06b4*/ 	.word	0x000299f0


	//   ....[74]....
        /*06b8*/ 	.word	0x00029a90


	//   ....[75]....
        /*06bc*/ 	.word	0x00029b30


	//   ....[76]....
        /*06c0*/ 	.word	0x00029bd0


	//   ....[77]....
        /*06c4*/ 	.word	0x00029c70


	//   ....[78]....
        /*06c8*/ 	.word	0x0002a010


	//   ....[79]....
        /*06cc*/ 	.word	0x0002a2f0


	//   ....[80]....
        /*06d0*/ 	.word	0x0002a720


	//   ....[81]....
        /*06d4*/ 	.word	0x0002a7b0


	//   ....[82]....
        /*06d8*/ 	.word	0x0002a850


	//   ....[83]....
        /*06dc*/ 	.word	0x0002a900


	//   ....[84]....
        /*06e0*/ 	.word	0x0002a980


	//   ....[85]....
        /*06e4*/ 	.word	0x0002aa00


	//   ....[86]....
        /*06e8*/ 	.word	0x0002aa80


	//   ....[87]....
        /*06ec*/ 	.word	0x0002ab00


	//   ....[88]....
        /*06f0*/ 	.word	0x0002ab90


	//   ....[89]....
        /*06f4*/ 	.word	0x0002ac40


	//   ....[90]....
        /*06f8*/ 	.word	0x0002acc0


	//   ....[91]....
        /*06fc*/ 	.word	0x0002ad40


	//   ....[92]....
        /*0700*/ 	.word	0x0002adc0


	//   ....[93]....
        /*0704*/ 	.word	0x0002ae40


	//   ....[94]....
        /*0708*/ 	.word	0x0002aeb0


	//   ....[95]....
        /*070c*/ 	.word	0x0002af50


	//   ....[96]....
        /*0710*/ 	.word	0x0002afe0


	//   ....[97]....
        /*0714*/ 	.word	0x0002b110


	//----- nvinfo : EIATTR_REG_RECONFIG
	.align		4
.L_271:
        /*0718*/ 	.byte	0x01, 0x54
	.zero		2


	//----- nvinfo : EIATTR_SYSCALL_OFFSETS
	.align		4
        /*071c*/ 	.byte	0x04, 0x46
        /*071e*/ 	.short	(.L_273 - .L_272)


	//   ....[0]....
.L_272:
        /*0720*/ 	.word	0x00001c50


	//   ....[1]....
        /*0724*/ 	.word	0x00001da0


	//   ....[2]....
        /*0728*/ 	.word	0x0000af40


	//   ....[3]....
        /*072c*/ 	.word	0x0000b3e0


	//   ....[4]....
        /*0730*/ 	.word	0x000252b0


	//   ....[5]....
        /*0734*/ 	.word	0x000253f0


	//   ....[6]....
        /*0738*/ 	.word	0x000254f0


	//----- nvinfo : EIATTR_MBARRIER_INSTR_OFFSETS
	.align		4
.L_273:
        /*073c*/ 	.byte	0x04, 0x39
        /*073e*/ 	.short	(.L_275 - .L_274)


	//   ....[0]....
.L_274:
        /*0740*/ 	.word	0x00000300
        /*0744*/ 	.word	0x000000ff
        /*0748*/ 	.word	0x00030800
        /*074c*/ 	.short	0x0100
        /*074e*/ 	.byte	0x08
	.zero		1


	//   ....[1]....
        /*0750*/ 	.word	0x00000310
        /*0754*/ 	.word	0x000000ff
        /*0758*/ 	.word	0x00030820
        /*075c*/ 	.short	0x0100
        /*075e*/ 	.byte	0x08
	.zero		1


	//   ....[2]....
        /*0760*/ 	.word	0x00000400
        /*0764*/ 	.word	0x000000ff
        /*0768*/ 	.word	0x00030830
        /*076c*/ 	.short	0x0100
        /*076e*/ 	.byte	0x08
	.zero		1


	//   ....[3]....
        /*0770*/ 	.word	0x00000410
        /*0774*/ 	.word	0x000000ff
        /*0778*/ 	.word	0x00030840
        /*077c*/ 	.short	0x0100
        /*077e*/ 	.byte	0x08
	.zero		1


	//   ....[4]....
        /*0780*/ 	.word	0x00000420
        /*0784*/ 	.word	0x000000ff
        /*0788*/ 	.word	0x00030838
        /*078c*/ 	.short	0x0100
        /*078e*/ 	.byte	0x08
	.zero		1


	//   ....[5]....
        /*0790*/ 	.word	0x00000430
        /*0794*/ 	.word	0x000000ff
        /*0798*/ 	.word	0x00030848
        /*079c*/ 	.short	0x0100
        /*079e*/ 	.byte	0x08
	.zero		1


	//   ....[6]....
        /*07a0*/ 	.word	0x00000560
        /*07a4*/ 	.word	0x000000ff
        /*07a8*/ 	.word	0x00030850
        /*07ac*/ 	.short	0x0100
        /*07ae*/ 	.byte	0x08
	.zero		1


	//   ....[7]....
        /*07b0*/ 	.word	0x00000570
        /*07b4*/ 	.word	0x000000ff
        /*07b8*/ 	.word	0x00030860
        /*07bc*/ 	.short	0x0100
        /*07be*/ 	.byte	0x08
	.zero		1


	//   ....[8]....
        /*07c0*/ 	.word	0x00000580
        /*07c4*/ 	.word	0x000000ff
        /*07c8*/ 	.word	0x00030858
        /*07cc*/ 	.short	0x0100
        /*07ce*/ 	.byte	0x08
	.zero		1


	//   ....[9]....
        /*07d0*/ 	.word	0x00000590
        /*07d4*/ 	.word	0x000000ff
        /*07d8*/ 	.word	0x00030868
        /*07dc*/ 	.short	0x0100
        /*07de*/ 	.byte	0x08
	.zero		1


	//   ....[10]....
        /*07e0*/ 	.word	0x00000680
        /*07e4*/ 	.word	0x000000ff
        /*07e8*/ 	.word	0x00030870
        /*07ec*/ 	.short	0x0100
        /*07ee*/ 	.byte	0x06
	.zero		1


	//   ....[11]....
        /*07f0*/ 	.word	0x00000690
        /*07f4*/ 	.word	0x000000ff
        /*07f8*/ 	.word	0x00030880
        /*07fc*/ 	.short	0x0100
        /*07fe*/ 	.byte	0x06
	.zero		1


	//   ....[12]....
        /*0800*/ 	.word	0x000006a0
        /*0804*/ 	.word	0x000000ff
        /*0808*/ 	.word	0x00030878
        /*080c*/ 	.short	0x0100
        /*080e*/ 	.byte	0x06
	.zero		1


	//   ....[13]....
        /*0810*/ 	.word	0x000006b0
        /*0814*/ 	.word	0x000000ff
        /*0818*/ 	.word	0x00030888
        /*081c*/ 	.short	0x0100
        /*081e*/ 	.byte	0x06
	.zero		1


	//   ....[14]....
        /*0820*/ 	.word	0x000007e0
        /*0824*/ 	.word	0x000000ff
        /*0828*/ 	.word	0x00030890
        /*082c*/ 	.short	0x0100
        /*082e*/ 	.byte	0x08
	.zero		1


	//   ....[15]....
        /*0830*/ 	.word	0x000007f0
        /*0834*/ 	.word	0x000000ff
        /*0838*/ 	.word	0x000308a0
        /*083c*/ 	.short	0x0100
        /*083e*/ 	.byte	0x08
	.zero		1


	//   ....[16]....
        /*0840*/ 	.word	0x00000800
        /*0844*/ 	.word	0x000000ff
        /*0848*/ 	.word	0x00030898
        /*084c*/ 	.short	0x0100
        /*084e*/ 	.byte	0x08
	.zero		1


	//   ....[17]....
        /*0850*/ 	.word	0x00000810
        /*0854*/ 	.word	0x000000ff
        /*0858*/ 	.word	0x000308a8
        /*085c*/ 	.short	0x0100
        /*085e*/ 	.byte	0x08
	.zero		1


	//   ....[18]....
        /*0860*/ 	.word	0x00000940
        /*0864*/ 	.word	0x000000ff
        /*0868*/ 	.word	0x000308b0
        /*086c*/ 	.short	0x0100
        /*086e*/ 	.byte	0x08
	.zero		1


	//   ....[19]....
        /*0870*/ 	.word	0x00000950
        /*0874*/ 	.word	0x000000ff
        /*0878*/ 	.word	0x000308c0
        /*087c*/ 	.short	0x0100
        /*087e*/ 	.byte	0x08
	.zero		1


	//   ....[20]....
        /*0880*/ 	.word	0x00000960
        /*0884*/ 	.word	0x000000ff
        /*0888*/ 	.word	0x000308b8
        /*088c*/ 	.short	0x0100
        /*088e*/ 	.byte	0x08
	.zero		1


	//   ....[21]....
        /*0890*/ 	.word	0x00000970
        /*0894*/ 	.word	0x000000ff
        /*0898*/ 	.word	0x000308c8
        /*089c*/ 	.short	0x0100
        /*089e*/ 	.byte	0x08
	.zero		1


	//   ....[22]....
        /*08a0*/ 	.word	0x00003940
        /*08a4*/ 	.word	0x00000059
        /*08a8*/ 	.word	0x00030890
        /*08ac*/ 	.short	0x010a
        /*08ae*/ 	.byte	0x3f
	.zero		1


	//   ....[23]....
        /*08b0*/ 	.word	0x00006cb0
        /*08b4*/ 	.word	0x00000059
        /*08b8*/ 	.word	0x00030890
        /*08bc*/ 	.short	0x010a
        /*08be*/ 	.byte	0x3f
	.zero		1


	//   ....[24]....
        /*08c0*/ 	.word	0x00009cc0
        /*08c4*/ 	.word	0x00000059
        /*08c8*/ 	.word	0x00030890
        /*08cc*/ 	.short	0x010a
        /*08ce*/ 	.byte	0x3f
	.zero		1


	//   ....[25]....
        /*08d0*/ 	.word	0x0000a0b0
        /*08d4*/ 	.word	0x00000020
        /*08d8*/ 	.word	0x00000000
        /*08dc*/ 	.short	0x0101
        /*08de*/ 	.byte	0x3f
	.zero		1


	//   ....[26]....
        /*08e0*/ 	.word	0x0000a0f0
        /*08e4*/ 	.word	0x00000059
        /*08e8*/ 	.word	0x000308b0
        /*08ec*/ 	.short	0x010a
        /*08ee*/ 	.byte	0x3f
	.zero		1


	//   ....[27]....
        /*08f0*/ 	.word	0x0000a630
        /*08f4*/ 	.word	0x00000059
        /*08f8*/ 	.word	0x00000000
        /*08fc*/ 	.short	0x0101
        /*08fe*/ 	.byte	0x3f
	.zero		1


	//   ....[28]....
        /*0900*/ 	.word	0x0000afc0
        /*0904*/ 	.word	0x00000011
        /*0908*/ 	.word	0x00030800
        /*090c*/ 	.short	0x010a
        /*090e*/ 	.byte	0x3f
	.zero		1


	//   ....[29]....
        /*0910*/ 	.word	0x0000b010
        /*0914*/ 	.word	0x00000011
        /*0918*/ 	.word	0x00030800
        /*091c*/ 	.short	0x010a
        /*091e*/ 	.byte	0x3f
	.zero		1


	//   ....[30]....
        /*0920*/ 	.word	0x0000c3d0
        /*0924*/ 	.word	0x00000011
        /*0928*/ 	.word	0x00030800
        /*092c*/ 	.short	0x010a
        /*092e*/ 	.byte	0x3f
	.zero		1


	//   ....[31]....
        /*0930*/ 	.word	0x0000f560
        /*0934*/ 	.word	0x00000011
        /*0938*/ 	.word	0x00030800
        /*093c*/ 	.short	0x010a
        /*093e*/ 	.byte	0x3f
	.zero		1


	//   ....[32]....
        /*0940*/ 	.word	0x00011d70
        /*0944*/ 	.word	0x00000002
        /*0948*/ 	.word	0x00030830
        /*094c*/ 	.short	0x010a
        /*094e*/ 	.byte	0x3f
	.zero		1


	//   ....[33]....
        /*0950*/ 	.word	0x00011de0
        /*0954*/ 	.word	0x00000002
        /*0958*/ 	.word	0x00030830
        /*095c*/ 	.short	0x010a
        /*095e*/ 	.byte	0x3f
	.zero		1


	//   ....[34]....
        /*0960*/ 	.word	0x000127a0
        /*0964*/ 	.word	0x00000002
        /*0968*/ 	.word	0x00000000
        /*096c*/ 	.short	0x0101
        /*096e*/ 	.byte	0x3f
	.zero		1


	//   ....[35]....
        /*0970*/ 	.word	0x000152f0
        /*0974*/ 	.word	0x00000007
        /*0978*/ 	.word	0x00030830
        /*097c*/ 	.short	0x010a
        /*097e*/ 	.byte	0x3f
	.zero		1


	//   ....[36]....
        /*0980*/ 	.word	0x00015360
        /*0984*/ 	.word	0x00000007
        /*0988*/ 	.word	0x00030830
        /*098c*/ 	.short	0x010a
        /*098e*/ 	.byte	0x3f
	.zero		1


	//   ....[37]....
        /*0990*/ 	.word	0x00016140
        /*0994*/ 	.word	0x0000000e
        /*0998*/ 	.word	0x00030850
        /*099c*/ 	.short	0x010a
        /*099e*/ 	.byte	0x3f
	.zero		1


	//   ....[38]....
        /*09a0*/ 	.word	0x000161e0
        /*09a4*/ 	.word	0x0000000e
        /*09a8*/ 	.word	0x00030850
        /*09ac*/ 	.short	0x010a
        /*09ae*/ 	.byte	0x3f
	.zero		1


	//   ....[39]....
        /*09b0*/ 	.word	0x00016b20
        /*09b4*/ 	.word	0x00000007
        /*09b8*/ 	.word	0x00000000
        /*09bc*/ 	.short	0x0101
        /*09be*/ 	.byte	0x3f
	.zero		1


	//   ....[40]....
        /*09c0*/ 	.word	0x00018770
        /*09c4*/ 	.word	0x00000080
        /*09c8*/ 	.word	0x00000000
        /*09cc*/ 	.short	0x0101
        /*09ce*/ 	.byte	0x3f
	.zero		1


	//   ....[41]....
        /*09d0*/ 	.word	0x00019000
        /*09d4*/ 	.word	0x00000003
        /*09d8*/ 	.word	0x00030830
        /*09dc*/ 	.short	0x010a
        /*09de*/ 	.byte	0x3f
	.zero		1


	//   ....[42]....
        /*09e0*/ 	.word	0x00019070
        /*09e4*/ 	.word	0x00000003
        /*09e8*/ 	.word	0x00030830
        /*09ec*/ 	.short	0x010a
        /*09ee*/ 	.byte	0x3f
	.zero		1


	//   ....[43]....
        /*09f0*/ 	.word	0x00019e50
        /*09f4*/ 	.word	0x00000014
        /*09f8*/ 	.word	0x00030850
        /*09fc*/ 	.short	0x010a
        /*09fe*/ 	.byte	0x3f
	.zero		1


	//   ....[44]....
        /*0a00*/ 	.word	0x00019ea0
        /*0a04*/ 	.word	0x00000014
        /*0a08*/ 	.word	0x00030850
        /*0a0c*/ 	.short	0x010a
        /*0a0e*/ 	.byte	0x3f
	.zero		1


	//   ....[45]....
        /*0a10*/ 	.word	0x0001b1e0
        /*0a14*/ 	.word	0x0000000d
        /*0a18*/ 	.word	0x00000000
        /*0a1c*/ 	.short	0x0101
        /*0a1e*/ 	.byte	0x3f
	.zero		1


	//   ....[46]....
        /*0a20*/ 	.word	0x0001b320
        /*0a24*/ 	.word	0x00000079
        /*0a28*/ 	.word	0x00000000
        /*0a2c*/ 	.short	0x0101
        /*0a2e*/ 	.byte	0x3f
	.zero		1


	//   ....[47]....
        /*0a30*/ 	.word	0x0001b870
        /*0a34*/ 	.word	0x00000003
        /*0a38*/ 	.word	0x00030830
        /*0a3c*/ 	.short	0x010a
        /*0a3e*/ 	.byte	0x3f
	.zero		1


	//   ....[48]....
        /*0a40*/ 	.word	0x0001b8e0
        /*0a44*/ 	.word	0x00000003
        /*0a48*/ 	.word	0x00030830
        /*0a4c*/ 	.short	0x010a
        /*0a4e*/ 	.byte	0x3f
	.zero		1


	//   ....[49]....
        /*0a50*/ 	.word	0x0001c6a0
        /*0a54*/ 	.word	0x0000000e
        /*0a58*/ 	.word	0x00030850
        /*0a5c*/ 	.short	0x010a
        /*0a5e*/ 	.byte	0x3f
	.zero		1


	//   ....[50]....
        /*0a60*/ 	.word	0x0001c740
        /*0a64*/ 	.word	0x0000000e
        /*0a68*/ 	.word	0x00030850
        /*0a6c*/ 	.short	0x010a
        /*0a6e*/ 	.byte	0x3f
	.zero		1


	//   ....[51]....
        /*0a70*/ 	.word	0x0001d100
        /*0a74*/ 	.word	0x0000000c
        /*0a78*/ 	.word	0x00000000
        /*0a7c*/ 	.short	0x0101
        /*0a7e*/ 	.byte	0x3f
	.zero		1


	//   ....[52]....
        /*0a80*/ 	.word	0x0001eb00
        /*0a84*/ 	.word	0x00000086
        /*0a88*/ 	.word	0x00000000
        /*0a8c*/ 	.short	0x0101
        /*0a8e*/ 	.byte	0x3f
	.zero		1


	//   ....[53]....
        /*0a90*/ 	.word	0x0001f860
        /*0a94*/ 	.word	0x0000000d
        /*0a98*/ 	.word	0x00030850
        /*0a9c*/ 	.short	0x010a
        /*0a9e*/ 	.byte	0x3f
	.zero		1


	//   ....[54]....
        /*0aa0*/ 	.word	0x0001f900
        /*0aa4*/ 	.word	0x0000000d
        /*0aa8*/ 	.word	0x00030850
        /*0aac*/ 	.short	0x010a
        /*0aae*/ 	.byte	0x3f
	.zero		1


	//   ....[55]....
        /*0ab0*/ 	.word	0x0001fdd0
        /*0ab4*/ 	.word	0x0000000b
        /*0ab8*/ 	.word	0x00000000
        /*0abc*/ 	.short	0x0101
        /*0abe*/ 	.byte	0x3f
	.zero		1


	//   ....[56]....
        /*0ac0*/ 	.word	0x000216a0
        /*0ac4*/ 	.word	0x00000000
        /*0ac8*/ 	.word	0x00000000
        /*0acc*/ 	.short	0x0101
        /*0ace*/ 	.byte	0x3f
	.zero		1


	//   ....[57]....
        /*0ad0*/ 	.word	0x00024110
        /*0ad4*/ 	.word	0x0000000c
        /*0ad8*/ 	.word	0x00030820
        /*0adc*/ 	.short	0x010a
        /*0ade*/ 	.byte	0x3f
	.zero		1


	//   ....[58]....
        /*0ae0*/ 	.word	0x00024190
        /*0ae4*/ 	.word	0x00000009
        /*0ae8*/ 	.word	0x000308a0
        /*0aec*/ 	.short	0x010a
        /*0aee*/ 	.byte	0x3f
	.zero		1


	//   ....[59]....
        /*0af0*/ 	.word	0x00024400
        /*0af4*/ 	.word	0x00000009
        /*0af8*/ 	.word	0x000308c0
        /*0afc*/ 	.short	0x010a
        /*0afe*/ 	.byte	0x3f
	.zero		1


	//   ....[60]....
        /*0b00*/ 	.word	0x00024740
        /*0b04*/ 	.word	0x00000008
        /*0b08*/ 	.word	0x000308a0
        /*0b0c*/ 	.short	0x010a
        /*0b0e*/ 	.byte	0x3f
	.zero		1


	//   ....[61]....
        /*0b10*/ 	.word	0x000249a0
        /*0b14*/ 	.word	0x00000008
        /*0b18*/ 	.word	0x000308c0
        /*0b1c*/ 	.short	0x010a
        /*0b1e*/ 	.byte	0x3f
	.zero		1


	//   ....[62]....
        /*0b20*/ 	.word	0x00025c30
        /*0b24*/ 	.word	0x00000007
        /*0b28*/ 	.word	0x00030840
        /*0b2c*/ 	.short	0x010a
        /*0b2e*/ 	.byte	0x3f
	.zero		1


	//   ....[63]....
        /*0b30*/ 	.word	0x000261d0
        /*0b34*/ 	.word	0x0000000a
        /*0b38*/ 	.word	0x00030820
        /*0b3c*/ 	.short	0x010a
        /*0b3e*/ 	.byte	0x3f
	.zero		1


	//   ....[64]....
        /*0b40*/ 	.word	0x00026500
        /*0b44*/ 	.word	0x00000003
        /*0b48*/ 	.word	0x00030840
        /*0b4c*/ 	.short	0x010a
        /*0b4e*/ 	.byte	0x3f
	.zero		1


	//   ....[65]....
        /*0b50*/ 	.word	0x000267d0
        /*0b54*/ 	.word	0x00000008
        /*0b58*/ 	.word	0x00000060
        /*0b5c*/ 	.short	0x010a
        /*0b5e*/ 	.byte	0x3f
	.zero		1


	//   ....[66]....
        /*0b60*/ 	.word	0x00026dc0
        /*0b64*/ 	.word	0x00000002
        /*0b68*/ 	.word	0x00030840
        /*0b6c*/ 	.short	0x010a
        /*0b6e*/ 	.byte	0x3f
	.zero		1


	//   ....[67]....
        /*0b70*/ 	.word	0x00027090
        /*0b74*/ 	.word	0x00000002
        /*0b78*/ 	.word	0x00000060
        /*0b7c*/ 	.short	0x010a
        /*0b7e*/ 	.byte	0x3f
	.zero		1


	//   ....[68]....
        /*0b80*/ 	.word	0x00027590
        /*0b84*/ 	.word	0x00000002
        /*0b88*/ 	.word	0x00030840
        /*0b8c*/ 	.short	0x010a
        /*0b8e*/ 	.byte	0x3f
	.zero		1


	//   ....[69]....
        /*0b90*/ 	.word	0x00027880
        /*0b94*/ 	.word	0x00000002
        /*0b98*/ 	.word	0x00000060
        /*0b9c*/ 	.short	0x010a
        /*0b9e*/ 	.byte	0x3f
	.zero		1


	//   ....[70]....
        /*0ba0*/ 	.word	0x00027d30
        /*0ba4*/ 	.word	0x00000003
        /*0ba8*/ 	.word	0x00030860
        /*0bac*/ 	.short	0x010a
        /*0bae*/ 	.byte	0x3f
	.zero		1


	//   ....[71]....
        /*0bb0*/ 	.word	0x00028e30
        /*0bb4*/ 	.word	0x00000000
        /*0bb8*/ 	.word	0x00030820
        /*0bbc*/ 	.short	0x010a
        /*0bbe*/ 	.byte	0x3f
	.zero		1


	//   ....[72]....
        /*0bc0*/ 	.word	0x00028fc0
        /*0bc4*/ 	.word	0x00000007
        /*0bc8*/ 	.word	0x00000000
        /*0bcc*/ 	.short	0x010a
        /*0bce*/ 	.byte	0x3f
	.zero		1


	//   ....[73]....
        /*0bd0*/ 	.word	0x00029030
        /*0bd4*/ 	.word	0x00000003
        /*0bd8*/ 	.word	0x00000000
        /*0bdc*/ 	.short	0x010a
        /*0bde*/ 	.byte	0x3f
	.zero		1


	//   ....[74]....
        /*0be0*/ 	.word	0x00029090
        /*0be4*/ 	.word	0x00000005
        /*0be8*/ 	.word	0x00000000
        /*0bec*/ 	.short	0x010a
        /*0bee*/ 	.byte	0x3f
	.zero		1


	//   ....[75]....
        /*0bf0*/ 	.word	0x000290c0
        /*0bf4*/ 	.word	0x00000003
        /*0bf8*/ 	.word	0x00000000
        /*0bfc*/ 	.short	0x010a
        /*0bfe*/ 	.byte	0x3f
	.zero		1


	//   ....[76]....
        /*0c00*/ 	.word	0x00029120
        /*0c04*/ 	.word	0x00000059
        /*0c08*/ 	.word	0x00030890
        /*0c0c*/ 	.short	0x010a
        /*0c0e*/ 	.byte	0x3f
	.zero		1


	//   ....[77]....
        /*0c10*/ 	.word	0x00029170
        /*0c14*/ 	.word	0x00000059
        /*0c18*/ 	.word	0x00030890
        /*0c1c*/ 	.short	0x010a
        /*0c1e*/ 	.byte	0x3f
	.zero		1


	//   ....[78]....
        /*0c20*/ 	.word	0x000291c0
        /*0c24*/ 	.word	0x00000059
        /*0c28*/ 	.word	0x00030890
        /*0c2c*/ 	.short	0x010a
        /*0c2e*/ 	.byte	0x3f
	.zero		1


	//   ....[79]....
        /*0c30*/ 	.word	0x00029210
        /*0c34*/ 	.word	0x00000059
        /*0c38*/ 	.word	0x000308b0
        /*0c3c*/ 	.short	0x010a
        /*0c3e*/ 	.byte	0x3f
	.zero		1


	//   ....[80]....
        /*0c40*/ 	.word	0x00029760
        /*0c44*/ 	.word	0x00000011
        /*0c48*/ 	.word	0x00030800
        /*0c4c*/ 	.short	0x010a
        /*0c4e*/ 	.byte	0x3f
	.zero		1


	//   ....[81]....
        /*0c50*/ 	.word	0x00029cb0
        /*0c54*/ 	.word	0x00000011
        /*0c58*/ 	.word	0x00030800
        /*0c5c*/ 	.short	0x010a
        /*0c5e*/ 	.byte	0x3f
	.zero		1


	//   ....[82]....
        /*0c60*/ 	.word	0x00029d00
        /*0c64*/ 	.word	0x00000002
        /*0c68*/ 	.word	0x00030830
        /*0c6c*/ 	.short	0x010a
        /*0c6e*/ 	.byte	0x3f
	.zero		1


	//   ....[83]....
        /*0c70*/ 	.word	0x00029d50
        /*0c74*/ 	.word	0x00000007
        /*0c78*/ 	.word	0x00030830
        /*0c7c*/ 	.short	0x010a
        /*0c7e*/ 	.byte	0x3f
	.zero		1


	//   ....[84]....
        /*0c80*/ 	.word	0x00029da0
        /*0c84*/ 	.word	0x0000000e
        /*0c88*/ 	.word	0x00030850
        /*0c8c*/ 	.short	0x010a
        /*0c8e*/ 	.byte	0x3f
	.zero		1


	//   ....[85]....
        /*0c90*/ 	.word	0x00029df0
        /*0c94*/ 	.word	0x00000003
        /*0c98*/ 	.word	0x00030830
        /*0c9c*/ 	.short	0x010a
        /*0c9e*/ 	.byte	0x3f
	.zero		1


	//   ....[86]....
        /*0ca0*/ 	.word	0x00029e40
        /*0ca4*/ 	.word	0x00000014
        /*0ca8*/ 	.word	0x00030850
        /*0cac*/ 	.short	0x010a
        /*0cae*/ 	.byte	0x3f
	.zero		1


	//   ....[87]....
        /*0cb0*/ 	.word	0x00029e90
        /*0cb4*/ 	.word	0x00000003
        /*0cb8*/ 	.word	0x00030830
        /*0cbc*/ 	.short	0x010a
        /*0cbe*/ 	.byte	0x3f
	.zero		1


	//   ....[88]....
        /*0cc0*/ 	.word	0x00029ee0
        /*0cc4*/ 	.word	0x0000000e
        /*0cc8*/ 	.word	0x00030850
        /*0ccc*/ 	.short	0x010a
        /*0cce*/ 	.byte	0x3f
	.zero		1


	//   ....[89]....
        /*0cd0*/ 	.word	0x00029f30
        /*0cd4*/ 	.word	0x0000000d
        /*0cd8*/ 	.word	0x00030850
        /*0cdc*/ 	.short	0x010a
        /*0cde*/ 	.byte	0x3f
	.zero		1


	//   ....[90]....
        /*0ce0*/ 	.word	0x0002a0d0
        /*0ce4*/ 	.word	0x0000000c
        /*0ce8*/ 	.word	0x00030820
        /*0cec*/ 	.short	0x010a
        /*0cee*/ 	.byte	0x3f
	.zero		1


	//   ....[91]....
        /*0cf0*/ 	.word	0x0002a120
        /*0cf4*/ 	.word	0x00000009
        /*0cf8*/ 	.word	0x000308a0
        /*0cfc*/ 	.short	0x010a
        /*0cfe*/ 	.byte	0x3f
	.zero		1


	//   ....[92]....
        /*0d00*/ 	.word	0x0002a170
        /*0d04*/ 	.word	0x00000009
        /*0d08*/ 	.word	0x000308c0
        /*0d0c*/ 	.short	0x010a
        /*0d0e*/ 	.byte	0x3f
	.zero		1


	//   ....[93]....
        /*0d10*/ 	.word	0x0002a1c0
        /*0d14*/ 	.word	0x00000008
        /*0d18*/ 	.word	0x000308a0
        /*0d1c*/ 	.short	0x010a
        /*0d1e*/ 	.byte	0x3f
	.zero		1


	//   ....[94]....
        /*0d20*/ 	.word	0x0002a210
        /*0d24*/ 	.word	0x00000008
        /*0d28*/ 	.word	0x000308c0
        /*0d2c*/ 	.short	0x010a
        /*0d2e*/ 	.byte	0x3f
	.zero		1


	//   ....[95]....
        /*0d30*/ 	.word	0x0002a3b0
        /*0d34*/ 	.word	0x00000007
        /*0d38*/ 	.word	0x00030840
        /*0d3c*/ 	.short	0x010a
        /*0d3e*/ 	.byte	0x3f
	.zero		1


	//   ....[96]....
        /*0d40*/ 	.word	0x0002a430
        /*0d44*/ 	.word	0x00000003
        /*0d48*/ 	.word	0x00030820
        /*0d4c*/ 	.short	0x010a
        /*0d4e*/ 	.byte	0x3f
	.zero		1


	//   ....[97]....
        /*0d50*/ 	.word	0x0002a480
        /*0d54*/ 	.word	0x00000003
        /*0d58*/ 	.word	0x00030840
        /*0d5c*/ 	.short	0x010a
        /*0d5e*/ 	.byte	0x3f
	.zero		1


	//   ....[98]....
        /*0d60*/ 	.word	0x0002a4d0
        /*0d64*/ 	.word	0x00000008
        /*0d68*/ 	.word	0x00000060
        /*0d6c*/ 	.short	0x010a
        /*0d6e*/ 	.byte	0x3f
	.zero		1


	//   ....[99]....
        /*0d70*/ 	.word	0x0002a520
        /*0d74*/ 	.word	0x00000002
        /*0d78*/ 	.word	0x00030840
        /*0d7c*/ 	.short	0x010a
        /*0d7e*/ 	.byte	0x3f
	.zero		1


	//   ....[100]....
        /*0d80*/ 	.word	0x0002a570
        /*0d84*/ 	.word	0x00000002
        /*0d88*/ 	.word	0x00000060
        /*0d8c*/ 	.short	0x010a
        /*0d8e*/ 	.byte	0x3f
	.zero		1


	//   ....[101]....
        /*0d90*/ 	.word	0x0002a5c0
        /*0d94*/ 	.word	0x00000002
        /*0d98*/ 	.word	0x00030840
        /*0d9c*/ 	.short	0x010a
        /*0d9e*/ 	.byte	0x3f
	.zero		1


	//   ....[102]....
        /*0da0*/ 	.word	0x0002a610
        /*0da4*/ 	.word	0x00000002
        /*0da8*/ 	.word	0x00000060
        /*0dac*/ 	.short	0x010a
        /*0dae*/ 	.byte	0x3f
	.zero		1


	//   ....[103]....
        /*0db0*/ 	.word	0x0002a660
        /*0db4*/ 	.word	0x00000003
        /*0db8*/ 	.word	0x00030860
        /*0dbc*/ 	.short	0x010a
        /*0dbe*/ 	.byte	0x3f
	.zero		1


	//   ....[104]....
        /*0dc0*/ 	.word	0x0002b030
        /*0dc4*/ 	.word	0x00000000
        /*0dc8*/ 	.word	0x00030820
        /*0dcc*/ 	.short	0x010a
        /*0dce*/ 	.byte	0x3f
	.zero		1


	//   ....[105]....
        /*0dd0*/ 	.word	0x0002b1d0
        /*0dd4*/ 	.word	0x00000007
        /*0dd8*/ 	.word	0x00000000
        /*0ddc*/ 	.short	0x010a
        /*0dde*/ 	.byte	0x3f
	.zero		1


	//   ....[106]....
        /*0de0*/ 	.word	0x0002b220
        /*0de4*/ 	.word	0x00000003
        /*0de8*/ 	.word	0x00000000
        /*0dec*/ 	.short	0x010a
        /*0dee*/ 	.byte	0x3f
	.zero		1


	//   ....[107]....
        /*0df0*/ 	.word	0x0002b270
        /*0df4*/ 	.word	0x00000005
        /*0df8*/ 	.word	0x00000000
        /*0dfc*/ 	.short	0x010a
        /*0dfe*/ 	.byte	0x3f
	.zero		1


	//----- nvinfo : EIATTR_NUM_MBARRIERS
	.align		4
.L_275:
        /*0e00*/ 	.byte	0x03, 0x38
        /*0e02*/ 	.short	0x0016


	//----- nvinfo : EIATTR_EXIT_INSTR_OFFSETS
	.align		4
        /*0e04*/ 	.byte	0x04, 0x1c
        /*0e06*/ 	.short	(.L_277 - .L_276)


	//   ....[0]....
.L_276:
        /*0e08*/ 	.word	0x00029110


	//----- nvinfo : EIATTR_MAX_THREADS
	.align		4
.L_277:
        /*0e0c*/ 	.byte	0x04, 0x05
        /*0e0e*/ 	.short	(.L_279 - .L_278)
.L_278:
        /*0e10*/ 	.word	0x00000180
        /*0e14*/ 	.word	0x00000001
        /*0e18*/ 	.word	0x00000001


	//----- nvinfo : EIATTR_CRS_STACK_SIZE
	.align		4
.L_279:
        /*0e1c*/ 	.byte	0x04, 0x1e
        /*0e1e*/ 	.short	(.L_281 - .L_280)
.L_280:
        /*0e20*/ 	.word	0x00000000


	//----- nvinfo : EIATTR_CBANK_PARAM_SIZE
	.align		4
.L_281:
        /*0e24*/ 	.byte	0x03, 0x19
        /*0e26*/ 	.short	0x0a70


	//----- nvinfo : EIATTR_PARAM_CBANK
	.align		4
        /*0e28*/ 	.byte	0x04, 0x0a
        /*0e2a*/ 	.short	(.L_283 - .L_282)
	.align		4
.L_282:
        /*0e2c*/ 	.word	index@(.nv.constant0._ZN7cutlass13device_kernelIN5flash11enable_sm90INS1_16FlashAttnFwdSm90INS1_25CollectiveMainloopFwdSm90ILi2EN4cute5tupleIJNS5_1CILi1EEES8_S8_EEENS6_IJNS7_ILi128EEENS7_ILi96EEENS7_ILi192EEEEEELi192ENS_6half_tEfNS_4arch4Sm90ELb0ELb1ELb1ELb1ELb0ELb1ELb0ELb1ELb1ELb0ELb0ELb0EEENS1_21CollectiveEpilogueFwdINS6_IJSA_SC_SB_EEES9_SE_SG_Li256ELb1ELb0ELb0ELb0EEENS1_36VarlenDynamicPersistentTileSchedulerILi128ELi96ELi256ELi32ELb0ELb0ELb1ELb1ELb0ELb1EEEEEEEEEvNT_6ParamsE)
        /*0e30*/ 	.short	0x0210
        /*0e32*/ 	.short	0x0a70


	//----- nvinfo : EIATTR_SW_WAR
	.align		4
.L_283:
        /*0e34*/ 	.byte	0x04, 0x36
        /*0e36*/ 	.short	(.L_285 - .L_284)
.L_284:
        /*0e38*/ 	.word	0x00000008
.L_285:


//--------------------- .nv.info._ZN7cutlass13device_kernelIN5flash11enable_sm90INS1_16FlashAttnFwdSm90INS1_25CollectiveMainloopFwdSm90ILi2EN4cute5tupleIJNS5_1CILi1EEES8_S8_EEENS6_IJNS7_ILi128EEENS7_ILi112EEENS7_ILi192EEEEEELi192ENS_6half_tEfNS_4arch4Sm90ELb1ELb0ELb1ELb0ELb0ELb0ELb0ELb1ELb1ELb0ELb0ELb0EEENS1_21CollectiveEpilogueFwdINS6_IJSA_SC_SB_EEES9_SE_SG_Li256ELb0ELb0ELb0ELb0EEENS1_30DynamicPersistentTileSchedulerILi256ELi32ELb0ELb0ELb1EEEEEEEEEvNT_6ParamsE --------------------------
	.section	.nv.info._ZN7cutlass13device_kernelIN5flash11enable_sm90INS1_16FlashAttnFwdSm90INS1_25CollectiveMainloopFwdSm90ILi2EN4cute5tupleIJNS5_1CILi1EEES8_S8_EEENS6_IJNS7_ILi128EEENS7_ILi112EEENS7_ILi192EEEEEELi192ENS_6half_tEfNS_4arch4Sm90ELb1ELb0ELb1ELb0ELb0ELb0ELb0ELb1ELb1ELb0ELb0ELb0EEENS1_21CollectiveEpilogueFwdINS6_IJSA_SC_SB_EEES9_SE_SG_Li256ELb0ELb0ELb0ELb0EEENS1_30DynamicPersistentTileSchedulerILi256ELi32ELb0ELb0ELb1EEEEEEEEEvNT_6ParamsE,"",@"SHT_CUDA_INFO"
	.sectionflags	@""
	.align	4


	//----- nvinfo : EIATTR_CUDA_API_VERSION
	.align		4
        /*0000*/ 	.byte	0x04, 0x37
        /*0002*/ 	.short	(.L_287 - .L_286)
.L_286:
        /*0004*/ 	.word	0x00000082


	//----- nvinfo : EIATTR_KPARAM_INFO
	.align		4
.L_287:
        /*0008*/ 	.byte	0x04, 0x17
        /*000a*/ 	.short	(.L_289 - .L_288)
.L_288:
        /*000c*/ 	.word	0x00000000
        /*0010*/ 	.short	0x0000
        /*0012*/ 	.short	0x0070
        /*0014*/ 	.byte	0x00, 0xf0, 0x01, 0x2e


	//----- nvinfo : EIATTR_SPARSE_MMA_MASK
	.align		4
.L_289:
        /*0018*/ 	.byte	0x03, 0x50
        /*001a*/ 	.short	0x0000


	//----- nvinfo : EIATTR_MAXREG_COUNT
	.align		4
        /*001c*/ 	.byte	0x03, 0x1b
        /*001e*/ 	.short	0x00a8


	//----- nvinfo : EIATTR_NUM_BARRIERS
	.align		4
        /*0020*/ 	.byte	0x02, 0x4c
        /*0022*/ 	.byte	0x09
	.zero		1


	//----- nvinfo : EIATTR_EXTERNS
	.align		4
        /*0024*/ 	.byte	0x04, 0x0f
        /*0026*/ 	.short	(.L_291 - .L_290)


	//   ....[0]....
	.align		4
.L_290:
        /*0028*/ 	.word	index@(__assertfail)


	//----- nvinfo : EIATTR_ANNOTATIONS
	.align		4
.L_291:
        /*002c*/ 	.byte	0x04, 0x55
        /*002e*/ 	.short	(.L_293 - .L_292)


	//   ....[0]....
.L_292:
        /*0030*/ 	.word	0x00000001
        /*0034*/ 	.byte	0x40, 0x09, 0x00, 0x00, 0x01, 0x00, 0x00, 0x00, 0x10, 0x0a, 0x00, 0x00, 0x01, 0x00, 0x00, 0x00
        /*0044*/ 	.byte	0x50, 0x20, 0x01, 0x00, 0x01, 0x00, 0x00, 0x00, 0x00, 0x21, 0x01, 0x00, 0x01, 0x00, 0x00, 0x00
        /*0054*/ 	.byte	0x10, 0x21, 0x01, 0x00, 0x01, 0x00, 0x00, 0x00, 0x20, 0x21, 0x01, 0x00, 0x01, 0x00, 0x00, 0x00
        /*0064*/ 	.byte	0xf0, 0x30, 0x01, 0x00, 0x01, 0x00, 0x00, 0x00, 0x40, 0x33, 0x01, 0x00, 0x01, 0x00, 0x00, 0x00
        /*0074*/ 	.byte	0x90, 0x4a, 0x01, 0x00, 0x01, 0x00, 0x00, 0x00, 0x80, 0x4d, 0x01, 0x00, 0x01, 0x00, 0x00, 0x00
        /*0084*/ 	.byte	0x70, 0x4e, 0x01, 0x00, 0x01, 0x00, 0x00, 0x00, 0x10, 0x4f, 0x01, 0x00, 0x01, 0x00, 0x00, 0x00
        /*0094*/ 	.byte	0x50, 0x50, 0x01, 0x00


	//----- nvinfo : EIATTR_MERCURY_ISA_VERSION
	.align		4
.L_293:
        /*0098*/ 	.byte	0x03, 0x5f
        /*009a*/ 	.short	0x0101


	//----- nvinfo : EIATTR_INT_WARP_WIDE_INSTR_OFFSETS
	.align		4
        /*009c*/ 	.byte	0x04, 0x31
        /*009e*/ 	.short	(.L_295 - .L_294)


	//   ....[0]....
.L_294:
        /*00a0*/ 	.word	0x00000180


	//   ....[1]....
        /*00a4*/ 	.word	0x000001b0


	//   ....[2]....
        /*00a8*/ 	.word	0x00000240


	//   ....[3]....
        /*00ac*/ 	.word	0x000125c0


	//   ....[4]....
        /*00b0*/ 	.word	0x00012660


	//   ....[5]....
        /*00b4*/ 	.word	0x00012bd0


	//   ....[6]....
        /*00b8*/ 	.word	0x000149d0


	//   ....[7]....
        /*00bc*/ 	.word	0x00014a70


	//----- nvinfo : EIATTR_COOP_GROUP_MASK_REGIDS
	.align		4
.L_295:
        /*00c0*/ 	.byte	0x04, 0x29
        /*00c2*/ 	.short	(.L_297 - .L_296)


	//   ....[0]....
.L_296:
        /*00c4*/ 	.word	0xffffffff


	//   ....[1]....
        /*00c8*/ 	.word	0xffffffff


	//   ....[2]....
        /*00cc*/ 	.word	0xffffffff


	//   ....[3]....
        /*00d0*/ 	.word	0xffffffff


	//   ....[4]....
        /*00d4*/ 	.word	0xffffffff


	//   ....[5]....
        /*00d8*/ 	.word	0xffffffff


	//   ....[6]....
        /*00dc*/ 	.word	0xffffffff


	//   ....[7]....
        /*00e0*/ 	.word	0xffffffff


	//   ....[8]....
        /*00e4*/ 	.word	0xffffffff


	//   ....[9]....
        /*00e8*/ 	.word	0xffffffff


	//   ....[10]....
        /*00ec*/ 	.word	0xffffffff


	//   ....[11]....
        /*00f0*/ 	.word	0xffffffff


	//   ....[12]....
        /*00f4*/ 	.word	0xffffffff


	//   ....[13]....
        /*00f8*/ 	.word	0xffffffff


	//   ....[14]....
        /*00fc*/ 	.word	0xffffffff


	//   ....[15]....
        /*0100*/ 	.word	0xffffffff


	//   ....[16]....
        /*0104*/ 	.word	0xffffffff


	//   ....[17]....
        /*0108*/ 	.word	0xffffffff


	//   ....[18]....
        /*010c*/ 	.word	0xffffffff


	//   ....[19]....
        /*0110*/ 	.word	0xffffffff


	//   ....[20]....
        /*0114*/ 	.word	0xffffffff


	//   ....[21]....
        /*0118*/ 	.word	0xffffffff


	//   ....[22]....
        /*011c*/ 	.word	0xffffffff


	//   ....[23]....
        /*0120*/ 	.word	0xffffffff


	//   ....[24]....
        /*0124*/ 	.word	0xffffffff


	//   ....[25]....
        /*0128*/ 	.word	0xffffffff


	//   ....[26]....
        /*012c*/ 	.word	0xffffffff


	//   ....[27]....
        /*0130*/ 	.word	0xffffffff


	//   ....[28]....
        /*0134*/ 	.word	0x0500000f


	//   ....[29]....
        /*0138*/ 	.word	0x0500000f


	//----- nvinfo : EIATTR_COOP_GROUP_INSTR_OFFSETS
	.align		4
.L_297:
        /*013c*/ 	.byte	0x04, 0x28
        /*013e*/ 	.short	(.L_299 - .L_298)


	//   ....[0]....
.L_298:
        /*0140*/ 	.word	0x00000060


	//   ....[1]....
        /*0144*/ 	.word	0x00000190


	//   ....[2]....
        /*0148*/ 	.word	0x00000250


	//   ....[3]....
        /*014c*/ 	.word	0x000003c0


	//   ....[4]....
        /*0150*/ 	.word	0x00000520


	//   ....[5]....
        /*0154*/ 	.word	0x00000640


	//   ....[6]....
        /*0158*/ 	.word	0x000007a0


	//   ....[7]....
        /*015c*/ 	.word	0x00001530


	//   ....[8]....
        /*0160*/ 	.word	0x00004ca0


	//   ....[9]....
        /*0164*/ 	.word	0x00004d90


	//   ....[10]....
        /*0168*/ 	.word	0x000055d0


	//   ....[11]....
        /*016c*/ 	.word	0x00005650


	//   ....[12]....
        /*0170*/ 	.word	0x00009ec0


	//   ....[13]....
        /*0174*/ 	.word	0x0000a000


	//   ....[14]....
        /*0178*/ 	.word	0x0000a740


	//   ....[15]....
        /*017c*/ 	.word	0x0000a7b0


	//   ....[16]....
        /*0180*/ 	.word	0x0000e890


	//   ....[17]....
        /*0184*/ 	.word	0x0000e8e0


	//   ....[18]....
        /*0188*/ 	.word	0x0000e9c0


	//   ....[19]....
        /*018c*/ 	.word	0x0000ec80


	//   ....[20]....
        /*0190*/ 	.word	0x0000fe80


	//   ....[21]....
        /*0194*/ 	.word	0x0000fec0


	//   ....[22]....
        /*0198*/ 	.word	0x0000ffb0


	//   ....[23]....
        /*019c*/ 	.word	0x0000ffc0


	//   ....[24]....
        /*01a0*/ 	.word	0x00011400


	//   ....[25]....
        /*01a4*/ 	.word	0x00012010


	//   ....[26]....
        /*01a8*/ 	.word	0x00014e10


	//   ....[27]....
        /*01ac*/ 	.word	0x00014ff0


	//   ....[28]....
        /*01b0*/ 	.word	0x00015560


	//   ....[29]....
        /*01b4*/ 	.word	0x00015930


	//----- nvinfo : EIATTR_REG_RECONFIG
	.align		4
.L_299:
        /*01b8*/ 	.byte	0x01, 0x54
	.zero		2


	//----- nvinfo : EIATTR_SYSCALL_OFFSETS
	.align		4
        /*01bc*/ 	.byte	0x04, 0x46
        /*01be*/ 	.short	(.L_301 - .L_300)


	//   ....[0]....
.L_300:
        /*01c0*/ 	.word	0x000016e0


	//   ....[1]....
        /*01c4*/ 	.word	0x000127e0


	//   ....[2]....
        /*01c8*/ 	.word	0x00012910


	//   ....[3]....
        /*01cc*/ 	.word	0x00012a10


	//----- nvinfo : EIATTR_MBARRIER_INSTR_OFFSETS
	.align		4
.L_301:
        /*01d0*/ 	.byte	0x04, 0x39
        /*01d2*/ 	.short	(.L_303 - .L_302)


	//   ....[0]....
.L_302:
        /*01d4*/ 	.word	0x00000270
        /*01d8*/ 	.word	0x000000ff
        /*01dc*/ 	.word	0x00036800
        /*01e0*/ 	.short	0x0100
        /*01e2*/ 	.byte	0x06
	.zero		1


	//   ....[1]....
        /*01e4*/ 	.word	0x00000280
        /*01e8*/ 	.word	0x000000ff
        /*01ec*/ 	.word	0x00036820
        /*01f0*/ 	.short	0x0100
        /*01f2*/ 	.byte	0x06
	.zero		1


	//   ....[2]....
        /*01f4*/ 	.word	0x00000370
        /*01f8*/ 	.word	0x000000ff
        /*01fc*/ 	.word	0x00036830
        /*0200*/ 	.short	0x0100
        /*0202*/ 	.byte	0x08
	.zero		1


	//   ....[3]....
        /*0204*/ 	.word	0x00000380
        /*0208*/ 	.word	0x000000ff
        /*020c*/ 	.word	0x00036840
        /*0210*/ 	.short	0x0100
        /*0212*/ 	.byte	0x08
	.zero		1


	//   ....[4]....
        /*0214*/ 	.word	0x00000390
        /*0218*/ 	.word	0x000000ff
        /*021c*/ 	.word	0x00036838
        /*0220*/ 	.short	0x0100
        /*0222*/ 	.byte	0x08
	.zero		1


	//   ....[5]....
        /*0224*/ 	.word	0x000003a0
        /*0228*/ 	.word	0x000000ff
        /*022c*/ 	.word	0x00036848
        /*0230*/ 	.short	0x0100
        /*0232*/ 	.byte	0x08
	.zero		1


	//   ....[6]....
        /*0234*/ 	.word	0x000004d0
        /*0238*/ 	.word	0x000000ff
        /*023c*/ 	.word	0x00036850
        /*0240*/ 	.short	0x0100
        /*0242*/ 	.byte	0x08
	.zero		1


	//   ....[7]....
        /*0244*/ 	.word	0x000004e0
        /*0248*/ 	.word	0x000000ff
        /*024c*/ 	.word	0x00036860
        /*0250*/ 	.short	0x0100
        /*0252*/ 	.byte	0x08
	.zero		1


	//   ....[8]....
        /*0254*/ 	.word	0x000004f0
        /*0258*/ 	.word	0x000000ff
        /*025c*/ 	.word	0x00036858
        /*0260*/ 	.short	0x0100
        /*0262*/ 	.byte	0x08
	.zero		1


	//   ....[9]....
        /*0264*/ 	.word	0x00000500
        /*0268*/ 	.word	0x000000ff
        /*026c*/ 	.word	0x00036868
        /*0270*/ 	.short	0x0100
        /*0272*/ 	.byte	0x08
	.zero		1


	//   ....[10]....
        /*0274*/ 	.word	0x000005f0
        /*0278*/ 	.word	0x000000ff
        /*027c*/ 	.word	0x00036870
        /*0280*/ 	.short	0x0100
        /*0282*/ 	.byte	0x06
	.zero		1


	//   ....[11]....
        /*0284*/ 	.word	0x00000600
        /*0288*/ 	.word	0x000000ff
        /*028c*/ 	.word	0x00036880
        /*0290*/ 	.short	0x0100
        /*0292*/ 	.byte	0x06
	.zero		1


	//   ....[12]....
        /*0294*/ 	.word	0x00000610
        /*0298*/ 	.word	0x000000ff
        /*029c*/ 	.word	0x00036878
        /*02a0*/ 	.short	0x0100
        /*02a2*/ 	.byte	0x06
	.zero		1


	//   ....[13]....
        /*02a4*/ 	.word	0x00000620
        /*02a8*/ 	.word	0x000000ff
        /*02ac*/ 	.word	0x00036888
        /*02b0*/ 	.short	0x0100
        /*02b2*/ 	.byte	0x06
	.zero		1


	//   ....[14]....
        /*02b4*/ 	.word	0x00000750
        /*02b8*/ 	.word	0x000000ff
        /*02bc*/ 	.word	0x00036890
        /*02c0*/ 	.short	0x0100
        /*02c2*/ 	.byte	0x08
	.zero		1


	//   ....[15]....
        /*02c4*/ 	.word	0x00000760
        /*02c8*/ 	.word	0x000000ff
        /*02cc*/ 	.word	0x000368a0
        /*02d0*/ 	.short	0x0100
        /*02d2*/ 	.byte	0x08
	.zero		1


	//   ....[16]....
        /*02d4*/ 	.word	0x00000770
        /*02d8*/ 	.word	0x000000ff
        /*02dc*/ 	.word	0x00036898
        /*02e0*/ 	.short	0x0100
        /*02e2*/ 	.byte	0x08
	.zero		1


	//   ....[17]....
        /*02e4*/ 	.word	0x00000780
        /*02e8*/ 	.word	0x000000ff
        /*02ec*/ 	.word	0x000368a8
        /*02f0*/ 	.short	0x0100
        /*02f2*/ 	.byte	0x08
	.zero		1


	//   ....[18]....
        /*02f4*/ 	.word	0x000008b0
        /*02f8*/ 	.word	0x000000ff
        /*02fc*/ 	.word	0x000368b0
        /*0300*/ 	.short	0x0100
        /*0302*/ 	.byte	0x08
	.zero		1


	//   ....[19]....
        /*0304*/ 	.word	0x000008c0
        /*0308*/ 	.word	0x000000ff
        /*030c*/ 	.word	0x000368c0
        /*0310*/ 	.short	0x0100
        /*0312*/ 	.byte	0x08
	.zero		1


	//   ....[20]....
        /*0314*/ 	.word	0x000008d0
        /*0318*/ 	.word	0x000000ff
        /*031c*/ 	.word	0x000368b8
        /*0320*/ 	.short	0x0100
        /*0322*/ 	.byte	0x08
	.zero		1


	//   ....[21]....
        /*0324*/ 	.word	0x000008e0
        /*0328*/ 	.word	0x000000ff
        /*032c*/ 	.word	0x000368c8
        /*0330*/ 	.short	0x0100
        /*0332*/ 	.byte	0x08
	.zero		1


	//   ....[22]....
        /*0334*/ 	.word	0x00001740
        /*0338*/ 	.word	0x000000ff
        /*033c*/ 	.word	0x00036800
        /*0340*/ 	.short	0x010a
        /*0342*/ 	.byte	0x3d
	.zero		1


	//   ....[23]....
        /*0344*/ 	.word	0x000017d0
        /*0348*/ 	.word	0x00000000
        /*034c*/ 	.word	0x00036830
        /*0350*/ 	.short	0x010a
        /*0352*/ 	.byte	0x3f
	.zero		1


	//   ....[24]....
        /*0354*/ 	.word	0x00001840
        /*0358*/ 	.word	0x00000000
        /*035c*/ 	.word	0x00036830
        /*0360*/ 	.short	0x010a
        /*0362*/ 	.byte	0x3f
	.zero		1


	//   ....[25]....
        /*0364*/ 	.word	0x00004b40
        /*0368*/ 	.word	0x00000000
        /*036c*/ 	.word	0x00000000
        /*0370*/ 	.short	0x0101
        /*0372*/ 	.byte	0x3f
	.zero		1


	//   ....[26]....
        /*0374*/ 	.word	0x00006810
        /*0378*/ 	.word	0x000000ff
        /*037c*/ 	.word	0x00036830
        /*0380*/ 	.short	0x010a
        /*0382*/ 	.byte	0x3c
	.zero		1


	//   ....[27]....
        /*0384*/ 	.word	0x00006850
        /*0388*/ 	.word	0x000000ff
        /*038c*/ 	.word	0x00036830
        /*0390*/ 	.short	0x010a
        /*0392*/ 	.byte	0x3c
	.zero		1


	//   ....[28]....
        /*0394*/ 	.word	0x00008f40
        /*0398*/ 	.word	0x000000ff
        /*039c*/ 	.word	0x00036850
        /*03a0*/ 	.short	0x010a
        /*03a2*/ 	.byte	0x0a
	.zero		1


	//   ....[29]....
        /*03a4*/ 	.word	0x00008f80
        /*03a8*/ 	.word	0x000000ff
        /*03ac*/ 	.word	0x00036850
        /*03b0*/ 	.short	0x010a
        /*03b2*/ 	.byte	0x0a
	.zero		1


	//   ....[30]....
        /*03b4*/ 	.word	0x0000aec0
        /*03b8*/ 	.word	0x00000003
        /*03bc*/ 	.word	0x00000000
        /*03c0*/ 	.short	0x0101
        /*03c2*/ 	.byte	0x3f
	.zero		1


	//   ....[31]....
        /*03c4*/ 	.word	0x0000af20
        /*03c8*/ 	.word	0x0000008b
        /*03cc*/ 	.word	0x00000000
        /*03d0*/ 	.short	0x0101
        /*03d2*/ 	.byte	0x3f
	.zero		1


	//   ....[32]....
        /*03d4*/ 	.word	0x0000b490
        /*03d8*/ 	.word	0x000000ff
        /*03dc*/ 	.word	0x00036830
        /*03e0*/ 	.short	0x010a
        /*03e2*/ 	.byte	0x06
	.zero		1


	//   ....[33]....
        /*03e4*/ 	.word	0x0000b4d0
        /*03e8*/ 	.word	0x000000ff
        /*03ec*/ 	.word	0x00036830
        /*03f0*/ 	.short	0x010a
        /*03f2*/ 	.byte	0x06
	.zero		1


	//   ....[34]....
        /*03f4*/ 	.word	0x0000dbb0
        /*03f8*/ 	.word	0x000000ff
        /*03fc*/ 	.word	0x00036850
        /*0400*/ 	.short	0x010a
        /*0402*/ 	.byte	0x07
	.zero		1


	//   ....[35]....
        /*0404*/ 	.word	0x0000dbf0
        /*0408*/ 	.word	0x000000ff
        /*040c*/ 	.word	0x00036850
        /*0410*/ 	.short	0x010a
        /*0412*/ 	.byte	0x07
	.zero		1


	//   ....[36]....
        /*0414*/ 	.word	0x0000f1c0
        /*0418*/ 	.word	0x00000086
        /*041c*/ 	.word	0x00000000
        /*0420*/ 	.short	0x0101
        /*0422*/ 	.byte	0x3f
	.zero		1


	//   ....[37]....
        /*0424*/ 	.word	0x0000f230
        /*0428*/ 	.word	0x00000086
        /*042c*/ 	.word	0x00000000
        /*0430*/ 	.short	0x0101
        /*0432*/ 	.byte	0x3f
	.zero		1


	//   ....[38]....
        /*0434*/ 	.word	0x0000fdf0
        /*0438*/ 	.word	0x000000ff
        /*043c*/ 	.word	0x00036850
        /*0440*/ 	.short	0x010a
        /*0442*/ 	.byte	0x05
	.zero		1


	//   ....[39]....
        /*0444*/ 	.word	0x0000fe30
        /*0448*/ 	.word	0x000000ff
        /*044c*/ 	.word	0x00036850
        /*0450*/ 	.short	0x010a
        /*0452*/ 	.byte	0x05
	.zero		1


	//   ....[40]....
        /*0454*/ 	.word	0x00010320
        /*0458*/ 	.word	0x00000005
        /*045c*/ 	.word	0x00000000
        /*0460*/ 	.short	0x0101
        /*0462*/ 	.byte	0x3f
	.zero		1


	//   ....[41]....
        /*0464*/ 	.word	0x000115f0
        /*0468*/ 	.word	0x000000ff
        /*046c*/ 	.word	0x00000000
        /*0470*/ 	.short	0x0101
        /*0472*/ 	.byte	0x05
	.zero		1


	//   ....[42]....
        /*0474*/ 	.word	0x00012e60
        /*0478*/ 	.word	0x00000008
        /*047c*/ 	.word	0x00036840
        /*0480*/ 	.short	0x010a
        /*0482*/ 	.byte	0x3f
	.zero		1


	//   ....[43]....
        /*0484*/ 	.word	0x00013380
        /*0488*/ 	.word	0x00000012
        /*048c*/ 	.word	0x00036820
        /*0490*/ 	.short	0x010a
        /*0492*/ 	.byte	0x3f
	.zero		1


	//   ....[44]....
        /*0494*/ 	.word	0x000135f0
        /*0498*/ 	.word	0x00000003
        /*049c*/ 	.word	0x00036840
        /*04a0*/ 	.short	0x010a
        /*04a2*/ 	.byte	0x3f
	.zero		1


	//   ....[45]....
        /*04a4*/ 	.word	0x00013880
        /*04a8*/ 	.word	0x00000003
        /*04ac*/ 	.word	0x00000060
        /*04b0*/ 	.short	0x010a
        /*04b2*/ 	.byte	0x3f
	.zero		1


	//   ....[46]....
        /*04b4*/ 	.word	0x00013d60
        /*04b8*/ 	.word	0x00000002
        /*04bc*/ 	.word	0x00036840
        /*04c0*/ 	.short	0x010a
        /*04c2*/ 	.byte	0x3f
	.zero		1


	//   ....[47]....
        /*04c4*/ 	.word	0x00013ff0
        /*04c8*/ 	.word	0x00000002
        /*04cc*/ 	.word	0x00000060
        /*04d0*/ 	.short	0x010a
        /*04d2*/ 	.byte	0x3f
	.zero		1


	//   ....[48]....
        /*04d4*/ 	.word	0x00014440
        /*04d8*/ 	.word	0x00000002
        /*04dc*/ 	.word	0x00036840
        /*04e0*/ 	.short	0x010a
        /*04e2*/ 	.byte	0x3f
	.zero		1


	//   ....[49]....
        /*04e4*/ 	.word	0x000146f0
        /*04e8*/ 	.word	0x00000002
        /*04ec*/ 	.word	0x00000060
        /*04f0*/ 	.short	0x010a
        /*04f2*/ 	.byte	0x3f
	.zero		1


	//   ....[50]....
        /*04f4*/ 	.word	0x00014b20
        /*04f8*/ 	.word	0x00000003
        /*04fc*/ 	.word	0x00036860
        /*0500*/ 	.short	0x010a
        /*0502*/ 	.byte	0x3f
	.zero		1


	//   ....[51]....
        /*0504*/ 	.word	0x00014fa0
        /*0508*/ 	.word	0x00000007
        /*050c*/ 	.word	0x00036820
        /*0510*/ 	.short	0x010a
        /*0512*/ 	.byte	0x3f
	.zero		1


	//   ....[52]....
        /*0514*/ 	.word	0x000150f0
        /*0518*/ 	.word	0x00000005
        /*051c*/ 	.word	0x00000000
        /*0520*/ 	.short	0x010a
        /*0522*/ 	.byte	0x3f
	.zero		1


	//   ....[53]....
        /*0524*/ 	.word	0x00015160
        /*0528*/ 	.word	0x00000003
        /*052c*/ 	.word	0x00000000
        /*0530*/ 	.short	0x010a
        /*0532*/ 	.byte	0x3f
	.zero		1


	//   ....[54]....
        /*0534*/ 	.word	0x000151c0
        /*0538*/ 	.word	0x00000005
        /*053c*/ 	.word	0x00000000
        /*0540*/ 	.short	0x010a
        /*0542*/ 	.byte	0x3f
	.zero		1


	//   ....[55]....
        /*0544*/ 	.word	0x000151f0
        /*0548*/ 	.word	0x00000003
        /*054c*/ 	.word	0x00000000
        /*0550*/ 	.short	0x010a
        /*0552*/ 	.byte	0x3f
	.zero		1


	//   ....[56]....
        /*0554*/ 	.word	0x00015260
        /*0558*/ 	.word	0x00000003
        /*055c*/ 	.word	0x00036800
        /*0560*/ 	.short	0x010a
        /*0562*/ 	.byte	0x3f
	.zero		1


	//   ....[57]....
        /*0564*/ 	.word	0x000152b0
        /*0568*/ 	.word	0x00000000
        /*056c*/ 	.word	0x00036830
        /*0570*/ 	.short	0x010a
        /*0572*/ 	.byte	0x3f
	.zero		1


	//   ....[58]....
        /*0574*/ 	.word	0x00015310
        /*0578*/ 	.word	0x00000009
        /*057c*/ 	.word	0x00036830
        /*0580*/ 	.short	0x010a
        /*0582*/ 	.byte	0x3f
	.zero		1


	//   ....[59]....
        /*0584*/ 	.word	0x00015370
        /*0588*/ 	.word	0x00000009
        /*058c*/ 	.word	0x00036850
        /*0590*/ 	.short	0x010a
        /*0592*/ 	.byte	0x3f
	.zero		1


	//   ....[60]....
        /*0594*/ 	.word	0x000153d0
        /*0598*/ 	.word	0x00000009
        /*059c*/ 	.word	0x00036830
        /*05a0*/ 	.short	0x010a
        /*05a2*/ 	.byte	0x3f
	.zero		1


	//   ....[61]....
        /*05a4*/ 	.word	0x00015430
        /*05a8*/ 	.word	0x00000009
        /*05ac*/ 	.word	0x00036850
        /*05b0*/ 	.short	0x010a
        /*05b2*/ 	.byte	0x3f
	.zero		1


	//   ....[62]....
        /*05b4*/ 	.word	0x00015490
        /*05b8*/ 	.word	0x00000005
        /*05bc*/ 	.word	0x00036850
        /*05c0*/ 	.short	0x010a
        /*05c2*/ 	.byte	0x3f
	.zero		1


	//   ....[63]....
        /*05c4*/ 	.word	0x00015610
        /*05c8*/ 	.word	0x00000008
        /*05cc*/ 	.word	0x00036840
        /*05d0*/ 	.short	0x010a
        /*05d2*/ 	.byte	0x3f
	.zero		1


	//   ....[64]....
        /*05d4*/ 	.word	0x00015660
        /*05d8*/ 	.word	0x00000012
        /*05dc*/ 	.word	0x00036820
        /*05e0*/ 	.short	0x010a
        /*05e2*/ 	.byte	0x3f
	.zero		1


	//   ....[65]....
        /*05e4*/ 	.word	0x000156b0
        /*05e8*/ 	.word	0x00000003
        /*05ec*/ 	.word	0x00036840
        /*05f0*/ 	.short	0x010a
        /*05f2*/ 	.byte	0x3f
	.zero		1


	//   ....[66]....
        /*05f4*/ 	.word	0x00015700
        /*05f8*/ 	.word	0x00000003
        /*05fc*/ 	.word	0x00000060
        /*0600*/ 	.short	0x010a
        /*0602*/ 	.byte	0x3f
	.zero		1


	//   ....[67]....
        /*0604*/ 	.word	0x00015750
        /*0608*/ 	.word	0x00000002
        /*060c*/ 	.word	0x00036840
        /*0610*/ 	.short	0x010a
        /*0612*/ 	.byte	0x3f
	.zero		1


	//   ....[68]....
        /*0614*/ 	.word	0x000157a0
        /*0618*/ 	.word	0x00000002
        /*061c*/ 	.word	0x00000060
        /*0620*/ 	.short	0x010a
        /*0622*/ 	.byte	0x3f
	.zero		1


	//   ....[69]....
        /*0624*/ 	.word	0x000157f0
        /*0628*/ 	.word	0x00000002
        /*062c*/ 	.word	0x00036840
        /*0630*/ 	.short	0x010a
        /*0632*/ 	.byte	0x3f
	.zero		1


	//   ....[70]....
        /*0634*/ 	.word	0x00015840
        /*0638*/ 	.word	0x00000002
        /*063c*/ 	.word	0x00000060
        /*0640*/ 	.short	0x010a
        /*0642*/ 	.byte	0x3f
	.zero		1


	//   ....[71]....
        /*0644*/ 	.word	0x00015890
        /*0648*/ 	.word	0x00000003
        /*064c*/ 	.word	0x00036860
        /*0650*/ 	.short	0x010a
        /*0652*/ 	.byte	0x3f
	.zero		1


	//   ....[72]....
        /*0654*/ 	.word	0x00015970
        /*0658*/ 	.word	0x00000007
        /*065c*/ 	.word	0x00036820
        /*0660*/ 	.short	0x010a
        /*0662*/ 	.byte	0x3f
	.zero		1


	//   ....[73]....
        /*0664*/ 	.word	0x000159c0
        /*0668*/ 	.word	0x00000005
        /*066c*/ 	.word	0x00000000
        /*0670*/ 	.short	0x010a
        /*0672*/ 	.byte	0x3f
	.zero		1


	//   ....[74]....
        /*0674*/ 	.word	0x00015a10
        /*0678*/ 	.word	0x00000003
        /*067c*/ 	.word	0x00000000
        /*0680*/ 	.short	0x010a
        /*0682*/ 	.byte	0x3f
	.zero		1


	//   ....[75]....
        /*0684*/ 	.word	0x00015a60
        /*0688*/ 	.word	0x00000005
        /*068c*/ 	.word	0x00000000
        /*0690*/ 	.short	0x010a
        /*0692*/ 	.byte	0x3f
	.zero		1


	//----- nvinfo : EIATTR_NUM_MBARRIERS
	.align		4
.L_303:
        /*0694*/ 	.byte	0x03, 0x38
        /*0696*/ 	.short	0x0016


	//----- nvinfo : EIATTR_EXIT_INSTR_OFFSETS
	.align		4
        /*0698*/ 	.byte	0x04, 0x1c
        /*069a*/ 	.short	(.L_305 - .L_304)


	//   ....[0]....
.L_304:
        /*069c*/ 	.word	0x00000a00


	//   ....[1]....
        /*06a0*/ 	.word	0x00011fd0


	//   ....[2]....
        /*06a4*/ 	.word	0x00012030


	//   ....[3]....
        /*06a8*/ 	.word	0x00015010


	//   ....[4]....
        /*06ac*/ 	.word	0x00015240


	//----- nvinfo : EIATTR_MAX_THREADS
	.align		4
.L_305:
        /*06b0*/ 	.byte	0x04, 0x05
        /*06b2*/ 	.short	(.L_307 - .L_306)
.L_306:
        /*06b4*/ 	.word	0x00000180
        /*06b8*/ 	.word	0x00000001
        /*06bc*/ 	.word	0x00000001


	//----- nvinfo : EIATTR_CRS_STACK_SIZE
	.align		4
.L_307:
        /*06c0*/ 	.byte	0x04, 0x1e
        /*06c2*/ 	.short	(.L_309 - .L_308)
.L_308:
        /*06c4*/ 	.word	0x00000000


	//----- nvinfo : EIATTR_CBANK_PARAM_SIZE
	.align		4
.L_309:
        /*06c8*/ 	.byte	0x03, 0x19
        /*06ca*/ 	.short	0x0bf0


	//----- nvinfo : EIATTR_PARAM_CBANK
	.align		4
        /*06cc*/ 	.byte	0x04, 0x0a
        /*06ce*/ 	.short	(.L_311 - .L_310)
	.align		4
.L_310:
        /*06d0*/ 	.word	index@(.nv.constant0._ZN7cutlass13device_kernelIN5flash11enable_sm90INS1_16FlashAttnFwdSm90INS1_25CollectiveMainloopFwdSm90ILi2EN4cute5tupleIJNS5_1CILi1EEES8_S8_EEENS6_IJNS7_ILi128EEENS7_ILi112EEENS7_ILi192EEEEEELi192ENS_6half_tEfNS_4arch4Sm90ELb1ELb0ELb1ELb0ELb0ELb0ELb0ELb1ELb1ELb0ELb0ELb0EEENS1_21CollectiveEpilogueFwdINS6_IJSA_SC_SB_EEES9_SE_SG_Li256ELb0ELb0ELb0ELb0EEENS1_30DynamicPersistentTileSchedulerILi256ELi32ELb0ELb0ELb1EEEEEEEEEvNT_6ParamsE)
        /*06d4*/ 	.short	0x0210
        /*06d6*/ 	.short	0x0bf0


	//----- nvinfo : EIATTR_SW_WAR
	.align		4
.L_311:
        /*06d8*/ 	.byte	0x04, 0x36
        /*06da*/ 	.short	(.L_313 - .L_312)
.L_312:
        /*06dc*/ 	.word	0x00000008
.L_313:


//--------------------- .nv.info._ZN7cutlass13device_kernelIN5flash11enable_sm90INS1_16FlashAttnFwdSm90INS1_25CollectiveMainloopFwdSm90ILi2EN4cute5tupleIJNS5_1CILi1EEES8_S8_EEENS6_IJNS7_ILi128EEENS7_ILi112EEENS7_ILi192EEEEEELi192ENS_6half_tEfNS_4arch4Sm90ELb1ELb0ELb1ELb1ELb0ELb0ELb0ELb1ELb1ELb0ELb0ELb0EEENS1_21CollectiveEpilogueFwdINS6_IJSA_SC_SB_EEES9_SE_SG_Li256ELb1ELb0ELb0ELb0EEENS1_36VarlenDynamicPersistentTileSchedulerILi128ELi112ELi256ELi32ELb0ELb0ELb1ELb1ELb1ELb1EEEEEEEEEvNT_6ParamsE --------------------------
	.section	.nv.info._ZN7cutlass13device_kernelIN5flash11enable_sm90INS1_16FlashAttnFwdSm90INS1_25CollectiveMainloopFwdSm90ILi2EN4cute5tupleIJNS5_1CILi1EEES8_S8_EEENS6_IJNS7_ILi128EEENS7_ILi112EEENS7_ILi192EEEEEELi192ENS_6half_tEfNS_4arch4Sm90ELb1ELb0ELb1ELb1ELb0ELb0ELb0ELb1ELb1ELb0ELb0ELb0EEENS1_21CollectiveEpilogueFwdINS6_IJSA_SC_SB_EEES9_SE_SG_Li256ELb1ELb0ELb0ELb0EEENS1_36VarlenDynamicPersistentTileSchedulerILi128ELi112ELi256ELi32ELb0ELb0ELb1ELb1ELb1ELb1EEEEEEEEEvNT_6ParamsE,"",@"SHT_CUDA_INFO"
	.sectionflags	@""
	.align	4


	//----- nvinfo : EIATTR_CUDA_API_VERSION
	.align		4
        /*0000*/ 	.byte	0x04, 0x37
        /*0002*/ 	.short	(.L_315 - .L_314)
.L_314:
        /*0004*/ 	.word	0x00000082


	//----- nvinfo : EIATTR_KPARAM_INFO
	.align		4
.L_315:
        /*0008*/ 	.byte	0x04, 0x17
        /*000a*/ 	.short	(.L_317 - .L_316)
.L_316:
        /*000c*/ 	.word	0x00000000
        /*0010*/ 	.short	0x0000
        /*0012*/ 	.short	0x0070
        /*0014*/ 	.byte	0x00, 0xf0, 0x01, 0x28


	//----- nvinfo : EIATTR_SPARSE_MMA_MASK
	.align		4
.L_317:
        /*0018*/ 	.byte	0x03, 0x50
        /*001a*/ 	.short	0x0000


	//----- nvinfo : EIATTR_MAXREG_COUNT
	.align		4
        /*001c*/ 	.byte	0x03, 0x1b
        /*001e*/ 	.short	0x00a8


	//----- nvinfo : EIATTR_NUM_BARRIERS
	.align		4
        /*0020*/ 	.byte	0x02, 0x4c
        /*0022*/ 	.byte	0x09
	.zero		1


	//----- nvinfo : EIATTR_EXTERNS
	.align		4
        /*0024*/ 	.byte	0x04, 0x0f
        /*0026*/ 	.short	(.L_319 - .L_318)


	//   ....[0]....
	.align		4
.L_318:
        /*0028*/ 	.word	index@(__assertfail)


	//----- nvinfo : EIATTR_ANNOTATIONS
	.align		4
.L_319:
        /*002c*/ 	.byte	0x04, 0x55
        /*002e*/ 	.short	(.L_321 - .L_320)


	//   ....[0]....
.L_320:
        /* <DEDUP_REMOVED lines=33> */


	//----- nvinfo : EIATTR_MERCURY_ISA_VERSION
	.align		4
.L_321:
        /*0230*/ 	.byte	0x03, 0x5f
        /*0232*/ 	.short	0x0101


	//----- nvinfo : EIATTR_UNUSED_LOAD_BYTE_OFFSET
	.align		4
        /*0234*/ 	.byte	0x04, 0x44
        /*0236*/ 	.short	(.L_323 - .L_322)


	//   ....[0]....
.L_322:
        /*0238*/ 	.word	0x00000a40
        /*023c*/ 	.word	0x0000fff0


	//   ....[1]....
        /*0240*/ 	.word	0x00010790
        /*0244*/ 	.word	0x0000fff0


	//----- nvinfo : EIATTR_INT_WARP_WIDE_INSTR_OFFSETS
	.align		4
.L_323:
        /*0248*/ 	.byte	0x04, 0x31
        /*024a*/ 	.short	(.L_325 - .L_324)


	//   ....[0]....
.L_324:
        /*024c*/ 	.word	0x00000160


	//   ....[1]....
        /*0250*/ 	.word	0x000001a0


	//   ....[2]....
        /*0254*/ 	.word	0x00000210


	//   ....[3]....
        /*0258*/ 	.word	0x000141a0


	//   ....[4]....
        /*025c*/ 	.word	0x00014240


	//   ....[5]....
        /*0260*/ 	.word	0x000146d0


	//   ....[6]....
        /*0264*/ 	.word	0x00014700


	//   ....[7]....
        /*0268*/ 	.word	0x00014910


	//   ....[8]....
        /*026c*/ 	.word	0x00014a00


	//   ....[9]....
        /*0270*/ 	.word	0x00016e00


	//   ....[10]....
        /*0274*/ 	.word	0x00016ea0


	//----- nvinfo : EIATTR_COOP_GROUP_MASK_REGIDS
	.align		4
.L_325:
        /*0278*/ 	.byte	0x04, 0x29
        /*027a*/ 	.short	(.L_327 - .L_326)


	//   ....[0]....
.L_326:
        /*027c*/ 	.word	0xffffffff


	//   ....[1]....
        /*0280*/ 	.word	0xffffffff


	//   ....[2]....
        /*0284*/ 	.word	0xffffffff


	//   ....[3]....
        /*0288*/ 	.word	0xffffffff


	//   ....[4]....
        /*028c*/ 	.word	0xffffffff


	//   ....[5]....
        /*0290*/ 	.word	0xffffffff


	//   ....[6]....
        /*0294*/ 	.word	0xffffffff


	//   ....[7]....
        /*0298*/ 	.word	0xffffffff


	//   ....[8]....
        /*029c*/ 	.word	0xffffffff


	//   ....[9]....
        /*02a0*/ 	.word	0xffffffff


	//   ....[10]....
        /*02a4*/ 	.word	0xffffffff


	//   ....[11]....
        /*02a8*/ 	.word	0xffffffff


	//   ....[12]....
        /*02ac*/ 	.word	0xffffffff


	//   ....[13]....
        /*02b0*/ 	.word	0xffffffff


	//   ....[14]....
        /*02b4*/ 	.word	0xffffffff


	//   ....[15]....
        /*02b8*/ 	.word	0xffffffff


	//   ....[16]....
        /*02bc*/ 	.word	0xffffffff


	//   ....[17]....
        /*02c0*/ 	.word	0xffffffff


	//   ....[18]....
        /*02c4*/ 	.word	0xffffffff


	//   ....[19]....
        /*02c8*/ 	.word	0xffffffff


	//   ....[20]....
        /*02cc*/ 	.word	0xffffffff


	//   ....[21]....
        /*02d0*/ 	.word	0xffffffff


	//   ....[22]....
        /*02d4*/ 	.word	0xffffffff


	//   ....[23]....
        /*02d8*/ 	.word	0xffffffff


	//   ....[24]....
        /*02dc*/ 	.word	0xffffffff


	//   ....[25]....
        /*02e0*/ 	.word	0xffffffff


	//   ....[26]....
        /*02e4*/ 	.word	0xffffffff


	//   ....[27]....
        /*02e8*/ 	.word	0xffffffff


	//   ....[28]....
        /*02ec*/ 	.word	0xffffffff


	//   ....[29]....
        /*02f0*/ 	.word	0xffffffff


	//   ....[30]....
        /*02f4*/ 	.word	0xffffffff


	//   ....[31]....
        /*02f8*/ 	.word	0xffffffff


	//   ....[32]....
        /*02fc*/ 	.word	0xffffffff


	//   ....[33]....
        /*0300*/ 	.word	0xffffffff


	//   ....[34]....
        /*0304*/ 	.word	0xffffffff


	//   ....[35]....
        /*0308*/ 	.word	0xffffffff


	//   ....[36]....
        /*030c*/ 	.word	0xffffffff


	//   ....[37]....
        /*0310*/ 	.word	0xffffffff


	//   ....[38]....
        /*0314*/ 	.word	0xffffffff


	//   ....[39]....
        /*0318*/ 	.word	0xffffffff


	//   ....[40]....
        /*031c*/ 	.word	0xffffffff


	//   ....[41]....
        /*0320*/ 	.word	0xffffffff


	//   ....[42]....
        /*0324*/ 	.word	0xffffffff


	//   ....[43]....
        /*0328*/ 	.word	0xffffffff


	//   ....[44]....
        /*032c*/ 	.word	0xffffffff


	//   ....[45]....
        /*0330*/ 	.word	0xffffffff


	//   ....[46]....
        /*0334*/ 	.word	0xffffffff


	//   ....[47]....
        /*0338*/ 	.word	0xffffffff


	//   ....[48]....
        /*033c*/ 	.word	0xffffffff


	//   ....[49]....
        /*0340*/ 	.word	0xffffffff


	//   ....[50]....
        /*0344*/ 	.word	0xffffffff


	//   ....[51]....
        /*0348*/ 	.word	0xffffffff


	//   ....[52]....
        /*034c*/ 	.word	0xffffffff


	//   ....[53]....
        /*0350*/ 	.word	0xffffffff


	//   ....[54]....
        /*0354*/ 	.word	0xffffffff


	//   ....[55]....
        /*0358*/ 	.word	0xffffffff


	//   ....[56]....
        /*035c*/ 	.word	0xffffffff


	//   ....[57]....
        /*0360*/ 	.word	0xffffffff


	//   ....[58]....
        /*0364*/ 	.word	0x0500000f


	//   ....[59]....
        /*0368*/ 	.word	0x0500000f


	//   ....[60]....
        /*036c*/ 	.word	0x0500000f


	//   ....[61]....
        /*0370*/ 	.word	0x0500000f


	//   ....[62]....
        /*0374*/ 	.word	0x0500000f


	//   ....[63]....
        /*0378*/ 	.word	0x0500000f


	//   ....[64]....
        /*037c*/ 	.word	0x0500000f


	//   ....[65]....
        /*0380*/ 	.word	0x0500000f


	//   ....[66]....
        /*0384*/ 	.word	0x0500000f


	//   ....[67]....
        /*0388*/ 	.word	0x0500000f


	//   ....[68]....
        /*038c*/ 	.word	0x0500000f


	//   ....[69]....
        /*0390*/ 	.word	0x0500000f


	//   ....[70]....
        /*0394*/ 	.word	0x0500000f


	//   ....[71]....
        /*0398*/ 	.word	0x0500000f


	//   ....[72]....
        /*039c*/ 	.word	0x0500000f


	//   ....[73]....
        /*03a0*/ 	.word	0x0500000f


	//   ....[74]....
        /*03a4*/ 	.word	0x0500000f


	//   ....[75]....
        /*03a8*/ 	.word	0x0500000f


	//   ....[76]....
        /*03ac*/ 	.word	0x0500000f


	//----- nvinfo : EIATTR_COOP_GROUP_INSTR_OFFSETS
	.align		4
.L_327:
        /*03b0*/ 	.byte	0x04, 0x28
        /*03b2*/ 	.short	(.L_329 - .L_328)


	//   ....[0]....
.L_328:
        /*03b4*/ 	.word	0x00000060


	//   ....[1]....
        /*03b8*/ 	.word	0x00000170


	//   ....[2]....
        /*03bc*/ 	.word	0x000001c0


	//   ....[3]....
        /*03c0*/ 	.word	0x000003f0


	//   ....[4]....
        /*03c4*/ 	.word	0x00000550


	//   ....[5]....
        /*03c8*/ 	.word	0x00000670


	//   ....[6]....
        /*03cc*/ 	.word	0x000007d0


	//   ....[7]....
        /*03d0*/ 	.word	0x000017c0


	//   ....[8]....
        /*03d4*/ 	.word	0x00004ee0


	//   ....[9]....
        /*03d8*/ 	.word	0x00004fd0


	//   ....[10]....
        /*03dc*/ 	.word	0x00005910


	//   ....[11]....
        /*03e0*/ 	.word	0x00005990


	//   ....[12]....
        /*03e4*/ 	.word	0x00009ee0


	//   ....[13]....
        /*03e8*/ 	.word	0x0000a010


	//   ....[14]....
        /*03ec*/ 	.word	0x0000a7d0


	//   ....[15]....
        /*03f0*/ 	.word	0x0000a830


	//   ....[16]....
        /*03f4*/ 	.word	0x0000e510


	//   ....[17]....
        /*03f8*/ 	.word	0x0000e540


	//   ....[18]....
        /*03fc*/ 	.word	0x0000e950


	//   ....[19]....
        /*0400*/ 	.word	0x0000ea60


	//   ....[20]....
        /*0404*/ 	.word	0x0000fc90


	//   ....[21]....
        /*0408*/ 	.word	0x0000fcd0


	//   ....[22]....
        /*040c*/ 	.word	0x0000fdc0


	//   ....[23]....
        /*0410*/ 	.word	0x0000fde0


	//   ....[24]....
        /*0414*/ 	.word	0x00012f20


	//   ....[25]....
        /*0418*/ 	.word	0x000130b0


	//   ....[26]....
        /*041c*/ 	.word	0x000130e0


	//   ....[27]....
        /*0420*/ 	.word	0x00013120


	//   ....[28]....
        /*0424*/ 	.word	0x00013190


	//   ....[29]....
        /*0428*/ 	.word	0x000131f0


	//   ....[30]....
        /*042c*/ 	.word	0x00013230


	//   ....[31]....
        /*0430*/ 	.word	0x000133e0


	//   ....[32]....
        /*0434*/ 	.word	0x00013440


	//   ....[33]....
        /*0438*/ 	.word	0x00013480


	//   ....[34]....
        /*043c*/ 	.word	0x000134c0


	//   ....[35]....
        /*0440*/ 	.word	0x000134f0


	//   ....[36]....
        /*0444*/ 	.word	0x00013520


	//   ....[37]....
        /*0448*/ 	.word	0x000135c0


	//   ....[38]....
        /*044c*/ 	.word	0x00013620


	//   ....[39]....
        /*0450*/ 	.word	0x000136b0


	//   ....[40]....
        /*0454*/ 	.word	0x00017310


	//   ....[41]....
        /*0458*/ 	.word	0x00017320


	//   ....[42]....
        /*045c*/ 	.word	0x00017440


	//   ....[43]....
        /*0460*/ 	.word	0x000174a0


	//   ....[44]....
        /*0464*/ 	.word	0x000174e0


	//   ....[45]....
        /*0468*/ 	.word	0x00017520


	//   ....[46]....
        /*046c*/ 	.word	0x00017550


	//   ....[47]....
        /*0470*/ 	.word	0x00017580


	//   ....[48]....
        /*0474*/ 	.word	0x00017720


	//   ....[49]....
        /*0478*/ 	.word	0x00017780


	//   ....[50]....
        /*047c*/ 	.word	0x000177c0


	//   ....[51]....
        /*0480*/ 	.word	0x00017800


	//   ....[52]....
        /*0484*/ 	.word	0x00017830


	//   ....[53]....
        /*0488*/ 	.word	0x00017860


	//   ....[54]....
        /*048c*/ 	.word	0x00017920


	//   ....[55]....
        /*0490*/ 	.word	0x00017940


	//   ....[56]....
        /*0494*/ 	.word	0x000179b0


	//   ....[57]....
        /*0498*/ 	.word	0x00018050


	//   ....[58]....
        /*049c*/ 	.word	0x00018640


	//   ....[59]....
        /*04a0*/ 	.word	0x00018a60


	//   ....[60]....
        /*04a4*/ 	.word	0x00018af0


	//   ....[61]....
        /*04a8*/ 	.word	0x00018b90


	//   ....[62]....
        /*04ac*/ 	.word	0x00018c40


	//   ....[63]....
        /*04b0*/ 	.word	0x00018cc0


	//   ....[64]....
        /*04b4*/ 	.word	0x00018d40


	//   ....[65]....
        /*04b8*/ 	.word	0x00018dc0


	//   ....[66]....
        /*04bc*/ 	.word	0x00018e40


	//   ....[67]....
        /*04c0*/ 	.word	0x00018ed0


	//   ....[68]....
        /*04c4*/ 	.word	0x00018f80


	//   ....[69]....
        /*04c8*/ 	.word	0x00019000


	//   ....[70]....
        /*04cc*/ 	.word	0x00019080


	//   ....[71]....
        /*04d0*/ 	.word	0x00019100


	//   ....[72]....
        /*04d4*/ 	.word	0x00019180


	//   ....[73]....
        /*04d8*/ 	.word	0x000191f0


	//   ....[74]....
        /*04dc*/ 	.word	0x00019290


	//   ....[75]....
        /*04e0*/ 	.word	0x00019320


	//   ....[76]....
        /*04e4*/ 	.word	0x00019450


	//----- nvinfo : EIATTR_REG_RECONFIG
	.align		4
.L_329:
        /*04e8*/ 	.byte	0x01, 0x54
	.zero		2


	//----- nvinfo : EIATTR_SYSCALL_OFFSETS
	.align		4
        /*04ec*/ 	.byte	0x04, 0x46
        /*04ee*/ 	.short	(.L_331 - .L_330)


	//   ....[0]....
.L_330:
        /*04f0*/ 	.word	0x000019a0


	//   ....[1]....
        /*04f4*/ 	.word	0x000143d0


	//   ....[2]....
        /*04f8*/ 	.word	0x00014510


	//   ....[3]....
        /*04fc*/ 	.word	0x00014610


	//----- nvinfo : EIATTR_MBARRIER_INSTR_OFFSETS
	.align		4
.L_331:
        /*0500*/ 	.byte	0x04, 0x39
        /*0502*/ 	.short	(.L_333 - .L_332)


	//   ....[0]....
.L_332:
        /*0504*/ 	.word	0x000002a0
        /*0508*/ 	.word	0x000000ff
        /*050c*/ 	.word	0x00036800
        /*0510*/ 	.short	0x0100
        /*0512*/ 	.byte	0x08
	.zero		1


	//   ....[1]....
        /*0514*/ 	.word	0x000002b0
        /*0518*/ 	.word	0x000000ff
        /*051c*/ 	.word	0x00036820
        /*0520*/ 	.short	0x0100
        /*0522*/ 	.byte	0x08
	.zero		1


	//   ....[2]....
        /*0524*/ 	.word	0x000003a0
        /*0528*/ 	.word	0x000000ff
        /*052c*/ 	.word	0x00036830
        /*0530*/ 	.short	0x0100
        /*0532*/ 	.byte	0x08
	.zero		1


	//   ....[3]....
        /*0534*/ 	.word	0x000003b0
        /*0538*/ 	.word	0x000000ff
        /*053c*/ 	.word	0x00036840
        /*0540*/ 	.short	0x0100
        /*0542*/ 	.byte	0x08
	.zero		1


	//   ....[4]....
        /*0544*/ 	.word	0x000003c0
        /*0548*/ 	.word	0x000000ff
        /*054c*/ 	.word	0x00036838
        /*0550*/ 	.short	0x0100
        /*0552*/ 	.byte	0x08
	.zero		1


	//   ....[5]....
        /*0554*/ 	.word	0x000003d0
        /*0558*/ 	.word	0x000000ff
        /*055c*/ 	.word	0x00036848
        /*0560*/ 	.short	0x0100
        /*0562*/ 	.byte	0x08
	.zero		1


	//   ....[6]....
        /*0564*/ 	.word	0x00000500
        /*0568*/ 	.word	0x000000ff
        /*056c*/ 	.word	0x00036850
        /*0570*/ 	.short	0x0100
        /*0572*/ 	.byte	0x08
	.zero		1


	//   ....[7]....
        /*0574*/ 	.word	0x00000510
        /*0578*/ 	.word	0x000000ff
        /*057c*/ 	.word	0x00036860
        /*0580*/ 	.short	0x0100
        /*0582*/ 	.byte	0x08
	.zero		1


	//   ....[8]....
        /*0584*/ 	.word	0x00000520
        /*0588*/ 	.word	0x000000ff
        /*058c*/ 	.word	0x00036858
        /*0590*/ 	.short	0x0100
        /*0592*/ 	.byte	0x08
	.zero		1


	//   ....[9]....
        /*0594*/ 	.word	0x00000530
        /*0598*/ 	.word	0x000000ff
        /*059c*/ 	.word	0x00036868
        /*05a0*/ 	.short	0x0100
        /*05a2*/ 	.byte	0x08
	.zero		1


	//   ....[10]....
        /*05a4*/ 	.word	0x00000620
        /*05a8*/ 	.word	0x000000ff
        /*05ac*/ 	.word	0x00036870
        /*05b0*/ 	.short	0x0100
        /*05b2*/ 	.byte	0x06
	.zero		1


	//   ....[11]....
        /*05b4*/ 	.word	0x00000630
        /*05b8*/ 	.word	0x000000ff
        /*05bc*/ 	.word	0x00036880
        /*05c0*/ 	.short	0x0100
        /*05c2*/ 	.byte	0x06
	.zero		1


	//   ....[12]....
        /*05c4*/ 	.word	0x00000640
        /*05c8*/ 	.word	0x000000ff
        /*05cc*/ 	.word	0x00036878
        /*05d0*/ 	.short	0x0100
        /*05d2*/ 	.byte	0x06
	.zero		1


	//   ....[13]....
        /*05d4*/ 	.word	0x00000650
        /*05d8*/ 	.word	0x000000ff
        /*05dc*/ 	.word	0x00036888
        /*05e0*/ 	.short	0x0100
        /*05e2*/ 	.byte	0x06
	.zero		1


	//   ....[14]....
        /*05e4*/ 	.word	0x00000780
        /*05e8*/ 	.word	0x000000ff
        /*05ec*/ 	.word	0x00036890
        /*05f0*/ 	.short	0x0100
        /*05f2*/ 	.byte	0x08
	.zero		1


	//   ....[15]....
        /*05f4*/ 	.word	0x00000790
        /*05f8*/ 	.word	0x000000ff
        /*05fc*/ 	.word	0x000368a0
        /*0600*/ 	.short	0x0100
        /*0602*/ 	.byte	0x08
	.zero		1


	//   ....[16]....
        /*0604*/ 	.word	0x000007a0
        /*0608*/ 	.word	0x000000ff
        /*060c*/ 	.word	0x00036898
        /*0610*/ 	.short	0x0100
        /*0612*/ 	.byte	0x08
	.zero		1


	//   ....[17]....
        /*0614*/ 	.word	0x000007b0
        /*0618*/ 	.word	0x000000ff
        /*061c*/ 	.word	0x000368a8
        /*0620*/ 	.short	0x0100
        /*0622*/ 	.byte	0x08
	.zero		1


	//   ....[18]....
        /*0624*/ 	.word	0x000008e0
        /*0628*/ 	.word	0x000000ff
        /*062c*/ 	.word	0x000368b0
        /*0630*/ 	.short	0x0100
        /*0632*/ 	.byte	0x08
	.zero		1


	//   ....[19]....
        /*0634*/ 	.word	0x000008f0
        /*0638*/ 	.word	0x000000ff
        /*063c*/ 	.word	0x000368c0
        /*0640*/ 	.short	0x0100
        /*0642*/ 	.byte	0x08
	.zero		1


	//   ....[20]....
        /*0644*/ 	.word	0x00000900
        /*0648*/ 	.word	0x000000ff
        /*064c*/ 	.word	0x000368b8
        /*0650*/ 	.short	0x0100
        /*0652*/ 	.byte	0x08
	.zero		1


	//   ....[21]....
        /*0654*/ 	.word	0x00000910
        /*0658*/ 	.word	0x000000ff
        /*065c*/ 	.word	0x000368c8
        /*0660*/ 	.short	0x0100
        /*0662*/ 	.byte	0x08
	.zero		1


	//   ....[22]....
        /*0664*/ 	.word	0x00001a40
        /*0668*/ 	.word	0x000000ff
        /*066c*/ 	.word	0x00036800
        /*0670*/ 	.short	0x010a
        /*0672*/ 	.byte	0x26
	.zero		1


	//   ....[23]....
        /*0674*/ 	.word	0x00001ac0
        /*0678*/ 	.word	0x00000000
        /*067c*/ 	.word	0x00036830
        /*0680*/ 	.short	0x010a
        /*0682*/ 	.byte	0x3f
	.zero		1


	//   ....[24]....
        /*0684*/ 	.word	0x00001b30
        /*0688*/ 	.word	0x00000000
        /*068c*/ 	.word	0x00036830
        /*0690*/ 	.short	0x010a
        /*0692*/ 	.byte	0x3f
	.zero		1


	//   ....[25]....
        /*0694*/ 	.word	0x00004d80
        /*0698*/ 	.word	0x00000000
        /*069c*/ 	.word	0x00000000
        /*06a0*/ 	.short	0x0101
        /*06a2*/ 	.byte	0x3f
	.zero		1


	//   ....[26]....
        /*06a4*/ 	.word	0x000069f0
        /*06a8*/ 	.word	0x000000ff
        /*06ac*/ 	.word	0x00036830
        /*06b0*/ 	.short	0x010a
        /*06b2*/ 	.byte	0x25
	.zero		1


	//   ....[27]....
        /*06b4*/ 	.word	0x00006a30
        /*06b8*/ 	.word	0x000000ff
        /*06bc*/ 	.word	0x00036830
        /*06c0*/ 	.short	0x010a
        /*06c2*/ 	.byte	0x25
	.zero		1


	//   ....[28]....
        /*06c4*/ 	.word	0x00008f80
        /*06c8*/ 	.word	0x000000ff
        /*06cc*/ 	.word	0x00036850
        /*06d0*/ 	.short	0x010a
        /*06d2*/ 	.byte	0x04
	.zero		1


	//   ....[29]....
        /*06d4*/ 	.word	0x00008fc0
        /*06d8*/ 	.word	0x000000ff
        /*06dc*/ 	.word	0x00036850
        /*06e0*/ 	.short	0x010a
        /*06e2*/ 	.byte	0x04
	.zero		1


	//   ....[30]....
        /*06e4*/ 	.word	0x0000af70
        /*06e8*/ 	.word	0x00000003
        /*06ec*/ 	.word	0x00000000
        /*06f0*/ 	.short	0x0101
        /*06f2*/ 	.byte	0x3f
	.zero		1


	//   ....[31]....
        /*06f4*/ 	.word	0x0000afa0
        /*06f8*/ 	.word	0x0000008b
        /*06fc*/ 	.word	0x00000000
        /*0700*/ 	.short	0x0101
        /*0702*/ 	.byte	0x3f
	.zero		1


	//   ....[32]....
        /*0704*/ 	.word	0x0000b450
        /*0708*/ 	.word	0x000000ff
        /*070c*/ 	.word	0x00036830
        /*0710*/ 	.short	0x010a
        /*0712*/ 	.byte	0x04
	.zero		1


	//   ....[33]....
        /*0714*/ 	.word	0x0000b490
        /*0718*/ 	.word	0x000000ff
        /*071c*/ 	.word	0x00036830
        /*0720*/ 	.short	0x010a
        /*0722*/ 	.byte	0x04
	.zero		1


	//   ....[34]....
        /*0724*/ 	.word	0x0000d9e0
        /*0728*/ 	.word	0x000000ff
        /*072c*/ 	.word	0x00036850
        /*0730*/ 	.short	0x010a
        /*0732*/ 	.byte	0x0e
	.zero		1


	//   ....[35]....
        /*0734*/ 	.word	0x0000da20
        /*0738*/ 	.word	0x000000ff
        /*073c*/ 	.word	0x00036850
        /*0740*/ 	.short	0x010a
        /*0742*/ 	.byte	0x0e
	.zero		1


	//   ....[36]....
        /*0744*/ 	.word	0x0000f0a0
        /*0748*/ 	.word	0x0000000b
        /*074c*/ 	.word	0x00000000
        /*0750*/ 	.short	0x0101
        /*0752*/ 	.byte	0x3f
	.zero		1


	//   ....[37]....
        /*0754*/ 	.word	0x0000f0f0
        /*0758*/ 	.word	0x0000000f
        /*075c*/ 	.word	0x00000000
        /*0760*/ 	.short	0x0101
        /*0762*/ 	.byte	0x3f
	.zero		1


	//   ....[38]....
        /*0764*/ 	.word	0x0000fc00
        /*0768*/ 	.word	0x000000ff
        /*076c*/ 	.word	0x00036850
        /*0770*/ 	.short	0x010a
        /*0772*/ 	.byte	0x05
	.zero		1


	//   ....[39]....
        /*0774*/ 	.word	0x0000fc40
        /*0778*/ 	.word	0x000000ff
        /*077c*/ 	.word	0x00036850
        /*0780*/ 	.short	0x010a
        /*0782*/ 	.byte	0x05
	.zero		1


	//   ....[40]....
        /*0784*/ 	.word	0x00010130
        /*0788*/ 	.word	0x00000005
        /*078c*/ 	.word	0x00000000
        /*0790*/ 	.short	0x0101
        /*0792*/ 	.byte	0x3f
	.zero		1


	//   ....[41]....
        /*0794*/ 	.word	0x00011b60
        /*0798*/ 	.word	0x0000002a
        /*079c*/ 	.word	0x00000000
        /*07a0*/ 	.short	0x0101
        /*07a2*/ 	.byte	0x3f
	.zero		1


	//   ....[42]....
        /*07a4*/ 	.word	0x00014d50
        /*07a8*/ 	.word	0x00000008
        /*07ac*/ 	.word	0x00036840
        /*07b0*/ 	.short	0x010a
        /*07b2*/ 	.byte	0x3f
	.zero		1


	//   ....[43]....
        /*07b4*/ 	.word	0x00015300
        /*07b8*/ 	.word	0x00000009
        /*07bc*/ 	.word	0x00036820
        /*07c0*/ 	.short	0x010a
        /*07c2*/ 	.byte	0x3f
	.zero		1


	//   ....[44]....
        /*07c4*/ 	.word	0x00015630
        /*07c8*/ 	.word	0x00000002
        /*07cc*/ 	.word	0x00036840
        /*07d0*/ 	.short	0x010a
        /*07d2*/ 	.byte	0x3f
	.zero		1


	//   ....[45]....
        /*07d4*/ 	.word	0x00015930
        /*07d8*/ 	.word	0x00000003
        /*07dc*/ 	.word	0x00000060
        /*07e0*/ 	.short	0x010a
        /*07e2*/ 	.byte	0x3f
	.zero		1


	//   ....[46]....
        /*07e4*/ 	.word	0x00015f50
        /*07e8*/ 	.word	0x00000002
        /*07ec*/ 	.word	0x00036840
        /*07f0*/ 	.short	0x010a
        /*07f2*/ 	.byte	0x3f
	.zero		1


	//   ....[47]....
        /*07f4*/ 	.word	0x00016250
        /*07f8*/ 	.word	0x00000003
        /*07fc*/ 	.word	0x00000060
        /*0800*/ 	.short	0x010a
        /*0802*/ 	.byte	0x3f
	.zero		1


	//   ....[48]....
        /*0804*/ 	.word	0x00016780
        /*0808*/ 	.word	0x00000002
        /*080c*/ 	.word	0x00036840
        /*0810*/ 	.short	0x010a
        /*0812*/ 	.byte	0x3f
	.zero		1


	//   ....[49]....
        /*0814*/ 	.word	0x00016a90
        /*0818*/ 	.word	0x00000002
        /*081c*/ 	.word	0x00000060
        /*0820*/ 	.short	0x010a
        /*0822*/ 	.byte	0x3f
	.zero		1


	//   ....[50]....
        /*0824*/ 	.word	0x00016f60
        /*0828*/ 	.word	0x00000003
        /*082c*/ 	.word	0x00036860
        /*0830*/ 	.short	0x010a
        /*0832*/ 	.byte	0x3f
	.zero		1


	//   ....[51]....
        /*0834*/ 	.word	0x00017fd0
        /*0838*/ 	.word	0x00000000
        /*083c*/ 	.word	0x00036820
        /*0840*/ 	.short	0x010a
        /*0842*/ 	.byte	0x3f
	.zero		1


	//   ....[52]....
        /*0844*/ 	.word	0x000181b0
        /*0848*/ 	.word	0x00000006
        /*084c*/ 	.word	0x00000000
        /*0850*/ 	.short	0x010a
        /*0852*/ 	.byte	0x3f
	.zero		1


	//   ....[53]....
        /*0854*/ 	.word	0x00018220
        /*0858*/ 	.word	0x00000007
        /*085c*/ 	.word	0x00000000
        /*0860*/ 	.short	0x010a
        /*0862*/ 	.byte	0x3f
	.zero		1


	//   ....[54]....
        /*0864*/ 	.word	0x00018290
        /*0868*/ 	.word	0x00000004
        /*086c*/ 	.word	0x00000000
        /*0870*/ 	.short	0x010a
        /*0872*/ 	.byte	0x3f
	.zero		1


	//   ....[55]....
        /*0874*/ 	.word	0x000182c0
        /*0878*/ 	.word	0x00000003
        /*087c*/ 	.word	0x00000000
        /*0880*/ 	.short	0x010a
        /*0882*/ 	.byte	0x3f
	.zero		1


	//   ....[56]....
        /*0884*/ 	.word	0x00018330
        /*0888*/ 	.word	0x00000003
        /*088c*/ 	.word	0x00036800
        /*0890*/ 	.short	0x010a
        /*0892*/ 	.byte	0x3f
	.zero		1


	//   ....[57]....
        /*0894*/ 	.word	0x00018380
        /*0898*/ 	.word	0x00000000
        /*089c*/ 	.word	0x00036830
        /*08a0*/ 	.short	0x010a
        /*08a2*/ 	.byte	0x3f
	.zero		1


	//   ....[58]....
        /*08a4*/ 	.word	0x000183e0
        /*08a8*/ 	.word	0x00000007
        /*08ac*/ 	.word	0x00036830
        /*08b0*/ 	.short	0x010a
        /*08b2*/ 	.byte	0x3f
	.zero		1


	//   ....[59]....
        /*08b4*/ 	.word	0x00018440
        /*08b8*/ 	.word	0x00000007
        /*08bc*/ 	.word	0x00036850
        /*08c0*/ 	.short	0x010a
        /*08c2*/ 	.byte	0x3f
	.zero		1


	//   ....[60]....
        /*08c4*/ 	.word	0x000184a0
        /*08c8*/ 	.word	0x00000007
        /*08cc*/ 	.word	0x00036830
        /*08d0*/ 	.short	0x010a
        /*08d2*/ 	.byte	0x3f
	.zero		1


	//   ....[61]....
        /*08d4*/ 	.word	0x00018500
        /*08d8*/ 	.word	0x00000007
        /*08dc*/ 	.word	0x00036850
        /*08e0*/ 	.short	0x010a
        /*08e2*/ 	.byte	0x3f
	.zero		1


	//   ....[62]....
        /*08e4*/ 	.word	0x00018560
        /*08e8*/ 	.word	0x00000005
        /*08ec*/ 	.word	0x00036850
        /*08f0*/ 	.short	0x010a
        /*08f2*/ 	.byte	0x3f
	.zero		1


	//   ....[63]....
        /*08f4*/ 	.word	0x00018700
        /*08f8*/ 	.word	0x00000008
        /*08fc*/ 	.word	0x00036840
        /*0900*/ 	.short	0x010a
        /*0902*/ 	.byte	0x3f
	.zero		1


	//   ....[64]....
        /*0904*/ 	.word	0x00018780
        /*0908*/ 	.word	0x00000008
        /*090c*/ 	.word	0x00036820
        /*0910*/ 	.short	0x010a
        /*0912*/ 	.byte	0x3f
	.zero		1


	//   ....[65]....
        /*0914*/ 	.word	0x000187d0
        /*0918*/ 	.word	0x00000002
        /*091c*/ 	.word	0x00036840
        /*0920*/ 	.short	0x010a
        /*0922*/ 	.byte	0x3f
	.zero		1


	//   ....[66]....
        /*0924*/ 	.word	0x00018820
        /*0928*/ 	.word	0x00000003
        /*092c*/ 	.word	0x00000060
        /*0930*/ 	.short	0x010a
        /*0932*/ 	.byte	0x3f
	.zero		1


	//   ....[67]....
        /*0934*/ 	.word	0x00018870
        /*0938*/ 	.word	0x00000002
        /*093c*/ 	.word	0x00036840
        /*0940*/ 	.short	0x010a
        /*0942*/ 	.byte	0x3f
	.zero		1


	//   ....[68]....
        /*0944*/ 	.word	0x000188c0
        /*0948*/ 	.word	0x00000003
        /*094c*/ 	.word	0x00000060
        /*0950*/ 	.short	0x010a
        /*0952*/ 	.byte	0x3f
	.zero		1


	//   ....[69]....
        /*0954*/ 	.word	0x00018910
        /*0958*/ 	.word	0x00000002
        /*095c*/ 	.word	0x00036840
        /*0960*/ 	.short	0x010a
        /*0962*/ 	.byte	0x3f
	.zero		1


	//   ....[70]....
        /*0964*/ 	.word	0x00018960
        /*0968*/ 	.word	0x00000002
        /*096c*/ 	.word	0x00000060
        /*0970*/ 	.short	0x010a
        /*0972*/ 	.byte	0x3f
	.zero		1


	//   ....[71]....
        /*0974*/ 	.word	0x000189b0
        /*0978*/ 	.word	0x00000003
        /*097c*/ 	.word	0x00036860
        /*0980*/ 	.short	0x010a
        /*0982*/ 	.byte	0x3f
	.zero		1


	//   ....[72]....
        /*0984*/ 	.word	0x00019370
        /*0988*/ 	.word	0x00000000
        /*098c*/ 	.word	0x00036820
        /*0990*/ 	.short	0x010a
        /*0992*/ 	.byte	0x3f
	.zero		1


	//   ....[73]....
        /*0994*/ 	.word	0x00019510
        /*0998*/ 	.word	0x00000006
        /*099c*/ 	.word	0x00000000
        /*09a0*/ 	.short	0x010a
        /*09a2*/ 	.byte	0x3f
	.zero		1


	//   ....[74]....
        /*09a4*/ 	.word	0x00019560
        /*09a8*/ 	.word	0x00000007
        /*09ac*/ 	.word	0x00000000
        /*09b0*/ 	.short	0x010a
        /*09b2*/ 	.byte	0x3f
	.zero		1


	//   ....[75]....
        /*09b4*/ 	.word	0x000195b0
        /*09b8*/ 	.word	0x00000004
        /*09bc*/ 	.word	0x00000000
        /*09c0*/ 	.short	0x010a
        /*09c2*/ 	.byte	0x3f
	.zero		1


	//----- nvinfo : EIATTR_NUM_MBARRIERS
	.align		4
.L_333:
        /*09c4*/ 	.byte	0x03, 0x38
        /*09c6*/ 	.short	0x0016


	//----- nvinfo : EIATTR_EXIT_INSTR_OFFSETS
	.align		4
        /*09c8*/ 	.byte	0x04, 0x1c
        /*09ca*/ 	.short	(.L_335 - .L_334)


	//   ....[0]....
.L_334:
        /*09cc*/ 	.word	0x00000a80


	//   ....[1]....
        /*09d0*/ 	.word	0x00012ee0


	//   ....[2]....
        /*09d4*/ 	.word	0x00012f40


	//   ....[3]....
        /*09d8*/ 	.word	0x00018310


	//----- nvinfo : EIATTR_MAX_THREADS
	.align		4
.L_335:
        /*09dc*/ 	.byte	0x04, 0x05
        /*09de*/ 	.short	(.L_337 - .L_336)
.L_336:
        /*09e0*/ 	.word	0x00000180
        /*09e4*/ 	.word	0x00000001
        /*09e8*/ 	.word	0x00000001


	//----- nvinfo : EIATTR_CRS_STACK_SIZE
	.align		4
.L_337:
        /*09ec*/ 	.byte	0x04, 0x1e
        /*09ee*/ 	.short	(.L_339 - .L_338)
.L_338:
        /*09f0*/ 	.word	0x00000000


	//----- nvinfo : EIATTR_CBANK_PARAM_SIZE
	.align		4
.L_339:
        /*09f4*/ 	.byte	0x03, 0x19
        /*09f6*/ 	.short	0x0a70


	//----- nvinfo : EIATTR_PARAM_CBANK
	.align		4
        /*09f8*/ 	.byte	0x04, 0x0a
        /*09fa*/ 	.short	(.L_341 - .L_340)
	.align		4
.L_340:
        /*09fc*/ 	.word	index@(.nv.constant0._ZN7cutlass13device_kernelIN5flash11enable_sm90INS1_16FlashAttnFwdSm90INS1_25CollectiveMainloopFwdSm90ILi2EN4cute5tupleIJNS5_1CILi1EEES8_S8_EEENS6_IJNS7_ILi128EEENS7_ILi112EEENS7_ILi192EEEEEELi192ENS_6half_tEfNS_4arch4Sm90ELb1ELb0ELb1ELb1ELb0ELb0ELb0ELb1ELb1ELb0ELb0ELb0EEENS1_21CollectiveEpilogueFwdINS6_IJSA_SC_SB_EEES9_SE_SG_Li256ELb1ELb0ELb0ELb0EEENS1_36VarlenDynamicPersistentTileSchedulerILi128ELi112ELi256ELi32ELb0ELb0ELb1ELb1ELb1ELb1EEEEEEEEEvNT_6ParamsE)
        /*0a00*/ 	.short	0x0210
        /*0a02*/ 	.short	0x0a70


	//----- nvinfo : EIATTR_SW_WAR
	.align		4
.L_341:
        /*0a04*/ 	.byte	0x04, 0x36
        /*0a06*/ 	.short	(.L_343 - .L_342)
.L_342:
        /*0a08*/ 	.word	0x00000008
.L_343:


//--------------------- .nv.info._ZN7cutlass13device_kernelIN5flash11enable_sm90INS1_16FlashAttnFwdSm90INS1_25CollectiveMainloopFwdSm90ILi2EN4cute5tupleIJNS5_1CILi1EEES8_S8_EEENS6_IJNS7_ILi128EEENS7_ILi112EEENS7_ILi192EEEEEELi192ENS_6half_tEfNS_4arch4Sm90ELb1ELb0ELb1ELb1ELb0ELb1ELb0ELb1ELb1ELb0ELb0ELb0EEENS1_21CollectiveEpilogueFwdINS6_IJSA_SC_SB_EEES9_SE_SG_Li256ELb1ELb0ELb0ELb0EEENS1_36VarlenDynamicPersistentTileSchedulerILi128ELi112ELi256ELi32ELb0ELb0ELb1ELb1ELb1ELb1EEEEEEEEEvNT_6ParamsE --------------------------
	.section	.nv.info._ZN7cutlass13device_kernelIN5flash11enable_sm90INS1_16FlashAttnFwdSm90INS1_25CollectiveMainloopFwdSm90ILi2EN4cute5tupleIJNS5_1CILi1EEES8_S8_EEENS6_IJNS7_ILi128EEENS7_ILi112EEENS7_ILi192EEEEEELi192ENS_6half_tEfNS_4arch4Sm90ELb1ELb0ELb1ELb1ELb0ELb1ELb0ELb1ELb1ELb0ELb0ELb0EEENS1_21CollectiveEpilogueFwdINS6_IJSA_SC_SB_EEES9_SE_SG_Li256ELb1ELb0ELb0ELb0EEENS1_36VarlenDynamicPersistentTileSchedulerILi128ELi112ELi256ELi32ELb0ELb0ELb1ELb1ELb1ELb1EEEEEEEEEvNT_6ParamsE,"",@"SHT_CUDA_INFO"
	.sectionflags	@""
	.align	4


	//----- nvinfo : EIATTR_CUDA_API_VERSION
	.align		4
        /*0000*/ 	.byte	0x04, 0x37
        /*0002*/ 	.short	(.L_345 - .L_344)
.L_344:
        /*0004*/ 	.word	0x00000082


	//----- nvinfo : EIATTR_KPARAM_INFO
	.align		4
.L_345:
        /*0008*/ 	.byte	0x04, 0x17
        /*000a*/ 	.short	(.L_347 - .L_346)
.L_346:
        /*000c*/ 	.word	0x00000000
        /*0010*/ 	.short	0x0000
        /*0012*/ 	.short	0x0070
        /*0014*/ 	.byte	0x00, 0xf0, 0x01, 0x28


	//----- nvinfo : EIATTR_SPARSE_MMA_MASK
	.align		4
.L_347:
        /*0018*/ 	.byte	0x03, 0x50
        /*001a*/ 	.short	0x0000


	//----- nvinfo : EIATTR_MAXREG_COUNT
	.align		4
        /*001c*/ 	.byte	0x03, 0x1b
        /*001e*/ 	.short	0x00a8


	//----- nvinfo : EIATTR_NUM_BARRIERS
	.align		4
        /*0020*/ 	.byte	0x02, 0x4c
        /*0022*/ 	.byte	0x10
	.zero		1


	//----- nvinfo : EIATTR_EXTERNS
	.align		4
        /*0024*/ 	.byte	0x04, 0x0f
        /*0026*/ 	.short	(.L_349 - .L_348)


	//   ....[0]....
	.align		4
.L_348:
        /*0028*/ 	.word	index@(__assertfail)


	//----- nvinfo : EIATTR_ANNOTATIONS
	.align		4
.L_349:
        /*002c*/ 	.byte	0x04, 0x55
        /*002e*/ 	.short	(.L_351 - .L_350)


	//   ....[0]....
.L_350:
        /* <DEDUP_REMOVED lines=78> */


	//----- nvinfo : EIATTR_MERCURY_ISA_VERSION
	.align		4
.L_351:
        /*04f8*/ 	.byte	0x03, 0x5f
        /*04fa*/ 	.short	0x0101


	//----- nvinfo : EIATTR_UNUSED_LOAD_BYTE_OFFSET
	.align		4
        /*04fc*/ 	.byte	0x04, 0x44
        /*04fe*/ 	.short	(.L_353 - .L_352)


	//   ....[0]....
.L_352:
        /*0500*/ 	.word	0x00000ae0
        /*0504*/ 	.word	0x0000fff0


	//   ....[1]....
        /*0508*/ 	.word	0x00023960
        /*050c*/ 	.word	0x0000fff0


	//----- nvinfo : EIATTR_INT_WARP_WIDE_INSTR_OFFSETS
	.align		4
.L_353:
        /*0510*/ 	.byte	0x04, 0x31
        /*0512*/ 	.short	(.L_355 - .L_354)


	//   ....[0]....
.L_354:
        /*0514*/ 	.word	0x000001c0


	//   ....[1]....
        /*0518*/ 	.word	0x00000200


	//   ....[2]....
        /*051c*/ 	.word	0x00000270


	//   ....[3]....
        /*0520*/ 	.word	0x00027ec0


	//   ....[4]....
        /*0524*/ 	.word	0x00027f50


	//   ....[5]....
        /*0528*/ 	.word	0x000283d0


	//   ....[6]....
        /*052c*/ 	.word	0x00028400


	//   ....[7]....
        /*0530*/ 	.word	0x00028610


	//   ....[8]....
        /*0534*/ 	.word	0x00028700


	//   ....[9]....
        /*0538*/ 	.word	0x0002aa90


	//   ....[10]....
        /*053c*/ 	.word	0x0002ab20


	//----- nvinfo : EIATTR_COOP_GROUP_MASK_REGIDS
	.align		4
.L_355:
        /*0540*/ 	.byte	0x04, 0x29
        /*0542*/ 	.short	(.L_357 - .L_356)


	//   ....[0]....
.L_356:
        /*0544*/ 	.word	0xffffffff


	//   ....[1]....
        /*0548*/ 	.word	0xffffffff


	//   ....[2]....
        /*054c*/ 	.word	0xffffffff


	//   ....[3]....
        /*0550*/ 	.word	0xffffffff


	//   ....[4]....
        /*0554*/ 	.word	0xffffffff


	//   ....[5]....
        /*0558*/ 	.word	0xffffffff


	//   ....[6]....
        /*055c*/ 	.word	0xffffffff


	//   ....[7]....
        /*0560*/ 	.word	0xffffffff


	//   ....[8]....
        /*0564*/ 	.word	0xffffffff


	//   ....[9]....
        /*0568*/ 	.word	0xffffffff


	//   ....[10]....
        /*056c*/ 	.word	0xffffffff


	//   ....[11]....
        /*0570*/ 	.word	0xffffffff


	//   ....[12]....
        /*0574*/ 	.word	0xffffffff


	//   ....[13]....
        /*0578*/ 	.word	0xffffffff


	//   ....[14]....
        /*057c*/ 	.word	0xffffffff


	//   ....[15]....
        /*0580*/ 	.word	0xffffffff


	//   ....[16]....
        /*0584*/ 	.word	0xffffffff


	//   ....[17]....
        /*0588*/ 	.word	0xffffffff


	//   ....[18]....
        /*058c*/ 	.word	0xffffffff


	//   ....[19]....
        /*0590*/ 	.word	0xffffffff


	//   ....[20]....
        /*0594*/ 	.word	0xffffffff


	//   ....[21]....
        /*0598*/ 	.word	0xffffffff


	//   ....[22]....
        /*059c*/ 	.word	0xffffffff


	//   ....[23]....
        /*05a0*/ 	.word	0xffffffff


	//   ....[24]....
        /*05a4*/ 	.word	0xffffffff


	//   ....[25]....
        /*05a8*/ 	.word	0xffffffff


	//   ....[26]....
        /*05ac*/ 	.word	0xffffffff


	//   ....[27]....
        /*05b0*/ 	.word	0xffffffff


	//   ....[28]....
        /*05b4*/ 	.word	0xffffffff


	//   ....[29]....
        /*05b8*/ 	.word	0xffffffff


	//   ....[30]....
        /*05bc*/ 	.word	0xffffffff


	//   ....[31]....
        /*05c0*/ 	.word	0xffffffff


	//   ....[32]....
        /*05c4*/ 	.word	0xffffffff


	//   ....[33]....
        /*05c8*/ 	.word	0xffffffff


	//   ....[34]....
        /*05cc*/ 	.word	0xffffffff


	//   ....[35]....
        /*05d0*/ 	.word	0xffffffff


	//   ....[36]....
        /*05d4*/ 	.word	0xffffffff


	//   ....[37]....
        /*05d8*/ 	.word	0xffffffff


	//   ....[38]....
        /*05dc*/ 	.word	0xffffffff


	//   ....[39]....
        /*05e0*/ 	.word	0xffffffff


	//   ....[40]....
        /*05e4*/ 	.word	0xffffffff


	//   ....[41]....
        /*05e8*/ 	.word	0xffffffff


	//   ....[42]....
        /*05ec*/ 	.word	0xffffffff


	//   ....[43]....
        /*05f0*/ 	.word	0xffffffff


	//   ....[44]....
        /*05f4*/ 	.word	0xffffffff


	//   ....[45]....
        /*05f8*/ 	.word	0xffffffff


	//   ....[46]....
        /*05fc*/ 	.word	0xffffffff


	//   ....[47]....
        /*0600*/ 	.word	0xffffffff


	//   ....[48]....
        /*0604*/ 	.word	0xffffffff


	//   ....[49]....
        /*0608*/ 	.word	0xffffffff


	//   ....[50]....
        /*060c*/ 	.word	0xffffffff


	//   ....[51]....
        /*0610*/ 	.word	0xffffffff


	//   ....[52]....
        /*0614*/ 	.word	0xffffffff


	//   ....[53]....
        /*0618*/ 	.word	0xffffffff


	//   ....[54]....
        /*061c*/ 	.word	0xffffffff


	//   ....[55]....
        /*0620*/ 	.word	0xffffffff


	//   ....[56]....
        /*0624*/ 	.word	0xffffffff


	//   ....[57]....
        /*0628*/ 	.word	0xffffffff


	//   ....[58]....
        /*062c*/ 	.word	0x0500000f


	//   ....[59]....
        /*0630*/ 	.word	0x0500000f


	//   ....[60]....
        /*0634*/ 	.word	0x0500000f


	//   ....[61]....
        /*0638*/ 	.word	0x0500000f


	//   ....[62]....
        /*063c*/ 	.word	0x0500000f


	//   ....[63]....
        /*0640*/ 	.word	0x0500000f


	//   ....[64]....
        /*0644*/ 	.word	0x0500000f


	//   ....[65]....
        /*0648*/ 	.word	0x0500000f


	//   ....[66]....
        /*064c*/ 	.word	0x0500000f


	//   ....[67]....
        /*0650*/ 	.word	0x0500000f


	//   ....[68]....
        /*0654*/ 	.word	0x0500000f


	//   ....[69]....
        /*0658*/ 	.word	0x0500000f


	//   ....[70]....
        /*065c*/ 	.word	0x0500000f


	//   ....[71]....
        /*0660*/ 	.word	0x0500000f


	//   ....[72]....
        /*0664*/ 	.word	0x0500000f


	//   ....[73]....
        /*0668*/ 	.word	0x0500000f


	//   ....[74]....
        /*066c*/ 	.word	0x0500000f


	//   ....[75]....
        /*0670*/ 	.word	0x0500000f


	//   ....[76]....
        /*0674*/ 	.word	0x0500000f


	//   ....[77]....
        /*0678*/ 	.word	0x0500000f


	//   ....[78]....
        /*067c*/ 	.word	0x0500000f


	//   ....[79]....
        /*0680*/ 	.word	0x0500000f


	//   ....[80]....
        /*0684*/ 	.word	0x0500000f


	//   ....[81]....
        /*0688*/ 	.word	0x0500000f


	//   ....[82]....
        /*068c*/ 	.word	0x0500000f


	//   ....[83]....
        /*0690*/ 	.word	0x0500000f


	//   ....[84]....
        /*0694*/ 	.word	0x0500000f


	//   ....[85]....
        /*0698*/ 	.word	0x0500000f


	//   ....[86]....
        /*069c*/ 	.word	0x0500000f


	//   ....[87]....
        /*06a0*/ 	.word	0x0500000f


	//   ....[88]....
        /*06a4*/ 	.word	0x0500000f


	//   ....[89]....
        /*06a8*/ 	.word	0x0500000f


	//   ....[90]....
        /*06ac*/ 	.word	0x0500000f


	//   ....[91]....
        /*06b0*/ 	.word	0x0500000f


	//   ....[92]....
        /*06b4*/ 	.word	0x0500000f


	//   ....[93]....
        /*06b8*/ 	.word	0x0500000f


	//----- nvinfo : EIATTR_COOP_GROUP_INSTR_OFFSETS
	.align		4
.L_357:
        /*06bc*/ 	.byte	0x04, 0x28
        /*06be*/ 	.short	(.L_359 - .L_358)


	//   ....[0]....
.L_358:
        /*06c0*/ 	.word	0x00000060


	//   ....[1]....
        /*06c4*/ 	.word	0x000001d0


	//   ....[2]....
        /*06c8*/ 	.word	0x00000220


	//   ....[3]....
        /*06cc*/ 	.word	0x00000450


	//   ....[4]....
        /*06d0*/ 	.word	0x000005b0


	//   ....[5]....
        /*06d4*/ 	.word	0x000006d0


	//   ....[6]....
        /*06d8*/ 	.word	0x00000830


	//   ....[7]....
        /*06dc*/ 	.word	0x0000a8f0


	//   ....[8]....
        /*06e0*/ 	.word	0x00015ab0


	//   ....[9]....
        /*06e4*/ 	.word	0x00015b80


	//   ....[10]....
        /*06e8*/ 	.word	0x00016460


	//   ....[11]....
        /*06ec*/ 	.word	0x000164e0


	//   ....[12]....
        /*06f0*/ 	.word	0x0001bcd0


	//   ....[13]....
        /*06f4*/ 	.word	0x0001bdd0


	//   ....[14]....
        /*06f8*/ 	.word	0x0001c500


	//   ....[15]....
        /*06fc*/ 	.word	0x0001c560


	//   ....[16]....
        /*0700*/ 	.word	0x000215c0


	//   ....[17]....
        /*0704*/ 	.word	0x000215e0


	//   ....[18]....
        /*0708*/ 	.word	0x00021a20


	//   ....[19]....
        /*070c*/ 	.word	0x00021a50


	//   ....[20]....
        /*0710*/ 	.word	0x000230a0


	//   ....[21]....
        /*0714*/ 	.word	0x00023110


	//   ....[22]....
        /*0718*/ 	.word	0x00023140


	//   ....[23]....
        /*071c*/ 	.word	0x00023150


	//   ....[24]....
        /*0720*/ 	.word	0x00025cf0


	//   ....[25]....
        /*0724*/ 	.word	0x00025e70


	//   ....[26]....
        /*0728*/ 	.word	0x00025ea0


	//   ....[27]....
        /*072c*/ 	.word	0x00025ee0


	//   ....[28]....
        /*0730*/ 	.word	0x00025f40


	//   ....[29]....
        /*0734*/ 	.word	0x00025fa0


	//   ....[30]....
        /*0738*/ 	.word	0x00025ff0


	//   ....[31]....
        /*073c*/ 	.word	0x000261a0


	//   ....[32]....
        /*0740*/ 	.word	0x00026200


	//   ....[33]....
        /*0744*/ 	.word	0x00026240


	//   ....[34]....
        /*0748*/ 	.word	0x00026280


	//   ....[35]....
        /*074c*/ 	.word	0x000262b0


	//   ....[36]....
        /*0750*/ 	.word	0x000262e0


	//   ....[37]....
        /*0754*/ 	.word	0x00026370


	//   ....[38]....
        /*0758*/ 	.word	0x000263d0


	//   ....[39]....
        /*075c*/ 	.word	0x00026460


	//   ....[40]....
        /*0760*/ 	.word	0x0002af90


	//   ....[41]....
        /*0764*/ 	.word	0x0002afa0


	//   ....[42]....
        /*0768*/ 	.word	0x0002b0b0


	//   ....[43]....
        /*076c*/ 	.word	0x0002b110


	//   ....[44]....
        /*0770*/ 	.word	0x0002b150


	//   ....[45]....
        /*0774*/ 	.word	0x0002b190


	//   ....[46]....
        /*0778*/ 	.word	0x0002b1c0


	//   ....[47]....
        /*077c*/ 	.word	0x0002b1f0


	//   ....[48]....
        /*0780*/ 	.word	0x0002b380


	//   ....[49]....
        /*0784*/ 	.word	0x0002b3e0


	//   ....[50]....
        /*0788*/ 	.word	0x0002b420


	//   ....[51]....
        /*078c*/ 	.word	0x0002b460


	//   ....[52]....
        /*0790*/ 	.word	0x0002b490


	//   ....[53]....
        /*0794*/ 	.word	0x0002b4c0


	//   ....[54]....
        /*0798*/ 	.word	0x0002b580


	//   ....[55]....
        /*079c*/ 	.word	0x0002b5a0


	//   ....[56]....
        /*07a0*/ 	.word	0x0002b610


	//   ....[57]....
        /*07a4*/ 	.word	0x0002bca0


	//   ....[58]....
        /*07a8*/ 	.word	0x0002c100


	//   ....[59]....
        /*07ac*/ 	.word	0x0002c1a0


	//   ....[60]....
        /*07b0*/ 	.word	0x0002c240


	//   ....[61]....
        /*07b4*/ 	.word	0x0002c2e0


	//   ....[62]....
        /*07b8*/ 	.word	0x0002c380


	//   ....[63]....
        /*07bc*/ 	.word	0x0002c420


	//   ....[64]....
        /*07c0*/ 	.word	0x0002c4c0


	//   ....[65]....
        /*07c4*/ 	.word	0x0002c560


	//   ....[66]....
        /*07c8*/ 	.word	0x0002c650


	//   ....[67]....
        /*07cc*/ 	.word	0x0002c6f0


	//   ....[68]....
        /*07d0*/ 	.word	0x0002c790


	//   ....[69]....
        /*07d4*/ 	.word	0x0002c830


	//   ....[70]....
        /*07d8*/ 	.word	0x0002c8d0


	//   ....[71]....
        /*07dc*/ 	.word	0x0002c970


	//   ....[72]....
        /*07e0*/ 	.word	0x0002ca10


	//   ....[73]....
        /*07e4*/ 	.word	0x0002cab0


	//   ....[74]....
        /*07e8*/ 	.word	0x0002cdb0


	//   ....[75]....
        /*07ec*/ 	.word	0x0002d090


	//   ....[76]....
        /*07f0*/ 	.word	0x0002d4b0


	//   ....[77]....
        /*07f4*/ 	.word	0x0002d540


	//   ....[78]....
        /*07f8*/ 	.word	0x0002d5e0


	//   ....[79]....
        /*07fc*/ 	.word	0x0002d690


	//   ....[80]....
        /*0800*/ 	.word	0x0002d710


	//   ....[81]....
        /*0804*/ 	.word	0x0002d790


	//   ....[82]....
        /*0808*/ 	.word	0x0002d810


	//   ....[83]....
        /*080c*/ 	.word	0x0002d890


	//   ....[84]....
        /*0810*/ 	.word	0x0002d920


	//   ....[85]....
        /*0814*/ 	.word	0x0002d9d0


	//   ....[86]....
        /*0818*/ 	.word	0x0002da50


	//   ....[87]....
        /*081c*/ 	.word	0x0002dad0


	//   ....[88]....
        /*0820*/ 	.word	0x0002db50


	//   ....[89]....
        /*0824*/ 	.word	0x0002dbd0


	//   ....[90]....
        /*0828*/ 	.word	0x0002dc40


	//   ....[91]....
        /*082c*/ 	.word	0x0002dce0


	//   ....[92]....
        /*0830*/ 	.word	0x0002dd70


	//   ....[93]....
        /*0834*/ 	.word	0x0002dea0


	//----- nvinfo : EIATTR_REG_RECONFIG
	.align		4
.L_359:
        /*0838*/ 	.byte	0x01, 0x54
	.zero		2


	//----- nvinfo : EIATTR_SYSCALL_OFFSETS
	.align		4
        /*083c*/ 	.byte	0x04, 0x46
        /*083e*/ 	.short	(.L_361 - .L_360)


	//   ....[0]....
.L_360:
        /*0840*/ 	.word	0x00001a70


	//   ....[1]....
        /*0844*/ 	.word	0x00001bc0


	//   ....[2]....
        /*0848*/ 	.word	0x0000aa90


	//   ....[3]....
        /*084c*/ 	.word	0x0000af30


	//   ....[4]....
        /*0850*/ 	.word	0x000280e0


	//   ....[5]....
        /*0854*/ 	.word	0x00028220


	//   ....[6]....
        /*0858*/ 	.word	0x00028320


	//----- nvinfo : EIATTR_MBARRIER_INSTR_OFFSETS
	.align		4
.L_361:
        /*085c*/ 	.byte	0x04, 0x39
        /*085e*/ 	.short	(.L_363 - .L_362)


	//   ....[0]....
.L_362:
        /*0860*/ 	.word	0x00000300
        /*0864*/ 	.word	0x000000ff
        /*0868*/ 	.word	0x00036800
        /*086c*/ 	.short	0x0100
        /*086e*/ 	.byte	0x08
	.zero		1


	//   ....[1]....
        /*0870*/ 	.word	0x00000310
        /*0874*/ 	.word	0x000000ff
        /*0878*/ 	.word	0x00036820
        /*087c*/ 	.short	0x0100
        /*087e*/ 	.byte	0x08
	.zero		1


	//   ....[2]....
        /*0880*/ 	.word	0x00000400
        /*0884*/ 	.word	0x000000ff
        /*0888*/ 	.word	0x00036830
        /*088c*/ 	.short	0x0100
        /*088e*/ 	.byte	0x08
	.zero		1


	//   ....[3]....
        /*0890*/ 	.word	0x00000410
        /*0894*/ 	.word	0x000000ff
        /*0898*/ 	.word	0x00036840
        /*089c*/ 	.short	0x0100
        /*089e*/ 	.byte	0x08
	.zero		1


	//   ....[4]....
        /*08a0*/ 	.word	0x00000420
        /*08a4*/ 	.word	0x000000ff
        /*08a8*/ 	.word	0x00036838
        /*08ac*/ 	.short	0x0100
        /*08ae*/ 	.byte	0x08
	.zero		1


	//   ....[5]....
        /*08b0*/ 	.word	0x00000430
        /*08b4*/ 	.word	0x000000ff
        /*08b8*/ 	.word	0x00036848
        /*08bc*/ 	.short	0x0100
        /*08be*/ 	.byte	0x08
	.zero		1


	//   ....[6]....
        /*08c0*/ 	.word	0x00000560
        /*08c4*/ 	.word	0x000000ff
        /*08c8*/ 	.word	0x00036850
        /*08cc*/ 	.short	0x0100
        /*08ce*/ 	.byte	0x08
	.zero		1


	//   ....[7]....
        /*08d0*/ 	.word	0x00000570
        /*08d4*/ 	.word	0x000000ff
        /*08d8*/ 	.word	0x00036860
        /*08dc*/ 	.short	0x0100
        /*08de*/ 	.byte	0x08
	.zero		1


	//   ....[8]....
        /*08e0*/ 	.word	0x00000580
        /*08e4*/ 	.word	0x000000ff
        /*08e8*/ 	.word	0x00036858
        /*08ec*/ 	.short	0x0100
        /*08ee*/ 	.byte	0x08
	.zero		1


	//   ....[9]....
        /*08f0*/ 	.word	0x00000590
        /*08f4*/ 	.word	0x000000ff
        /*08f8*/ 	.word	0x00036868
        /*08fc*/ 	.short	0x0100
        /*08fe*/ 	.byte	0x08
	.zero		1


	//   ....[10]....
        /*0900*/ 	.word	0x00000680
        /*0904*/ 	.word	0x000000ff
        /*0908*/ 	.word	0x00036870
        /*090c*/ 	.short	0x0100
        /*090e*/ 	.byte	0x06
	.zero		1


	//   ....[11]....
        /*0910*/ 	.word	0x00000690
        /*0914*/ 	.word	0x000000ff
        /*0918*/ 	.word	0x00036880
        /*091c*/ 	.short	0x0100
        /*091e*/ 	.byte	0x06
	.zero		1


	//   ....[12]....
        /*0920*/ 	.word	0x000006a0
        /*0924*/ 	.word	0x000000ff
        /*0928*/ 	.word	0x00036878
        /*092c*/ 	.short	0x0100
        /*092e*/ 	.byte	0x06
	.zero		1


	//   ....[13]....
        /*0930*/ 	.word	0x000006b0
        /*0934*/ 	.word	0x000000ff
        /*0938*/ 	.word	0x00036888
        /*093c*/ 	.short	0x0100
        /*093e*/ 	.byte	0x06
	.zero		1


	//   ....[14]....
        /*0940*/ 	.word	0x000007e0
        /*0944*/ 	.word	0x000000ff
        /*0948*/ 	.word	0x00036890
        /*094c*/ 	.short	0x0100
        /*094e*/ 	.byte	0x08
	.zero		1


	//   ....[15]....
        /*0950*/ 	.word	0x000007f0
        /*0954*/ 	.word	0x000000ff
        /*0958*/ 	.word	0x000368a0
        /*095c*/ 	.short	0x0100
        /*095e*/ 	.byte	0x08
	.zero		1


	//   ....[16]....
        /*0960*/ 	.word	0x00000800
        /*0964*/ 	.word	0x000000ff
        /*0968*/ 	.word	0x00036898
        /*096c*/ 	.short	0x0100
        /*096e*/ 	.byte	0x08
	.zero		1


	//   ....[17]....
        /*0970*/ 	.word	0x00000810
        /*0974*/ 	.word	0x000000ff
        /*0978*/ 	.word	0x000368a8
        /*097c*/ 	.short	0x0100
        /*097e*/ 	.byte	0x08
	.zero		1


	//   ....[18]....
        /*0980*/ 	.word	0x00000940
        /*0984*/ 	.word	0x000000ff
        /*0988*/ 	.word	0x000368b0
        /*098c*/ 	.short	0x0100
        /*098e*/ 	.byte	0x08
	.zero		1


	//   ....[19]....
        /*0990*/ 	.word	0x00000950
        /*0994*/ 	.word	0x000000ff
        /*0998*/ 	.word	0x000368c0
        /*099c*/ 	.short	0x0100
        /*099e*/ 	.byte	0x08
	.zero		1


	//   ....[20]....
        /*09a0*/ 	.word	0x00000960
        /*09a4*/ 	.word	0x000000ff
        /*09a8*/ 	.word	0x000368b8
        /*09ac*/ 	.short	0x0100
        /*09ae*/ 	.byte	0x08
	.zero		1


	//   ....[21]....
        /*09b0*/ 	.word	0x00000970
        /*09b4*/ 	.word	0x000000ff
        /*09b8*/ 	.word	0x000368c8
        /*09bc*/ 	.short	0x0100
        /*09be*/ 	.byte	0x08
	.zero		1


	//   ....[22]....
        /*09c0*/ 	.word	0x000037b0
        /*09c4*/ 	.word	0x0000002b
        /*09c8*/ 	.word	0x00036890
        /*09cc*/ 	.short	0x010a
        /*09ce*/ 	.byte	0x3f
	.zero		1


	//   ....[23]....
        /*09d0*/ 	.word	0x00006a50
        /*09d4*/ 	.word	0x0000002b
        /*09d8*/ 	.word	0x00036890
        /*09dc*/ 	.short	0x010a
        /*09de*/ 	.byte	0x3f
	.zero		1


	//   ....[24]....
        /*09e0*/ 	.word	0x00009a20
        /*09e4*/ 	.word	0x0000002b
        /*09e8*/ 	.word	0x00036890
        /*09ec*/ 	.short	0x010a
        /*09ee*/ 	.byte	0x3f
	.zero		1


	//   ....[25]....
        /*09f0*/ 	.word	0x00009df0
        /*09f4*/ 	.word	0x0000002c
        /*09f8*/ 	.word	0x00000000
        /*09fc*/ 	.short	0x0101
        /*09fe*/ 	.byte	0x3f
	.zero		1


	//   ....[26]....
        /*0a00*/ 	.word	0x00009e30
        /*0a04*/ 	.word	0x0000002b
        /*0a08*/ 	.word	0x000368b0
        /*0a0c*/ 	.short	0x010a
        /*0a0e*/ 	.byte	0x3f
	.zero		1


	//   ....[27]....
        /*0a10*/ 	.word	0x0000a4a0
        /*0a14*/ 	.word	0x0000002b
        /*0a18*/ 	.word	0x00000000
        /*0a1c*/ 	.short	0x0101
        /*0a1e*/ 	.byte	0x3f
	.zero		1


	//   ....[28]....
        /*0a20*/ 	.word	0x0000ab10
        /*0a24*/ 	.word	0x00000012
        /*0a28*/ 	.word	0x00036800
        /*0a2c*/ 	.short	0x010a
        /*0a2e*/ 	.byte	0x3f
	.zero		1


	//   ....[29]....
        /*0a30*/ 	.word	0x0000ab60
        /*0a34*/ 	.word	0x00000012
        /*0a38*/ 	.word	0x00036800
        /*0a3c*/ 	.short	0x010a
        /*0a3e*/ 	.byte	0x3f
	.zero		1


	//   ....[30]....
        /*0a40*/ 	.word	0x0000bf00
        /*0a44*/ 	.word	0x00000012
        /*0a48*/ 	.word	0x00036800
        /*0a4c*/ 	.short	0x010a
        /*0a4e*/ 	.byte	0x3f
	.zero		1


	//   ....[31]....
        /*0a50*/ 	.word	0x0000f060
        /*0a54*/ 	.word	0x00000012
        /*0a58*/ 	.word	0x00036800
        /*0a5c*/ 	.short	0x010a
        /*0a5e*/ 	.byte	0x3f
	.zero		1


	//   ....[32]....
        /*0a60*/ 	.word	0x00011920
        /*0a64*/ 	.word	0x00000000
        /*0a68*/ 	.word	0x00036830
        /*0a6c*/ 	.short	0x010a
        /*0a6e*/ 	.byte	0x3f
	.zero		1


	//   ....[33]....
        /*0a70*/ 	.word	0x000119a0
        /*0a74*/ 	.word	0x00000000
        /*0a78*/ 	.word	0x00036830
        /*0a7c*/ 	.short	0x010a
        /*0a7e*/ 	.byte	0x3f
	.zero		1


	//   ....[34]....
        /*0a80*/ 	.word	0x000158d0
        /*0a84*/ 	.word	0x00000000
        /*0a88*/ 	.word	0x00000000
        /*0a8c*/ 	.short	0x0101
        /*0a8e*/ 	.byte	0x3f
	.zero		1


	//   ....[35]....
        /*0a90*/ 	.word	0x000175c0
        /*0a94*/ 	.word	0x0000000d
        /*0a98*/ 	.word	0x00036830
        /*0a9c*/ 	.short	0x010a
        /*0a9e*/ 	.byte	0x3f
	.zero		1


	//   ....[36]....
        /*0aa0*/ 	.word	0x00017640
        /*0aa4*/ 	.word	0x0000000d
        /*0aa8*/ 	.word	0x00036830
        /*0aac*/ 	.short	0x010a
        /*0aae*/ 	.byte	0x3f
	.zero		1


	//   ....[37]....
        /*0ab0*/ 	.word	0x0001ad40
        /*0ab4*/ 	.word	0x0000000b
        /*0ab8*/ 	.word	0x00036850
        /*0abc*/ 	.short	0x010a
        /*0abe*/ 	.byte	0x3f
	.zero		1


	//   ....[38]....
        /*0ac0*/ 	.word	0x0001ad90
        /*0ac4*/ 	.word	0x0000000b
        /*0ac8*/ 	.word	0x00036850
        /*0acc*/ 	.short	0x010a
        /*0ace*/ 	.byte	0x3f
	.zero		1


	//   ....[39]....
        /*0ad0*/ 	.word	0x0001cfb0
        /*0ad4*/ 	.word	0x0000000d
        /*0ad8*/ 	.word	0x00000000
        /*0adc*/ 	.short	0x0101
        /*0ade*/ 	.byte	0x3f
	.zero		1


	//   ....[40]....
        /*0ae0*/ 	.word	0x0001d020
        /*0ae4*/ 	.word	0x0000000d
        /*0ae8*/ 	.word	0x00000000
        /*0aec*/ 	.short	0x0101
        /*0aee*/ 	.byte	0x3f
	.zero		1


	//   ....[41]....
        /*0af0*/ 	.word	0x0001d2c0
        /*0af4*/ 	.word	0x00000004
        /*0af8*/ 	.word	0x00036830
        /*0afc*/ 	.short	0x010a
        /*0afe*/ 	.byte	0x3f
	.zero		1


	//   ....[42]....
        /*0b00*/ 	.word	0x0001d340
        /*0b04*/ 	.word	0x00000004
        /*0b08*/ 	.word	0x00036830
        /*0b0c*/ 	.short	0x010a
        /*0b0e*/ 	.byte	0x3f
	.zero		1


	//   ....[43]....
        /*0b10*/ 	.word	0x00020a20
        /*0b14*/ 	.word	0x0000000b
        /*0b18*/ 	.word	0x00036850
        /*0b1c*/ 	.short	0x010a
        /*0b1e*/ 	.byte	0x3f
	.zero		1


	//   ....[44]....
        /*0b20*/ 	.word	0x00020a70
        /*0b24*/ 	.word	0x0000000b
        /*0b28*/ 	.word	0x00036850
        /*0b2c*/ 	.short	0x010a
        /*0b2e*/ 	.byte	0x3f
	.zero		1


	//   ....[45]....
        /*0b30*/ 	.word	0x00022200
        /*0b34*/ 	.word	0x0000000f
        /*0b38*/ 	.word	0x00000000
        /*0b3c*/ 	.short	0x0101
        /*0b3e*/ 	.byte	0x3f
	.zero		1


	//   ....[46]....
        /*0b40*/ 	.word	0x00022260
        /*0b44*/ 	.word	0x0000000b
        /*0b48*/ 	.word	0x00000000
        /*0b4c*/ 	.short	0x0101
        /*0b4e*/ 	.byte	0x3f
	.zero		1


	//   ....[47]....
        /*0b50*/ 	.word	0x00022d10
        /*0b54*/ 	.word	0x0000000d
        /*0b58*/ 	.word	0x00036850
        /*0b5c*/ 	.short	0x010a
        /*0b5e*/ 	.byte	0x3f
	.zero		1


	//   ....[48]....
        /*0b60*/ 	.word	0x00022db0
        /*0b64*/ 	.word	0x0000000d
        /*0b68*/ 	.word	0x00036850
        /*0b6c*/ 	.short	0x010a
        /*0b6e*/ 	.byte	0x3f
	.zero		1


	//   ....[49]....
        /*0b70*/ 	.word	0x000232f0
        /*0b74*/ 	.word	0x0000000b
        /*0b78*/ 	.word	0x00000000
        /*0b7c*/ 	.short	0x0101
        /*0b7e*/ 	.byte	0x3f
	.zero		1


	//   ....[50]....
        /*0b80*/ 	.word	0x00024bb0
        /*0b84*/ 	.word	0x00000000
        /*0b88*/ 	.word	0x00000000
        /*0b8c*/ 	.short	0x0101
        /*0b8e*/ 	.byte	0x3f
	.zero		1


	//   ....[51]....
        /*0b90*/ 	.word	0x000271f0
        /*0b94*/ 	.word	0x00000009
        /*0b98*/ 	.word	0x00036820
        /*0b9c*/ 	.short	0x010a
        /*0b9e*/ 	.byte	0x3f
	.zero		1


	//   ....[52]....
        /*0ba0*/ 	.word	0x00027280
        /*0ba4*/ 	.word	0x00000005
        /*0ba8*/ 	.word	0x000368a0
        /*0bac*/ 	.short	0x010a
        /*0bae*/ 	.byte	0x3f
	.zero		1


	//   ....[53]....
        /*0bb0*/ 	.word	0x00027500
        /*0bb4*/ 	.word	0x00000005
        /*0bb8*/ 	.word	0x000368c0
        /*0bbc*/ 	.short	0x010a
        /*0bbe*/ 	.byte	0x3f
	.zero		1


	//   ....[54]....
        /*0bc0*/ 	.word	0x000278a0
        /*0bc4*/ 	.word	0x00000006
        /*0bc8*/ 	.word	0x000368a0
        /*0bcc*/ 	.short	0x010a
        /*0bce*/ 	.byte	0x3f
	.zero		1


	//   ....[55]....
        /*0bd0*/ 	.word	0x00027b00
        /*0bd4*/ 	.word	0x00000006
        /*0bd8*/ 	.word	0x000368c0
        /*0bdc*/ 	.short	0x010a
        /*0bde*/ 	.byte	0x3f
	.zero		1


	//   ....[56]....
        /*0be0*/ 	.word	0x00028a30
        /*0be4*/ 	.word	0x00000007
        /*0be8*/ 	.word	0x00036840
        /*0bec*/ 	.short	0x010a
        /*0bee*/ 	.byte	0x3f
	.zero		1


	//   ....[57]....
        /*0bf0*/ 	.word	0x00028fe0
        /*0bf4*/ 	.word	0x0000000a
        /*0bf8*/ 	.word	0x00036820
        /*0bfc*/ 	.short	0x010a
        /*0bfe*/ 	.byte	0x3f
	.zero		1


	//   ....[58]....
        /*0c00*/ 	.word	0x000292f0
        /*0c04*/ 	.word	0x00000007
        /*0c08*/ 	.word	0x00036840
        /*0c0c*/ 	.short	0x010a
        /*0c0e*/ 	.byte	0x3f
	.zero		1


	//   ....[59]....
        /*0c10*/ 	.word	0x000295f0
        /*0c14*/ 	.word	0x00000008
        /*0c18*/ 	.word	0x00000060
        /*0c1c*/ 	.short	0x010a
        /*0c1e*/ 	.byte	0x3f
	.zero		1


	//   ....[60]....
        /*0c20*/ 	.word	0x00029c00
        /*0c24*/ 	.word	0x00000002
        /*0c28*/ 	.word	0x00036840
        /*0c2c*/ 	.short	0x010a
        /*0c2e*/ 	.byte	0x3f
	.zero		1


	//   ....[61]....
        /*0c30*/ 	.word	0x00029f00
        /*0c34*/ 	.word	0x00000003
        /*0c38*/ 	.word	0x00000060
        /*0c3c*/ 	.short	0x010a
        /*0c3e*/ 	.byte	0x3f
	.zero		1


	//   ....[62]....
        /*0c40*/ 	.word	0x0002a420
        /*0c44*/ 	.word	0x00000002
        /*0c48*/ 	.word	0x00036840
        /*0c4c*/ 	.short	0x010a
        /*0c4e*/ 	.byte	0x3f
	.zero		1


	//   ....[63]....
        /*0c50*/ 	.word	0x0002a730
        /*0c54*/ 	.word	0x00000002
        /*0c58*/ 	.word	0x00000060
        /*0c5c*/ 	.short	0x010a
        /*0c5e*/ 	.byte	0x3f
	.zero		1


	//   ....[64]....
        /*0c60*/ 	.word	0x0002abe0
        /*0c64*/ 	.word	0x00000003
        /*0c68*/ 	.word	0x00036860
        /*0c6c*/ 	.short	0x010a
        /*0c6e*/ 	.byte	0x3f
	.zero		1


	//   ....[65]....
        /*0c70*/ 	.word	0x0002bc20
        /*0c74*/ 	.word	0x00000000
        /*0c78*/ 	.word	0x00036820
        /*0c7c*/ 	.short	0x010a
        /*0c7e*/ 	.byte	0x3f
	.zero		1


	//   ....[66]....
        /*0c80*/ 	.word	0x0002bdf0
        /*0c84*/ 	.word	0x00000006
        /*0c88*/ 	.word	0x00000000
        /*0c8c*/ 	.short	0x010a
        /*0c8e*/ 	.byte	0x3f
	.zero		1


	//   ....[67]....
        /*0c90*/ 	.word	0x0002be60
        /*0c94*/ 	.word	0x00000007
        /*0c98*/ 	.word	0x00000000
        /*0c9c*/ 	.short	0x010a
        /*0c9e*/ 	.byte	0x3f
	.zero		1


	//   ....[68]....
        /*0ca0*/ 	.word	0x0002bed0
        /*0ca4*/ 	.word	0x00000004
        /*0ca8*/ 	.word	0x00000000
        /*0cac*/ 	.short	0x010a
        /*0cae*/ 	.byte	0x3f
	.zero		1


	//   ....[69]....
        /*0cb0*/ 	.word	0x0002bf00
        /*0cb4*/ 	.word	0x00000003
        /*0cb8*/ 	.word	0x00000000
        /*0cbc*/ 	.short	0x010a
        /*0cbe*/ 	.byte	0x3f
	.zero		1


	//   ....[70]....
        /*0cc0*/ 	.word	0x0002bf60
        /*0cc4*/ 	.word	0x0000002b
        /*0cc8*/ 	.word	0x00036890
        /*0ccc*/ 	.short	0x010a
        /*0cce*/ 	.byte	0x3f
	.zero		1


	//   ....[71]....
        /*0cd0*/ 	.word	0x0002bfb0
        /*0cd4*/ 	.word	0x0000002b
        /*0cd8*/ 	.word	0x00036890
        /*0cdc*/ 	.short	0x010a
        /*0cde*/ 	.byte	0x3f
	.zero		1


	//   ....[72]....
        /*0ce0*/ 	.word	0x0002c000
        /*0ce4*/ 	.word	0x0000002b
        /*0ce8*/ 	.word	0x00036890
        /*0cec*/ 	.short	0x010a
        /*0cee*/ 	.byte	0x3f
	.zero		1


	//   ....[73]....
        /*0cf0*/ 	.word	0x0002c050
        /*0cf4*/ 	.word	0x0000002b
        /*0cf8*/ 	.word	0x000368b0
        /*0cfc*/ 	.short	0x010a
        /*0cfe*/ 	.byte	0x3f
	.zero		1


	//   ....[74]....
        /*0d00*/ 	.word	0x0002c5a0
        /*0d04*/ 	.word	0x00000012
        /*0d08*/ 	.word	0x00036800
        /*0d0c*/ 	.short	0x010a
        /*0d0e*/ 	.byte	0x3f
	.zero		1


	//   ....[75]....
        /*0d10*/ 	.word	0x0002caf0
        /*0d14*/ 	.word	0x00000012
        /*0d18*/ 	.word	0x00036800
        /*0d1c*/ 	.short	0x010a
        /*0d1e*/ 	.byte	0x3f
	.zero		1


	//   ....[76]....
        /*0d20*/ 	.word	0x0002cb40
        /*0d24*/ 	.word	0x00000000
        /*0d28*/ 	.word	0x00036830
        /*0d2c*/ 	.short	0x010a
        /*0d2e*/ 	.byte	0x3f
	.zero		1


	//   ....[77]....
        /*0d30*/ 	.word	0x0002cb90
        /*0d34*/ 	.word	0x0000000d
        /*0d38*/ 	.word	0x00036830
        /*0d3c*/ 	.short	0x010a
        /*0d3e*/ 	.byte	0x3f
	.zero		1


	//   ....[78]....
        /*0d40*/ 	.word	0x0002cbe0
        /*0d44*/ 	.word	0x0000000b
        /*0d48*/ 	.word	0x00036850
        /*0d4c*/ 	.short	0x010a
        /*0d4e*/ 	.byte	0x3f
	.zero		1


	//   ....[79]....
        /*0d50*/ 	.word	0x0002cc30
        /*0d54*/ 	.word	0x00000004
        /*0d58*/ 	.word	0x00036830
        /*0d5c*/ 	.short	0x010a
        /*0d5e*/ 	.byte	0x3f
	.zero		1


	//   ....[80]....
        /*0d60*/ 	.word	0x0002cc80
        /*0d64*/ 	.word	0x0000000b
        /*0d68*/ 	.word	0x00036850
        /*0d6c*/ 	.short	0x010a
        /*0d6e*/ 	.byte	0x3f
	.zero		1


	//   ....[81]....
        /*0d70*/ 	.word	0x0002ccd0
        /*0d74*/ 	.word	0x0000000d
        /*0d78*/ 	.word	0x00036850
        /*0d7c*/ 	.short	0x010a
        /*0d7e*/ 	.byte	0x3f
	.zero		1


	//   ....[82]....
        /*0d80*/ 	.word	0x0002ce70
        /*0d84*/ 	.word	0x00000009
        /*0d88*/ 	.word	0x00036820
        /*0d8c*/ 	.short	0x010a
        /*0d8e*/ 	.byte	0x3f
	.zero		1


	//   ....[83]....
        /*0d90*/ 	.word	0x0002cec0
        /*0d94*/ 	.word	0x00000005
        /*0d98*/ 	.word	0x000368a0
        /*0d9c*/ 	.short	0x010a
        /*0d9e*/ 	.byte	0x3f
	.zero		1


	//   ....[84]....
        /*0da0*/ 	.word	0x0002cf10
        /*0da4*/ 	.word	0x00000005
        /*0da8*/ 	.word	0x000368c0
        /*0dac*/ 	.short	0x010a
        /*0dae*/ 	.byte	0x3f
	.zero		1


	//   ....[85]....
        /*0db0*/ 	.word	0x0002cf60
        /*0db4*/ 	.word	0x00000006
        /*0db8*/ 	.word	0x000368a0
        /*0dbc*/ 	.short	0x010a
        /*0dbe*/ 	.byte	0x3f
	.zero		1


	//   ....[86]....
        /*0dc0*/ 	.word	0x0002cfb0
        /*0dc4*/ 	.word	0x00000006
        /*0dc8*/ 	.word	0x000368c0
        /*0dcc*/ 	.short	0x010a
        /*0dce*/ 	.byte	0x3f
	.zero		1


	//   ....[87]....
        /*0dd0*/ 	.word	0x0002d150
        /*0dd4*/ 	.word	0x00000007
        /*0dd8*/ 	.word	0x00036840
        /*0ddc*/ 	.short	0x010a
        /*0dde*/ 	.byte	0x3f
	.zero		1


	//   ....[88]....
        /*0de0*/ 	.word	0x0002d1d0
        /*0de4*/ 	.word	0x00000003
        /*0de8*/ 	.word	0x00036820
        /*0dec*/ 	.short	0x010a
        /*0dee*/ 	.byte	0x3f
	.zero		1


	//   ....[89]....
        /*0df0*/ 	.word	0x0002d220
        /*0df4*/ 	.word	0x00000007
        /*0df8*/ 	.word	0x00036840
        /*0dfc*/ 	.short	0x010a
        /*0dfe*/ 	.byte	0x3f
	.zero		1


	//   ....[90]....
        /*0e00*/ 	.word	0x0002d270
        /*0e04*/ 	.word	0x00000008
        /*0e08*/ 	.word	0x00000060
        /*0e0c*/ 	.short	0x010a
        /*0e0e*/ 	.byte	0x3f
	.zero		1


	//   ....[91]....
        /*0e10*/ 	.word	0x0002d2c0
        /*0e14*/ 	.word	0x00000002
        /*0e18*/ 	.word	0x00036840
        /*0e1c*/ 	.short	0x010a
        /*0e1e*/ 	.byte	0x3f
	.zero		1


	//   ....[92]....
        /*0e20*/ 	.word	0x0002d310
        /*0e24*/ 	.word	0x00000003
        /*0e28*/ 	.word	0x00000060
        /*0e2c*/ 	.short	0x010a
        /*0e2e*/ 	.byte	0x3f
	.zero		1


	//   ....[93]....
        /*0e30*/ 	.word	0x0002d360
        /*0e34*/ 	.word	0x00000002
        /*0e38*/ 	.word	0x00036840
        /*0e3c*/ 	.short	0x010a
        /*0e3e*/ 	.byte	0x3f
	.zero		1


	//   ....[94]....
        /*0e40*/ 	.word	0x0002d3b0
        /*0e44*/ 	.word	0x00000002
        /*0e48*/ 	.word	0x00000060
        /*0e4c*/ 	.short	0x010a
        /*0e4e*/ 	.byte	0x3f
	.zero		1


	//   ....[95]....
        /*0e50*/ 	.word	0x0002d400
        /*0e54*/ 	.word	0x00000003
        /*0e58*/ 	.word	0x00036860
        /*0e5c*/ 	.short	0x010a
        /*0e5e*/ 	.byte	0x3f
	.zero		1


	//   ....[96]....
        /*0e60*/ 	.word	0x0002ddc0
        /*0e64*/ 	.word	0x00000000
        /*0e68*/ 	.word	0x00036820
        /*0e6c*/ 	.short	0x010a
        /*0e6e*/ 	.byte	0x3f
	.zero		1


	//   ....[97]....
        /*0e70*/ 	.word	0x0002df60
        /*0e74*/ 	.word	0x00000006
        /*0e78*/ 	.word	0x00000000
        /*0e7c*/ 	.short	0x010a
        /*0e7e*/ 	.byte	0x3f
	.zero		1


	//   ....[98]....
        /*0e80*/ 	.word	0x0002dfb0
        /*0e84*/ 	.word	0x00000007
        /*0e88*/ 	.word	0x00000000
        /*0e8c*/ 	.short	0x010a
        /*0e8e*/ 	.byte	0x3f
	.zero		1


	//   ....[99]....
        /*0e90*/ 	.word	0x0002e000
        /*0e94*/ 	.word	0x00000004
        /*0e98*/ 	.word	0x00000000
        /*0e9c*/ 	.short	0x010a
        /*0e9e*/ 	.byte	0x3f
	.zero		1


	//----- nvinfo : EIATTR_NUM_MBARRIERS
	.align		4
.L_363:
        /*0ea0*/ 	.byte	0x03, 0x38
        /*0ea2*/ 	.short	0x0016


	//----- nvinfo : EIATTR_EXIT_INSTR_OFFSETS
	.align		4
        /*0ea4*/ 	.byte	0x04, 0x1c
        /*0ea6*/ 	.short	(.L_365 - .L_364)


	//   ....[0]....
.L_364:
        /*0ea8*/ 	.word	0x0002bf50


	//----- nvinfo : EIATTR_MAX_THREADS
	.align		4
.L_365:
        /*0eac*/ 	.byte	0x04, 0x05
        /*0eae*/ 	.short	(.L_367 - .L_366)
.L_366:
        /*0eb0*/ 	.word	0x00000180
        /*0eb4*/ 	.word	0x00000001
        /*0eb8*/ 	.word	0x00000001


	//----- nvinfo : EIATTR_CRS_STACK_SIZE
	.align		4
.L_367:
        /*0ebc*/ 	.byte	0x04, 0x1e
        /*0ebe*/ 	.short	(.L_369 - .L_368)
.L_368:
        /*0ec0*/ 	.word	0x00000000


	//----- nvinfo : EIATTR_CBANK_PARAM_SIZE
	.align		4
.L_369:
        /*0ec4*/ 	.byte	0x03, 0x19
        /*0ec6*/ 	.short	0x0a70


	//----- nvinfo : EIATTR_PARAM_CBANK
	.align		4
        /*0ec8*/ 	.byte	0x04, 0x0a
        /*0eca*/ 	.short	(.L_371 - .L_370)
	.align		4
.L_370:
        /*0ecc*/ 	.word	index@(.nv.constant0._ZN7cutlass13device_kernelIN5flash11enable_sm90INS1_16FlashAttnFwdSm90INS1_25CollectiveMainloopFwdSm90ILi2EN4cute5tupleIJNS5_1CILi1EEES8_S8_EEENS6_IJNS7_ILi128EEENS7_ILi112EEENS7_ILi192EEEEEELi192ENS_6half_tEfNS_4arch4Sm90ELb1ELb0ELb1ELb1ELb0ELb1ELb0ELb1ELb1ELb0ELb0ELb0EEENS1_21CollectiveEpilogueFwdINS6_IJSA_SC_SB_EEES9_SE_SG_Li256ELb1ELb0ELb0ELb0EEENS1_36VarlenDynamicPersistentTileSchedulerILi128ELi112ELi256ELi32ELb0ELb0ELb1ELb1ELb1ELb1EEEEEEEEEvNT_6ParamsE)
        /*0ed0*/ 	.short	0x0210
        /*0ed2*/ 	.short	0x0a70


	//----- nvinfo : EIATTR_SW_WAR
	.align		4
.L_371:
        /*0ed4*/ 	.byte	0x04, 0x36
        /*0ed6*/ 	.short	(.L_373 - .L_372)
.L_372:
        /*0ed8*/ 	.word	0x00000008
.L_373:


//--------------------- .nv.callgraph             --------------------------
	.section	.nv.callgraph,"",@"SHT_CUDA_CALLGRAPH"
	.align	4
	.sectionentsize	8
	.align		4
        /*0000*/ 	.word	0x00000000
	.align		4
        /*0004*/ 	.word	0xffffffff
	.align		4
        /*0008*/ 	.word	index@(_ZN7cutlass13device_kernelIN5flash11enable_sm90INS1_16FlashAttnFwdSm90INS1_25CollectiveMainloopFwdSm90ILi2EN4cute5tupleIJNS5_1CILi1EEES8_S8_EEENS6_IJNS7_ILi128EEENS7_ILi112EEENS7_ILi192EEEEEELi192ENS_6half_tEfNS_4arch4Sm90ELb0ELb0ELb1ELb0ELb0ELb0ELb0ELb1ELb1ELb0ELb0ELb0EEENS1_21CollectiveEpilogueFwdINS6_IJSA_SC_SB_EEES9_SE_SG_Li256ELb0ELb0ELb0ELb0EEENS1_29StaticPersistentTileSchedulerILb0EEEEEEEEEvNT_6ParamsE)
	.align		4
        /*000c*/ 	.word	index@(__assertfail)
	.align		4
        /*0010*/ 	.word	index@(_ZN7cutlass13device_kernelIN5flash11enable_sm90INS1_16FlashAttnFwdSm90INS1_25CollectiveMainloopFwdSm90ILi2EN4cute5tupleIJNS5_1CILi2EEENS7_ILi1EEES9_EEENS6_IJNS7_ILi128EEENS7_ILi112EEENS7_ILi192EEEEEELi192ENS_6half_tEfNS_4arch4Sm90ELb0ELb0ELb1ELb0ELb0ELb0ELb0ELb1ELb1ELb0ELb0ELb0EEENS1_21CollectiveEpilogueFwdINS6_IJSB_SD_SC_EEESA_SF_SH_Li256ELb0ELb0ELb0ELb0EEENS1_29StaticPersistentTileSchedulerILb0EEEEEEEEEvNT_6ParamsE)
	.align		4
        /*0014*/ 	.word	index@(__assertfail)
	.align		4
        /*0018*/ 	.word	index@(_ZN7cutlass13device_kernelIN5flash11enable_sm90INS1_16FlashAttnFwdSm90INS1_25CollectiveMainloopFwdSm90ILi2EN4cute5tupleIJNS5_1CILi1EEES8_S8_EEENS6_IJNS7_ILi128EEENS7_ILi112EEENS7_ILi192EEEEEELi192ENS_6half_tEfNS_4arch4Sm90ELb0ELb0ELb1ELb1ELb0ELb0ELb0ELb1ELb1ELb0ELb0ELb0EEENS1_21CollectiveEpilogueFwdINS6_IJSA_SC_SB_EEES9_SE_SG_Li256ELb1ELb0ELb0ELb0EEENS1_36VarlenDynamicPersistentTileSchedulerILi128ELi112ELi256ELi32ELb0ELb0ELb1ELb0ELb1ELb1EEEEEEEEEvNT_6ParamsE)
	.align		4
        /*001c*/ 	.word	index@(__assertfail)
	.align		4
        /*0020*/ 	.word	index@(_ZN7cutlass13device_kernelIN5flash11enable_sm90INS1_16FlashAttnFwdSm90INS1_25CollectiveMainloopFwdSm90ILi2EN4cute5tupleIJNS5_1CILi1EEES8_S8_EEENS6_IJNS7_ILi128EEENS7_ILi112EEENS7_ILi192EEEEEELi192ENS_6half_tEfNS_4arch4Sm90ELb0ELb0ELb1ELb1ELb0ELb1ELb0ELb1ELb1ELb0ELb0ELb0EEENS1_21CollectiveEpilogueFwdINS6_IJSA_SC_SB_EEES9_SE_SG_Li256ELb1ELb0ELb0ELb0EEENS1_36VarlenDynamicPersistentTileSchedulerILi128ELi112ELi256ELi32ELb0ELb0ELb1ELb0ELb1ELb1EEEEEEEEEvNT_6ParamsE)
	.align		4
        /*0024*/ 	.word	index@(__assertfail)
	.align		4
        /*0028*/ 	.word	index@(_ZN7cutlass13device_kernelIN5flash11enable_sm90INS1_16FlashAttnFwdSm90INS1_25CollectiveMainloopFwdSm90ILi2EN4cute5tupleIJNS5_1CILi1EEES8_S8_EEENS6_IJNS7_ILi128EEENS7_ILi96EEENS7_ILi192EEEEEELi192ENS_6half_tEfNS_4arch4Sm90ELb0ELb1ELb1ELb0ELb0ELb0ELb0ELb1ELb1ELb0ELb0ELb0EEENS1_21CollectiveEpilogueFwdINS6_IJSA_SC_SB_EEES9_SE_SG_Li256ELb0ELb0ELb0ELb0EEENS1_30DynamicPersistentTileSchedulerILi256ELi32ELb0ELb0ELb1EEEEEEEEEvNT_6ParamsE)
	.align		4
        /*002c*/ 	.word	index@(__assertfail)
	.align		4
        /*0030*/ 	.word	index@(_ZN7cutlass13device_kernelIN5flash11enable_sm90INS1_16FlashAttnFwdSm90INS1_25CollectiveMainloopFwdSm90ILi2EN4cute5tupleIJNS5_1CILi1EEES8_S8_EEENS6_IJNS7_ILi128EEENS7_ILi96EEENS7_ILi192EEEEEELi192ENS_6half_tEfNS_4arch4Sm90ELb0ELb1ELb1ELb1ELb0ELb0ELb0ELb1ELb1ELb0ELb0ELb0EEENS1_21CollectiveEpilogueFwdINS6_IJSA_SC_SB_EEES9_SE_SG_Li256ELb1ELb0ELb0ELb0EEENS1_36VarlenDynamicPersistentTileSchedulerILi128ELi96ELi256ELi32ELb0ELb0ELb1ELb1ELb0ELb1EEEEEEEEEvNT_6ParamsE)
	.align		4
        /*0034*/ 	.word	index@(__assertfail)
	.align		4
        /*0038*/ 	.word	index@(_ZN7cutlass13device_kernelIN5flash11enable_sm90INS1_16FlashAttnFwdSm90INS1_25CollectiveMainloopFwdSm90ILi2EN4cute5tupleIJNS5_1CILi1EEES8_S8_EEENS6_IJNS7_ILi128EEENS7_ILi96EEENS7_ILi192EEEEEELi192ENS_6half_tEfNS_4arch4Sm90ELb0ELb1ELb1ELb1ELb0ELb1ELb0ELb1ELb1ELb0ELb0ELb0EEENS1_21CollectiveEpilogueFwdINS6_IJSA_SC_SB_EEES9_SE_SG_Li256ELb1ELb0ELb0ELb0EEENS1_36VarlenDynamicPersistentTileSchedulerILi128ELi96ELi256ELi32ELb0ELb0ELb1ELb1ELb0ELb1EEEEEEEEEvNT_6ParamsE)
	.align		4
        /*003c*/ 	.word	index@(__assertfail)
	.align		4
        /*0040*/ 	.word	index@(_ZN7cutlass13device_kernelIN5flash11enable_sm90INS1_16FlashAttnFwdSm90INS1_25CollectiveMainloopFwdSm90ILi2EN4cute5tupleIJNS5_1CILi1EEES8_S8_EEENS6_IJNS7_ILi128EEENS7_ILi112EEENS7_ILi192EEEEEELi192ENS_6half_tEfNS_4arch4Sm90ELb1ELb0ELb1ELb0ELb0ELb0ELb0ELb1ELb1ELb0ELb0ELb0EEENS1_21CollectiveEpilogueFwdINS6_IJSA_SC_SB_EEES9_SE_SG_Li256ELb0ELb0ELb0ELb0EEENS1_30DynamicPersistentTileSchedulerILi256ELi32ELb0ELb0ELb1EEEEEEEEEvNT_6ParamsE)
	.align		4
        /*0044*/ 	.word	index@(__assertfail)
	.align		4
        /*0048*/ 	.word	index@(_ZN7cutlass13device_kernelIN5flash11enable_sm90INS1_16FlashAttnFwdSm90INS1_25CollectiveMainloopFwdSm90ILi2EN4cute5tupleIJNS5_1CILi1EEES8_S8_EEENS6_IJNS7_ILi128EEENS7_ILi112EEENS7_ILi192EEEEEELi192ENS_6half_tEfNS_4arch4Sm90ELb1ELb0ELb1ELb1ELb0ELb0ELb0ELb1ELb1ELb0ELb0ELb0EEENS1_21CollectiveEpilogueFwdINS6_IJSA_SC_SB_EEES9_SE_SG_Li256ELb1ELb0ELb0ELb0EEENS1_36VarlenDynamicPersistentTileSchedulerILi128ELi112ELi256ELi32ELb0ELb0ELb1ELb1ELb1ELb1EEEEEEEEEvNT_6ParamsE)
	.align		4
        /*004c*/ 	.word	index@(__assertfail)
	.align		4
        /*0050*/ 	.word	index@(_ZN7cutlass13device_kernelIN5flash11enable_sm90INS1_16FlashAttnFwdSm90INS1_25CollectiveMainloopFwdSm90ILi2EN4cute5tupleIJNS5_1CILi1EEES8_S8_EEENS6_IJNS7_ILi128EEENS7_ILi112EEENS7_ILi192EEEEEELi192ENS_6half_tEfNS_4arch4Sm90ELb1ELb0ELb1ELb1ELb0ELb1ELb0ELb1ELb1ELb0ELb0ELb0EEENS1_21CollectiveEpilogueFwdINS6_IJSA_SC_SB_EEES9_SE_SG_Li256ELb1ELb0ELb0ELb0EEENS1_36VarlenDynamicPersistentTileSchedulerILi128ELi112ELi256ELi32ELb0ELb0ELb1ELb1ELb1ELb1EEEEEEEEEvNT_6ParamsE)
	.align		4
        /*0054*/ 	.word	index@(__assertfail)
	.align		4
        /*0058*/ 	.word	0x00000000
	.align		4
        /*005c*/ 	.word	0xfffffffe
	.align		4
        /*0060*/ 	.word	0x00000000
	.align		4
        /*0064*/ 	.word	0xfffffffd
	.align		4
        /*0068*/ 	.word	0x00000000
	.align		4
        /*006c*/ 	.word	0xfffffffc


//--------------------- .nv.constant4             --------------------------
	.section	.nv.constant4,"a",@progbits
	.align	8
	.align		8
.nv.constant4:
        /*0000*/ 	.dword	__assertfail
	.align		8
        /*0008*/ 	.dword	__unnamed_1
	.align		8
        /*0010*/ 	.dword	__unnamed_2
	.align		8
        /*0018*/ 	.dword	__unnamed_3
	.align		8
        /*0020*/ 	.dword	__unnamed_4
	.align		8
        /*0028*/ 	.dword	__unnamed_5
	.align		8
        /*0030*/ 	.dword	__unnamed_6
	.align		8
        /*0038*/ 	.dword	__unnamed_7
	.align		8
        /*0040*/ 	.dword	__unnamed_8
	.align		8
        /*0048*/ 	.dword	__unnamed_9
	.align		8
        /*0050*/ 	.dword	_ZN74_INTERNAL_0f67f349_38_flash_fwd_hdim192_fp16_softcap_sm90_cu_a7f3af4d_38314cuda3std3__45__cpo5beginE
	.align		8
        /*0058*/ 	.dword	_ZN74_INTERNAL_0f67f349_38_flash_fwd_hdim192_fp16_softcap_sm90_cu_a7f3af4d_38314cuda3std3__45__cpo3endE
	.align		8
        /*0060*/ 	.dword	_ZN74_INTERNAL_0f67f349_38_flash_fwd_hdim192_fp16_softcap_sm90_cu_a7f3af4d_38314cuda3std3__45__cpo6cbeginE
	.align		8
        /*0068*/ 	.dword	_ZN74_INTERNAL_0f67f349_38_flash_fwd_hdim192_fp16_softcap_sm90_cu_a7f3af4d_38314cuda3std3__45__cpo4cendE
	.align		8
        /*0070*/ 	.dword	_ZN74_INTERNAL_0f67f349_38_flash_fwd_hdim192_fp16_softcap_sm90_cu_a7f3af4d_38314cuda3std3__476_GLOBAL__N__0f67f349_38_flash_fwd_hdim192_fp16_softcap_sm90_cu_a7f3af4d_38316ignoreE
	.align		8
        /*0078*/ 	.dword	_ZN74_INTERNAL_0f67f349_38_flash_fwd_hdim192_fp16_softcap_sm90_cu_a7f3af4d_38314cuda3std3__419piecewise_constructE
	.align		8
        /*0080*/ 	.dword	_ZN74_INTERNAL_0f67f349_38_flash_fwd_hdim192_fp16_softcap_sm90_cu_a7f3af4d_38314cuda3std3__48in_placeE
	.align		8
        /*0088*/ 	.dword	_ZN74_INTERNAL_0f67f349_38_flash_fwd_hdim192_fp16_softcap_sm90_cu_a7f3af4d_38314cuda3std6ranges3__45__cpo4swapE
	.align		8
        /*0090*/ 	.dword	_ZN74_INTERNAL_0f67f349_38_flash_fwd_hdim192_fp16_softcap_sm90_cu_a7f3af4d_38314cuda3std6ranges3__45__cpo9iter_moveE
	.align		8
        /*0098*/ 	.dword	_ZN74_INTERNAL_0f67f349_38_flash_fwd_hdim192_fp16_softcap_sm90_cu_a7f3af4d_38314cute7productE
	.align		8
        /*00a0*/ 	.dword	_ZN74_INTERNAL_0f67f349_38_flash_fwd_hdim192_fp16_softcap_sm90_cu_a7f3af4d_38314cute1_E
	.align		8
        /*00a8*/ 	.dword	$str$23
	.align		8
        /*00b0*/ 	.dword	$str$24


//--------------------- .text._ZN7cutlass13device_kernelIN5flash11enable_sm90INS1_16FlashAttnFwdSm90INS1_25CollectiveMainloopFwdSm90ILi2EN4cute5tupleIJNS5_1CILi1EEES8_S8_EEENS6_IJNS7_ILi128EEENS7_ILi112EEENS7_ILi192EEEEEELi192ENS_6half_tEfNS_4arch4Sm90ELb0ELb0ELb1ELb0ELb0ELb0ELb0ELb1ELb1ELb0ELb0ELb0EEENS1_21CollectiveEpilogueFwdINS6_IJSA_SC_SB_EEES9_SE_SG_Li256ELb0ELb0ELb0ELb0EEENS1_29StaticPersistentTileSchedulerILb0EEEEEEEEEvNT_6ParamsE --------------------------
	.section	.text._ZN7cutlass13device_kernelIN5flash11enable_sm90INS1_16FlashAttnFwdSm90INS1_25CollectiveMainloopFwdSm90ILi2EN4cute5tupleIJNS5_1CILi1EEES8_S8_EEENS6_IJNS7_ILi128EEENS7_ILi112EEENS7_ILi192EEEEEELi192ENS_6half_tEfNS_4arch4Sm90ELb0ELb0ELb1ELb0ELb0ELb0ELb0ELb1ELb1ELb0ELb0ELb0EEENS1_21CollectiveEpilogueFwdINS6_IJSA_SC_SB_EEES9_SE_SG_Li256ELb0ELb0ELb0ELb0EEENS1_29StaticPersistentTileSchedulerILb0EEEEEEEEEvNT_6ParamsE,"ax",@progbits
	.align	128
.text._ZN7cutlass13device_kernelIN5flash11enable_sm90INS1_16FlashAttnFwdSm90INS1_25CollectiveMainloopFwdSm90ILi2EN4cute5tupleIJNS5_1CILi1EEES8_S8_EEENS6_IJNS7_ILi128EEENS7_ILi112EEENS7_ILi192EEEEEELi192ENS_6half_tEfNS_4arch4Sm90ELb0ELb0ELb1ELb0ELb0ELb0ELb0ELb1ELb1ELb0ELb0ELb0EEENS1_21CollectiveEpilogueFwdINS6_IJSA_SC_SB_EEES9_SE_SG_Li256ELb0ELb0ELb0ELb0EEENS1_29StaticPersistentTileSchedulerILb0EEEEEEEEEvNT_6ParamsE:
        .type           _ZN7cutlass13device_kernelIN5flash11enable_sm90INS1_16FlashAttnFwdSm90INS1_25CollectiveMainloopFwdSm90ILi2EN4cute5tupleIJNS5_1CILi1EEES8_S8_EEENS6_IJNS7_ILi128EEENS7_ILi112EEENS7_ILi192EEEEEELi192ENS_6half_tEfNS_4arch4Sm90ELb0ELb0ELb1ELb0ELb0ELb0ELb0ELb1ELb1ELb0ELb0ELb0EEENS1_21CollectiveEpilogueFwdINS6_IJSA_SC_SB_EEES9_SE_SG_Li256ELb0ELb0ELb0ELb0EEENS1_29StaticPersistentTileSchedulerILb0EEEEEEEEEvNT_6ParamsE,@function
        .size           _ZN7cutlass13device_kernelIN5flash11enable_sm90INS1_16FlashAttnFwdSm90INS1_25CollectiveMainloopFwdSm90ILi2EN4cute5tupleIJNS5_1CILi1EEES8_S8_EEENS6_IJNS7_ILi128EEENS7_ILi112EEENS7_ILi192EEEEEELi192ENS_6half_tEfNS_4arch4Sm90ELb0ELb0ELb1ELb0ELb0ELb0ELb0ELb1ELb1ELb0ELb0ELb0EEENS1_21CollectiveEpilogueFwdINS6_IJSA_SC_SB_EEES9_SE_SG_Li256ELb0ELb0ELb0ELb0EEENS1_29StaticPersistentTileSchedulerILb0EEEEEEEEEvNT_6ParamsE,(.L_x_2655 - _ZN7cutlass13device_kernelIN5flash11enable_sm90INS1_16FlashAttnFwdSm90INS1_25CollectiveMainloopFwdSm90ILi2EN4cute5tupleIJNS5_1CILi1EEES8_S8_EEENS6_IJNS7_ILi128EEENS7_ILi112EEENS7_ILi192EEEEEELi192ENS_6half_tEfNS_4arch4Sm90ELb0ELb0ELb1ELb0ELb0ELb0ELb0ELb1ELb1ELb0ELb0ELb0EEENS1_21CollectiveEpilogueFwdINS6_IJSA_SC_SB_EEES9_SE_SG_Li256ELb0ELb0ELb0ELb0EEENS1_29StaticPersistentTileSchedulerILb0EEEEEEEEEvNT_6ParamsE)
        .other          _ZN7cutlass13device_kernelIN5flash11enable_sm90INS1_16FlashAttnFwdSm90INS1_25CollectiveMainloopFwdSm90ILi2EN4cute5tupleIJNS5_1CILi1EEES8_S8_EEENS6_IJNS7_ILi128EEENS7_ILi112EEENS7_ILi192EEEEEELi192ENS_6half_tEfNS_4arch4Sm90ELb0ELb0ELb1ELb0ELb0ELb0ELb0ELb1ELb1ELb0ELb0ELb0EEENS1_21CollectiveEpilogueFwdINS6_IJSA_SC_SB_EEES9_SE_SG_Li256ELb0ELb0ELb0ELb0EEENS1_29StaticPersistentTileSchedulerILb0EEEEEEEEEvNT_6ParamsE,@"STO_CUDA_ENTRY STV_DEFAULT"
_ZN7cutlass13device_kernelIN5flash11enable_sm90INS1_16FlashAttnFwdSm90INS1_25CollectiveMainloopFwdSm90ILi2EN4cute5tupleIJNS5_1CILi1EEES8_S8_EEENS6_IJNS7_ILi128EEENS7_ILi112EEENS7_ILi192EEEEEELi192ENS_6half_tEfNS_4arch4Sm90ELb0ELb0ELb1ELb0ELb0ELb0ELb0ELb1ELb1ELb0ELb0ELb0EEENS1_21CollectiveEpilogueFwdINS6_IJSA_SC_SB_EEES9_SE_SG_Li256ELb0ELb0ELb0ELb0EEENS1_29StaticPersistentTileSchedulerILb0EEEEEEEEEvNT_6ParamsE:
[----:B------:R-:W1:Y:S02]  /*0000*/  LDC R1, c[0x0][0x28] ;  /* 0x00000a00ff017b82 */ /* 0x000e640000000800 */
[----:B-1----:R-:W-:Y:S01]  /*0010*/  VIADD R1, R1, 0xffffffe0 ;  /* 0xffffffe001017836 */ /* 0x002fe20000000000 */
[----:B------:R-:W1:Y:S01]  /*0020*/  S2R R4, SR_TID.X ;  /* 0x0000000000047919 */ /* 0x000e620000002100 */
[----:B------:R-:W-:Y:S01]  /*0030*/  ELECT P0, URZ, PT ;  /* 0x00000000003f782f */ /* 0x000fe20003800000 */
[----:B------:R-:W-:Y:S01]  /*0040*/  BSSY B0, `(.L_x_0) ;  /* 0x0000014000007945 */ /* 0x000fe20003800000 */
[----:B-1----:R-:W-:-:S05]  /*0050*/  SHF.R.U32.HI R0, RZ, 0x5, R4 ;  /* 0x00000005ff007819 */ /* 0x002fca0000011604 */
[----:B------:R-:W1:Y:S02]  /*0060*/  SHFL.IDX PT, R2, R0, RZ, 0x1f ;  /* 0x00001fff00027589 */ /* 0x000e6400000e0000 */
[----:B-1----:R-:W-:Y:S02]  /*0070*/  ISETP.EQ.AND P0, PT, R2, RZ, P0 ;  /* 0x000000ff0200720c */ /* 0x002fe40000702270 */
[----:B------:R-:W-:-:S11]  /*0080*/  SHF.R.U32.HI R2, RZ, 0x7, R4 ;  /* 0x00000007ff027819 */ /* 0x000fd60000011604 */
[----:B------:R-:W-:Y:S05]  /*0090*/  @!P0 BRA `(.L_x_1) ;  /* 0x0000000000388947 */ /* 0x000fea0003800000 */
[----:B------:R-:W-:Y:S02]  /*00a0*/  ULDC.64 UR4, c[0x0][0x198] ;  /* 0x0000660000047ab9 */ /* 0x000fe40000000a00 */
[----:B------:R-:W-:Y:S02]  /*00b0*/  UIADD3 UR6, UP0, UR4, 0x270, URZ ;  /* 0x0000027004067890 */ /* 0x000fe4000ff1e03f */
[----:B------:R-:W-:Y:S02]  /*00c0*/  UIADD3 UR8, UP1, UR4, 0x370, URZ ;  /* 0x0000037004087890 */ /* 0x000fe4000ff3e03f */
[----:B------:R-:W-:Y:S02]  /*00d0*/  UIADD3 UR10, UP2, UR4, 0x470, URZ ;  /* 0x00000470040a7890 */ /* 0x000fe4000ff5e03f */
[----:B------:R-:W-:Y:S02]  /*00e0*/  UIADD3 UR4, UP3, UR4, 0x9f0, URZ ;  /* 0x000009f004047890 */ /* 0x000fe4000ff7e03f */
[----:B------:R-:W-:-:S02]  /*00f0*/  UIADD3.X UR7, URZ, UR5, URZ, UP0, !UPT ;  /* 0x000000053f077290 */ /* 0x000fc400087fe43f */
[----:B------:R-:W-:Y:S02]  /*0100*/  UIADD3.X UR9, URZ, UR5, URZ, UP1, !UPT ;  /* 0x000000053f097290 */ /* 0x000fe40008ffe43f */
[----:B------:R-:W-:Y:S02]  /*0110*/  UIADD3.X UR11, URZ, UR5, URZ, UP2, !UPT ;  /* 0x000000053f0b7290 */ /* 0x000fe400097fe43f */
[----:B------:R-:W-:-:S03]  /*0120*/  UIADD3.X UR5, URZ, UR5, URZ, UP3, !UPT ;  /* 0x000000053f057290 */ /* 0x000fc60009ffe43f */
[----:B------:R1:W-:Y:S02]  /*0130*/  UTMACCTL.PF [UR6] ;  /* 0x00000000060079b9 */ /* 0x0003e40008040000 */
[----:B------:R1:W-:Y:S02]  /*0140*/  UTMACCTL.PF [UR8] ;  /* 0x00000000080079b9 */ /* 0x0003e40008040000 */
[----:B------:R1:W-:Y:S02]  /*0150*/  UTMACCTL.PF [UR10] ;  /* 0x000000000a0079b9 */ /* 0x0003e40008040000 */
[----:B------:R1:W-:Y:S02]  /*0160*/  UTMACCTL.PF [UR4] ;  /* 0x00000000040079b9 */ /* 0x0003e40008040000 */
[----:B-1----:R-:W-:Y:S01]  /*0170*/  NOP ;  /* 0x0000000000007918 */ /* 0x002fe20000000000 */
.L_x_1:
[----:B------:R-:W-:Y:S05]  /*0180*/  BSYNC B0 ;  /* 0x0000000000007941 */ /* 0x000fea0003800000 */
.L_x_0:
[----:B------:R-:W-:Y:S01]  /*0190*/  VOTEU.ANY UP0, P0 ;  /* 0x00000000003f7886 */ /* 0x000fe20000000100 */
[----:B------:R-:W1:Y:S01]  /*01a0*/  SHFL.IDX PT, R2, R2, RZ, 0x1f ;  /* 0x00001fff02027589 */ /* 0x000e6200000e0000 */
[----:B------:R-:W-:Y:S01]  /*01b0*/  UMOV UR4, 0x1 ;  /* 0x0000000100047882 */ /* 0x000fe20000000000 */
[----:B------:R-:W-:Y:S01]  /*01c0*/  VOTEU.ANY UP1, P0 ;  /* 0x00000000003f7886 */ /* 0x000fe20000020100 */
[----:B------:R-:W-:Y:S01]  /*01d0*/  VOTEU.ANY UP2, P0 ;  /* 0x00000000003f7886 */ /* 0x000fe20000040100 */
[----:B------:R-:W2:Y:S01]  /*01e0*/  @UP0 S2UR UR7, SR_CgaCtaId ;  /* 0x00000000000709c3 */ /* 0x000ea20000008800 */
[----:B------:R-:W3:Y:S01]  /*01f0*/  SHFL.IDX PT, R3, R0, RZ, 0x1f ;  /* 0x00001fff00037589 */ /* 0x000ee200000e0000 */
[----:B------:R-:W-:Y:S01]  /*0200*/  @UP0 UMOV UR6, 0x400 ;  /* 0x0000040000060882 */ /* 0x000fe20000000000 */
[----:B------:R-:W-:-:S04]  /*0210*/  @UP0 UIADD3 UR4, -UR4, 0x100000, URZ ;  /* 0x0010000004040890 */ /* 0x000fc8000fffe13f */
[----:B------:R-:W-:Y:S02]  /*0220*/  @UP0 USHF.L.U32 UR5, UR4, 0xb, URZ ;  /* 0x0000000b04050899 */ /* 0x000fe4000800063f */
[----:B------:R-:W-:Y:S01]  /*0230*/  @UP0 USHF.L.U32 UR4, UR4, 0x1, URZ ;  /* 0x0000000104040899 */ /* 0x000fe2000800063f */
[----:B-1----:R-:W-:Y:S01]  /*0240*/  R2UR UR8, R2 ;  /* 0x00000000020872ca */ /* 0x002fe200000e0000 */
[----:B--2---:R-:W-:Y:S01]  /*0250*/  @UP0 ULEA UR6, UR7, UR6, 0x18 ;  /* 0x0000000607060291 */ /* 0x004fe2000f8ec03f */
[----:B---3--:R-:W-:-:S11]  /*0260*/  ISETP.NE.AND P1, PT, R3, RZ, PT ;  /* 0x000000ff0300720c */ /* 0x008fd60003f25270 */
[----:B------:R-:W-:Y:S01]  /*0270*/  UISETP.NE.AND UP0, UPT, UR8, URZ, UPT ;  /* 0x0000003f0800728c */ /* 0x000fe2000bf05270 */
[----:B------:R-:W1:Y:S02]  /*0280*/  FENCE.VIEW.ASYNC.S ;  /* 0x00000000000073c6 */ /* 0x000e640000000000 */
[----:B-1----:R1:W2:Y:S01]  /*0290*/  @UP1 SYNCS.EXCH.64 URZ, [UR6+0x36800], UR4 ;  /* 0x03680004063f15b2 */ /* 0x0022a20008000100 */
[----:B------:R1:W3:Y:S01]  /*02a0*/  @UP2 SYNCS.EXCH.64 URZ, [UR6+0x36820], UR4 ;  /* 0x03682004063f25b2 */ /* 0x0002e20008000100 */
[----:B------:R-:W-:Y:S06]  /*02b0*/  @P1 BRA `(.L_x_2) ;  /* 0x0000000000481947 */ /* 0x000fec0003800000 */
[----:B-1----:R-:W1:Y:S01]  /*02c0*/  S2UR UR5, SR_CgaCtaId ;  /* 0x00000000000579c3 */ /* 0x002e620000008800 */
[----:B------:R-:W-:Y:S01]  /*02d0*/  UMOV UR4, 0x400 ;  /* 0x0000040000047882 */ /* 0x000fe20000000000 */
[----:B------:R-:W-:Y:S01]  /*02e0*/  UMOV UR6, 0x1 ;  /* 0x0000000100067882 */ /* 0x000fe20000000000 */
[----:B------:R-:W-:Y:S01]  /*02f0*/  UMOV UR9, 0x2 ;  /* 0x0000000200097882 */ /* 0x000fe20000000000 */
[----:B------:R-:W-:-:S04]  /*0300*/  UIADD3 UR6, -UR6, 0x100000, URZ ;  /* 0x0010000006067890 */ /* 0x000fc8000fffe13f */
[----:B------:R-:W-:Y:S02]  /*0310*/  USHF.L.U32 UR7, UR6, 0xb, URZ ;  /* 0x0000000b06077899 */ /* 0x000fe4000800063f */
[----:B------:R-:W-:Y:S01]  /*0320*/  USHF.L.U32 UR6, UR6, 0x1, URZ ;  /* 0x0000000106067899 */ /* 0x000fe2000800063f */
[----:B------:R-:W-:Y:S01]  /*0330*/  ELECT P0, URZ, PT ;  /* 0x00000000003f782f */ /* 0x000fe20003800000 */
[----:B-1----:R-:W-:Y:S02]  /*0340*/  ULEA UR8, UR5, UR4, 0x18 ;  /* 0x0000000405087291 */ /* 0x002fe4000f8ec03f */
[----:B------:R-:W-:-:S04]  /*0350*/  UIADD3 UR4, -UR9, 0x100000, URZ ;  /* 0x0010000009047890 */ /* 0x000fc8000fffe13f */
[----:B------:R-:W-:Y:S02]  /*0360*/  USHF.L.U32 UR5, UR4, 0xb, URZ ;  /* 0x0000000b04057899 */ /* 0x000fe4000800063f */
[----:B------:R-:W-:Y:S01]  /*0370*/  USHF.L.U32 UR4, UR4, 0x1, URZ ;  /* 0x0000000104047899 */ /* 0x000fe2000800063f */
[----:B------:R-:W1:Y:S03]  /*0380*/  FENCE.VIEW.ASYNC.S ;  /* 0x00000000000073c6 */ /* 0x000e660000000000 */
[----:B-1----:R4:W1:Y:S08]  /*0390*/  SYNCS.EXCH.64 URZ, [UR8+0x36830], UR6 ;  /* 0x03683006083f75b2 */ /* 0x0028700008000100 */
[----:B------:R4:W1:Y:S01]  /*03a0*/  SYNCS.EXCH.64 URZ, [UR8+0x36840], UR4 ;  /* 0x03684004083f75b2 */ /* 0x0008620008000100 */
[----:B------:R4:W1:Y:S01]  /*03b0*/  SYNCS.EXCH.64 URZ, [UR8+0x36838], UR6 ;  /* 0x03683806083f75b2 */ /* 0x0008620008000100 */
[----:B------:R4:W1:Y:S02]  /*03c0*/  SYNCS.EXCH.64 URZ, [UR8+0x36848], UR4 ;  /* 0x03684804083f75b2 */ /* 0x0008640008000100 */
[----:B----4-:R-:W-:Y:S01]  /*03d0*/  NOP ;  /* 0x0000000000007918 */ /* 0x010fe20000000000 */
.L_x_2:
[----:B------:R-:W4:Y:S01]  /*03e0*/  SHFL.IDX PT, R2, R0, RZ, 0x1f ;  /* 0x00001fff00027589 */ /* 0x000f2200000e0000 */
[----:B------:R-:W-:Y:S01]  /*03f0*/  NOP ;  /* 0x0000000000007918 */ /* 0x000fe20000000000 */
[----:B----4-:R-:W-:-:S13]  /*0400*/  ISETP.NE.AND P0, PT, R2, RZ, PT ;  /* 0x000000ff0200720c */ /* 0x010fda0003f05270 */
[----:B------:R-:W-:Y:S05]  /*0410*/  @P0 BRA `(.L_x_3) ;  /* 0x0000000000480947 */ /* 0x000fea0003800000 */
[----:B-1----:R-:W1:Y:S01]  /*0420*/  S2UR UR5, SR_CgaCtaId ;  /* 0x00000000000579c3 */ /* 0x002e620000008800 */
[----:B------:R-:W-:Y:S01]  /*0430*/  UMOV UR4, 0x400 ;  /* 0x0000040000047882 */ /* 0x000fe20000000000 */
[----:B------:R-:W-:Y:S01]  /*0440*/  UMOV UR6, 0x1 ;  /* 0x0000000100067882 */ /* 0x000fe20000000000 */
[----:B------:R-:W-:Y:S01]  /*0450*/  UMOV UR7, 0x2 ;  /* 0x0000000200077882 */ /* 0x000fe20000000000 */
[----:B------:R-:W-:Y:S01]  /*0460*/  ELECT P0, URZ, PT ;  /* 0x00000000003f782f */ /* 0x000fe20003800000 */
[----:B-1----:R-:W-:Y:S02]  /*0470*/  ULEA UR8, UR5, UR4, 0x18 ;  /* 0x0000000405087291 */ /* 0x002fe4000f8ec03f */
[----:B------:R-:W-:-:S04]  /*0480*/  UIADD3 UR4, -UR6, 0x100000, URZ ;  /* 0x0010000006047890 */ /* 0x000fc8000fffe13f */
[----:B------:R-:W-:Y:S02]  /*0490*/  USHF.L.U32 UR5, UR4, 0xb, URZ ;  /* 0x0000000b04057899 */ /* 0x000fe4000800063f */
[----:B------:R-:W-:Y:S02]  /*04a0*/  USHF.L.U32 UR4, UR4, 0x1, URZ ;  /* 0x0000000104047899 */ /* 0x000fe4000800063f */
        /* <DEDUP_REMOVED lines=9> */
.L_x_3:
[----:B------:R-:W4:Y:S01]  /*0540*/  SHFL.IDX PT, R2, R0, RZ, 0x1f ;  /* 0x00001fff00027589 */ /* 0x000f2200000e0000 */
[----:B------:R-:W-:Y:S01]  /*0550*/  NOP ;  /* 0x0000000000007918 */ /* 0x000fe20000000000 */
[----:B----4-:R-:W-:-:S13]  /*0560*/  ISETP.NE.AND P0, PT, R2, RZ, PT ;  /* 0x000000ff0200720c */ /* 0x010fda0003f05270 */
[----:B------:R-:W-:Y:S05]  /*0570*/  @P0 BRA `(.L_x_4) ;  /* 0x0000000000380947 */ /* 0x000fea0003800000 */
[----:B-1----:R-:W1:Y:S01]  /*0580*/  S2UR UR5, SR_CgaCtaId ;  /* 0x00000000000579c3 */ /* 0x002e620000008800 */
[----:B------:R-:W-:Y:S01]  /*0590*/  UMOV UR4, 0x400 ;  /* 0x0000040000047882 */ /* 0x000fe20000000000 */
[----:B------:R-:W-:Y:S01]  /*05a0*/  UMOV UR7, 0x1 ;  /* 0x0000000100077882 */ /* 0x000fe20000000000 */
[----:B------:R-:W-:Y:S01]  /*05b0*/  ELECT P0, URZ, PT ;  /* 0x00000000003f782f */ /* 0x000fe20003800000 */
[----:B-1----:R-:W-:Y:S02]  /*05c0*/  ULEA UR6, UR5, UR4, 0x18 ;  /* 0x0000000405067291 */ /* 0x002fe4000f8ec03f */
[----:B------:R-:W-:-:S04]  /*05d0*/  UIADD3 UR4, -UR7, 0x100000, URZ ;  /* 0x0010000007047890 */ /* 0x000fc8000fffe13f */
[----:B------:R-:W-:Y:S02]  /*05e0*/  USHF.L.U32 UR5, UR4, 0xb, URZ ;  /* 0x0000000b04057899 */ /* 0x000fe4000800063f */
[----:B------:R-:W-:Y:S01]  /*05f0*/  USHF.L.U32 UR4, UR4, 0x1, URZ ;  /* 0x0000000104047899 */ /* 0x000fe2000800063f */
[----:B------:R-:W1:Y:S11]  /*0600*/  FENCE.VIEW.ASYNC.S ;  /* 0x00000000000073c6 */ /* 0x000e760000000000 */
[----:B-1----:R4:W1:Y:S01]  /*0610*/  SYNCS.EXCH.64 URZ, [UR6+0x36870], UR4 ;  /* 0x03687004063f75b2 */ /* 0x0028620008000100 */
[----:B------:R4:W1:Y:S01]  /*0620*/  SYNCS.EXCH.64 URZ, [UR6+0x36880], UR4 ;  /* 0x03688004063f75b2 */ /* 0x0008620008000100 */
[----:B------:R4:W1:Y:S01]  /*0630*/  SYNCS.EXCH.64 URZ, [UR6+0x36878], UR4 ;  /* 0x03687804063f75b2 */ /* 0x0008620008000100 */
[----:B------:R4:W1:Y:S02]  /*0640*/  SYNCS.EXCH.64 URZ, [UR6+0x36888], UR4 ;  /* 0x03688804063f75b2 */ /* 0x0008640008000100 */
[----:B----4-:R-:W-:Y:S01]  /*0650*/  NOP ;  /* 0x0000000000007918 */ /* 0x010fe20000000000 */
.L_x_4:
        /* <DEDUP_REMOVED lines=22> */
.L_x_5:
        /* <DEDUP_REMOVED lines=22> */
.L_x_6:
[----:B-1----:R-:W-:Y:S01]  /*0920*/  UMOV UR4, 0x1 ;  /* 0x0000000100047882 */ /* 0x002fe20000000000 */
[----:B------:R-:W-:Y:S01]  /*0930*/  PLOP3.LUT P0, PT, PT, PT, UP0, 0x80, 0x0 ;  /* 0x000000000000781c */ /* 0x000fe20003f0f008 */
[----:B------:R-:W-:Y:S01]  /*0940*/  USEL UR4, UR4, 0x2, !UP0 ;  /* 0x0000000204047887 */ /* 0x000fe2000c000000 */
[----:B------:R-:W-:-:S05]  /*0950*/  NOP ;  /* 0x0000000000007918 */ /* 0x000fca0000000000 */
[----:B------:R-:W-:-:S05]  /*0960*/  IMAD.U32 R2, RZ, RZ, UR4 ;  /* 0x00000004ff027e24 */ /* 0x000fca000f8e00ff */
[----:B------:R1:W-:Y:S01]  /*0970*/  STL [R1+0x1c], R2 ;  /* 0x00001c0201007387 */ /* 0x0003e20000100800 */
[----:B--23--:R-:W-:Y:S06]  /*0980*/  BAR.SYNC.DEFER_BLOCKING 0x0 ;  /* 0x0000000000007b1d */ /* 0x00cfec0000010000 */
[----:B------:R-:W-:Y:S05]  /*0990*/  @!P0 BRA `(.L_x_7) ;  /* 0x000000b800108947 */ /* 0x000fea0003800000 */
.L_x_8:
[----:B------:R-:W-:-:S08]  /*09a0*/  NOP ;  /* 0x0000000000007918 */ /* 0x000fd00000000000 */
[----:B------:R-:W2:Y:S02]  /*09b0*/  USETMAXREG.TRY_ALLOC.CTAPOOL UP0, 0xf0 ;  /* 0x000000f0000079c8 */ /* 0x000ea40008000600 */
[----:B--2---:R-:W-:-:S13]  /*09c0*/  PLOP3.LUT P0, PT, PT, PT, UP0, 0x80, 0x0 ;  /* 0x000000000000781c */ /* 0x004fda0003f0f008 */
[----:B------:R-:W-:Y:S05]  /*09d0*/  @!P0 BRA `(.L_x_8) ;  /* 0xfffffffc00f08947 */ /* 0x000fea000383ffff */
[----:B------:R-:W2:Y:S08]  /*09e0*/  S2UR UR7, SR_CTAID.X ;  /* 0x00000000000779c3 */ /* 0x000eb00000002500 */
[----:B------:R-:W-:Y:S08]  /*09f0*/  BAR.ARV 0x8, 0x120 ;  /* 0x0204800000007b1d */ /* 0x000ff00000002000 */
[----:B------:R-:W2:Y:S02]  /*0a00*/  LDC R0, c[0x0][0xda4] ;  /* 0x00036900ff007b82 */ /* 0x000ea40000000800 */
[----:B--2---:R-:W-:-:S13]  /*0a10*/  ISETP.LE.AND P0, PT, R0, UR7, PT ;  /* 0x0000000700007c0c */ /* 0x004fda000bf03270 */
[----:B------:R-:W-:Y:S05]  /*0a20*/  @P0 EXIT ;  /* 0x000000000000094d */ /* 0x000fea0003800000 */
[----:B-1----:R-:W2:Y:S01]  /*0a30*/  LDL R2, [R1+0x1c] ;  /* 0x00001c0001027983 */ /* 0x002ea20000100800 */
[----:B------:R-:W-:Y:S01]  /*0a40*/  IADD3 R0, R4, -0x80, RZ ;  /* 0xffffff8004007810 */ /* 0x000fe20007ffe0ff */
[----:B------:R-:W1:Y:S01]  /*0a50*/  S2UR UR5, SR_CgaCtaId ;  /* 0x00000000000579c3 */ /* 0x000e620000008800 */
[----:B------:R-:W-:Y:S01]  /*0a60*/  UMOV UR4, 0x400 ;  /* 0x0000040000047882 */ /* 0x000fe20000000000 */
[----:B------:R-:W-:Y:S01]  /*0a70*/  IMAD.MOV.U32 R209, RZ, RZ, -0x2 ;  /* 0xfffffffeffd17424 */ /* 0x000fe200078e00ff */
[----:B------:R-:W-:Y:S01]  /*0a80*/  SHF.R.S32.HI R3, RZ, 0x1f, R0 ;  /* 0x0000001fff037819 */ /* 0x000fe20000011400 */
[----:B------:R-:W-:Y:S01]  /*0a90*/  IMAD.U32 R17, RZ, RZ, UR7 ;  /* 0x00000007ff117e24 */ /* 0x000fe2000f8e00ff */
[----:B------:R-:W-:Y:S02]  /*0aa0*/  UMOV UR38, URZ ;  /* 0x0000003f00267c82 */ /* 0x000fe40008000000 */
[CC--:B------:R-:W-:Y:S01]  /*0ab0*/  LEA.HI R5, R3.reuse, R0.reuse, RZ, 0x7 ;  /* 0x0000000003057211 */ /* 0x0c0fe200078f38ff */
[----:B------:R-:W3:Y:S01]  /*0ac0*/  S2UR UR6, SR_SWINHI ;  /* 0x00000000000679c3 */ /* 0x000ee20000002f00 */
[----:B------:R-:W-:-:S02]  /*0ad0*/  LEA.HI R207, R3, R0, RZ, 0x5 ;  /* 0x0000000003cf7211 */ /* 0x000fc400078f28ff */
[----:B------:R-:W-:Y:S02]  /*0ae0*/  LOP3.LUT R23, R5, 0xffffff80, RZ, 0xc0, !PT ;  /* 0xffffff8005177812 */ /* 0x000fe400078ec0ff */
[----:B------:R-:W-:Y:S02]  /*0af0*/  SHF.R.S32.HI R207, RZ, 0x5, R207 ;  /* 0x00000005ffcf7819 */ /* 0x000fe400000114cf */
[----:B------:R-:W-:Y:S01]  /*0b00*/  SHF.R.S32.HI R206, RZ, 0x7, R5 ;  /* 0x00000007ffce7819 */ /* 0x000fe20000011405 */
[----:B------:R-:W-:-:S03]  /*0b10*/  IMAD.IADD R23, R0, 0x1, -R23 ;  /* 0x0000000100177824 */ /* 0x000fc600078e0a17 */
[----:B------:R-:W-:Y:S02]  /*0b20*/  LEA.HI R5, R5, R206, RZ, 0x1 ;  /* 0x000000ce05057211 */ /* 0x000fe400078f08ff */
[----:B------:R-:W-:Y:S02]  /*0b30*/  SHF.R.S32.HI R4, RZ, 0x1f, R23 ;  /* 0x0000001fff047819 */ /* 0x000fe40000011417 */
[----:B------:R-:W-:Y:S01]  /*0b40*/  LOP3.LUT R5, R5, 0x3fffffe, RZ, 0xc0, !PT ;  /* 0x03fffffe05057812 */ /* 0x000fe200078ec0ff */
[----:B-1----:R-:W-:Y:S01]  /*0b50*/  ULEA UR9, UR5, UR4, 0x18 ;  /* 0x0000000405097291 */ /* 0x002fe2000f8ec03f */
[CC--:B------:R-:W-:Y:S02]  /*0b60*/  LEA.HI R6, R4.reuse, R23.reuse, RZ, 0x2 ;  /* 0x0000001704067211 */ /* 0x0c0fe400078f10ff */
[----:B------:R-:W-:Y:S01]  /*0b70*/  LEA.HI R4, R4, R23, RZ, 0x5 ;  /* 0x0000001704047211 */ /* 0x000fe200078f28ff */
[----:B------:R-:W-:Y:S01]  /*0b80*/  IMAD.IADD R5, R206, 0x1, -R5 ;  /* 0x00000001ce057824 */ /* 0x000fe200078e0a05 */
[----:B------:R-:W-:-:S02]  /*0b90*/  SHF.R.S32.HI R9, RZ, 0x1f, R6 ;  /* 0x0000001fff097819 */ /* 0x000fc40000011406 */
[----:B------:R-:W-:Y:S01]  /*0ba0*/  SHF.R.S32.HI R4, RZ, 0x5, R4 ;  /* 0x00000005ff047819 */ /* 0x000fe20000011404 */
[----:B------:R-:W-:Y:S01]  /*0bb0*/  UMOV UR4, UR9 ;  /* 0x0000000900047c82 */ /* 0x000fe20008000000 */
[----:B---3--:R-:W-:Y:S01]  /*0bc0*/  UMOV UR5, UR6 ;  /* 0x0000000600057c82 */ /* 0x008fe20008000000 */
[----:B------:R-:W-:Y:S02]  /*0bd0*/  IMAD.U32 R18, RZ, RZ, UR4 ;  /* 0x00000004ff127e24 */ /* 0x000fe4000f8e00ff */
[----:B------:R-:W-:Y:S01]  /*0be0*/  IMAD.U32 R19, RZ, RZ, UR5 ;  /* 0x00000005ff137e24 */ /* 0x000fe2000f8e00ff */
[----:B------:R-:W-:Y:S02]  /*0bf0*/  UMOV UR5, URZ ;  /* 0x0000003f00057c82 */ /* 0x000fe40008000000 */
[----:B------:R-:W-:Y:S02]  /*0c00*/  MOV R22, UR5 ;  /* 0x0000000500167c02 */ /* 0x000fe40008000f00 */
[----:B--2---:R-:W-:-:S02]  /*0c10*/  R2UR UR8, R2 ;  /* 0x00000000020872ca */ /* 0x004fc400000e0000 */
[----:B------:R-:W-:-:S04]  /*0c20*/  LEA.HI R2, R3, R0, RZ, 0x4 ;  /* 0x0000000003027211 */ /* 0x000fc800078f20ff */
[----:B------:R-:W-:Y:S02]  /*0c30*/  SHF.R.S32.HI R7, RZ, 0x4, R2 ;  /* 0x00000004ff077819 */ /* 0x000fe40000011402 */
[C---:B------:R-:W-:Y:S02]  /*0c40*/  LOP3.LUT R3, R2.reuse, 0x3fffff0, RZ, 0xc0, !PT ;  /* 0x03fffff002037812 */ /* 0x040fe400078ec0ff */
[----:B------:R-:W-:Y:S02]  /*0c50*/  LEA.HI R8, R2, R7, RZ, 0x1 ;  /* 0x0000000702087211 */ /* 0x000fe400078f08ff */
[----:B------:R-:W-:Y:S01]  /*0c60*/  SHF.R.S32.HI R2, RZ, 0x2, R6 ;  /* 0x00000002ff027819 */ /* 0x000fe20000011406 */
[----:B------:R-:W-:Y:S01]  /*0c70*/  IMAD.IADD R0, R0, 0x1, -R3 ;  /* 0x0000000100007824 */ /* 0x000fe200078e0a03 */
[----:B------:R-:W-:Y:S01]  /*0c80*/  LOP3.LUT R8, R8, 0x1ffffffe, RZ, 0xc0, !PT ;  /* 0x1ffffffe08087812 */ /* 0x000fe200078ec0ff */
[----:B------:R-:W-:Y:S01]  /*0c90*/  ULOP3.LUT UR4, UR8, 0x1, URZ, 0xfc, !UPT ;  /* 0x0000000108047892 */ /* 0x000fe2000f8efc3f */
[----:B------:R-:W-:Y:S01]  /*0ca0*/  LEA.HI R9, R9, R2, RZ, 0x3 ;  /* 0x0000000209097211 */ /* 0x000fe200078f18ff */
[----:B------:R-:W-:Y:S01]  /*0cb0*/  IMAD R3, R207, 0x10, R0 ;  /* 0x00000010cf037824 */ /* 0x000fe200078e0200 */
[----:B------:R-:W-:-:S02]  /*0cc0*/  IADD3 R8, R7, -R8, RZ ;  /* 0x8000000807087210 */ /* 0x000fc40007ffe0ff */
[----:B------:R-:W-:Y:S01]  /*0cd0*/  LOP3.LUT R9, R9, 0xfffffff8, RZ, 0xc0, !PT ;  /* 0xfffffff809097812 */ /* 0x000fe200078ec0ff */
[----:B------:R-:W-:Y:S01]  /*0ce0*/  IMAD.U32 R210, RZ, RZ, UR4 ;  /* 0x00000004ffd27e24 */ /* 0x000fe2000f8e00ff */
[----:B------:R-:W-:Y:S01]  /*0cf0*/  LOP3.LUT R6, R6, 0x7ffffffc, RZ, 0xc0, !PT ;  /* 0x7ffffffc06067812 */ /* 0x000fe200078ec0ff */
[----:B------:R-:W-:Y:S01]  /*0d00*/  IMAD R3, R3, 0x8, R8 ;  /* 0x0000000803037824 */ /* 0x000fe200078e0208 */
[----:B------:R-:W-:Y:S01]  /*0d10*/  IADD3 R9, R2, -R9, RZ ;  /* 0x8000000902097210 */ /* 0x000fe20007ffe0ff */
[----:B------:R-:W-:Y:S01]  /*0d20*/  UMOV UR4, URZ ;  /* 0x0000003f00047c82 */ /* 0x000fe20008000000 */
[----:B------:R-:W-:Y:S01]  /*0d30*/  IADD3 R6, R23, -R6, RZ ;  /* 0x8000000617067210 */ /* 0x000fe20007ffe0ff */
[----:B------:R-:W-:Y:S01]  /*0d40*/  IMAD.U32 R2, RZ, RZ, UR9 ;  /* 0x00000009ff027e24 */ /* 0x000fe2000f8e00ff */
[----:B------:R-:W-:Y:S01]  /*0d50*/  SHF.L.U32 R3, R3, 0x3, RZ ;  /* 0x0000000303037819 */ /* 0x000fe200000006ff */
[----:B------:R-:W-:Y:S02]  /*0d60*/  IMAD R4, R4, 0x10, R9 ;  /* 0x0000001004047824 */ /* 0x000fe400078e0209 */
[----:B------:R-:W-:-:S02]  /*0d70*/  IMAD R209, R6, R209, 0x70 ;  /* 0x0000007006d17424 */ /* 0x000fc400078e02d1 */
[----:B------:R-:W-:Y:S01]  /*0d80*/  IMAD.WIDE R18, R3, 0x2, R18 ;  /* 0x0000000203127825 */ /* 0x000fe200078e0212 */
[----:B------:R-:W-:-:S03]  /*0d90*/  LEA R208, R5, R4, 0x6 ;  /* 0x0000000405d07211 */ /* 0x000fc600078e30ff */
[----:B------:R-:W-:-:S07]  /*0da0*/  IMAD.U32 R16, RZ, RZ, UR4 ;  /* 0x00000004ff107e24 */ /* 0x000fce000f8e00ff */
.L_x_31:
[----:B------:R-:W1:Y:S01]  /*0db0*/  SHFL.IDX PT, R0, R206, RZ, 0x1f ;  /* 0x00001fffce007589 */ /* 0x000e6200000e0000 */
[----:B------:R-:W-:Y:S01]  /*0dc0*/  R2UR UR9, R2 ;  /* 0x00000000020972ca */ /* 0x000fe200000e0000 */
[----:B------:R-:W-:Y:S01]  /*0dd0*/  ULDC UR5, c[0x0][0xda8] ;  /* 0x00036a0000057ab9 */ /* 0x000fe20000000800 */
[----:B------:R-:W-:Y:S01]  /*0de0*/  ULDC.64 UR6, c[0x0][0x3f8] ;  /* 0x0000fe0000067ab9 */ /* 0x000fe20000000a00 */
[----:B------:R-:W-:Y:S01]  /*0df0*/  R2UR UR12, R17 ;  /* 0x00000000110c72ca */ /* 0x000fe200000e0000 */
[----:B------:R-:W-:Y:S02]  /*0e00*/  UISETP.NE.AND UP1, UPT, UR5, 0x1, UPT ;  /* 0x000000010500788c */ /* 0x000fe4000bf25270 */
[----:B------:R-:W-:Y:S01]  /*0e10*/  UISETP.NE.U32.AND UP0, UPT, UR6, URZ, UPT ;  /* 0x0000003f0600728c */ /* 0x000fe2000bf05070 */
[----:B------:R-:W-:Y:S01]  /*0e20*/  ULDC UR5, c[0x0][0xdb4] ;  /* 0x00036d0000057ab9 */ /* 0x000fe20000000800 */
[----:B------:R-:W-:Y:S01]  /*0e30*/  ULDC UR60, c[0x0][0x404] ;  /* 0x00010100003c7ab9 */ /* 0x000fe20000000800 */
[----:B------:R-:W-:-:S02]  /*0e40*/  UISETP.NE.AND UP2, UPT, UR5, 0x1, UPT ;  /* 0x000000010500788c */ /* 0x000fc4000bf45270 */
[----:B------:R-:W-:Y:S02]  /*0e50*/  UISETP.NE.AND.EX UP0, UPT, UR7, URZ, UPT, UP0 ;  /* 0x0000003f0700728c */ /* 0x000fe4000bf05300 */
[----:B------:R-:W-:Y:S02]  /*0e60*/  UIADD3 UR9, UR9, 0x15400, URZ ;  /* 0x0001540009097890 */ /* 0x000fe4000fffe03f */
[----:B------:R-:W-:Y:S01]  /*0e70*/  USEL UR60, UR60, 0x1, UP0 ;  /* 0x000000013c3c7887 */ /* 0x000fe20008000000 */
[----:B------:R-:W-:Y:S01]  /*0e80*/  ULDC UR8, c[0x0][0x2e0] ;  /* 0x0000b80000087ab9 */ /* 0x000fe20000000800 */
[----:B------:R-:W-:Y:S01]  /*0e90*/  @UP1 ULDC UR6, c[0x0][0xdac] ;  /* 0x00036b0000061ab9 */ /* 0x000fe20000000800 */
[----:B------:R-:W-:Y:S02]  /*0ea0*/  ULOP3.LUT UP0, URZ, UR9, 0x9f, URZ, 0xc0, !UPT ;  /* 0x0000009f093f7892 */ /* 0x000fe4000f80c03f */
[----:B------:R-:W-:Y:S01]  /*0eb0*/  UIMAD.WIDE.U32 UR6, UR12, UR6, URZ ;  /* 0x000000060c0672a5 */ /* 0x000fe2000f8e003f */
[----:B-1----:R-:W-:Y:S01]  /*0ec0*/  R2UR UR4, R0 ;  /* 0x00000000000472ca */ /* 0x002fe200000e0000 */
[----:B------:R-:W-:Y:S01]  /*0ed0*/  UIMAD UR60, UR60, UR8, URZ ;  /* 0x000000083c3c72a4 */ /* 0x000fe2000f8e023f */
[----:B------:R-:W-:-:S02]  /*0ee0*/  UMOV UR13, UR12 ;  /* 0x0000000c000d7c82 */ /* 0x000fc40008000000 */
[----:B------:R-:W-:Y:S01]  /*0ef0*/  @UP1 ULDC UR8, c[0x0][0xdb0] ;  /* 0x00036c0000081ab9 */ /* 0x000fe20000000800 */
[----:B------:R-:W-:Y:S01]  /*0f00*/  PLOP3.LUT P0, PT, PT, PT, UP0, 0x80, 0x0 ;  /* 0x000000000000781c */ /* 0x000fe20003f0f008 */
[----:B------:R-:W-:Y:S01]  /*0f10*/  @UP1 USHF.R.U32.HI UR13, URZ, UR8, UR7 ;  /* 0x000000083f0d1299 */ /* 0x000fe20008011607 */
[----:B------:R-:W-:-:S03]  /*0f20*/  @UP2 ULDC.64 UR10, c[0x0][0xdb8] ;  /* 0x00036e00000a2ab9 */ /* 0x000fc60000000a00 */
[----:B------:R-:W-:Y:S02]  /*0f30*/  UIMAD.WIDE.U32 UR6, UR13, UR10, URZ ;  /* 0x0000000a0d0672a5 */ /* 0x000fe4000f8e003f */
[----:B------:R-:W-:Y:S01]  /*0f40*/  IMAD.U32 R205, RZ, RZ, UR13 ;  /* 0x0000000dffcd7e24 */ /* 0x000fe2000f8e00ff */
[----:B------:R-:W-:Y:S01]  /*0f50*/  ULEA.HI UR5, UR4, UR4, URZ, 0x1 ;  /* 0x0000000404057291 */ /* 0x000fe2000f8f083f */
[----:B------:R-:W-:Y:S01]  /*0f60*/  UMOV UR36, UR13 ;  /* 0x0000000d00247c82 */ /* 0x000fe20008000000 */
[----:B------:R-:W-:Y:S02]  /*0f70*/  @UP2 USHF.R.U32.HI UR36, URZ, UR11, UR7 ;  /* 0x0000000b3f242299 */ /* 0x000fe40008011607 */
[----:B------:R-:W-:-:S04]  /*0f80*/  ULOP3.LUT UR5, UR5, 0x1e, URZ, 0xc0, !UPT ;  /* 0x0000001e05057892 */ /* 0x000fc8000f8ec03f */
[----:B------:R-:W-:Y:S02]  /*0f90*/  UIADD3 UR4, UR4, -UR5, URZ ;  /* 0x8000000504047290 */ /* 0x000fe4000fffe03f */
[----:B------:R-:W-:Y:S02]  /*0fa0*/  UIADD3 UR5, UR60, 0x6f, URZ ;  /* 0x0000006f3c057890 */ /* 0x000fe4000fffe03f */
[----:B------:R-:W-:-:S03]  /*0fb0*/  ULEA UR8, UR4, UR9, 0xd ;  /* 0x0000000904087291 */ /* 0x000fc6000f8e683f */
[----:B------:R-:W-:Y:S01]  /*0fc0*/  UMOV UR4, URZ ;  /* 0x0000003f00047c82 */ /* 0x000fe20008000000 */
[----:B------:R-:W-:Y:S02]  /*0fd0*/  USHF.R.U32.HI UR8, URZ, 0x4, UR8 ;  /* 0x000000043f087899 */ /* 0x000fe40008011608 */
[----:B------:R-:W-:Y:S02]  /*0fe0*/  UIMAD.WIDE UR4, UR5, -0x6db6db6d, UR4 ;  /* 0x92492493050478a5 */ /* 0x000fe4000f8e0204 */
[----:B------:R-:W-:Y:S02]  /*0ff0*/  ULOP3.LUT UR39, UR8, 0x3fff, URZ, 0xc0, !UPT ;  /* 0x00003fff08277892 */ /* 0x000fe4000f8ec03f */
[----:B------:R-:W-:-:S03]  /*1000*/  USHF.R.U32.HI UR61, URZ, 0x1f, UR5 ;  /* 0x0000001f3f3d7899 */ /* 0x000fc60008011605 */
[----:B------:R-:W-:Y:S01]  /*1010*/  UMOV UR4, UR12 ;  /* 0x0000000c00047c82 */ /* 0x000fe20008000000 */
[----:B------:R-:W-:Y:S01]  /*1020*/  ULEA.HI.SX32 UR61, UR5, UR61, 0x1a ;  /* 0x0000003d053d7291 */ /* 0x000fe2000f8fd23f */
[----:B------:R-:W-:Y:S01]  /*1030*/  MOV R204, UR4 ;  /* 0x0000000400cc7c02 */ /* 0x000fe20008000f00 */
[----:B------:R-:W-:Y:S10]  /*1040*/  @!P0 BRA `(.L_x_9) ;  /* 0x0000000000408947 */ /* 0x000ff40003800000 */
[----:B------:R-:W-:Y:S01]  /*1050*/  MOV R0, 0x0 ;  /* 0x0000000000007802 */ /* 0x000fe20000000f00 */
[----:B------:R-:W-:Y:S01]  /*1060*/  ULDC.64 UR4, c[0x4][0xa8] ;  /* 0x01002a0000047ab9 */ /* 0x000fe20000000a00 */
[----:B------:R-:W-:Y:S01]  /*1070*/  ULDC.64 UR6, c[0x4][0x20] ;  /* 0x0100080000067ab9 */ /* 0x000fe20000000a00 */
[----:B------:R-:W-:Y:S01]  /*1080*/  IMAD.U32 R4, RZ, RZ, UR4 ;  /* 0x00000004ff047e24 */ /* 0x000fe2000f8e00ff */
[----:B------:R1:W2:Y:S01]  /*1090*/  LDC.64 R14, c[0x4][R0] ;  /* 0x01000000000e7b82 */ /* 0x0002a20000000a00 */
[----:B------:R-:W-:Y:S01]  /*10a0*/  IMAD.U32 R5, RZ, RZ, UR5 ;  /* 0x00000005ff057e24 */ /* 0x000fe2000f8e00ff */
[----:B------:R-:W-:Y:S01]  /*10b0*/  ULDC.64 UR4, c[0x4][0xb0] ;  /* 0x01002c0000047ab9 */ /* 0x000fe20000000a00 */
[----:B------:R-:W-:Y:S01]  /*10c0*/  IMAD.U32 R10, RZ, RZ, UR6 ;  /* 0x00000006ff0a7e24 */ /* 0x000fe2000f8e00ff */
[----:B------:R-:W-:Y:S01]  /*10d0*/  MOV R6, UR4 ;  /* 0x0000000400067c02 */ /* 0x000fe20008000f00 */
[----:B------:R-:W-:Y:S01]  /*10e0*/  IMAD.U32 R7, RZ, RZ, UR5 ;  /* 0x00000005ff077e24 */ /* 0x000fe2000f8e00ff */
[----:B------:R-:W-:Y:S01]  /*10f0*/  MOV R11, UR7 ;  /* 0x00000007000b7c02 */ /* 0x000fe20008000f00 */
[----:B------:R-:W-:Y:S01]  /*1100*/  IMAD.MOV.U32 R8, RZ, RZ, 0x70 ;  /* 0x00000070ff087424 */ /* 0x000fe200078e00ff */
[----:B------:R-:W-:Y:S01]  /*1110*/  MOV R13, RZ ;  /* 0x000000ff000d7202 */ /* 0x000fe20000000f00 */
[----:B-1----:R-:W-:-:S07]  /*1120*/  IMAD.MOV.U32 R12, RZ, RZ, 0x1 ;  /* 0x00000001ff0c7424 */ /* 0x002fce00078e00ff */
[----:B------:R-:W-:-:S07]  /*1130*/  LEPC R20, `(.L_x_9) ;  /* 0x000000001014794e */ /* 0x000fce0000000000 */
[----:B--2---:R-:W-:Y:S05]  /*1140*/  CALL.ABS.NOINC R14 ;  /* 0x000000000e007343 */ /* 0x004fea0003c00000 */
.L_x_9:
[----:B------:R-:W-:Y:S02]  /*1150*/  R2UR UR4, R22 ;  /* 0x00000000160472ca */ /* 0x000fe400000e0000 */
[----:B------:R-:W-:Y:S02]  /*1160*/  R2UR UR6, R2 ;  /* 0x00000000020672ca */ /* 0x000fe400000e0000 */
[----:B------:R-:W-:-:S09]  /*1170*/  R2UR UR5, R210 ;  /* 0x00000000d20572ca */ /* 0x000fd200000e0000 */
[----:B------:R-:W-:-:S04]  /*1180*/  ULOP3.LUT UR4, UR4, 0x1, URZ, 0xc0, !UPT ;  /* 0x0000000104047892 */ /* 0x000fc8000f8ec03f */
[----:B------:R-:W-:Y:S02]  /*1190*/  IMAD.U32 R3, RZ, RZ, UR5 ;  /* 0x00000005ff037e24 */ /* 0x000fe4000f8e00ff */
[----:B------:R-:W-:-:S03]  /*11a0*/  IMAD.U32 R0, RZ, RZ, UR4 ;  /* 0x00000004ff007e24 */ /* 0x000fc6000f8e00ff */
[----:B------:R-:W-:Y:S02]  /*11b0*/  ISETP.NE.AND P0, PT, R3, 0x3, PT ;  /* 0x000000030300780c */ /* 0x000fe40003f05270 */
[----:B------:R-:W-:-:S04]  /*11c0*/  SHF.L.U32 R0, R0, 0x1f, RZ ;  /* 0x0000001f00007819 */ /* 0x000fc800000006ff */
[----:B------:R-:W1:Y:S02]  /*11d0*/  SYNCS.PHASECHK.TRANS64.TRYWAIT P1, [UR6+0x36800], R0 ;  /* 0x03680000ff0075a7 */ /* 0x000e640008020146 */
[----:B-1----:R-:W-:Y:S05]  /*11e0*/  @!P1 BRA `(.L_x_10) ;  /* 0x000000e000c09947 */ /* 0x002fea0003800000 */
.L_x_89:
[----:B------:R-:W-:Y:S05]  /*11f0*/  @!P0 BRA `(.L_x_11) ;  /* 0x0000000000048947 */ /* 0x000fea0003800000 */
[----:B------:R-:W-:Y:S01]  /*1200*/  BPT.TRAP 0x1 ;  /* 0x000000040000795c */ /* 0x000fe20000300000 */
.L_x_11:
[----:B------:R-:W-:Y:S02]  /*1210*/  R2UR UR5, R16 ;  /* 0x00000000100572ca */ /* 0x000fe400000e0000 */
[----:B------:R-:W-:Y:S02]  /*1220*/  R2UR UR4, R2 ;  /* 0x00000000020472ca */ /* 0x000fe400000e0000 */
[----:B-1----:R-:W-:-:S09]  /*1230*/  MOV R0, UR38 ;  /* 0x0000002600007c02 */ /* 0x002fd20008000f00 */
[----:B------:R-:W-:Y:S02]  /*1240*/  IMAD.U32 R3, RZ, RZ, UR5 ;  /* 0x00000005ff037e24 */ /* 0x000fe4000f8e00ff */
[----:B------:R-:W-:-:S03]  /*1250*/  LEA R0, R0, UR4, 0x3 ;  /* 0x0000000400007c11 */ /* 0x000fc6000f8e18ff */
[----:B------:R-:W-:-:S04]  /*1260*/  SHF.L.U32 R3, R3, 0x1f, RZ ;  /* 0x0000001f03037819 */ /* 0x000fc800000006ff */
[----:B------:R1:W2:Y:S01]  /*1270*/  SYNCS.PHASECHK.TRANS64.TRYWAIT P2, [R0+URZ+0x36830], R3 ;  /* 0x03683003000075a7 */ /* 0x0002a2000804017f */
[----:B------:R-:W-:Y:S05]  /*1280*/  @!P0 BRA `(.L_x_12) ;  /* 0x0000000000048947 */ /* 0x000fea0003800000 */
[----:B------:R-:W-:Y:S01]  /*1290*/  BPT.TRAP 0x1 ;  /* 0x000000040000795c */ /* 0x000fe20000300000 */
.L_x_12:
[----:B------:R-:W3:Y:S01]  /*12a0*/  S2R R4, SR_TID.X ;  /* 0x0000000000047919 */ /* 0x000ee20000002100 */
[----:B------:R-:W-:Y:S01]  /*12b0*/  IMAD.MOV.U32 R119, RZ, RZ, RZ ;  /* 0x000000ffff777224 */ /* 0x000fe200078e00ff */
[----:B---3--:R-:W-:-:S04]  /*12c0*/  LOP3.LUT R4, R4, 0x7f, RZ, 0xc0, !PT ;  /* 0x0000007f04047812 */ /* 0x008fc800078ec0ff */
[----:B------:R-:W-:Y:S01]  /*12d0*/  ISETP.NE.AND P1, PT, R4, RZ, PT ;  /* 0x000000ff0400720c */ /* 0x000fe20003f25270 */
[----:B--2---:R-:W-:-:S12]  /*12e0*/  @P2 BRA `(.L_x_13) ;  /* 0x0000000000082947 */ /* 0x004fd80003800000 */
[----:B------:R-:W2:Y:S02]  /*12f0*/  SYNCS.PHASECHK.TRANS64.TRYWAIT P2, [R0+URZ+0x36830], R3 ;  /* 0x03683003000075a7 */ /* 0x000ea4000804017f */
[----:B--2---:R-:W-:Y:S05]  /*1300*/  @!P2 BRA `(.L_x_14) ;  /* 0x000000e00094a947 */ /* 0x004fea0003800000 */
.L_x_13:
[----:B------:R-:W-:Y:S05]  /*1310*/  WARPSYNC.ALL ;  /* 0x0000000000007948 */ /* 0x000fea0003800000 */
[----:B------:R-:W-:Y:S01]  /*1320*/  R2UR UR4, R2 ;  /* 0x00000000020472ca */ /* 0x000fe200000e0000 */
[----:B------:R-:W-:Y:S01]  /*1330*/  ULOP3.LUT UR39, UR39, 0x10000, URZ, 0xfc, !UPT ;  /* 0x0001000027277892 */ /* 0x000fe2000f8efc3f */
[----:B------:R-:W-:Y:S01]  /*1340*/  WARPGROUP.ARRIVE ;  /* 0x00000000000079c5 */ /* 0x000fe20000000000 */
[----:B------:R-:W-:Y:S01]  /*1350*/  UMOV UR57, 0x40000040 ;  /* 0x4000004000397882 */ /* 0x000fe20000000000 */
[----:B------:R-:W-:Y:S01]  /*1360*/  UMOV UR59, 0x40000040 ;  /* 0x40000040003b7882 */ /* 0x000fe20000000000 */
[----:B------:R-:W-:Y:S01]  /*1370*/  UMOV UR7, 0x40000040 ;  /* 0x4000004000077882 */ /* 0x000fe20000000000 */
[----:B------:R-:W-:Y:S01]  /*1380*/  UMOV UR9, UR57 ;  /* 0x0000003900097c82 */ /* 0x000fe20008000000 */
[----:B------:R-:W-:Y:S01]  /*1390*/  UMOV UR11, 0x40000040 ;  /* 0x40000040000b7882 */ /* 0x000fe20000000000 */
[----:B------:R-:W-:Y:S01]  /*13a0*/  UMOV UR56, UR39 ;  /* 0x0000002700387c82 */ /* 0x000fe20008000000 */
[----:B------:R-:W-:Y:S01]  /*13b0*/  UMOV UR13, UR57 ;  /* 0x00000039000d7c82 */ /* 0x000fe20008000000 */
[----:B------:R-:W-:Y:S01]  /*13c0*/  UMOV UR8, UR56 ;  /* 0x0000003800087c82 */ /* 0x000fe20008000000 */
[----:B------:R-:W-:Y:S01]  /*13d0*/  UMOV UR12, UR56 ;  /* 0x00000038000c7c82 */ /* 0x000fe20008000000 */
[----:B------:R-:W-:Y:S01]  /*13e0*/  UMOV UR15, 0x40000040 ;  /* 0x40000040000f7882 */ /* 0x000fe20000000000 */
[----:B------:R-:W-:Y:S01]  /*13f0*/  UIADD3 UR4, UR4, 0x21400, URZ ;  /* 0x0002140004047890 */ /* 0x000fe2000fffe03f */
[----:B------:R-:W-:Y:S01]  /*1400*/  MOV R6, UR57 ;  /* 0x0000003900067c02 */ /* 0x000fe20008000f00 */
[----:B------:R-:W-:Y:S01]  /*1410*/  UMOV UR16, UR56 ;  /* 0x0000003800107c82 */ /* 0x000fe20008000000 */
[----:B------:R-:W-:Y:S01]  /*1420*/  UMOV UR17, UR57 ;  /* 0x0000003900117c82 */ /* 0x000fe20008000000 */
[----:B------:R-:W-:Y:S01]  /*1430*/  USHF.R.U32.HI UR4, URZ, 0x4, UR4 ;  /* 0x000000043f047899 */ /* 0x000fe20008011604 */
[----:B------:R-:W-:Y:S01]  /*1440*/  MOV R7, UR56 ;  /* 0x0000003800077c02 */ /* 0x000fe20008000f00 */
[----:B------:R-:W-:Y:S01]  /*1450*/  UMOV UR19, 0x40000040 ;  /* 0x4000004000137882 */ /* 0x000fe20000000000 */
[----:B------:R-:W-:Y:S01]  /*1460*/  UMOV UR20, UR56 ;  /* 0x0000003800147c82 */ /* 0x000fe20008000000 */
[----:B------:R-:W-:Y:S01]  /*1470*/  ULOP3.LUT UR4, UR4, 0x3fff, URZ, 0xc0, !UPT ;  /* 0x00003fff04047892 */ /* 0x000fe2000f8ec03f */
[----:B------:R-:W-:Y:S01]  /*1480*/  VIADD R8, R209, UR60 ;  /* 0x0000003cd1087c36 */ /* 0x000fe20008000000 */
[----:B------:R-:W-:Y:S01]  /*1490*/  UMOV UR21, UR57 ;  /* 0x0000003900157c82 */ /* 0x000fe20008000000 */
[----:B------:R-:W-:Y:S01]  /*14a0*/  UMOV UR23, 0x40000040 ;  /* 0x4000004000177882 */ /* 0x000fe20000000000 */
[----:B------:R-:W-:Y:S01]  /*14b0*/  ULOP3.LUT UR5, UR4, 0x10000, URZ, 0xfc, !UPT ;  /* 0x0001000004057892 */ /* 0x000fe2000f8efc3f */
[----:B------:R-:W-:Y:S01]  /*14c0*/  IMAD.U32 R9, RZ, RZ, UR61 ;  /* 0x0000003dff097e24 */ /* 0x000fe2000f8e00ff */
[----:B------:R-:W-:Y:S01]  /*14d0*/  UIADD3 UR24, UR39, 0x2, URZ ;  /* 0x0000000227187890 */ /* 0x000fe2000fffe03f */
[----:B------:R-:W-:Y:S01]  /*14e0*/  P2R R80, PR, RZ, 0x1 ;  /* 0x00000001ff507803 */ /* 0x000fe20000000000 */
[----:B------:R-:W-:Y:S01]  /*14f0*/  UIMAD UR37, UR38, 0xa80, UR5 ;  /* 0x00000a80262578a4 */ /* 0x000fe2000f8e0205 */
[----:B-12---:R-:W-:Y:S01]  /*1500*/  @!P1 VIADD R0, R0, 0x36840 ;  /* 0x0003684000009836 */ /* 0x006fe20000000000 */
[----:B------:R-:W-:Y:S01]  /*1510*/  MOV R5, UR5 ;  /* 0x0000000500057c02 */ /* 0x000fe20008000f00 */
[----:B------:R-:W-:Y:S01]  /*1520*/  UMOV UR4, UR56 ;  /* 0x0000003800047c82 */ /* 0x000fe20008000000 */
[----:B------:R-:W-:Y:S01]  /*1530*/  UIADD3 UR6, UR37, 0x80, URZ ;  /* 0x0000008025067890 */ /* 0x000fe2000fffe03f */
[--C-:B------:R-:W-:Y:S01]  /*1540*/  IMAD.MOV.U32 R118, RZ, RZ, R119.reuse ;  /* 0x000000ffff767224 */ /* 0x100fe200078e0077 */
[----:B------:R-:W-:Y:S01]  /*1550*/  UMOV UR5, UR57 ;  /* 0x0000003900057c82 */ /* 0x000fe20008000000 */
[----:B------:R-:W-:Y:S01]  /*1560*/  UMOV UR58, UR37 ;  /* 0x00000025003a7c82 */ /* 0x000fe20008000000 */
[----:B------:R-:W-:Y:S01]  /*1570*/  UIADD3 UR10, UR37, 0x100, URZ ;  /* 0x00000100250a7890 */ /* 0x000fe2000fffe03f */
[----:B------:R-:W-:Y:S01]  /*1580*/  HGMMA.64x16x16.F32 R72, gdesc[UR56], RZ, !UPT, gsb0 ;  /* 0x00200000384879f0 */ /* 0x000fe2000c0008ff */
[----:B------:R-:W-:Y:S01]  /*1590*/  UIADD3 UR14, UR37, 0x180, URZ ;  /* 0x00000180250e7890 */ /* 0x000fe2000fffe03f */
[----:B------:R-:W-:Y:S01]  /*15a0*/  @!P1 PRMT R0, RZ, 0x654, R0 ;  /* 0x00000654ff009816 */ /* 0x000fe20000000000 */
[----:B------:R-:W-:Y:S01]  /*15b0*/  UIADD3 UR18, UR37, 0x200, URZ ;  /* 0x0000020025127890 */ /* 0x000fe2000fffe03f */
[-C--:B------:R-:W-:Y:S01]  /*15c0*/  MOV R116, R119.reuse ;  /* 0x0000007700747202 */ /* 0x080fe20000000f00 */
[----:B------:R-:W-:Y:S01]  /*15d0*/  UIADD3 UR22, UR37, 0x280, URZ ;  /* 0x0000028025167890 */ /* 0x000fe2000fffe03f */
[--C-:B------:R-:W-:Y:S01]  /*15e0*/  IMAD.MOV.U32 R114, RZ, RZ, R119.reuse ;  /* 0x000000ffff727224 */ /* 0x100fe200078e0077 */
[----:B------:R-:W-:Y:S01]  /*15f0*/  UIADD3 UR26, UR37, 0x284, URZ ;  /* 0x00000284251a7890 */ /* 0x000fe2000fffe03f */
[--C-:B------:R-:W-:Y:S01]  /*1600*/  IMAD.MOV.U32 R112, RZ, RZ, R119.reuse ;  /* 0x000000ffff707224 */ /* 0x100fe200078e0077 */
[----:B------:R-:W-:Y:S01]  /*1610*/  UMOV UR27, 0x40000040 ;  /* 0x40000040001b7882 */ /* 0x000fe20000000000 */
[----:B------:R-:W-:Y:S01]  /*1620*/  UIADD3 UR30, UR37, 0x286, URZ ;  /* 0x00000286251e7890 */ /* 0x000fe2000fffe03f */
[-C--:B------:R-:W-:Y:S01]  /*1630*/  MOV R110, R119.reuse ;  /* 0x00000077006e7202 */ /* 0x080fe20000000f00 */
[----:B------:R-:W-:Y:S01]  /*1640*/  UMOV UR31, 0x40000040 ;  /* 0x40000040001f7882 */ /* 0x000fe20000000000 */
[----:B------:R-:W-:Y:S01]  /*1650*/  UIADD3 UR34, UR37, 0x600, URZ ;  /* 0x0000060025227890 */ /* 0x000fe2000fffe03f */
[--C-:B------:R-:W-:Y:S01]  /*1660*/  IMAD.MOV.U32 R108, RZ, RZ, R119.reuse ;  /* 0x000000ffff6c7224 */ /* 0x100fe200078e0077 */
[----:B------:R-:W-:Y:S01]  /*1670*/  UMOV UR35, 0x40000040 ;  /* 0x4000004000237882 */ /* 0x000fe20000000000 */
        /* <DEDUP_REMOVED lines=12> */
[----:B------:R-:W-:Y:S01]  /*1740*/  UMOV UR59, 0x40000040 ;  /* 0x40000040003b7882 */ /* 0x000fe20000000000 */
[----:B------:R-:W-:Y:S01]  /*1750*/  UISETP.GE.AND UP0, UPT, UR60, 0x71, UPT ;  /* 0x000000713c00788c */ /* 0x000fe2000bf06270 */
[-C--:B------:R-:W-:Y:S01]  /*1760*/  MOV R98, R119.reuse ;  /* 0x0000007700627202 */ /* 0x080fe20000000f00 */
[--C-:B------:R-:W-:Y:S01]  /*1770*/  IMAD.MOV.U32 R96, RZ, RZ, R119.reuse ;  /* 0x000000ffff607224 */ /* 0x100fe200078e0077 */
[-C--:B------:R-:W-:Y:S01]  /*1780*/  MOV R92, R119.reuse ;  /* 0x00000077005c7202 */ /* 0x080fe20000000f00 */
[--C-:B------:R-:W-:Y:S01]  /*1790*/  IMAD.MOV.U32 R94, RZ, RZ, R119.reuse ;  /* 0x000000ffff5e7224 */ /* 0x100fe200078e0077 */
[----:B------:R-:W-:Y:S01]  /*17a0*/  MOV R86, R119 ;  /* 0x0000007700567202 */ /* 0x000fe20000000f00 */
[----:B------:R-:W-:-:S02]  /*17b0*/  IMAD.MOV.U32 R90, RZ, RZ, R119 ;  /* 0x000000ffff5a7224 */ /* 0x000fc400078e0077 */
[--C-:B------:R-:W-:Y:S02]  /*17c0*/  IMAD.MOV.U32 R88, RZ, RZ, R119.reuse ;  /* 0x000000ffff587224 */ /* 0x100fe400078e0077 */
[--C-:B------:R-:W-:Y:S02]  /*17d0*/  IMAD.MOV.U32 R84, RZ, RZ, R119.reuse ;  /* 0x000000ffff547224 */ /* 0x100fe400078e0077 */
[----:B------:R-:W-:Y:S01]  /*17e0*/  IMAD.MOV.U32 R82, RZ, RZ, R119 ;  /* 0x000000ffff527224 */ /* 0x000fe200078e0077 */
[----:B------:R-:W-:Y:S02]  /*17f0*/  WARPGROUP.DEPBAR.LE gsb0, 0x0 ;  /* 0x00008000000079c5 */ /* 0x000fe40000010000 */
[----:B------:R-:W-:-:S06]  /*1800*/  WARPGROUP.ARRIVE ;  /* 0x00000000000079c5 */ /* 0x000fcc0000000000 */
[----:B------:R-:W-:Y:S01]  /*1810*/  HGMMA.64x16x16.F32 R64, gdesc[UR4], RZ, !UPT, gsb0 ;  /* 0x00200000044079f0 */ /* 0x000fe2000c0008ff */
[----:B------:R-:W-:Y:S01]  /*1820*/  UIADD3 UR6, UR37, 0x300, URZ ;  /* 0x0000030025067890 */ /* 0x000fe2000fffe03f */
[----:B------:R-:W-:Y:S01]  /*1830*/  UMOV UR4, UR56 ;  /* 0x0000003800047c82 */ /* 0x000fe20008000000 */
[----:B------:R-:W-:Y:S01]  /*1840*/  UMOV UR5, UR57 ;  /* 0x0000003900057c82 */ /* 0x000fe20008000000 */
[----:B------:R-:W-:Y:S01]  /*1850*/  UMOV UR7, 0x40000040 ;  /* 0x4000004000077882 */ /* 0x000fe20000000000 */
[----:B------:R-:W-:Y:S02]  /*1860*/  WARPGROUP.DEPBAR.LE gsb0, 0x0 ;  /* 0x00008000000079c5 */ /* 0x000fe40000010000 */
[----:B------:R-:W-:-:S06]  /*1870*/  WARPGROUP.ARRIVE ;  /* 0x00000000000079c5 */ /* 0x000fcc0000000000 */
[----:B------:R-:W-:Y:S01]  /*1880*/  HGMMA.64x16x16.F32 R56, gdesc[UR8], RZ, !UPT, gsb0 ;  /* 0x00200000083879f0 */ /* 0x000fe2000c0008ff */
[----:B------:R-:W-:Y:S01]  /*1890*/  UIADD3 UR10, UR37, 0x2, URZ ;  /* 0x00000002250a7890 */ /* 0x000fe2000fffe03f */
[----:B------:R-:W-:Y:S01]  /*18a0*/  UMOV UR8, UR24 ;  /* 0x0000001800087c82 */ /* 0x000fe20008000000 */
[----:B------:R-:W-:Y:S01]  /*18b0*/  UMOV UR9, 0x40000040 ;  /* 0x4000004000097882 */ /* 0x000fe20000000000 */
[----:B------:R-:W-:Y:S01]  /*18c0*/  UMOV UR11, 0x40000040 ;  /* 0x40000040000b7882 */ /* 0x000fe20000000000 */
[----:B------:R-:W-:Y:S01]  /*18d0*/  UIADD3 UR24, UR39, 0x4, URZ ;  /* 0x0000000427187890 */ /* 0x000fe2000fffe03f */
        /* <DEDUP_REMOVED lines=30> */
[----:B------:R-:W-:Y:S01]  /*1ac0*/  HGMMA.64x16x16.F32 R72, gdesc[UR8], R72, gsb0 ;  /* 0x00200000084879f0 */ /* 0x000fe20008000848 */
[----:B------:R-:W-:Y:S01]  /*1ad0*/  UIADD3 UR10, UR37, 0x102, URZ ;  /* 0x00000102250a7890 */ /* 0x000fe2000fffe03f */
[----:B------:R-:W-:Y:S01]  /*1ae0*/  UMOV UR11, 0x40000040 ;  /* 0x40000040000b7882 */ /* 0x000fe20000000000 */
[----:B------:R-:W-:Y:S02]  /*1af0*/  WARPGROUP.DEPBAR.LE gsb0, 0x0 ;  /* 0x00008000000079c5 */ /* 0x000fe40000010000 */
[----:B------:R-:W-:-:S06]  /*1b00*/  WARPGROUP.ARRIVE ;  /* 0x00000000000079c5 */ /* 0x000fcc0000000000 */
[----:B------:R-:W-:Y:S01]  /*1b10*/  HGMMA.64x16x16.F32 R64, gdesc[UR4], R64, gsb0 ;  /* 0x00200000044079f0 */ /* 0x000fe20008000840 */
[----:B------:R-:W-:Y:S01]  /*1b20*/  UIADD3 UR6, UR37, 0x302, URZ ;  /* 0x0000030225067890 */ /* 0x000fe2000fffe03f */
[----:B------:R-:W-:Y:S01]  /*1b30*/  UMOV UR4, UR8 ;  /* 0x0000000800047c82 */ /* 0x000fe20008000000 */
[----:B------:R-:W-:Y:S01]  /*1b40*/  UMOV UR5, UR9 ;  /* 0x0000000900057c82 */ /* 0x000fe20008000000 */
[----:B------:R-:W-:Y:S01]  /*1b50*/  UMOV UR7, 0x40000040 ;  /* 0x4000004000077882 */ /* 0x000fe20000000000 */
[----:B------:R-:W-:Y:S02]  /*1b60*/  WARPGROUP.DEPBAR.LE gsb0, 0x0 ;  /* 0x00008000000079c5 */ /* 0x000fe40000010000 */
[----:B------:R-:W-:-:S06]  /*1b70*/  WARPGROUP.ARRIVE ;  /* 0x00000000000079c5 */ /* 0x000fcc0000000000 */
[----:B------:R-:W-:Y:S01]  /*1b80*/  HGMMA.64x16x16.F32 R56, gdesc[UR8], R56, gsb0 ;  /* 0x00200000083879f0 */ /* 0x000fe20008000838 */
[----:B------:R-:W-:Y:S02]  /*1b90*/  UIADD3 UR10, UR39, 0x6, URZ ;  /* 0x00000006270a7890 */ /* 0x000fe4000fffe03f */
[----:B------:R-:W-:Y:S01]  /*1ba0*/  UIADD3 UR11, UR37, 0x702, URZ ;  /* 0x00000702250b7890 */ /* 0x000fe2000fffe03f */
[----:B------:R-:W-:Y:S02]  /*1bb0*/  WARPGROUP.DEPBAR.LE gsb0, 0x0 ;  /* 0x00008000000079c5 */ /* 0x000fe40000010000 */
[----:B------:R-:W-:-:S06]  /*1bc0*/  WARPGROUP.ARRIVE ;  /* 0x00000000000079c5 */ /* 0x000fcc0000000000 */
[----:B------:R-:W-:Y:S01]  /*1bd0*/  HGMMA.64x16x16.F32 R48, gdesc[UR12], R48, gsb0 ;  /* 0x002000000c3079f0 */ /* 0x000fe20008000830 */
[----:B------:R-:W-:Y:S01]  /*1be0*/  UIADD3 UR14, UR37, 0x4, URZ ;  /* 0x00000004250e7890 */ /* 0x000fe2000fffe03f */
[----:B------:R-:W-:Y:S01]  /*1bf0*/  UMOV UR12, UR24 ;  /* 0x00000018000c7c82 */ /* 0x000fe20008000000 */
[----:B------:R-:W-:Y:S01]  /*1c00*/  UMOV UR13, 0x40000040 ;  /* 0x40000040000d7882 */ /* 0x000fe20000000000 */
[----:B------:R-:W-:Y:S01]  /*1c10*/  UMOV UR15, 0x40000040 ;  /* 0x40000040000f7882 */ /* 0x000fe20000000000 */
[----:B------:R-:W-:Y:S01]  /*1c20*/  UMOV UR24, UR12 ;  /* 0x0000000c00187c82 */ /* 0x000fe20008000000 */
[----:B------:R-:W-:Y:S01]  /*1c30*/  UMOV UR25, UR13 ;  /* 0x0000000d00197c82 */ /* 0x000fe20008000000 */
[----:B------:R-:W-:Y:S02]  /*1c40*/  MOV R3, UR13 ;  /* 0x0000000d00037c02 */ /* 0x000fe40008000f00 */
[----:B------:R-:W-:Y:S01]  /*1c50*/  MOV R4, UR12 ;  /* 0x0000000c00047c02 */ /* 0x000fe20008000f00 */
[----:B------:R-:W-:-:S02]  /*1c60*/  WARPGROUP.DEPBAR.LE gsb0, 0x0 ;  /* 0x00008000000079c5 */ /* 0x000fc40000010000 */
        /* <DEDUP_REMOVED lines=35> */
[----:B------:R-:W-:Y:S02]  /*1ea0*/  UMOV UR15, 0x40000040 ;  /* 0x40000040000f7882 */ /* 0x000fe40000000000 */
        /* <DEDUP_REMOVED lines=9> */
[----:B------:R-:W-:Y:S01]  /*1f40*/  UIADD3 UR10, UR39, 0x400, URZ ;  /* 0x00000400270a7890 */ /* 0x000fe2000fffe03f */
        /* <DEDUP_REMOVED lines=35> */
[----:B------:R-:W-:Y:S03]  /*2180*/  HGMMA.64x16x16.F32 R56, gdesc[UR16], R56, gsb0 ;  /* 0x00200000103879f0 */ /* 0x000fe60008000838 */
        /* <DEDUP_REMOVED lines=198> */
[----:B------:R-:W-:Y:S01]  /*2df0*/  UMOV UR48, UR40 ;  /* 0x0000002800307c82 */ /* 0x000fe20008000000 */
[----:B------:R-:W-:Y:S01]  /*2e00*/  UMOV UR49, UR41 ;  /* 0x0000002900317c82 */ /* 0x000fe20008000000 */
[----:B------:R-:W-:Y:S01]  /*2e10*/  UIADD3 UR10, UR39, 0x802, URZ ;  /* 0x00000802270a7890 */ /* 0x000fe2000fffe03f */
        /* <DEDUP_REMOVED lines=42> */
[----:B------:R-:W-:Y:S01]  /*30c0*/  UMOV UR44, UR10 ;  /* 0x0000000a002c7c82 */ /* 0x000fe20008000000 */
[----:B------:R-:W-:Y:S01]  /*30d0*/  UMOV UR45, 0x40000040 ;  /* 0x40000040002d7882 */ /* 0x000fe20000000000 */
[----:B------:R-:W-:Y:S01]  /*30e0*/  UMOV UR46, UR11 ;  /* 0x0000000b002e7c82 */ /* 0x000fe20008000000 */
[----:B------:R-:W-:Y:S01]  /*30f0*/  UMOV UR47, 0x40000040 ;  /* 0x40000040002f7882 */ /* 0x000fe20000000000 */
[----:B------:R-:W-:Y:S01]  /*3100*/  UMOV UR56, UR44 ;  /* 0x0000002c00387c82 */ /* 0x000fe20008000000 */
[----:B------:R-:W-:Y:S01]  /*3110*/  UMOV UR57, UR45 ;  /* 0x0000002d00397c82 */ /* 0x000fe20008000000 */
[----:B------:R-:W-:Y:S01]  /*3120*/  UMOV UR52, UR44 ;  /* 0x0000002c00347c82 */ /* 0x000fe20008000000 */
[----:B------:R-:W-:Y:S01]  /*3130*/  UMOV UR53, UR45 ;  /* 0x0000002d00357c82 */ /* 0x000fe20008000000 */
[----:B------:R-:W-:Y:S01]  /*3140*/  UMOV UR48, UR44 ;  /* 0x0000002c00307c82 */ /* 0x000fe20008000000 */
[----:B------:R-:W-:Y:S01]  /*3150*/  UMOV UR49, UR45 ;  /* 0x0000002d00317c82 */ /* 0x000fe20008000000 */
[----:B------:R-:W-:-:S02]  /*3160*/  UIADD3 UR11, UR37, 0xa02, URZ ;  /* 0x00000a02250b7890 */ /* 0x000fc4000fffe03f */
[----:B------:R-:W-:Y:S01]  /*3170*/  UIADD3 UR10, UR39, 0x804, URZ ;  /* 0x00000804270a7890 */ /* 0x000fe2000fffe03f */
[----:B------:R-:W-:Y:S02]  /*3180*/  WARPGROUP.DEPBAR.LE gsb0, 0x0 ;  /* 0x00008000000079c5 */ /* 0x000fe40000010000 */
[----:B------:R-:W-:-:S06]  /*3190*/  WARPGROUP.ARRIVE ;  /* 0x00000000000079c5 */ /* 0x000fcc0000000000 */
[----:B------:R-:W-:Y:S01]  /*31a0*/  HGMMA.64x16x16.F32 R24, gdesc[UR4], R24, gsb0 ;  /* 0x00200000041879f0 */ /* 0x000fe20008000818 */
[----:B------:R-:W-:Y:S01]  /*31b0*/  UIADD3 UR6, UR37, 0x782, URZ ;  /* 0x0000078225067890 */ /* 0x000fe2000fffe03f */
[----:B------:R-:W-:Y:S01]  /*31c0*/  UMOV UR4, UR44 ;  /* 0x0000002c00047c82 */ /* 0x000fe20008000000 */
[----:B------:R-:W-:Y:S01]  /*31d0*/  UMOV UR5, UR45 ;  /* 0x0000002d00057c82 */ /* 0x000fe20008000000 */
[----:B------:R-:W-:-:S04]  /*31e0*/  UMOV UR7, 0x40000040 ;  /* 0x4000004000077882 */ /* 0x000fc80000000000 */
[----:B------:R-:W-:Y:S01]  /*31f0*/  UMOV UR58, UR6 ;  /* 0x00000006003a7c82 */ /* 0x000fe20008000000 */
[----:B------:R-:W-:Y:S01]  /*3200*/  UIADD3 UR6, UR37, 0x902, URZ ;  /* 0x0000090225067890 */ /* 0x000fe2000fffe03f */
        /* <DEDUP_REMOVED lines=31> */
[----:B------:R-:W-:Y:S01]  /*3400*/  UMOV UR4, UR44 ;  /* 0x0000002c00047c82 */ /* 0x000fe20008000000 */
[----:B------:R-:W-:Y:S01]  /*3410*/  UMOV UR5, UR45 ;  /* 0x0000002d00057c82 */ /* 0x000fe20008000000 */
[----:B------:R-:W-:Y:S01]  /*3420*/  UMOV UR6, UR11 ;  /* 0x0000000b00067c82 */ /* 0x000fe20008000000 */
[----:B------:R-:W-:Y:S01]  /*3430*/  UMOV UR7, 0x40000040 ;  /* 0x4000004000077882 */ /* 0x000fe20000000000 */
[----:B------:R-:W-:Y:S01]  /*3440*/  UIADD3 UR11, UR37, 0xa04, URZ ;  /* 0x00000a04250b7890 */ /* 0x000fe2000fffe03f */
[----:B------:R-:W-:Y:S02]  /*3450*/  WARPGROUP.DEPBAR.LE gsb0, 0x0 ;  /* 0x00008000000079c5 */ /* 0x000fe40000010000 */
[----:B------:R-:W-:-:S06]  /*3460*/  WARPGROUP.ARRIVE ;  /* 0x00000000000079c5 */ /* 0x000fcc0000000000 */
[----:B------:R-:W-:Y:S03]  /*3470*/  HGMMA.64x16x16.F32 R32, gdesc[UR44], R32, gsb0 ;  /* 0x002000002c2079f0 */ /* 0x000fe60008000820 */
[----:B------:R-:W-:Y:S02]  /*3480*/  WARPGROUP.DEPBAR.LE gsb0, 0x0 ;  /* 0x00008000000079c5 */ /* 0x000fe40000010000 */
[----:B------:R-:W-:-:S06]  /*3490*/  WARPGROUP.ARRIVE ;  /* 0x00000000000079c5 */ /* 0x000fcc0000000000 */
[----:B------:R-:W-:Y:S01]  /*34a0*/  HGMMA.64x16x16.F32 R24, gdesc[UR4], R24, gsb0 ;  /* 0x00200000041879f0 */ /* 0x000fe20008000818 */
[----:B------:R-:W-:Y:S02]  /*34b0*/  UIADD3 UR6, UR37, 0x784, URZ ;  /* 0x0000078425067890 */ /* 0x000fe4000fffe03f */
[----:B------:R-:W-:Y:S01]  /*34c0*/  UIADD3 UR7, UR37, 0x804, URZ ;  /* 0x0000080425077890 */ /* 0x000fe2000fffe03f */
[----:B------:R-:W-:Y:S01]  /*34d0*/  UMOV UR4, UR48 ;  /* 0x0000003000047c82 */ /* 0x000fe20008000000 */
[----:B------:R-:W-:-:S03]  /*34e0*/  UMOV UR5, UR49 ;  /* 0x0000003100057c82 */ /* 0x000fc60008000000 */
[----:B------:R-:W-:Y:S01]  /*34f0*/  UMOV UR14, UR6 ;  /* 0x00000006000e7c82 */ /* 0x000fe20008000000 */
[----:B------:R-:W-:Y:S01]  /*3500*/  UIADD3 UR6, UR37, 0x984, URZ ;  /* 0x0000098425067890 */ /* 0x000fe2000fffe03f */
        /* <DEDUP_REMOVED lines=10> */
[----:B------:R-:W-:Y:S02]  /*35b0*/  R2UR UR13, R3 ;  /* 0x00000000030d72ca */ /* 0x000fe400000e0000 */
[----:B------:R-:W-:Y:S01]  /*35c0*/  R2UR UR12, R4 ;  /* 0x00000000040c72ca */ /* 0x000fe200000e0000 */
        /* <DEDUP_REMOVED lines=8> */
[----:B------:R-:W-:Y:S01]  /*3650*/  UIADD3 UR54, UR37, 0x706, URZ ;  /* 0x0000070625367890 */ /* 0x000fe2000fffe03f */
[----:B------:R-:W-:Y:S01]  /*3660*/  UMOV UR52, UR10 ;  /* 0x0000000a00347c82 */ /* 0x000fe20008000000 */
[----:B------:R-:W-:Y:S01]  /*3670*/  UMOV UR53, 0x40000040 ;  /* 0x4000004000357882 */ /* 0x000fe20000000000 */
[----:B------:R-:W-:Y:S01]  /*3680*/  UMOV UR55, 0x40000040 ;  /* 0x4000004000377882 */ /* 0x000fe20000000000 */
[----:B------:R-:W-:Y:S01]  /*3690*/  ULDC UR10, c[0x0][0x9d8] ;  /* 0x00027600000a7ab9 */ /* 0x000fe20000000800 */
[----:B------:R-:W-:Y:S02]  /*36a0*/  WARPGROUP.DEPBAR.LE gsb0, 0x0 ;  /* 0x00008000000079c5 */ /* 0x000fe40000010000 */
[----:B------:R-:W-:-:S06]  /*36b0*/  WARPGROUP.ARRIVE ;  /* 0x00000000000079c5 */ /* 0x000fcc0000000000 */
[----:B------:R-:W-:Y:S03]  /*36c0*/  HGMMA.64x16x16.F32 R40, gdesc[UR48], R40, gsb0 ;  /* 0x00200000302879f0 */ /* 0x000fe60008000828 */
[----:B------:R-:W-:Y:S02]  /*36d0*/  WARPGROUP.DEPBAR.LE gsb0, 0x0 ;  /* 0x00008000000079c5 */ /* 0x000fe40000010000 */
[----:B------:R-:W-:-:S06]  /*36e0*/  WARPGROUP.ARRIVE ;  /* 0x00000000000079c5 */ /* 0x000fcc0000000000 */
[----:B------:R-:W-:Y:S01]  /*36f0*/  HGMMA.64x16x16.F32 R32, gdesc[UR4], R32, gsb0 ;  /* 0x00200000042079f0 */ /* 0x000fe20008000820 */
[----:B------:R-:W-:Y:S01]  /*3700*/  UMOV UR4, UR48 ;  /* 0x0000003000047c82 */ /* 0x000fe20008000000 */
        /* <DEDUP_REMOVED lines=14> */
[----:B------:R-:W-:Y:S01]  /*37f0*/  WARPGROUP.ARRIVE ;  /* 0x00000000000079c5 */ /* 0x000fe20000000000 */
[----:B------:R-:W-:Y:S01]  /*3800*/  FMUL.FTZ R72, R72, UR10 ;  /* 0x0000000a48487c20 */ /* 0x000fe20008410000 */
[----:B------:R-:W-:Y:S01]  /*3810*/  FMUL.FTZ R73, R73, UR10 ;  /* 0x0000000a49497c20 */ /* 0x000fe20008410000 */
[----:B------:R-:W-:Y:S01]  /*3820*/  FMUL.FTZ R76, R76, UR10 ;  /* 0x0000000a4c4c7c20 */ /* 0x000fe20008410000 */
[----:B------:R-:W-:Y:S01]  /*3830*/  FMUL.FTZ R77, R77, UR10 ;  /* 0x0000000a4d4d7c20 */ /* 0x000fe20008410000 */
[----:B------:R-:W-:Y:S01]  /*3840*/  FMUL.FTZ R74, R74, UR10 ;  /* 0x0000000a4a4a7c20 */ /* 0x000fe20008410000 */
[----:B------:R-:W-:Y:S01]  /*3850*/  HGMMA.64x16x16.F32 R64, gdesc[UR4], R64, gsb0 ;  /* 0x00200000044079f0 */ /* 0x000fe20008000840 */
[----:B------:R-:W-:Y:S01]  /*3860*/  UIADD3 UR6, UR37, 0x806, URZ ;  /* 0x0000080625067890 */ /* 0x000fe2000fffe03f */
[----:B------:R-:W-:Y:S01]  /*3870*/  MUFU.TANH R72, R72 ;  /* 0x0000004800487308 */ /* 0x000fe20000002400 */
[----:B------:R-:W-:Y:S01]  /*3880*/  UMOV UR4, UR52 ;  /* 0x0000003400047c82 */ /* 0x000fe20008000000 */
[----:B------:R-:W-:Y:S01]  /*3890*/  UMOV UR5, UR53 ;  /* 0x0000003500057c82 */ /* 0x000fe20008000000 */
[----:B------:R-:W-:Y:S01]  /*38a0*/  UMOV UR7, 0x40000040 ;  /* 0x4000004000077882 */ /* 0x000fe20000000000 */
[----:B------:R-:W-:Y:S01]  /*38b0*/  FMUL.FTZ R75, R75, UR10 ;  /* 0x0000000a4b4b7c20 */ /* 0x000fe20008410000 */
[----:B------:R-:W-:Y:S01]  /*38c0*/  FMUL.FTZ R78, R78, UR10 ;  /* 0x0000000a4e4e7c20 */ /* 0x000fe20008410000 */
[----:B------:R-:W-:-:S02]  /*38d0*/  FMUL.FTZ R79, R79, UR10 ;  /* 0x0000000a4f4f7c20 */ /* 0x000fc40008410000 */
[----:B------:R-:W1:Y:S08]  /*38e0*/  MUFU.TANH R73, R73 ;  /* 0x0000004900497308 */ /* 0x000e700000002400 */
[----:B------:R-:W2:Y:S08]  /*38f0*/  MUFU.TANH R76, R76 ;  /* 0x0000004c004c7308 */ /* 0x000eb00000002400 */
[----:B------:R-:W3:Y:S08]  /*3900*/  MUFU.TANH R77, R77 ;  /* 0x0000004d004d7308 */ /* 0x000ef00000002400 */
[----:B------:R4:W5:Y:S08]  /*3910*/  MUFU.TANH R3, R74 ;  /* 0x0000004a00037308 */ /* 0x0009700000002400 */
[----:B------:R-:W5:Y:S01]  /*3920*/  MUFU.TANH R4, R75 ;  /* 0x0000004b00047308 */ /* 0x000f620000002400 */
[----:B----4-:R-:W-:-:S07]  /*3930*/  MOV R74, R119 ;  /* 0x00000077004a7202 */ /* 0x010fce0000000f00 */
[----:B------:R-:W-:Y:S01]  /*3940*/  MUFU.TANH R7, R78 ;  /* 0x0000004e00077308 */ /* 0x000fe20000002400 */
[----:B------:R-:W-:Y:S02]  /*3950*/  WARPGROUP.DEPBAR.LE gsb0, 0x0 ;  /* 0x00008000000079c5 */ /* 0x000fe40000010000 */
[----:B------:R-:W-:Y:S01]  /*3960*/  WARPGROUP.ARRIVE ;  /* 0x00000000000079c5 */ /* 0x000fe20000000000 */
[----:B------:R-:W-:Y:S01]  /*3970*/  FMUL.FTZ R66, R66, UR10 ;  /* 0x0000000a42427c20 */ /* 0x000fe20008410000 */
[----:B------:R-:W-:Y:S01]  /*3980*/  FMUL.FTZ R64, R64, UR10 ;  /* 0x0000000a40407c20 */ /* 0x000fe20008410000 */
[----:B------:R-:W-:Y:S01]  /*3990*/  FMUL.FTZ R65, R65, UR10 ;  /* 0x0000000a41417c20 */ /* 0x000fe20008410000 */
[----:B------:R-:W-:Y:S01]  /*39a0*/  FMUL.FTZ R67, R67, UR10 ;  /* 0x0000000a43437c20 */ /* 0x000fe20008410000 */
[----:B------:R4:W-:Y:S01]  /*39b0*/  MUFU.TANH R13, R66 ;  /* 0x00000042000d7308 */ /* 0x0009e20000002400 */
[----:B------:R-:W-:Y:S01]  /*39c0*/  HGMMA.64x16x16.F32 R56, gdesc[UR4], R56, gsb0 ;  /* 0x00200000043879f0 */ /* 0x000fe20008000838 */
[----:B------:R-:W-:Y:S01]  /*39d0*/  UIADD3 UR6, UR37, 0x886, URZ ;  /* 0x0000088625067890 */ /* 0x000fe2000fffe03f */
[----:B------:R-:W-:Y:S01]  /*39e0*/  FMUL.FTZ R68, R68, UR10 ;  /* 0x0000000a44447c20 */ /* 0x000fe20008410000 */
[----:B------:R-:W-:Y:S01]  /*39f0*/  UMOV UR4, UR52 ;  /* 0x0000003400047c82 */ /* 0x000fe20008000000 */
[----:B------:R-:W-:Y:S01]  /*3a00*/  UMOV UR5, UR53 ;  /* 0x0000003500057c82 */ /* 0x000fe20008000000 */
[----:B------:R-:W-:Y:S01]  /*3a10*/  UMOV UR7, 0x40000040 ;  /* 0x4000004000077882 */ /* 0x000fe20000000000 */
[----:B------:R-:W-:Y:S01]  /*3a20*/  FMUL.FTZ R69, R69, UR10 ;  /* 0x0000000a45457c20 */ /* 0x000fe20008410000 */
[----:B------:R-:W-:Y:S01]  /*3a30*/  MUFU.TANH R64, R64 ;  /* 0x0000004000407308 */ /* 0x000fe20000002400 */
[----:B----4-:R-:W-:-:S02]  /*3a40*/  IMAD R66, R9, -0x70, R8 ;  /* 0xffffff9009427824 */ /* 0x010fc400078e0208 */
[----:B------:R-:W-:Y:S01]  /*3a50*/  FMUL.FTZ R71, R71, UR10 ;  /* 0x0000000a47477c20 */ /* 0x000fe20008410000 */
[----:B------:R-:W-:Y:S01]  /*3a60*/  FMUL.FTZ R70, R70, UR10 ;  /* 0x0000000a46467c20 */ /* 0x000fe20008410000 */
[----:B------:R-:W-:Y:S01]  /*3a70*/  IMAD.MOV.U32 R78, RZ, RZ, R119 ;  /* 0x000000ffff4e7224 */ /* 0x000fe200078e0077 */
[C---:B------:R-:W-:Y:S02]  /*3a80*/  ISETP.GT.AND P4, PT, R66.reuse, RZ, PT ;  /* 0x000000ff4200720c */ /* 0x040fe40003f84270 */
[C---:B------:R-:W-:Y:S01]  /*3a90*/  ISETP.GT.AND P2, PT, R66.reuse, 0x1, PT ;  /* 0x000000014200780c */ /* 0x040fe20003f44270 */
[----:B------:R-:W4:Y:S01]  /*3aa0*/  MUFU.TANH R65, R65 ;  /* 0x0000004100417308 */ /* 0x000f220000002400 */
[C---:B------:R-:W-:Y:S02]  /*3ab0*/  ISETP.GT.AND P3, PT, R66.reuse, 0x8, PT ;  /* 0x000000084200780c */ /* 0x040fe40003f64270 */
[----:B-1----:R-:W-:Y:S02]  /*3ac0*/  FSEL R73, R73, -INF , P2 ;  /* 0xff80000049497808 */ /* 0x002fe40001000000 */
[----:B------:R-:W-:-:S02]  /*3ad0*/  ISETP.GT.AND P6, PT, R66, 0x9, PT ;  /* 0x000000094200780c */ /* 0x000fc40003fc4270 */
[----:B--2---:R-:W-:Y:S01]  /*3ae0*/  FSEL R75, R76, -INF , P3 ;  /* 0xff8000004c4b7808 */ /* 0x004fe20001800000 */
[----:B------:R1:W-:Y:S01]  /*3af0*/  MUFU.TANH R15, R67 ;  /* 0x00000043000f7308 */ /* 0x0003e20000002400 */
[----:B------:R-:W-:Y:S01]  /*3b00*/  ISETP.GT.AND P5, PT, R66, 0x10, PT ;  /* 0x000000104200780c */ /* 0x000fe20003fa4270 */
[--C-:B------:R-:W-:Y:S01]  /*3b10*/  IMAD.MOV.U32 R76, RZ, RZ, R119.reuse ;  /* 0x000000ffff4c7224 */ /* 0x100fe200078e0077 */
[----:B---3--:R-:W-:Y:S02]  /*3b20*/  FSEL R77, R77, -INF , P6 ;  /* 0xff8000004d4d7808 */ /* 0x008fe40003000000 */
[----:B-----5:R-:W-:Y:S02]  /*3b30*/  FSEL R3, R3, -INF , P4 ;  /* 0xff80000003037808 */ /* 0x020fe40002000000 */
[----:B------:R-:W-:Y:S01]  /*3b40*/  FSEL R4, R4, -INF , P2 ;  /* 0xff80000004047808 */ /* 0x000fe20001000000 */
[----:B------:R-:W2:Y:S01]  /*3b50*/  MUFU.TANH R68, R68 ;  /* 0x0000004400447308 */ /* 0x000ea20000002400 */
[----:B-1----:R-:W-:Y:S01]  /*3b60*/  FSEL R67, R72, -INF , P4 ;  /* 0xff80000048437808 */ /* 0x002fe20002000000 */
[----:B------:R-:W-:Y:S01]  /*3b70*/  IMAD.MOV.U32 R72, RZ, RZ, R119 ;  /* 0x000000ffff487224 */ /* 0x000fe200078e0077 */
[----:B------:R-:W-:-:S02]  /*3b80*/  ISETP.GT.AND P4, PT, R66, 0x11, PT ;  /* 0x000000114200780c */ /* 0x000fc40003f84270 */
[----:B------:R-:W-:Y:S02]  /*3b90*/  FMNMX.FTZ R12, R67, R73, !PT ;  /* 0x00000049430c7209 */ /* 0x000fe40007810000 */
[----:B------:R-:W-:Y:S01]  /*3ba0*/  ISETP.GT.AND P2, PT, R66, 0x18, PT ;  /* 0x000000184200780c */ /* 0x000fe20003f44270 */
[----:B------:R1:W3:Y:S01]  /*3bb0*/  MUFU.TANH R11, R79 ;  /* 0x0000004f000b7308 */ /* 0x0002e20000002400 */
[----:B------:R-:W-:Y:S02]  /*3bc0*/  FMNMX.FTZ R14, R75, R12, !PT ;  /* 0x0000000c4b0e7209 */ /* 0x000fe40007810000 */
[----:B----4-:R-:W-:Y:S02]  /*3bd0*/  FSEL R65, R65, -INF , P4 ;  /* 0xff80000041417808 */ /* 0x010fe40002000000 */
[----:B------:R-:W-:Y:S02]  /*3be0*/  FMNMX.FTZ R14, R77, R14, !PT ;  /* 0x0000000e4d0e7209 */ /* 0x000fe40007810000 */
[----:B------:R-:W-:Y:S01]  /*3bf0*/  FSEL R7, R7, -INF , P3 ;  /* 0xff80000007077808 */ /* 0x000fe20001800000 */
[----:B------:R-:W4:Y:S01]  /*3c00*/  MUFU.TANH R69, R69 ;  /* 0x0000004500457308 */ /* 0x000f220000002400 */
[----:B-1----:R-:W-:Y:S01]  /*3c10*/  FSEL R79, R64, -INF , P5 ;  /* 0xff800000404f7808 */ /* 0x002fe20002800000 */
[----:B------:R-:W-:Y:S01]  /*3c20*/  IMAD.MOV.U32 R64, RZ, RZ, R119 ;  /* 0x000000ffff407224 */ /* 0x000fe200078e0077 */
[----:B------:R-:W-:Y:S01]  /*3c30*/  ISETP.GT.AND P3, PT, R66, 0x19, PT ;  /* 0x000000194200780c */ /* 0x000fe20003f64270 */
[----:B------:R-:W-:-:S02]  /*3c40*/  WARPGROUP.DEPBAR.LE gsb0, 0x0 ;  /* 0x00008000000079c5 */ /* 0x000fc40000010000 */
[----:B------:R-:W-:Y:S01]  /*3c50*/  WARPGROUP.ARRIVE ;  /* 0x00000000000079c5 */ /* 0x000fe20000000000 */
[----:B------:R-:W-:Y:S01]  /*3c60*/  FMUL.FTZ R56, R56, UR10 ;  /* 0x0000000a38387c20 */ /* 0x000fe20008410000 */
[----:B------:R-:W-:Y:S01]  /*3c70*/  FMUL.FTZ R57, R57, UR10 ;  /* 0x0000000a39397c20 */ /* 0x000fe20008410000 */
[----:B------:R-:W-:Y:S01]  /*3c80*/  MUFU.TANH R71, R71 ;  /* 0x0000004700477308 */ /* 0x000fe20000002400 */
[----:B------:R-:W-:Y:S01]  /*3c90*/  FMUL.FTZ R60, R60, UR10 ;  /* 0x0000000a3c3c7c20 */ /* 0x000fe20008410000 */
[----:B------:R-:W-:Y:S01]  /*3ca0*/  FMUL.FTZ R63, R63, UR10 ;  /* 0x0000000a3f3f7c20 */ /* 0x000fe20008410000 */
[----:B------:R-:W-:Y:S01]  /*3cb0*/  HGMMA.64x16x16.F32 R48, gdesc[UR4], R48, gsb0 ;  /* 0x00200000043079f0 */ /* 0x000fe20008000830 */
[----:B------:R-:W-:Y:S01]  /*3cc0*/  UIADD3 UR6, UR37, 0x906, URZ ;  /* 0x0000090625067890 */ /* 0x000fe2000fffe03f */
[----:B------:R-:W-:Y:S01]  /*3cd0*/  FMNMX.FTZ R14, R79, R14, !PT ;  /* 0x0000000e4f0e7209 */ /* 0x000fe20007810000 */
[----:B------:R-:W-:Y:S01]  /*3ce0*/  UMOV UR4, UR52 ;  /* 0x0000003400047c82 */ /* 0x000fe20008000000 */
[----:B------:R-:W-:Y:S01]  /*3cf0*/  UMOV UR5, UR53 ;  /* 0x0000003500057c82 */ /* 0x000fe20008000000 */
[----:B------:R-:W-:Y:S01]  /*3d00*/  UMOV UR7, 0x40000040 ;  /* 0x4000004000077882 */ /* 0x000fe20000000000 */
[----:B------:R-:W-:Y:S01]  /*3d10*/  MUFU.TANH R56, R56 ;  /* 0x0000003800387308 */ /* 0x000fe20000002400 */
[----:B------:R-:W-:Y:S01]  /*3d20*/  FMUL.FTZ R61, R61, UR10 ;  /* 0x0000000a3d3d7c20 */ /* 0x000fe20008410000 */
[----:B------:R-:W-:Y:S01]  /*3d30*/  FMUL.FTZ R58, R58, UR10 ;  /* 0x0000000a3a3a7c20 */ /* 0x000fe20008410000 */
[----:B--2---:R-:W-:Y:S01]  /*3d40*/  FSEL R81, R68, -INF , P2 ;  /* 0xff80000044517808 */ /* 0x004fe20001000000 */
[----:B------:R-:W-:Y:S01]  /*3d50*/  FMUL.FTZ R59, R59, UR10 ;  /* 0x0000000a3b3b7c20 */ /* 0x000fe20008410000 */
[----:B------:R-:W-:Y:S01]  /*3d60*/  FMNMX.FTZ R14, R65, R14, !PT ;  /* 0x0000000e410e7209 */ /* 0x000fe20007810000 */
[----:B------:R-:W-:Y:S01]  /*3d70*/  FMUL.FTZ R62, R62, UR10 ;  /* 0x0000000a3e3e7c20 */ /* 0x000fe20008410000 */
[----:B---3--:R-:W-:Y:S01]  /*3d80*/  FSEL R11, R11, -INF , P6 ;  /* 0xff8000000b0b7808 */ /* 0x008fe20003000000 */
[----:B------:R-:W1:Y:S01]  /*3d90*/  MUFU.TANH R57, R57 ;  /* 0x0000003900397308 */ /* 0x000e620000002400 */
[----:B------:R-:W-:-:S02]  /*3da0*/  ISETP.GT.AND P6, PT, R66, 0x20, PT ;  /* 0x000000204200780c */ /* 0x000fc40003fc4270 */
[----:B----4-:R-:W-:Y:S02]  /*3db0*/  FSEL R69, R69, -INF , P3 ;  /* 0xff80000045457808 */ /* 0x010fe40001800000 */
[----:B------:R-:W-:Y:S02]  /*3dc0*/  FMNMX.FTZ R20, R81, R14, !PT ;  /* 0x0000000e51147209 */ /* 0x000fe40007810000 */
[----:B------:R-:W-:Y:S01]  /*3dd0*/  FSEL R13, R13, -INF , P5 ;  /* 0xff8000000d0d7808 */ /* 0x000fe20002800000 */
[----:B------:R2:W3:Y:S01]  /*3de0*/  MUFU.TANH R21, R70 ;  /* 0x0000004600157308 */ /* 0x0004e20000002400 */
[----:B------:R-:W-:Y:S02]  /*3df0*/  ISETP.GT.AND P5, PT, R66, 0x21, PT ;  /* 0x000000214200780c */ /* 0x000fe40003fa4270 */
[----:B------:R-:W-:Y:S02]  /*3e00*/  FMNMX.FTZ R20, R69, R20, !PT ;  /* 0x0000001445147209 */ /* 0x000fe40007810000 */
[----:B------:R-:W-:-:S02]  /*3e10*/  FSEL R15, R15, -INF , P4 ;  /* 0xff8000000f0f7808 */ /* 0x000fc40002000000 */
[----:B------:R-:W-:Y:S01]  /*3e20*/  ISETP.GT.AND P4, PT, R66, 0x28, PT ;  /* 0x000000284200780c */ /* 0x000fe20003f84270 */
[----:B------:R-:W4:Y:S01]  /*3e30*/  MUFU.TANH R60, R60 ;  /* 0x0000003c003c7308 */ /* 0x000f220000002400 */
[----:B-1----:R-:W-:Y:S01]  /*3e40*/  FSEL R83, R57, -INF , P5 ;  /* 0xff80000039537808 */ /* 0x002fe20002800000 */
[----:B--2---:R-:W-:Y:S01]  /*3e50*/  IMAD.MOV.U32 R70, RZ, RZ, R119 ;  /* 0x000000ffff467224 */ /* 0x004fe200078e0077 */
[----:B------:R-:W-:-:S05]  /*3e60*/  MOV R68, R119 ;  /* 0x0000007700447202 */ /* 0x000fca0000000f00 */
[----:B------:R-:W-:Y:S01]  /*3e70*/  MUFU.TANH R63, R63 ;  /* 0x0000003f003f7308 */ /* 0x000fe20000002400 */
[----:B---3--:R-:W-:Y:S02]  /*3e80*/  FSEL R21, R21, -INF , P2 ;  /* 0xff80000015157808 */ /* 0x008fe40001000000 */
[----:B------:R-:W-:-:S05]  /*3e90*/  ISETP.GT.AND P2, PT, R66, 0x29, PT ;  /* 0x000000294200780c */ /* 0x000fca0003f44270 */
[----:B------:R-:W-:Y:S01]  /*3ea0*/  MUFU.TANH R61, R61 ;  /* 0x0000003d003d7308 */ /* 0x000fe20000002400 */
[----:B----4-:R-:W-:Y:S01]  /*3eb0*/  FSEL R85, R60, -INF , P4 ;  /* 0xff8000003c557808 */ /* 0x010fe20002000000 */
[----:B------:R-:W-:Y:S01]  /*3ec0*/  IMAD.MOV.U32 R60, RZ, RZ, R119 ;  /* 0x000000ffff3c7224 */ /* 0x000fe200078e0077 */
[----:B------:R-:W-:Y:S02]  /*3ed0*/  WARPGROUP.DEPBAR.LE gsb0, 0x0 ;  /* 0x00008000000079c5 */ /* 0x000fe40000010000 */
        /* <DEDUP_REMOVED lines=8> */
[----:B------:R-:W-:Y:S01]  /*3f60*/  FMUL.FTZ R50, R50, UR10 ;  /* 0x0000000a32327c20 */ /* 0x000fe20008410000 */
[----:B------:R-:W-:Y:S01]  /*3f70*/  UMOV UR4, UR52 ;  /* 0x0000003400047c82 */ /* 0x000fe20008000000 */
[----:B------:R-:W-:Y:S01]  /*3f80*/  UMOV UR5, UR53 ;  /* 0x0000003500057c82 */ /* 0x000fe20008000000 */
[----:B------:R-:W-:Y:S01]  /*3f90*/  UMOV UR7, 0x40000040 ;  /* 0x4000004000077882 */ /* 0x000fe20000000000 */
[----:B------:R-:W1:Y:S01]  /*3fa0*/  MUFU.TANH R48, R48 ;  /* 0x0000003000307308 */ /* 0x000e620000002400 */
[----:B------:R-:W-:Y:S01]  /*3fb0*/  FMUL.FTZ R51, R51, UR10 ;  /* 0x0000000a33337c20 */ /* 0x000fe20008410000 */
[----:B------:R-:W-:Y:S01]  /*3fc0*/  FMUL.FTZ R54, R54, UR10 ;  /* 0x0000000a36367c20 */ /* 0x000fe20008410000 */
[----:B------:R-:W-:-:S05]  /*3fd0*/  FMUL.FTZ R55, R55, UR10 ;  /* 0x0000000a37377c20 */ /* 0x000fca0008410000 */
[----:B------:R-:W-:Y:S08]  /*3fe0*/  MUFU.TANH R59, R59 ;  /* 0x0000003b003b7308 */ /* 0x000ff00000002400 */
[----:B------:R-:W2:Y:S08]  /*3ff0*/  MUFU.TANH R49, R49 ;  /* 0x0000003100317308 */ /* 0x000eb00000002400 */
[----:B------:R-:W3:Y:S08]  /*4000*/  MUFU.TANH R62, R62 ;  /* 0x0000003e003e7308 */ /* 0x000ef00000002400 */
[----:B------:R-:W4:Y:S08]  /*4010*/  MUFU.TANH R52, R52 ;  /* 0x0000003400347308 */ /* 0x000f300000002400 */
[----:B------:R-:W5:Y:S01]  /*4020*/  MUFU.TANH R53, R53 ;  /* 0x0000003500357308 */ /* 0x000f620000002400 */
[----:B------:R-:W-:-:S02]  /*4030*/  WARPGROUP.DEPBAR.LE gsb0, 0x0 ;  /* 0x00008000000079c5 */ /* 0x000fc40000010000 */
[----:B------:R-:W-:Y:S01]  /*4040*/  WARPGROUP.ARRIVE ;  /* 0x00000000000079c5 */ /* 0x000fe20000000000 */
[----:B------:R-:W-:Y:S01]  /*4050*/  FMUL.FTZ R41, R41, UR10 ;  /* 0x0000000a29297c20 */ /* 0x000fe20008410000 */
[----:B------:R-:W-:Y:S01]  /*4060*/  FMUL.FTZ R40, R40, UR10 ;  /* 0x0000000a28287c20 */ /* 0x000fe20008410000 */
[----:B------:R-:W-:Y:S02]  /*4070*/  FMUL.FTZ R43, R43, UR10 ;  /* 0x0000000a2b2b7c20 */ /* 0x000fe40008410000 */
[----:B------:R-:W-:Y:S01]  /*4080*/  MUFU.TANH R50, R50 ;  /* 0x0000003200327308 */ /* 0x000fe20000002400 */
[----:B------:R-:W-:Y:S01]  /*4090*/  FMUL.FTZ R44, R44, UR10 ;  /* 0x0000000a2c2c7c20 */ /* 0x000fe20008410000 */
[----:B------:R-:W-:Y:S01]  /*40a0*/  HGMMA.64x16x16.F32 R32, gdesc[UR4], R32, gsb0 ;  /* 0x00200000042079f0 */ /* 0x000fe20008000820 */
[----:B------:R-:W-:Y:S01]  /*40b0*/  UIADD3 UR6, UR37, 0xa06, URZ ;  /* 0x00000a0625067890 */ /* 0x000fe2000fffe03f */
[----:B------:R-:W-:Y:S01]  /*40c0*/  FMUL.FTZ R45, R45, UR10 ;  /* 0x0000000a2d2d7c20 */ /* 0x000fe20008410000 */
[----:B------:R-:W-:Y:S01]  /*40d0*/  UMOV UR4, UR52 ;  /* 0x0000003400047c82 */ /* 0x000fe20008000000 */
[----:B------:R-:W-:Y:S01]  /*40e0*/  UMOV UR5, UR53 ;  /* 0x0000003500057c82 */ /* 0x000fe20008000000 */
[----:B------:R-:W-:Y:S01]  /*40f0*/  UMOV UR7, 0x40000040 ;  /* 0x4000004000077882 */ /* 0x000fe20000000000 */
[----:B------:R1:W-:Y:S01]  /*4100*/  MUFU.TANH R6, R41 ;  /* 0x0000002900067308 */ /* 0x0003e20000002400 */
[----:B------:R-:W-:Y:S01]  /*4110*/  FMUL.FTZ R47, R47, UR10 ;  /* 0x0000000a2f2f7c20 */ /* 0x000fe20008410000 */
[----:B------:R-:W-:Y:S01]  /*4120*/  FMUL.FTZ R42, R42, UR10 ;  /* 0x0000000a2a2a7c20 */ /* 0x000fe20008410000 */
[----:B------:R-:W-:-:S05]  /*4130*/  FMUL.FTZ R46, R46, UR10 ;  /* 0x0000000a2e2e7c20 */ /* 0x000fca0008410000 */
[----:B------:R2:W-:Y:S01]  /*4140*/  MUFU.TANH R8, R43 ;  /* 0x0000002b00087308 */ /* 0x0005e20000002400 */
[----:B-1----:R-:W-:Y:S02]  /*4150*/  FSEL R41, R71, -INF , P3 ;  /* 0xff80000047297808 */ /* 0x002fe40001800000 */
[----:B------:R-:W-:Y:S02]  /*4160*/  FSEL R71, R56, -INF , P6 ;  /* 0xff80000038477808 */ /* 0x000fe40003000000 */
[----:B------:R-:W-:Y:S02]  /*4170*/  ISETP.GT.AND P3, PT, R66, 0x30, PT ;  /* 0x000000304200780c */ /* 0x000fe40003f64270 */
[----:B------:R-:W-:Y:S01]  /*4180*/  FMNMX.FTZ R20, R71, R20, !PT ;  /* 0x0000001447147209 */ /* 0x000fe20007810000 */
[----:B------:R-:W1:Y:S01]  /*4190*/  MUFU.TANH R40, R40 ;  /* 0x0000002800287308 */ /* 0x000e620000002400 */
[----:B------:R-:W-:Y:S02]  /*41a0*/  FSEL R87, R48, -INF , P3 ;  /* 0xff80000030577808 */ /* 0x000fe40001800000 */
[----:B------:R-:W-:-:S02]  /*41b0*/  FMNMX.FTZ R48, R83, R20, !PT ;  /* 0x0000001453307209 */ /* 0x000fc40007810000 */
[----:B--2---:R-:W-:Y:S01]  /*41c0*/  FSEL R43, R58, -INF , P6 ;  /* 0xff8000003a2b7808 */ /* 0x004fe20003000000 */
[----:B------:R-:W-:Y:S01]  /*41d0*/  IMAD.MOV.U32 R58, RZ, RZ, R119 ;  /* 0x000000ffff3a7224 */ /* 0x000fe200078e0077 */
[----:B------:R-:W-:Y:S01]  /*41e0*/  FMNMX.FTZ R48, R85, R48, !PT ;  /* 0x0000003055307209 */ /* 0x000fe20007810000 */
[----:B------:R-:W2:Y:S01]  /*41f0*/  MUFU.TANH R51, R51 ;  /* 0x0000003300337308 */ /* 0x000ea20000002400 */
[----:B------:R-:W-:Y:S02]  /*4200*/  ISETP.GT.AND P6, PT, R66, 0x31, PT ;  /* 0x000000314200780c */ /* 0x000fe40003fc4270 */
[----:B------:R-:W-:Y:S02]  /*4210*/  MOV R56, R119 ;  /* 0x0000007700387202 */ /* 0x000fe40000000f00 */
[----:B------:R-:W-:-:S03]  /*4220*/  FSEL R89, R49, -INF , P6 ;  /* 0xff80000031597808 */ /* 0x000fc60003000000 */
[----:B------:R-:W2:Y:S08]  /*4230*/  MUFU.TANH R54, R54 ;  /* 0x0000003600367308 */ /* 0x000eb00000002400 */
[----:B------:R3:W-:Y:S01]  /*4240*/  MUFU.TANH R9, R45 ;  /* 0x0000002d00097308 */ /* 0x0007e20000002400 */
[----:B------:R-:W-:Y:S02]  /*4250*/  WARPGROUP.DEPBAR.LE gsb0, 0x0 ;  /* 0x00008000000079c5 */ /* 0x000fe40000010000 */
[----:B------:R-:W-:Y:S01]  /*4260*/  WARPGROUP.ARRIVE ;  /* 0x00000000000079c5 */ /* 0x000fe20000000000 */
[----:B------:R-:W-:Y:S01]  /*4270*/  FMUL.FTZ R14, R35, UR10 ;  /* 0x0000000a230e7c20 */ /* 0x000fe20008410000 */
[----:B------:R-:W-:Y:S01]  /*4280*/  FSEL R35, R63, -INF , P2 ;  /* 0xff8000003f237808 */ /* 0x000fe20001000000 */
[----:B------:R-:W-:Y:S01]  /*4290*/  FMUL.FTZ R12, R33, UR10 ;  /* 0x0000000a210c7c20 */ /* 0x000fe20008410000 */
[----:B------:R-:W-:Y:S01]  /*42a0*/  FSEL R63, R61, -INF , P2 ;  /* 0xff8000003d3f7808 */ /* 0x000fe20001000000 */
[----:B------:R-:W2:Y:S01]  /*42b0*/  MUFU.TANH R44, R44 ;  /* 0x0000002c002c7308 */ /* 0x000ea20000002400 */
[----:B------:R-:W-:Y:S01]  /*42c0*/  HGMMA.64x16x16.F32 R24, gdesc[UR4], R24, gsb0 ;  /* 0x00200000041879f0 */ /* 0x000fe20008000818 */
[----:B------:R-:W-:Y:S01]  /*42d0*/  FSEL R33, R59, -INF , P5 ;  /* 0xff8000003b217808 */ /* 0x000fe20002800000 */
[----:B------:R-:W-:Y:S01]  /*42e0*/  FMUL.FTZ R32, R32, UR10 ;  /* 0x0000000a20207c20 */ /* 0x000fe20008410000 */
[----:B------:R-:W-:Y:S01]  /*42f0*/  FMNMX.FTZ R48, R63, R48, !PT ;  /* 0x000000303f307209 */ /* 0x000fe20007810000 */
[----:B------:R-:W-:Y:S01]  /*4300*/  FMUL.FTZ R36, R36, UR10 ;  /* 0x0000000a24247c20 */ /* 0x000fe20008410000 */
[----:B------:R-:W-:Y:S01]  /*4310*/  ISETP.GT.AND P5, PT, R66, 0x38, PT ;  /* 0x000000384200780c */ /* 0x000fe20003fa4270 */
[----:B------:R-:W-:Y:S01]  /*4320*/  FMUL.FTZ R20, R37, UR10 ;  /* 0x0000000a25147c20 */ /* 0x000fe20008410000 */
[----:B------:R-:W-:Y:S01]  /*4330*/  FMNMX.FTZ R48, R87, R48, !PT ;  /* 0x0000003057307209 */ /* 0x000fe20007810000 */
[----:B------:R-:W2:Y:S01]  /*4340*/  MUFU.TANH R55, R55 ;  /* 0x0000003700377308 */ /* 0x000ea20000002400 */
[----:B---3--:R-:W-:Y:S01]  /*4350*/  FSEL R45, R62, -INF , P4 ;  /* 0xff8000003e2d7808 */ /* 0x008fe20002000000 */
[----:B------:R-:W-:Y:S01]  /*4360*/  FMUL.FTZ R34, R34, UR10 ;  /* 0x0000000a22227c20 */ /* 0x000fe20008410000 */
[----:B------:R-:W-:Y:S01]  /*4370*/  ISETP.GT.AND P4, PT, R66, 0x39, PT ;  /* 0x000000394200780c */ /* 0x000fe20003f84270 */
[----:B------:R-:W-:Y:S01]  /*4380*/  FMUL.FTZ R38, R38, UR10 ;  /* 0x0000000a26267c20 */ /* 0x000fe20008410000 */
[----:B----4-:R-:W-:Y:S01]  /*4390*/  FSEL R91, R52, -INF , P5 ;  /* 0xff800000345b7808 */ /* 0x010fe20002800000 */
[----:B------:R-:W-:Y:S01]  /*43a0*/  ULDC UR4, c[0x0][0x988] ;  /* 0x0002620000047ab9 */ /* 0x000fe20000000800 */
[----:B------:R-:W-:Y:S01]  /*43b0*/  FMNMX.FTZ R48, R89, R48, !PT ;  /* 0x0000003059307209 */ /* 0x000fe20007810000 */
[----:B------:R3:W-:Y:S01]  /*43c0*/  MUFU.TANH R10, R47 ;  /* 0x0000002f000a7308 */ /* 0x0007e20000002400 */
[----:B------:R-:W-:Y:S01]  /*43d0*/  ISETP.GT.AND P2, PT, R66, 0x40, PT ;  /* 0x000000404200780c */ /* 0x000fe20003f44270 */
[----:B------:R-:W-:Y:S01]  /*43e0*/  FMUL.FTZ R39, R39, UR10 ;  /* 0x0000000a27277c20 */ /* 0x000fe20008410000 */
[----:B-----5:R-:W-:Y:S01]  /*43f0*/  FSEL R93, R53, -INF , P4 ;  /* 0xff800000355d7808 */ /* 0x020fe20002000000 */
[----:B------:R-:W-:Y:S01]  /*4400*/  IMAD.MOV.U32 R52, RZ, RZ, R119 ;  /* 0x000000ffff347224 */ /* 0x000fe200078e0077 */
[----:B------:R-:W-:-:S02]  /*4410*/  FMNMX.FTZ R48, R91, R48, !PT ;  /* 0x000000305b307209 */ /* 0x000fc40007810000 */
[----:B-1----:R-:W-:Y:S01]  /*4420*/  FSEL R95, R40, -INF , P2 ;  /* 0xff800000285f7808 */ /* 0x002fe20001000000 */
[----:B------:R-:W1:Y:S01]  /*4430*/  MUFU.TANH R32, R32 ;  /* 0x0000002000207308 */ /* 0x000e620000002400 */
[----:B---3--:R-:W-:Y:S02]  /*4440*/  FSEL R47, R50, -INF , P3 ;  /* 0xff800000322f7808 */ /* 0x008fe40001800000 */
[C---:B------:R-:W-:Y:S02]  /*4450*/  ISETP.GT.AND P3, PT, R66.reuse, 0x41, PT ;  /* 0x000000414200780c */ /* 0x040fe40003f64270 */
[----:B------:R-:W-:Y:S02]  /*4460*/  FMNMX.FTZ R48, R93, R48, !PT ;  /* 0x000000305d307209 */ /* 0x000fe40007810000 */
[----:B--2---:R-:W-:Y:S01]  /*4470*/  FSEL R37, R51, -INF , P6 ;  /* 0xff80000033257808 */ /* 0x004fe20003000000 */
[----:B------:R-:W2:Y:S01]  /*4480*/  MUFU.TANH R42, R42 ;  /* 0x0000002a002a7308 */ /* 0x000ea20000002400 */
[----:B------:R-:W-:-:S02]  /*4490*/  ISETP.GT.AND P6, PT, R66, 0x48, PT ;  /* 0x000000484200780c */ /* 0x000fc40003fc4270 */
[----:B------:R-:W-:Y:S02]  /*44a0*/  FSEL R97, R6, -INF , P3 ;  /* 0xff80000006617808 */ /* 0x000fe40001800000 */
[----:B------:R-:W-:Y:S02]  /*44b0*/  FMNMX.FTZ R48, R95, R48, !PT ;  /* 0x000000305f307209 */ /* 0x000fe40007810000 */
[----:B------:R-:W-:Y:S01]  /*44c0*/  FSEL R49, R54, -INF , P5 ;  /* 0xff80000036317808 */ /* 0x000fe20002800000 */
[----:B------:R-:W3:Y:S01]  /*44d0*/  MUFU.TANH R12, R12 ;  /* 0x0000000c000c7308 */ /* 0x000ee20000002400 */
[----:B------:R-:W-:Y:S01]  /*44e0*/  ISETP.GT.AND P5, PT, R66, 0x49, PT ;  /* 0x000000494200780c */ /* 0x000fe20003fa4270 */
[----:B------:R-:W-:Y:S01]  /*44f0*/  IMAD.MOV.U32 R54, RZ, RZ, R119 ;  /* 0x000000ffff367224 */ /* 0x000fe200078e0077 */
[----:B------:R-:W-:Y:S02]  /*4500*/  FSEL R99, R44, -INF , P6 ;  /* 0xff8000002c637808 */ /* 0x000fe40003000000 */
[----:B------:R-:W-:-:S02]  /*4510*/  FMNMX.FTZ R48, R97, R48, !PT ;  /* 0x0000003061307209 */ /* 0x000fc40007810000 */
[----:B------:R-:W-:Y:S01]  /*4520*/  FSEL R51, R55, -INF , P4 ;  /* 0xff80000037337808 */ /* 0x000fe20002000000 */
[----:B------:R-:W4:Y:S01]  /*4530*/  MUFU.TANH R46, R46 ;  /* 0x0000002e002e7308 */ /* 0x000f220000002400 */
[----:B------:R-:W-:Y:S02]  /*4540*/  ISETP.GT.AND P4, PT, R66, 0x50, PT ;  /* 0x000000504200780c */ /* 0x000fe40003f84270 */
[----:B------:R-:W-:Y:S01]  /*4550*/  FSEL R101, R9, -INF , P5 ;  /* 0xff80000009657808 */ /* 0x000fe20002800000 */
[----:B------:R-:W-:Y:S02]  /*4560*/  WARPGROUP.DEPBAR.LE gsb0, 0x0 ;  /* 0x00008000000079c5 */ /* 0x000fe40000010000 */
[----:B------:R-:W-:Y:S01]  /*4570*/  FMUL.FTZ R24, R24, UR10 ;  /* 0x0000000a18187c20 */ /* 0x000fe20008410000 */
[----:B------:R-:W-:Y:S01]  /*4580*/  FMNMX.FTZ R48, R99, R48, !PT ;  /* 0x0000003063307209 */ /* 0x000fe20007810000 */
[----:B------:R-:W5:Y:S01]  /*4590*/  MUFU.TANH R36, R36 ;  /* 0x0000002400247308 */ /* 0x000f620000002400 */
[----:B------:R-:W-:Y:S01]  /*45a0*/  FMUL.FTZ R6, R25, UR10 ;  /* 0x0000000a19067c20 */ /* 0x000fe20008410000 */
[----:B------:R-:W-:Y:S01]  /*45b0*/  FSEL R55, R8, -INF , P3 ;  /* 0xff80000008377808 */ /* 0x000fe20001800000 */
[----:B------:R-:W-:Y:S01]  /*45c0*/  FMUL.FTZ R28, R28, UR10 ;  /* 0x0000000a1c1c7c20 */ /* 0x000fe20008410000 */
[----:B------:R-:W-:Y:S01]  /*45d0*/  ISETP.GT.AND P3, PT, R66, 0x51, PT ;  /* 0x000000514200780c */ /* 0x000fe20003f64270 */
[----:B------:R-:W-:Y:S01]  /*45e0*/  FMUL.FTZ R8, R29, UR10 ;  /* 0x0000000a1d087c20 */ /* 0x000fe20008410000 */
[----:B-1----:R-:W-:Y:S01]  /*45f0*/  FSEL R103, R32, -INF , P4 ;  /* 0xff80000020677808 */ /* 0x002fe20002000000 */
[----:B------:R-:W-:Y:S01]  /*4600*/  FMUL.FTZ R26, R26, UR10 ;  /* 0x0000000a1a1a7c20 */ /* 0x000fe20008410000 */
[----:B------:R-:W1:Y:S01]  /*4610*/  MUFU.TANH R20, R20 ;  /* 0x0000001400147308 */ /* 0x000e620000002400 */
[----:B------:R-:W-:Y:S01]  /*4620*/  FMNMX.FTZ R48, R101, R48, !PT ;  /* 0x0000003065307209 */ /* 0x000fe20007810000 */
[----:B------:R-:W-:Y:S01]  /*4630*/  FMUL.FTZ R30, R30, UR10 ;  /* 0x0000000a1e1e7c20 */ /* 0x000fe20008410000 */
[----:B--2---:R-:W-:Y:S01]  /*4640*/  FSEL R53, R42, -INF , P2 ;  /* 0xff8000002a357808 */ /* 0x004fe20001000000 */
[----:B------:R-:W-:Y:S01]  /*4650*/  FMUL.FTZ R31, R31, UR10 ;  /* 0x0000000a1f1f7c20 */ /* 0x000fe20008410000 */
[----:B------:R-:W-:Y:S01]  /*4660*/  ISETP.GT.AND P2, PT, R66, 0x58, PT ;  /* 0x000000584200780c */ /* 0x000fe20003f44270 */
[----:B------:R2:W-:Y:S01]  /*4670*/  @!P1 SYNCS.ARRIVE.TRANS64.RED.A1T0 RZ, [R0+URZ], RZ ;  /* 0x000000ff00ff99a7 */ /* 0x0005e2000810043f */
[----:B---3--:R-:W-:Y:S01]  /*4680*/  FSEL R105, R12, -INF , P3 ;  /* 0xff8000000c697808 */ /* 0x008fe20001800000 */
[----:B------:R-:W3:Y:S01]  /*4690*/  MUFU.TANH R34, R34 ;  /* 0x0000002200227308 */ /* 0x000ee20000002400 */
[----:B------:R-:W-:-:S02]  /*46a0*/  FMNMX.FTZ R48, R103, R48, !PT ;  /* 0x0000003067307209 */ /* 0x000fc40007810000 */
[----:B----4-:R-:W-:Y:S01]  /*46b0*/  FSEL R25, R46, -INF , P6 ;  /* 0xff8000002e197808 */ /* 0x010fe20003000000 */
[----:B------:R-:W-:Y:S01]  /*46c0*/  IMAD.MOV.U32 R46, RZ, RZ, R119 ;  /* 0x000000ffff2e7224 */ /* 0x000fe200078e0077 */
[----:B------:R-:W-:Y:S02]  /*46d0*/  ISETP.GT.AND P6, PT, R66, 0x59, PT ;  /* 0x000000594200780c */ /* 0x000fe40003fc4270 */
[----:B-----5:R-:W-:Y:S01]  /*46e0*/  FSEL R107, R36, -INF , P2 ;  /* 0xff800000246b7808 */ /* 0x020fe20001000000 */
[----:B------:R-:W4:Y:S01]  /*46f0*/  MUFU.TANH R24, R24 ;  /* 0x0000001800187308 */ /* 0x000f220000002400 */
[----:B------:R-:W-:Y:S02]  /*4700*/  FMNMX.FTZ R48, R105, R48, !PT ;  /* 0x0000003069307209 */ /* 0x000fe40007810000 */
[----:B------:R-:W-:Y:S02]  /*4710*/  FSEL R29, R10, -INF , P5 ;  /* 0xff8000000a1d7808 */ /* 0x000fe40002800000 */
[----:B------:R-:W-:-:S02]  /*4720*/  ISETP.GT.AND P5, PT, R66, 0x60, PT ;  /* 0x000000604200780c */ /* 0x000fc40003fa4270 */
[----:B-1----:R-:W-:Y:S01]  /*4730*/  FSEL R109, R20, -INF , P6 ;  /* 0xff800000146d7808 */ /* 0x002fe20003000000 */
[----:B------:R-:W1:Y:S01]  /*4740*/  MUFU.TANH R14, R14 ;  /* 0x0000000e000e7308 */ /* 0x000e620000002400 */
[----:B------:R-:W-:Y:S02]  /*4750*/  FMNMX.FTZ R48, R107, R48, !PT ;  /* 0x000000306b307209 */ /* 0x000fe40007810000 */
[----:B---3--:R-:W-:Y:S02]  /*4760*/  FSEL R57, R34, -INF , P4 ;  /* 0xff80000022397808 */ /* 0x008fe40002000000 */
[----:B------:R-:W-:Y:S02]  /*4770*/  ISETP.GT.AND P4, PT, R66, 0x61, PT ;  /* 0x000000614200780c */ /* 0x000fe40003f84270 */
[----:B------:R-:W-:Y:S01]  /*4780*/  FMNMX.FTZ R48, R109, R48, !PT ;  /* 0x000000306d307209 */ /* 0x000fe20007810000 */
[----:B------:R-:W3:Y:S01]  /*4790*/  MUFU.TANH R6, R6 ;  /* 0x0000000600067308 */ /* 0x000ee20000002400 */
[----:B----4-:R-:W-:-:S02]  /*47a0*/  FSEL R111, R24, -INF , P5 ;  /* 0xff800000186f7808 */ /* 0x010fc40002800000 */
[-C--:B------:R-:W-:Y:S02]  /*47b0*/  MOV R62, R119.reuse ;  /* 0x00000077003e7202 */ /* 0x080fe40000000f00 */
[----:B------:R-:W-:Y:S02]  /*47c0*/  FMNMX.FTZ R48, R111, R48, !PT ;  /* 0x000000306f307209 */ /* 0x000fe40007810000 */
[----:B------:R-:W-:Y:S01]  /*47d0*/  MOV R50, R119 ;  /* 0x0000007700327202 */ /* 0x000fe20000000f00 */
[----:B------:R-:W4:Y:S01]  /*47e0*/  MUFU.TANH R38, R38 ;  /* 0x0000002600267308 */ /* 0x000f220000002400 */
[----:B-1----:R-:W-:Y:S02]  /*47f0*/  FSEL R59, R14, -INF , P3 ;  /* 0xff8000000e3b7808 */ /* 0x002fe40001800000 */
[----:B------:R-:W-:Y:S02]  /*4800*/  ISETP.GT.AND P3, PT, R66, 0x68, PT ;  /* 0x000000684200780c */ /* 0x000fe40003f64270 */
[----:B------:R-:W-:-:S02]  /*4810*/  FMNMX.FTZ R14, R3, R4, !PT ;  /* 0x00000004030e7209 */ /* 0x000fc40007810000 */
[----:B------:R-:W-:Y:S01]  /*4820*/  MOV R44, R119 ;  /* 0x00000077002c7202 */ /* 0x000fe20000000f00 */
[----:B------:R-:W1:Y:S01]  /*4830*/  MUFU.TANH R28, R28 ;  /* 0x0000001c001c7308 */ /* 0x000e620000002400 */
[----:B---3--:R-:W-:Y:S02]  /*4840*/  FSEL R113, R6, -INF , P4 ;  /* 0xff80000006717808 */ /* 0x008fe40002000000 */
[----:B------:R-:W-:Y:S02]  /*4850*/  FMNMX.FTZ R14, R7, R14, !PT ;  /* 0x0000000e070e7209 */ /* 0x000fe40007810000 */
[----:B------:R-:W-:Y:S02]  /*4860*/  FMNMX.FTZ R48, R113, R48, !PT ;  /* 0x0000003071307209 */ /* 0x000fe40007810000 */
[----:B------:R-:W-:Y:S01]  /*4870*/  FMNMX.FTZ R14, R11, R14, !PT ;  /* 0x0000000e0b0e7209 */ /* 0x000fe20007810000 */
[----:B------:R-:W3:Y:S01]  /*4880*/  MUFU.TANH R8, R8 ;  /* 0x0000000800087308 */ /* 0x000ee20000002400 */
[----:B----4-:R-:W-:-:S02]  /*4890*/  FSEL R61, R38, -INF , P2 ;  /* 0xff800000263d7808 */ /* 0x010fc40001000000 */
[----:B------:R-:W-:Y:S01]  /*48a0*/  ISETP.GT.AND P2, PT, R66, 0x69, PT ;  /* 0x000000694200780c */ /* 0x000fe20003f44270 */
[----:B------:R-:W-:Y:S01]  /*48b0*/  IMAD.MOV.U32 R66, RZ, RZ, R119 ;  /* 0x000000ffff427224 */ /* 0x000fe200078e0077 */
[----:B------:R-:W-:Y:S02]  /*48c0*/  FMNMX.FTZ R14, R13, R14, !PT ;  /* 0x0000000e0d0e7209 */ /* 0x000fe40007810000 */
[----:B------:R-:W-:Y:S01]  /*48d0*/  MOV R6, UR4 ;  /* 0x0000000400067c02 */ /* 0x000fe20008000f00 */
[----:B------:R-:W4:Y:S01]  /*48e0*/  MUFU.TANH R26, R26 ;  /* 0x0000001a001a7308 */ /* 0x000f220000002400 */
[----:B-1----:R-:W-:Y:S02]  /*48f0*/  FSEL R115, R28, -INF , P3 ;  /* 0xff8000001c737808 */ /* 0x002fe40001800000 */
[----:B------:R-:W-:Y:S02]  /*4900*/  FMNMX.FTZ R14, R15, R14, !PT ;  /* 0x0000000e0f0e7209 */ /* 0x000fe40007810000 */
[----:B------:R-:W-:-:S02]  /*4910*/  FMNMX.FTZ R48, R115, R48, !PT ;  /* 0x0000003073307209 */ /* 0x000fc40007810000 */
[----:B------:R-:W-:Y:S01]  /*4920*/  FMNMX.FTZ R14, R21, R14, !PT ;  /* 0x0000000e150e7209 */ /* 0x000fe20007810000 */
[----:B------:R-:W-:Y:S01]  /*4930*/  MUFU.TANH R30, R30 ;  /* 0x0000001e001e7308 */ /* 0x000fe20000002400 */
[----:B---3--:R-:W-:Y:S02]  /*4940*/  FSEL R117, R8, -INF , P2 ;  /* 0xff80000008757808 */ /* 0x008fe40001000000 */
[----:B------:R-:W-:Y:S02]  /*4950*/  FMNMX.FTZ R14, R41, R14, !PT ;  /* 0x0000000e290e7209 */ /* 0x000fe40007810000 */
[----:B------:R-:W-:Y:S02]  /*4960*/  FMNMX.FTZ R48, R117, R48, !PT ;  /* 0x0000003075307209 */ /* 0x000fe40007810000 */
[----:B------:R-:W-:Y:S01]  /*4970*/  FMNMX.FTZ R14, R43, R14, !PT ;  /* 0x0000000e2b0e7209 */ /* 0x000fe20007810000 */
[----:B------:R1:W-:Y:S02]  /*4980*/  MUFU.TANH R12, R31 ;  /* 0x0000001f000c7308 */ /* 0x0003e40000002400 */
[----:B------:R-:W3:Y:S01]  /*4990*/  SHFL.BFLY PT, R9, R48, 0x2, 0x1f ;  /* 0x0c401f0030097f89 */ /* 0x000ee200000e0000 */
[----:B------:R-:W-:-:S04]  /*49a0*/  FMNMX.FTZ R14, R33, R14, !PT ;  /* 0x0000000e210e7209 */ /* 0x000fc80007810000 */
[----:B------:R-:W-:-:S04]  /*49b0*/  FMNMX.FTZ R14, R45, R14, !PT ;  /* 0x0000000e2d0e7209 */ /* 0x000fc80007810000 */
[----:B------:R-:W-:-:S04]  /*49c0*/  FMNMX.FTZ R14, R35, R14, !PT ;  /* 0x0000000e230e7209 */ /* 0x000fc80007810000 */
[----:B------:R-:W-:-:S04]  /*49d0*/  FMNMX.FTZ R14, R47, R14, !PT ;  /* 0x0000000e2f0e7209 */ /* 0x000fc80007810000 */
[----:B------:R-:W-:-:S04]  /*49e0*/  FMNMX.FTZ R14, R37, R14, !PT ;  /* 0x0000000e250e7209 */ /* 0x000fc80007810000 */
[----:B------:R-:W-:Y:S02]  /*49f0*/  FMNMX.FTZ R14, R49, R14, !PT ;  /* 0x0000000e310e7209 */ /* 0x000fe40007810000 */
[----:B---3--:R-:W-:Y:S01]  /*4a00*/  FMNMX.FTZ R10, R48, R9, !PT ;  /* 0x00000009300a7209 */ /* 0x008fe20007810000 */
[----:B------:R-:W-:Y:S01]  /*4a10*/  IMAD.MOV.U32 R48, RZ, RZ, R119 ;  /* 0x000000ffff307224 */ /* 0x000fe200078e0077 */
[----:B------:R-:W-:-:S03]  /*4a20*/  FMNMX.FTZ R14, R51, R14, !PT ;  /* 0x0000000e330e7209 */ /* 0x000fc60007810000 */
        /* <DEDUP_REMOVED lines=8> */
[----:B------:R-:W-:Y:S01]  /*4ab0*/  FMUL.FTZ R10, R27, UR10 ;  /* 0x0000000a1b0a7c20 */ /* 0x000fe20008410000 */
[----:B------:R-:W-:Y:S02]  /*4ac0*/  FMNMX.FTZ R14, R61, R14, !PT ;  /* 0x0000000e3d0e7209 */ /* 0x000fe40007810000 */
[C---:B------:R-:W-:Y:S01]  /*4ad0*/  FSETP.NEU.FTZ.AND P0, PT, R8.reuse, -INF , PT ;  /* 0xff8000000800780b */ /* 0x040fe20003f1d000 */
[----:B------:R-:W-:Y:S02]  /*4ae0*/  FMUL.FTZ R9, R8, R6 ;  /* 0x0000000608097220 */ /* 0x000fe40000410000 */
[----:B------:R-:W3:Y:S03]  /*4af0*/  MUFU.TANH R10, R10 ;  /* 0x0000000a000a7308 */ /* 0x000ee60000002400 */
[----:B------:R-:W-:-:S02]  /*4b00*/  FSEL R20, R9, RZ, P0 ;  /* 0x000000ff09147208 */ /* 0x000fc40000000000 */
[----:B------:R-:W-:Y:S02]  /*4b10*/  ISETP.NE.AND P0, PT, R80, RZ, PT ;  /* 0x000000ff5000720c */ /* 0x000fe40003f05270 */
[-C--:B------:R-:W-:Y:S01]  /*4b20*/  MOV R80, R119.reuse ;  /* 0x0000007700507202 */ /* 0x080fe20000000f00 */
[----:B------:R5:W2:Y:S01]  /*4b30*/  MUFU.TANH R9, R39 ;  /* 0x0000002700097308 */ /* 0x000aa20000002400 */
[-CC-:B------:R-:W-:Y:S01]  /*4b40*/  FFMA.FTZ R24, R63, R6.reuse, -R20.reuse ;  /* 0x000000063f187223 */ /* 0x180fe20000010814 */
[-CC-:B------:R-:W-:Y:S01]  /*4b50*/  FFMA.FTZ R200, R67, R6.reuse, -R20.reuse ;  /* 0x0000000643c87223 */ /* 0x180fe20000010814 */
[-CC-:B------:R-:W-:Y:S01]  /*4b60*/  FFMA.FTZ R69, R69, R6.reuse, -R20.reuse ;  /* 0x0000000645457223 */ /* 0x180fe20000010814 */
[-CC-:B------:R-:W-:Y:S01]  /*4b70*/  FFMA.FTZ R27, R73, R6.reuse, -R20.reuse ;  /* 0x00000006491b7223 */ /* 0x180fe20000010814 */
[-CC-:B------:R-:W-:Y:S01]  /*4b80*/  FFMA.FTZ R71, R71, R6.reuse, -R20.reuse ;  /* 0x0000000647477223 */ /* 0x180fe20000010814 */
[-CC-:B------:R-:W-:Y:S01]  /*4b90*/  FFMA.FTZ R202, R75, R6.reuse, -R20.reuse ;  /* 0x000000064bca7223 */ /* 0x180fe20000010814 */
[-CC-:B-1----:R-:W-:Y:S01]  /*4ba0*/  FFMA.FTZ R31, R77, R6.reuse, -R20.reuse ;  /* 0x000000064d1f7223 */ /* 0x182fe20000010814 */
[----:B------:R1:W-:Y:S01]  /*4bb0*/  MUFU.EX2 R73, R69 ;  /* 0x0000004500497308 */ /* 0x0003e20000000800 */
[-CC-:B-----5:R-:W-:Y:S01]  /*4bc0*/  FFMA.FTZ R39, R65, R6.reuse, -R20.reuse ;  /* 0x0000000641277223 */ /* 0x1a0fe20000010814 */
[----:B----4-:R-:W-:Y:S01]  /*4bd0*/  FSEL R65, R26, -INF , P5 ;  /* 0xff8000001a417808 */ /* 0x010fe20002800000 */
[-CC-:B------:R-:W-:Y:S01]  /*4be0*/  FFMA.FTZ R196, R79, R6.reuse, -R20.reuse ;  /* 0x000000064fc47223 */ /* 0x180fe20000010814 */
[----:B---3--:R-:W-:Y:S01]  /*4bf0*/  FSEL R67, R10, -INF , P4 ;  /* 0xff8000000a437808 */ /* 0x008fe20002000000 */
[-CC-:B------:R-:W-:Y:S01]  /*4c00*/  FFMA.FTZ R198, R81, R6.reuse, -R20.reuse ;  /* 0x0000000651c67223 */ /* 0x180fe20000010814 */
[-CC-:B------:R-:W-:Y:S01]  /*4c10*/  FFMA.FTZ R83, R83, R6.reuse, -R20.reuse ;  /* 0x0000000653537223 */ /* 0x180fe20000010814 */
[-CC-:B------:R-:W-:Y:S01]  /*4c20*/  FFMA.FTZ R85, R85, R6.reuse, -R20.reuse ;  /* 0x0000000655557223 */ /* 0x180fe20000010814 */
[----:B------:R3:W-:Y:S01]  /*4c30*/  MUFU.EX2 R192, R71 ;  /* 0x0000004700c07308 */ /* 0x0007e20000000800 */
[----:B--2---:R-:W-:Y:S01]  /*4c40*/  FSEL R63, R9, -INF , P6 ;  /* 0xff800000093f7808 */ /* 0x004fe20003000000 */
[-CC-:B------:R-:W-:Y:S01]  /*4c50*/  FFMA.FTZ R87, R87, R6.reuse, -R20.reuse ;  /* 0x0000000657577223 */ /* 0x180fe20000010814 */
[----:B-1----:R-:W-:Y:S01]  /*4c60*/  FSEL R69, R30, -INF , P3 ;  /* 0xff8000001e457808 */ /* 0x002fe20001800000 */
[--C-:B------:R-:W-:Y:S01]  /*4c70*/  FFMA.FTZ R89, R89, R6, -R20.reuse ;  /* 0x0000000659597223 */ /* 0x100fe20000010814 */
[----:B------:R-:W-:Y:S01]  /*4c80*/  FMNMX.FTZ R14, R63, R14, !PT ;  /* 0x0000000e3f0e7209 */ /* 0x000fe20007810000 */
[-CC-:B------:R-:W-:Y:S01]  /*4c90*/  FFMA.FTZ R91, R91, R6.reuse, -R20.reuse ;  /* 0x000000065b5b7223 */ /* 0x180fe20000010814 */
[--C-:B------:R-:W-:Y:S01]  /*4ca0*/  FFMA.FTZ R93, R93, R6, -R20.reuse ;  /* 0x000000065d5d7223 */ /* 0x100fe20000010814 */
[----:B------:R-:W-:Y:S01]  /*4cb0*/  MUFU.EX2 R200, R200 ;  /* 0x000000c800c87308 */ /* 0x000fe20000000800 */
[----:B------:R-:W-:Y:S01]  /*4cc0*/  FMNMX.FTZ R14, R65, R14, !PT ;  /* 0x0000000e410e7209 */ /* 0x000fe20007810000 */
[-CC-:B------:R-:W-:Y:S01]  /*4cd0*/  FFMA.FTZ R95, R95, R6.reuse, -R20.reuse ;  /* 0x000000065f5f7223 */ /* 0x180fe20000010814 */
[----:B---3--:R-:W-:Y:S01]  /*4ce0*/  FSEL R71, R12, -INF , P2 ;  /* 0xff8000000c477808 */ /* 0x008fe20001000000 */
[--C-:B------:R-:W-:Y:S01]  /*4cf0*/  FFMA.FTZ R97, R97, R6, -R20.reuse ;  /* 0x0000000661617223 */ /* 0x100fe20000010814 */
[----:B------:R-:W-:Y:S01]  /*4d00*/  FMNMX.FTZ R14, R67, R14, !PT ;  /* 0x0000000e430e7209 */ /* 0x000fe20007810000 */
[-CC-:B------:R-:W-:Y:S01]  /*4d10*/  FFMA.FTZ R99, R99, R6.reuse, -R20.reuse ;  /* 0x0000000663637223 */ /* 0x180fe20000010814 */
[--C-:B------:R-:W-:Y:S01]  /*4d20*/  FFMA.FTZ R101, R101, R6, -R20.reuse ;  /* 0x0000000665657223 */ /* 0x100fe20000010814 */
[----:B------:R-:W1:Y:S01]  /*4d30*/  MUFU.EX2 R27, R27 ;  /* 0x0000001b001b7308 */ /* 0x000e620000000800 */
[----:B------:R-:W-:Y:S01]  /*4d40*/  FMNMX.FTZ R14, R69, R14, !PT ;  /* 0x0000000e450e7209 */ /* 0x000fe20007810000 */
[-CC-:B------:R-:W-:Y:S01]  /*4d50*/  FFMA.FTZ R103, R103, R6.reuse, -R20.reuse ;  /* 0x0000000667677223 */ /* 0x180fe20000010814 */
[-CC-:B------:R-:W-:Y:S01]  /*4d60*/  FFMA.FTZ R105, R105, R6.reuse, -R20.reuse ;  /* 0x0000000669697223 */ /* 0x180fe20000010814 */
[--C-:B------:R-:W-:Y:S01]  /*4d70*/  FFMA.FTZ R107, R107, R6, -R20.reuse ;  /* 0x000000066b6b7223 */ /* 0x100fe20000010814 */
[----:B------:R-:W-:Y:S01]  /*4d80*/  FMNMX.FTZ R14, R71, R14, !PT ;  /* 0x0000000e470e7209 */ /* 0x000fe20007810000 */
[-CC-:B------:R-:W-:Y:S01]  /*4d90*/  FFMA.FTZ R109, R109, R6.reuse, -R20.reuse ;  /* 0x000000066d6d7223 */ /* 0x180fe20000010814 */
[-CC-:B------:R-:W-:Y:S01]  /*4da0*/  FFMA.FTZ R111, R111, R6.reuse, -R20.reuse ;  /* 0x000000066f6f7223 */ /* 0x180fe20000010814 */
[----:B------:R-:W2:Y:S01]  /*4db0*/  MUFU.EX2 R202, R202 ;  /* 0x000000ca00ca7308 */ /* 0x000ea20000000800 */
[-CC-:B------:R-:W-:Y:S01]  /*4dc0*/  FFMA.FTZ R113, R113, R6.reuse, -R20.reuse ;  /* 0x0000000671717223 */ /* 0x180fe20000010814 */
[----:B------:R-:W3:Y:S01]  /*4dd0*/  SHFL.BFLY PT, R9, R14, 0x2, 0x1f ;  /* 0x0c401f000e097f89 */ /* 0x000ee200000e0000 */
[-CC-:B------:R-:W-:Y:S01]  /*4de0*/  FFMA.FTZ R115, R115, R6.reuse, -R20.reuse ;  /* 0x0000000673737223 */ /* 0x180fe20000010814 */
[----:B------:R-:W-:Y:S01]  /*4df0*/  FFMA.FTZ R20, R117, R6, -R20 ;  /* 0x0000000675147223 */ /* 0x000fe20000010814 */
[--C-:B------:R-:W-:Y:S01]  /*4e00*/  IMAD.MOV.U32 R117, RZ, RZ, R119.reuse ;  /* 0x000000ffff757224 */ /* 0x100fe200078e0077 */
[----:B------:R-:W-:Y:S01]  /*4e10*/  MOV R77, R119 ;  /* 0x00000077004d7202 */ /* 0x000fe20000000f00 */
[--C-:B------:R-:W-:Y:S01]  /*4e20*/  IMAD.MOV.U32 R81, RZ, RZ, R119.reuse ;  /* 0x000000ffff517224 */ /* 0x100fe200078e0077 */
[----:B------:R-:W4:Y:S01]  /*4e30*/  MUFU.EX2 R31, R31 ;  /* 0x0000001f001f7308 */ /* 0x000f220000000800 */
[----:B------:R-:W-:-:S02]  /*4e40*/  IMAD.MOV.U32 R79, RZ, RZ, R119 ;  /* 0x000000ffff4f7224 */ /* 0x000fc400078e0077 */
[----:B------:R-:W-:-:S05]  /*4e50*/  IMAD.MOV.U32 R75, RZ, RZ, R119 ;  /* 0x000000ffff4b7224 */ /* 0x000fca00078e0077 */
[----:B------:R-:W-:Y:S08]  /*4e60*/  MUFU.EX2 R196, R196 ;  /* 0x000000c400c47308 */ /* 0x000ff00000000800 */
[----:B------:R-:W-:Y:S01]  /*4e70*/  MUFU.EX2 R39, R39 ;  /* 0x0000002700277308 */ /* 0x000fe20000000800 */
[----:B---3--:R-:W-:-:S05]  /*4e80*/  FMNMX.FTZ R10, R14, R9, !PT ;  /* 0x000000090e0a7209 */ /* 0x008fca0007810000 */
[----:B------:R-:W3:Y:S02]  /*4e90*/  SHFL.BFLY PT, R9, R10, 0x1, 0x1f ;  /* 0x0c201f000a097f89 */ /* 0x000ee400000e0000 */
[----:B------:R-:W-:Y:S08]  /*4ea0*/  MUFU.EX2 R198, R198 ;  /* 0x000000c600c67308 */ /* 0x000ff00000000800 */
[----:B------:R-:W-:Y:S08]  /*4eb0*/  MUFU.EX2 R83, R83 ;  /* 0x0000005300537308 */ /* 0x000ff00000000800 */
[----:B------:R-:W-:Y:S01]  /*4ec0*/  MUFU.EX2 R85, R85 ;  /* 0x0000005500557308 */ /* 0x000fe20000000800 */
[----:B---3--:R-:W-:-:S07]  /*4ed0*/  FMNMX.FTZ R9, R10, R9, !PT ;  /* 0x000000090a097209 */ /* 0x008fce0007810000 */
[----:B------:R-:W3:Y:S01]  /*4ee0*/  MUFU.EX2 R24, R24 ;  /* 0x0000001800187308 */ /* 0x000ee20000000800 */
[C---:B------:R-:W-:Y:S01]  /*4ef0*/  FSETP.NEU.FTZ.AND P2, PT, R9.reuse, -INF , PT ;  /* 0xff8000000900780b */ /* 0x040fe20003f5d000 */
[----:B------:R-:W-:-:S06]  /*4f00*/  FMUL.FTZ R10, R9, R6 ;  /* 0x00000006090a7220 */ /* 0x000fcc0000410000 */
[----:B------:R-:W-:Y:S01]  /*4f10*/  MUFU.EX2 R87, R87 ;  /* 0x0000005700577308 */ /* 0x000fe20000000800 */
[----:B------:R-:W-:Y:S02]  /*4f20*/  FSEL R10, R10, RZ, P2 ;  /* 0x000000ff0a0a7208 */ /* 0x000fe40001000000 */
[----:B------:R-:W-:-:S03]  /*4f30*/  PLOP3.LUT P2, PT, PT, PT, UP0, 0x80, 0x0 ;  /* 0x000000000000781c */ /* 0x000fc60003f4f008 */
[-CC-:B------:R-:W-:Y:S01]  /*4f40*/  FFMA.FTZ R3, R3, R6.reuse, -R10.reuse ;  /* 0x0000000603037223 */ /* 0x180fe2000001080a */
[-CC-:B------:R-:W-:Y:S01]  /*4f50*/  FFMA.FTZ R11, R11, R6.reuse, -R10.reuse ;  /* 0x000000060b0b7223 */ /* 0x180fe2000001080a */
[-CC-:B------:R-:W-:Y:S01]  /*4f60*/  FFMA.FTZ R4, R4, R6.reuse, -R10.reuse ;  /* 0x0000000604047223 */ /* 0x180fe2000001080a */
[-CC-:B------:R-:W-:Y:S01]  /*4f70*/  FFMA.FTZ R7, R7, R6.reuse, -R10.reuse ;  /* 0x0000000607077223 */ /* 0x180fe2000001080a */
[-CC-:B------:R-:W-:Y:S01]  /*4f80*/  FFMA.FTZ R13, R13, R6.reuse, -R10.reuse ;  /* 0x000000060d0d7223 */ /* 0x180fe2000001080a */
[----:B------:R1:W-:Y:S01]  /*4f90*/  MUFU.EX2 R14, R11 ;  /* 0x0000000b000e7308 */ /* 0x0003e20000000800 */
[-CC-:B------:R-:W-:Y:S01]  /*4fa0*/  FFMA.FTZ R15, R15, R6.reuse, -R10.reuse ;  /* 0x000000060f0f7223 */ /* 0x180fe2000001080a */
[-CC-:B------:R-:W-:Y:S01]  /*4fb0*/  FFMA.FTZ R21, R21, R6.reuse, -R10.reuse ;  /* 0x0000000615157223 */ /* 0x180fe2000001080a */
[-CC-:B------:R-:W-:Y:S01]  /*4fc0*/  FFMA.FTZ R41, R41, R6.reuse, -R10.reuse ;  /* 0x0000000629297223 */ /* 0x180fe2000001080a */
[-CC-:B------:R-:W-:Y:S01]  /*4fd0*/  FFMA.FTZ R43, R43, R6.reuse, -R10.reuse ;  /* 0x000000062b2b7223 */ /* 0x180fe2000001080a */
[-CC-:B------:R-:W-:Y:S01]  /*4fe0*/  FFMA.FTZ R33, R33, R6.reuse, -R10.reuse ;  /* 0x0000000621217223 */ /* 0x180fe2000001080a */
[-CC-:B------:R-:W-:Y:S01]  /*4ff0*/  FFMA.FTZ R45, R45, R6.reuse, -R10.reuse ;  /* 0x000000062d2d7223 */ /* 0x180fe2000001080a */
[-CC-:B------:R-:W-:Y:S01]  /*5000*/  FFMA.FTZ R35, R35, R6.reuse, -R10.reuse ;  /* 0x0000000623237223 */ /* 0x180fe2000001080a */
[----:B------:R-:W-:Y:S01]  /*5010*/  MUFU.EX2 R3, R3 ;  /* 0x0000000300037308 */ /* 0x000fe20000000800 */
[----:B-1----:R-:W-:Y:S01]  /*5020*/  FADD.FTZ R11, R200, R27 ;  /* 0x0000001bc80b7221 */ /* 0x002fe20000010000 */
[-CC-:B------:R-:W-:Y:S01]  /*5030*/  FFMA.FTZ R47, R47, R6.reuse, -R10.reuse ;  /* 0x000000062f2f7223 */ /* 0x180fe2000001080a */
[-CC-:B------:R-:W-:Y:S01]  /*5040*/  FFMA.FTZ R37, R37, R6.reuse, -R10.reuse ;  /* 0x0000000625257223 */ /* 0x180fe2000001080a */
[-CC-:B------:R-:W-:Y:S01]  /*5050*/  FFMA.FTZ R49, R49, R6.reuse, -R10.reuse ;  /* 0x0000000631317223 */ /* 0x180fe2000001080a */
[-CC-:B------:R-:W-:Y:S01]  /*5060*/  FFMA.FTZ R51, R51, R6.reuse, -R10.reuse ;  /* 0x0000000633337223 */ /* 0x180fe2000001080a */
[-CC-:B------:R-:W-:Y:S01]  /*5070*/  FFMA.FTZ R53, R53, R6.reuse, -R10.reuse ;  /* 0x0000000635357223 */ /* 0x180fe2000001080a */
[-CC-:B------:R-:W-:Y:S01]  /*5080*/  FFMA.FTZ R55, R55, R6.reuse, -R10.reuse ;  /* 0x0000000637377223 */ /* 0x180fe2000001080a */
[----:B------:R2:W1:Y:S01]  /*5090*/  MUFU.EX2 R12, R4 ;  /* 0x00000004000c7308 */ /* 0x0004620000000800 */
[-CC-:B------:R-:W-:Y:S01]  /*50a0*/  FFMA.FTZ R25, R25, R6.reuse, -R10.reuse ;  /* 0x0000000619197223 */ /* 0x180fe2000001080a */
[-CC-:B------:R-:W-:Y:S01]  /*50b0*/  FFMA.FTZ R29, R29, R6.reuse, -R10.reuse ;  /* 0x000000061d1d7223 */ /* 0x180fe2000001080a */
[-CC-:B------:R-:W-:Y:S01]  /*50c0*/  FFMA.FTZ R57, R57, R6.reuse, -R10.reuse ;  /* 0x0000000639397223 */ /* 0x180fe2000001080a */
[-CC-:B------:R-:W-:Y:S01]  /*50d0*/  FFMA.FTZ R59, R59, R6.reuse, -R10.reuse ;  /* 0x000000063b3b7223 */ /* 0x180fe2000001080a */
[-CC-:B------:R-:W-:Y:S01]  /*50e0*/  FFMA.FTZ R61, R61, R6.reuse, -R10.reuse ;  /* 0x000000063d3d7223 */ /* 0x180fe2000001080a */
[-CC-:B------:R-:W-:Y:S01]  /*50f0*/  FFMA.FTZ R63, R63, R6.reuse, -R10.reuse ;  /* 0x000000063f3f7223 */ /* 0x180fe2000001080a */
[-CC-:B------:R-:W-:Y:S01]  /*5100*/  FFMA.FTZ R65, R65, R6.reuse, -R10.reuse ;  /* 0x0000000641417223 */ /* 0x180fe2000001080a */
[----:B------:R-:W5:Y:S01]  /*5110*/  MUFU.EX2 R7, R7 ;  /* 0x0000000700077308 */ /* 0x000f620000000800 */
[----:B--2---:R-:W-:Y:S01]  /*5120*/  FADD.FTZ R4, R202, R11 ;  /* 0x0000000bca047221 */ /* 0x004fe20000010000 */
[-CC-:B------:R-:W-:Y:S01]  /*5130*/  FFMA.FTZ R67, R67, R6.reuse, -R10.reuse ;  /* 0x0000000643437223 */ /* 0x180fe2000001080a */
[-CC-:B------:R-:W-:Y:S01]  /*5140*/  FFMA.FTZ R69, R69, R6.reuse, -R10.reuse ;  /* 0x0000000645457223 */ /* 0x180fe2000001080a */
[----:B------:R-:W-:Y:S01]  /*5150*/  FFMA.FTZ R71, R71, R6, -R10 ;  /* 0x0000000647477223 */ /* 0x000fe2000001080a */
[----:B----4-:R-:W-:Y:S01]  /*5160*/  FADD.FTZ R11, R31, R4 ;  /* 0x000000041f0b7221 */ /* 0x010fe20000010000 */
[----:B---3--:R-:W-:-:S02]  /*5170*/  F2FP.F16.F32.PACK_AB R194, R24, R85 ;  /* 0x0000005518c2723e */ /* 0x008fc400000000ff */
[----:B------:R-:W2:Y:S01]  /*5180*/  MUFU.EX2 R13, R13 ;  /* 0x0000000d000d7308 */ /* 0x000ea20000000800 */
[----:B------:R-:W-:Y:S01]  /*5190*/  FADD.FTZ R4, R196, R11 ;  /* 0x0000000bc4047221 */ /* 0x000fe20000010000 */
[----:B-1----:R-:W-:Y:S02]  /*51a0*/  F2FP.F16.F32.PACK_AB R201, R12, R3 ;  /* 0x000000030cc9723e */ /* 0x002fe400000000ff */
[----:B------:R-:W-:Y:S01]  /*51b0*/  F2FP.F16.F32.PACK_AB R200, R27, R200 ;  /* 0x000000c81bc8723e */ /* 0x000fe200000000ff */
[----:B------:R-:W-:Y:S01]  /*51c0*/  FADD.FTZ R11, R39, R4 ;  /* 0x00000004270b7221 */ /* 0x000fe20000010000 */
[----:B------:R-:W-:Y:S01]  /*51d0*/  FADD.FTZ R4, R3, R12 ;  /* 0x0000000c03047221 */ /* 0x000fe20000010000 */
[----:B------:R-:W-:Y:S01]  /*51e0*/  F2FP.F16.F32.PACK_AB R202, R31, R202 ;  /* 0x000000ca1fca723e */ /* 0x000fe200000000ff */
[----:B------:R1:W3:Y:S01]  /*51f0*/  MUFU.EX2 R26, R15 ;  /* 0x0000000f001a7308 */ /* 0x0002e20000000800 */
[----:B------:R-:W-:Y:S01]  /*5200*/  FADD.FTZ R38, R198, R11 ;  /* 0x0000000bc6267221 */ /* 0x000fe20000010000 */
[----:B-----5:R-:W-:Y:S01]  /*5210*/  FADD.FTZ R11, R7, R4 ;  /* 0x00000004070b7221 */ /* 0x020fe20000010000 */
[C---:B------:R-:W-:Y:S01]  /*5220*/  F2FP.F16.F32.PACK_AB R203, R14.reuse, R7 ;  /* 0x000000070ecb723e */ /* 0x040fe200000000ff */
[----:B------:R-:W-:Y:S01]  /*5230*/  IMAD.MOV.U32 R31, RZ, RZ, R119 ;  /* 0x000000ffff1f7224 */ /* 0x000fe200078e0077 */
[----:B------:R-:W-:Y:S01]  /*5240*/  F2FP.F16.F32.PACK_AB R196, R39, R196 ;  /* 0x000000c427c4723e */ /* 0x000fe200000000ff */
[----:B------:R-:W-:Y:S01]  /*5250*/  FADD.FTZ R4, R14, R11 ;  /* 0x0000000b0e047221 */ /* 0x000fe20000010000 */
[C---:B------:R-:W-:Y:S01]  /*5260*/  F2FP.F16.F32.PACK_AB R198, R73.reuse, R198 ;  /* 0x000000c649c6723e */ /* 0x040fe200000000ff */
[----:B------:R-:W4:Y:S01]  /*5270*/  MUFU.EX2 R21, R21 ;  /* 0x0000001500157308 */ /* 0x000f220000000800 */
[----:B-1----:R-:W-:Y:S01]  /*5280*/  FADD.FTZ R15, R73, R38 ;  /* 0x00000026490f7221 */ /* 0x002fe20000010000 */
[----:B--2---:R-:W-:Y:S01]  /*5290*/  FADD.FTZ R11, R13, R4 ;  /* 0x000000040d0b7221 */ /* 0x004fe20000010000 */
[----:B------:R-:W-:Y:S01]  /*52a0*/  MOV R7, 0x3f800000 ;  /* 0x3f80000000077802 */ /* 0x000fe20000000f00 */
[----:B------:R-:W-:-:S02]  /*52b0*/  IMAD.MOV.U32 R73, RZ, RZ, R119 ;  /* 0x000000ffff497224 */ /* 0x000fc400078e0077 */
[----:B------:R-:W-:Y:S01]  /*52c0*/  FADD.FTZ R40, R192, R15 ;  /* 0x0000000fc0287221 */ /* 0x000fe20000010000 */
[C---:B------:R-:W-:Y:S01]  /*52d0*/  F2FP.F16.F32.PACK_AB R192, R83.reuse, R192 ;  /* 0x000000c053c0723e */ /* 0x040fe200000000ff */
[----:B------:R-:W-:Y:S01]  /*52e0*/  IMAD.MOV.U32 R39, RZ, RZ, R119 ;  /* 0x000000ffff277224 */ /* 0x000fe200078e0077 */
[----:B------:R1:W2:Y:S01]  /*52f0*/  MUFU.EX2 R28, R41 ;  /* 0x00000029001c7308 */ /* 0x0002a20000000800 */
[----:B------:R-:W-:Y:S01]  /*5300*/  FADD.FTZ R40, R83, R40 ;  /* 0x0000002853287221 */ /* 0x000fe20000010000 */
[C---:B---3--:R-:W-:Y:S01]  /*5310*/  FADD.FTZ R4, R26.reuse, R11 ;  /* 0x0000000b1a047221 */ /* 0x048fe20000010000 */
[----:B------:R-:W-:Y:S01]  /*5320*/  F2FP.F16.F32.PACK_AB R197, R26, R13 ;  /* 0x0000000d1ac5723e */ /* 0x000fe200000000ff */
[--C-:B------:R-:W-:Y:S02]  /*5330*/  IMAD.MOV.U32 R27, RZ, RZ, R119.reuse ;  /* 0x000000ffff1b7224 */ /* 0x100fe400078e0077 */
[----:B------:R-:W-:Y:S01]  /*5340*/  FADD.FTZ R15, R85, R40 ;  /* 0x00000028550f7221 */ /* 0x000fe20000010000 */
[----:B------:R-:W-:Y:S01]  /*5350*/  IMAD.MOV.U32 R85, RZ, RZ, R119 ;  /* 0x000000ffff557224 */ /* 0x000fe200078e0077 */
[-C--:B------:R-:W-:Y:S01]  /*5360*/  MOV R83, R119.reuse ;  /* 0x0000007700537202 */ /* 0x080fe20000000f00 */
[----:B------:R-:W3:Y:S01]  /*5370*/  MUFU.EX2 R43, R43 ;  /* 0x0000002b002b7308 */ /* 0x000ee20000000800 */
[----:B----4-:R-:W-:Y:S01]  /*5380*/  FADD.FTZ R11, R21, R4 ;  /* 0x00000004150b7221 */ /* 0x010fe20000010000 */
[----:B------:R-:W-:Y:S01]  /*5390*/  FADD.FTZ R42, R24, R15 ;  /* 0x0000000f182a7221 */ /* 0x000fe20000010000 */
[----:B-1----:R-:W-:-:S02]  /*53a0*/  MOV R41, R119 ;  /* 0x0000007700297202 */ /* 0x002fc40000000f00 */
[----:B------:R-:W-:Y:S01]  /*53b0*/  MOV R26, R119 ;  /* 0x00000077001a7202 */ /* 0x000fe20000000f00 */
[----:B------:R-:W-:Y:S02]  /*53c0*/  FADD.FTZ R15, R87, R42 ;  /* 0x0000002a570f7221 */ /* 0x000fe40000010000 */
[----:B------:R1:W4:Y:S01]  /*53d0*/  MUFU.EX2 R188, R89 ;  /* 0x0000005900bc7308 */ /* 0x0003220000000800 */
[C---:B--2---:R-:W-:Y:S01]  /*53e0*/  FADD.FTZ R4, R28.reuse, R11 ;  /* 0x0000000b1c047221 */ /* 0x044fe20000010000 */
[----:B------:R-:W-:Y:S01]  /*53f0*/  F2FP.F16.F32.PACK_AB R199, R28, R21 ;  /* 0x000000151cc7723e */ /* 0x000fe200000000ff */
[----:B------:R-:W-:-:S05]  /*5400*/  IMAD.MOV.U32 R28, RZ, RZ, R119 ;  /* 0x000000ffff1c7224 */ /* 0x000fca00078e0077 */
[----:B------:R2:W5:Y:S01]  /*5410*/  MUFU.EX2 R30, R33 ;  /* 0x00000021001e7308 */ /* 0x0005620000000800 */
[----:B---3--:R-:W-:Y:S01]  /*5420*/  FADD.FTZ R11, R43, R4 ;  /* 0x000000042b0b7221 */ /* 0x008fe20000010000 */
[----:B-1----:R-:W-:-:S06]  /*5430*/  MOV R89, R119 ;  /* 0x0000007700597202 */ /* 0x002fcc0000000f00 */
[----:B------:R-:W1:Y:S01]  /*5440*/  MUFU.EX2 R91, R91 ;  /* 0x0000005b005b7308 */ /* 0x000e620000000800 */
[C---:B----4-:R-:W-:Y:S01]  /*5450*/  FADD.FTZ R4, R188.reuse, R15 ;  /* 0x0000000fbc047221 */ /* 0x050fe20000010000 */
[----:B------:R-:W-:Y:S01]  /*5460*/  F2FP.F16.F32.PACK_AB R188, R188, R87 ;  /* 0x00000057bcbc723e */ /* 0x000fe200000000ff */
[--C-:B------:R-:W-:Y:S02]  /*5470*/  IMAD.MOV.U32 R87, RZ, RZ, R119.reuse ;  /* 0x000000ffff577224 */ /* 0x100fe400078e0077 */
[----:B--2---:R-:W-:-:S03]  /*5480*/  IMAD.MOV.U32 R33, RZ, RZ, R119 ;  /* 0x000000ffff217224 */ /* 0x004fc600078e0077 */
[----:B------:R-:W2:Y:S01]  /*5490*/  MUFU.EX2 R45, R45 ;  /* 0x0000002d002d7308 */ /* 0x000ea20000000800 */
[C---:B-----5:R-:W-:Y:S01]  /*54a0*/  FADD.FTZ R0, R30.reuse, R11 ;  /* 0x0000000b1e007221 */ /* 0x060fe20000010000 */
[----:B------:R-:W-:Y:S01]  /*54b0*/  F2FP.F16.F32.PACK_AB R193, R30, R43 ;  /* 0x0000002b1ec1723e */ /* 0x000fe200000000ff */
[--C-:B------:R-:W-:Y:S02]  /*54c0*/  IMAD.MOV.U32 R43, RZ, RZ, R119.reuse ;  /* 0x000000ffff2b7224 */ /* 0x100fe400078e0077 */
[----:B------:R-:W-:-:S03]  /*54d0*/  IMAD.MOV.U32 R30, RZ, RZ, R119 ;  /* 0x000000ffff1e7224 */ /* 0x000fc600078e0077 */
[----:B------:R3:W4:Y:S01]  /*54e0*/  MUFU.EX2 R190, R93 ;  /* 0x0000005d00be7308 */ /* 0x0007220000000800 */
[----:B-1----:R-:W-:-:S07]  /*54f0*/  FADD.FTZ R15, R91, R4 ;  /* 0x000000045b0f7221 */ /* 0x002fce0000010000 */
[----:B------:R1:W5:Y:S01]  /*5500*/  MUFU.EX2 R32, R35 ;  /* 0x0000002300207308 */ /* 0x0003620000000800 */
[----:B--2---:R-:W-:Y:S01]  /*5510*/  FADD.FTZ R11, R45, R0 ;  /* 0x000000002d0b7221 */ /* 0x004fe20000010000 */
[----:B---3--:R-:W-:-:S06]  /*5520*/  IMAD.MOV.U32 R93, RZ, RZ, R119 ;  /* 0x000000ffff5d7224 */ /* 0x008fcc00078e0077 */
[----:B------:R-:W2:Y:S01]  /*5530*/  MUFU.EX2 R95, R95 ;  /* 0x0000005f005f7308 */ /* 0x000ea20000000800 */
[C---:B----4-:R-:W-:Y:S01]  /*5540*/  FADD.FTZ R42, R190.reuse, R15 ;  /* 0x0000000fbe2a7221 */ /* 0x050fe20000010000 */
[----:B------:R-:W-:Y:S01]  /*5550*/  F2FP.F16.F32.PACK_AB R190, R190, R91 ;  /* 0x0000005bbebe723e */ /* 0x000fe200000000ff */
[----:B------:R-:W-:Y:S01]  /*5560*/  IMAD.MOV.U32 R91, RZ, RZ, R119 ;  /* 0x000000ffff5b7224 */ /* 0x000fe200078e0077 */
[----:B-1----:R-:W-:-:S04]  /*5570*/  MOV R35, R119 ;  /* 0x0000007700237202 */ /* 0x002fc80000000f00 */
[----:B------:R-:W1:Y:S01]  /*5580*/  MUFU.EX2 R47, R47 ;  /* 0x0000002f002f7308 */ /* 0x000e620000000800 */
[C---:B-----5:R-:W-:Y:S01]  /*5590*/  FADD.FTZ R4, R32.reuse, R11 ;  /* 0x0000000b20047221 */ /* 0x060fe20000010000 */
[----:B------:R-:W-:Y:S01]  /*55a0*/  F2FP.F16.F32.PACK_AB R195, R32, R45 ;  /* 0x0000002d20c3723e */ /* 0x000fe200000000ff */
[----:B------:R-:W-:Y:S01]  /*55b0*/  IMAD.MOV.U32 R45, RZ, RZ, R119 ;  /* 0x000000ffff2d7224 */ /* 0x000fe200078e0077 */
[----:B------:R-:W-:-:S04]  /*55c0*/  MOV R32, R119 ;  /* 0x0000007700207202 */ /* 0x000fc80000000f00 */
[----:B------:R3:W4:Y:S01]  /*55d0*/  MUFU.EX2 R184, R97 ;  /* 0x0000006100b87308 */ /* 0x0007220000000800 */
[----:B--2---:R-:W-:-:S07]  /*55e0*/  FADD.FTZ R15, R95, R42 ;  /* 0x0000002a5f0f7221 */ /* 0x004fce0000010000 */
[----:B------:R2:W5:Y:S01]  /*55f0*/  MUFU.EX2 R34, R37 ;  /* 0x0000002500227308 */ /* 0x0005620000000800 */
[----:B-1----:R-:W-:Y:S01]  /*5600*/  FADD.FTZ R11, R47, R4 ;  /* 0x000000042f0b7221 */ /* 0x002fe20000010000 */
[----:B---3--:R-:W-:-:S06]  /*5610*/  IMAD.MOV.U32 R97, RZ, RZ, R119 ;  /* 0x000000ffff617224 */ /* 0x008fcc00078e0077 */
[----:B------:R-:W1:Y:S01]  /*5620*/  MUFU.EX2 R99, R99 ;  /* 0x0000006300637308 */ /* 0x000e620000000800 */
[C---:B----4-:R-:W-:Y:S01]  /*5630*/  FADD.FTZ R42, R184.reuse, R15 ;  /* 0x0000000fb82a7221 */ /* 0x050fe20000010000 */
[----:B------:R-:W-:Y:S01]  /*5640*/  F2FP.F16.F32.PACK_AB R184, R184, R95 ;  /* 0x0000005fb8b8723e */ /* 0x000fe200000000ff */
[----:B--2---:R-:W-:Y:S01]  /*5650*/  IMAD.MOV.U32 R37, RZ, RZ, R119 ;  /* 0x000000ffff257224 */ /* 0x004fe200078e0077 */
[----:B------:R-:W-:-:S04]  /*5660*/  MOV R95, R119 ;  /* 0x00000077005f7202 */ /* 0x000fc80000000f00 */
[----:B------:R-:W2:Y:S01]  /*5670*/  MUFU.EX2 R49, R49 ;  /* 0x0000003100317308 */ /* 0x000ea20000000800 */
[C---:B-----5:R-:W-:Y:S01]  /*5680*/  FADD.FTZ R4, R34.reuse, R11 ;  /* 0x0000000b22047221 */ /* 0x060fe20000010000 */
[----:B------:R-:W-:Y:S01]  /*5690*/  F2FP.F16.F32.PACK_AB R189, R34, R47 ;  /* 0x0000002f22bd723e */ /* 0x000fe200000000ff */
[----:B------:R-:W-:Y:S01]  /*56a0*/  IMAD.MOV.U32 R34, RZ, RZ, R119 ;  /* 0x000000ffff227224 */ /* 0x000fe200078e0077 */
[----:B------:R-:W-:-:S04]  /*56b0*/  MOV R47, R119 ;  /* 0x00000077002f7202 */ /* 0x000fc80000000f00 */
[----:B------:R3:W4:Y:S01]  /*56c0*/  MUFU.EX2 R186, R101 ;  /* 0x0000006500ba7308 */ /* 0x0007220000000800 */
[----:B-1----:R-:W-:-:S07]  /*56d0*/  FADD.FTZ R15, R99, R42 ;  /* 0x0000002a630f7221 */ /* 0x002fce0000010000 */
[----:B------:R1:W5:Y:S01]  /*56e0*/  MUFU.EX2 R36, R51 ;  /* 0x0000003300247308 */ /* 0x0003620000000800 */
[----:B--2---:R-:W-:Y:S01]  /*56f0*/  FADD.FTZ R11, R49, R4 ;  /* 0x00000004310b7221 */ /* 0x004fe20000010000 */
[----:B---3--:R-:W-:-:S06]  /*5700*/  MOV R101, R119 ;  /* 0x0000007700657202 */ /* 0x008fcc0000000f00 */
[----:B------:R-:W2:Y:S01]  /*5710*/  MUFU.EX2 R103, R103 ;  /* 0x0000006700677308 */ /* 0x000ea20000000800 */
[C---:B----4-:R-:W-:Y:S01]  /*5720*/  FADD.FTZ R42, R186.reuse, R15 ;  /* 0x0000000fba2a7221 */ /* 0x050fe20000010000 */
[----:B------:R-:W-:Y:S01]  /*5730*/  F2FP.F16.F32.PACK_AB R186, R186, R99 ;  /* 0x00000063baba723e */ /* 0x000fe200000000ff */
[--C-:B------:R-:W-:Y:S02]  /*5740*/  IMAD.MOV.U32 R99, RZ, RZ, R119.reuse ;  /* 0x000000ffff637224 */ /* 0x100fe400078e0077 */
[----:B-1----:R-:W-:-:S03]  /*5750*/  IMAD.MOV.U32 R51, RZ, RZ, R119 ;  /* 0x000000ffff337224 */ /* 0x002fc600078e0077 */
[----:B------:R-:W1:Y:S01]  /*5760*/  MUFU.EX2 R53, R53 ;  /* 0x0000003500357308 */ /* 0x000e620000000800 */
[C---:B-----5:R-:W-:Y:S01]  /*5770*/  FADD.FTZ R4, R36.reuse, R11 ;  /* 0x0000000b24047221 */ /* 0x060fe20000010000 */
[----:B------:R-:W-:Y:S01]  /*5780*/  F2FP.F16.F32.PACK_AB R191, R36, R49 ;  /* 0x0000003124bf723e */ /* 0x000fe200000000ff */
[--C-:B------:R-:W-:Y:S02]  /*5790*/  IMAD.MOV.U32 R49, RZ, RZ, R119.reuse ;  /* 0x000000ffff317224 */ /* 0x100fe400078e0077 */
[----:B------:R-:W-:-:S03]  /*57a0*/  IMAD.MOV.U32 R36, RZ, RZ, R119 ;  /* 0x000000ffff247224 */ /* 0x000fc600078e0077 */
        /* <DEDUP_REMOVED lines=8> */
[--C-:B------:R-:W-:Y:S02]  /*5830*/  IMAD.MOV.U32 R103, RZ, RZ, R119.reuse ;  /* 0x000000ffff677224 */ /* 0x100fe400078e0077 */
[----:B--2---:R-:W-:-:S03]  /*5840*/  IMAD.MOV.U32 R55, RZ, RZ, R119 ;  /* 0x000000ffff377224 */ /* 0x004fc600078e0077 */
[----:B------:R-:W2:Y:S01]  /*5850*/  MUFU.EX2 R25, R25 ;  /* 0x0000001900197308 */ /* 0x000ea20000000800 */
[C---:B-----5:R-:W-:Y:S01]  /*5860*/  FADD.FTZ R4, R38.reuse, R11 ;  /* 0x0000000b26047221 */ /* 0x060fe20000010000 */
[----:B------:R-:W-:Y:S02]  /*5870*/  F2FP.F16.F32.PACK_AB R185, R38, R53 ;  /* 0x0000003526b9723e */ /* 0x000fe400000000ff */
[-C--:B------:R-:W-:Y:S02]  /*5880*/  MOV R53, R119.reuse ;  /* 0x0000007700357202 */ /* 0x080fe40000000f00 */
[----:B------:R-:W-:Y:S02]  /*5890*/  MOV R38, R119 ;  /* 0x0000007700267202 */ /* 0x000fe40000000f00 */
[----:B------:R3:W4:Y:S01]  /*58a0*/  MUFU.EX2 R182, R109 ;  /* 0x0000006d00b67308 */ /* 0x0007220000000800 */
[----:B-1----:R-:W-:-:S07]  /*58b0*/  FADD.FTZ R15, R107, R42 ;  /* 0x0000002a6b0f7221 */ /* 0x002fce0000010000 */
[----:B------:R1:W5:Y:S01]  /*58c0*/  MUFU.EX2 R40, R29 ;  /* 0x0000001d00287308 */ /* 0x0003620000000800 */
[----:B--2---:R-:W-:Y:S01]  /*58d0*/  FADD.FTZ R11, R25, R4 ;  /* 0x00000004190b7221 */ /* 0x004fe20000010000 */
[----:B---3--:R-:W-:-:S06]  /*58e0*/  IMAD.MOV.U32 R109, RZ, RZ, R119 ;  /* 0x000000ffff6d7224 */ /* 0x008fcc00078e0077 */
[----:B------:R-:W2:Y:S01]  /*58f0*/  MUFU.EX2 R111, R111 ;  /* 0x0000006f006f7308 */ /* 0x000ea20000000800 */
[C---:B----4-:R-:W-:Y:S01]  /*5900*/  FADD.FTZ R42, R182.reuse, R15 ;  /* 0x0000000fb62a7221 */ /* 0x050fe20000010000 */
[----:B------:R-:W-:Y:S02]  /*5910*/  F2FP.F16.F32.PACK_AB R182, R182, R107 ;  /* 0x0000006bb6b6723e */ /* 0x000fe400000000ff */
[-C--:B------:R-:W-:Y:S02]  /*5920*/  MOV R107, R119.reuse ;  /* 0x00000077006b7202 */ /* 0x080fe40000000f00 */
[----:B-1----:R-:W-:Y:S02]  /*5930*/  MOV R29, R119 ;  /* 0x00000077001d7202 */ /* 0x002fe40000000f00 */
[----:B------:R-:W1:Y:S01]  /*5940*/  MUFU.EX2 R57, R57 ;  /* 0x0000003900397308 */ /* 0x000e620000000800 */
[C---:B-----5:R-:W-:Y:S01]  /*5950*/  FADD.FTZ R4, R40.reuse, R11 ;  /* 0x0000000b28047221 */ /* 0x060fe20000010000 */
[----:B------:R-:W-:Y:S01]  /*5960*/  F2FP.F16.F32.PACK_AB R187, R40, R25 ;  /* 0x0000001928bb723e */ /* 0x000fe200000000ff */
[----:B------:R-:W-:-:S02]  /*5970*/  IMAD.MOV.U32 R40, RZ, RZ, R119 ;  /* 0x000000ffff287224 */ /* 0x000fc400078e0077 */
[----:B------:R-:W-:-:S03]  /*5980*/  IMAD.MOV.U32 R25, RZ, RZ, R119 ;  /* 0x000000ffff197224 */ /* 0x000fc600078e0077 */
[----:B------:R3:W4:Y:S01]  /*5990*/  MUFU.EX2 R176, R113 ;  /* 0x0000007100b07308 */ /* 0x0007220000000800 */
[----:B--2---:R-:W-:-:S07]  /*59a0*/  FADD.FTZ R15, R111, R42 ;  /* 0x0000002a6f0f7221 */ /* 0x004fce0000010000 */
[----:B------:R2:W5:Y:S01]  /*59b0*/  MUFU.EX2 R0, R59 ;  /* 0x0000003b00007308 */ /* 0x0005620000000800 */
[----:B-1----:R-:W-:Y:S01]  /*59c0*/  FADD.FTZ R11, R57, R4 ;  /* 0x00000004390b7221 */ /* 0x002fe20000010000 */
[----:B---3--:R-:W-:-:S06]  /*59d0*/  MOV R113, R119 ;  /* 0x0000007700717202 */ /* 0x008fcc0000000f00 */
[----:B------:R-:W1:Y:S01]  /*59e0*/  MUFU.EX2 R115, R115 ;  /* 0x0000007300737308 */ /* 0x000e620000000800 */
[C---:B----4-:R-:W-:Y:S01]  /*59f0*/  FADD.FTZ R42, R176.reuse, R15 ;  /* 0x0000000fb02a7221 */ /* 0x050fe20000010000 */
[----:B------:R-:W-:Y:S01]  /*5a00*/  F2FP.F16.F32.PACK_AB R176, R176, R111 ;  /* 0x0000006fb0b0723e */ /* 0x000fe200000000ff */
[----:B------:R-:W-:Y:S01]  /*5a10*/  IMAD.MOV.U32 R111, RZ, RZ, R119 ;  /* 0x000000ffff6f7224 */ /* 0x000fe200078e0077 */
[----:B--2---:R-:W-:-:S04]  /*5a20*/  MOV R59, R119 ;  /* 0x00000077003b7202 */ /* 0x004fc80000000f00 */
[----:B------:R-:W2:Y:S01]  /*5a30*/  MUFU.EX2 R61, R61 ;  /* 0x0000003d003d7308 */ /* 0x000ea20000000800 */
[C---:B-----5:R-:W-:Y:S01]  /*5a40*/  FADD.FTZ R4, R0.reuse, R11 ;  /* 0x0000000b00047221 */ /* 0x060fe20000010000 */
[----:B------:R-:W-:Y:S01]  /*5a50*/  F2FP.F16.F32.PACK_AB R181, R0, R57 ;  /* 0x0000003900b5723e */ /* 0x000fe200000000ff */
[----:B------:R-:W-:Y:S02]  /*5a60*/  IMAD.MOV.U32 R0, RZ, RZ, 0x3f800000 ;  /* 0x3f800000ff007424 */ /* 0x000fe400078e00ff */
[----:B------:R-:W-:-:S03]  /*5a70*/  IMAD.MOV.U32 R57, RZ, RZ, R119 ;  /* 0x000000ffff397224 */ /* 0x000fc600078e0077 */
[----:B------:R-:W3:Y:S01]  /*5a80*/  MUFU.EX2 R20, R20 ;  /* 0x0000001400147308 */ /* 0x000ee20000000800 */
[----:B-1----:R-:W-:Y:S01]  /*5a90*/  FADD.FTZ R15, R115, R42 ;  /* 0x0000002a730f7221 */ /* 0x002fe20000010000 */
[----:B------:R-:W-:-:S06]  /*5aa0*/  IMAD.MOV.U32 R42, RZ, RZ, R119 ;  /* 0x000000ffff2a7224 */ /* 0x000fcc00078e0077 */
[----:B------:R1:W4:Y:S01]  /*5ab0*/  MUFU.EX2 R10, R63 ;  /* 0x0000003f000a7308 */ /* 0x0003220000000800 */
[----:B--2---:R-:W-:-:S07]  /*5ac0*/  FADD.FTZ R11, R61, R4 ;  /* 0x000000043d0b7221 */ /* 0x004fce0000010000 */
[----:B------:R-:W2:Y:S01]  /*5ad0*/  MUFU.EX2 R65, R65 ;  /* 0x0000004100417308 */ /* 0x000ea20000000800 */
[C---:B---3--:R-:W-:Y:S01]  /*5ae0*/  FADD.FTZ R4, R20.reuse, R15 ;  /* 0x0000000f14047221 */ /* 0x048fe20000010000 */
[----:B------:R-:W-:Y:S01]  /*5af0*/  F2FP.F16.F32.PACK_AB R178, R20, R115 ;  /* 0x0000007314b2723e */ /* 0x000fe200000000ff */
[--C-:B------:R-:W-:Y:S02]  /*5b00*/  IMAD.MOV.U32 R115, RZ, RZ, R119.reuse ;  /* 0x000000ffff737224 */ /* 0x100fe400078e0077 */
[----:B-1----:R-:W-:-:S03]  /*5b10*/  IMAD.MOV.U32 R63, RZ, RZ, R119 ;  /* 0x000000ffff3f7224 */ /* 0x002fc600078e0077 */
[----:B------:R1:W3:Y:S01]  /*5b20*/  MUFU.EX2 R24, R67 ;  /* 0x0000004300187308 */ /* 0x0002e20000000800 */
[C---:B----4-:R-:W-:Y:S01]  /*5b30*/  FADD.FTZ R20, R10.reuse, R11 ;  /* 0x0000000b0a147221 */ /* 0x050fe20000010000 */
[----:B------:R-:W-:Y:S01]  /*5b40*/  F2FP.F16.F32.PACK_AB R183, R10, R61 ;  /* 0x0000003d0ab7723e */ /* 0x000fe200000000ff */
[----:B------:R-:W-:-:S05]  /*5b50*/  IMAD.MOV.U32 R61, RZ, RZ, R119 ;  /* 0x000000ffff3d7224 */ /* 0x000fca00078e0077 */
[----:B------:R-:W4:Y:S01]  /*5b60*/  MUFU.EX2 R69, R69 ;  /* 0x0000004500457308 */ /* 0x000f220000000800 */
[----:B--2---:R-:W-:Y:S01]  /*5b70*/  FADD.FTZ R3, R65, R20 ;  /* 0x0000001441037221 */ /* 0x004fe20000010000 */
[----:B-1----:R-:W-:-:S06]  /*5b80*/  IMAD.MOV.U32 R67, RZ, RZ, R119 ;  /* 0x000000ffff437224 */ /* 0x002fcc00078e0077 */
[----:B------:R1:W2:Y:S01]  /*5b90*/  MUFU.EX2 R12, R71 ;  /* 0x00000047000c7308 */ /* 0x0002a20000000800 */
[C---:B---3--:R-:W-:Y:S01]  /*5ba0*/  FADD.FTZ R14, R24.reuse, R3 ;  /* 0x00000003180e7221 */ /* 0x048fe20000010000 */
[----:B------:R-:W-:Y:S01]  /*5bb0*/  F2FP.F16.F32.PACK_AB R177, R24, R65 ;  /* 0x0000004118b1723e */ /* 0x000fe200000000ff */
[----:B------:R-:W-:Y:S01]  /*5bc0*/  IMAD.MOV.U32 R24, RZ, RZ, R119 ;  /* 0x000000ffff187224 */ /* 0x000fe200078e0077 */
[-C--:B------:R-:W-:Y:S01]  /*5bd0*/  MOV R65, R119.reuse ;  /* 0x0000007700417202 */ /* 0x080fe20000000f00 */
[----:B----4-:R-:W-:Y:S01]  /*5be0*/  FADD.FTZ R3, R69, R14 ;  /* 0x0000000e45037221 */ /* 0x010fe20000010000 */
[----:B-1----:R-:W-:Y:S02]  /*5bf0*/  MOV R71, R119 ;  /* 0x0000007700477202 */ /* 0x002fe40000000f00 */
[C---:B--2---:R-:W-:Y:S01]  /*5c00*/  F2FP.F16.F32.PACK_AB R179, R12.reuse, R69 ;  /* 0x000000450cb3723e */ /* 0x044fe200000000ff */
[----:B------:R-:W-:Y:S01]  /*5c10*/  FADD.FTZ R3, R12, R3 ;  /* 0x000000030c037221 */ /* 0x000fe20000010000 */
[----:B------:R-:W-:Y:S01]  /*5c20*/  IMAD.MOV.U32 R69, RZ, RZ, R119 ;  /* 0x000000ffff457224 */ /* 0x000fe200078e0077 */
[----:B------:R-:W-:Y:S06]  /*5c30*/  @!P2 BRA `(.L_x_15) ;  /* 0x000000440080a947 */ /* 0x000fec0003800000 */
[----:B------:R-:W-:Y:S01]  /*5c40*/  UIADD3 UR4, UR61, -0x2, URZ ;  /* 0xfffffffe3d047890 */ /* 0x000fe2000fffe03f */
[----:B------:R-:W-:Y:S01]  /*5c50*/  R2UR UR61, R16 ;  /* 0x00000000103d72ca */ /* 0x000fe200000e0000 */
[----:B------:R-:W-:Y:S01]  /*5c60*/  IMAD.MOV.U32 R11, RZ, RZ, R8 ;  /* 0x000000ffff0b7224 */ /* 0x000fe200078e0008 */
[----:B------:R-:W-:Y:S02]  /*5c70*/  MOV R10, R9 ;  /* 0x00000009000a7202 */ /* 0x000fe40000000f00 */
[----:B------:R-:W-:Y:S02]  /*5c80*/  CS2R R118, SRZ ;  /* 0x0000000000767805 */ /* 0x000fe4000001ff00 */
[----:B------:R-:W-:Y:S01]  /*5c90*/  MOV R0, 0x3f800000 ;  /* 0x3f80000000007802 */ /* 0x000fe20000000f00 */
[----:B------:R-:W-:Y:S01]  /*5ca0*/  IMAD.U32 R12, RZ, RZ, UR4 ;  /* 0x00000004ff0c7e24 */ /* 0x000fe2000f8e00ff */
[----:B------:R-:W-:Y:S02]  /*5cb0*/  CS2R R114, SRZ ;  /* 0x0000000000727805 */ /* 0x000fe4000001ff00 */
[----:B------:R-:W-:-:S02]  /*5cc0*/  CS2R R110, SRZ ;  /* 0x00000000006e7805 */ /* 0x000fc4000001ff00 */
[----:B------:R-:W-:Y:S02]  /*5cd0*/  CS2R R106, SRZ ;  /* 0x00000000006a7805 */ /* 0x000fe4000001ff00 */
[----:B------:R-:W-:Y:S02]  /*5ce0*/  CS2R R102, SRZ ;  /* 0x0000000000667805 */ /* 0x000fe4000001ff00 */
[----:B------:R-:W-:Y:S02]  /*5cf0*/  CS2R R98, SRZ ;  /* 0x0000000000627805 */ /* 0x000fe4000001ff00 */
[----:B------:R-:W-:Y:S02]  /*5d00*/  CS2R R94, SRZ ;  /* 0x00000000005e7805 */ /* 0x000fe4000001ff00 */
        /* <DEDUP_REMOVED lines=40> */
[----:B------:R-:W-:Y:S01]  /*5f90*/  CS2R R24, SRZ ;  /* 0x0000000000187805 */ /* 0x000fe2000001ff00 */
[----:B------:R-:W-:Y:S01]  /*5fa0*/  UMOV UR39, UR38 ;  /* 0x0000002600277c82 */ /* 0x000fe20008000000 */
[----:B------:R-:W-:-:S05]  /*5fb0*/  ULDC UR37, c[0x0][0x9d8] ;  /* 0x0002760000257ab9 */ /* 0x000fca0000000800 */
.L_x_24:
[----:B------:R-:W-:-:S04]  /*5fc0*/  UIADD3 UR4, UR39, 0x1, URZ ;  /* 0x0000000127047890 */ /* 0x000fc8000fffe03f */
[----:B------:R-:W-:-:S04]  /*5fd0*/  UISETP.NE.AND UP0, UPT, UR4, 0x2, UPT ;  /* 0x000000020400788c */ /* 0x000fc8000bf05270 */
[----:B------:R-:W-:Y:S02]  /*5fe0*/  USEL UR5, URZ, 0x1, UP0 ;  /* 0x000000013f057887 */ /* 0x000fe40008000000 */
[----:B------:R-:W-:Y:S02]  /*5ff0*/  USEL UR38, UR4, URZ, UP0 ;  /* 0x0000003f04267287 */ /* 0x000fe40008000000 */
[----:B------:R-:W-:-:S06]  /*6000*/  ULOP3.LUT UR4, UR61, UR5, URZ, 0x3c, !UPT ;  /* 0x000000053d047292 */ /* 0x000fcc000f8e3c3f */
[----:B------:R-:W-:Y:S01]  /*6010*/  IMAD.U32 R16, RZ, RZ, UR4 ;  /* 0x00000004ff107e24 */ /* 0x000fe2000f8e00ff */
[----:B------:R-:W-:Y:S06]  /*6020*/  @!P0 BRA `(.L_x_16) ;  /* 0x0000000000048947 */ /* 0x000fec0003800000 */
[----:B------:R-:W-:Y:S01]  /*6030*/  BPT.TRAP 0x1 ;  /* 0x000000040000795c */ /* 0x000fe20000300000 */
.L_x_16:
[----:B------:R-:W-:Y:S02]  /*6040*/  R2UR UR5, R2 ;  /* 0x00000000020572ca */ /* 0x000fe400000e0000 */
[----:B------:R-:W-:-:S11]  /*6050*/  R2UR UR4, R16 ;  /* 0x00000000100472ca */ /* 0x000fd600000e0000 */
[----:B------:R-:W-:Y:S02]  /*6060*/  ULEA UR60, UR38, UR5, 0x3 ;  /* 0x00000005263c7291 */ /* 0x000fe4000f8e183f */
[----:B------:R-:W-:-:S05]  /*6070*/  IMAD.U32 R6, RZ, RZ, UR4 ;  /* 0x00000004ff067e24 */ /* 0x000fca000f8e00ff */
[----:B------:R-:W-:-:S04]  /*6080*/  SHF.L.U32 R6, R6, 0x1f, RZ ;  /* 0x0000001f06067819 */ /* 0x000fc800000006ff */
[----:B------:R1:W2:Y:S01]  /*6090*/  SYNCS.PHASECHK.TRANS64.TRYWAIT P2, [UR60+0x36830], R6 ;  /* 0x03683006ff0075a7 */ /* 0x0002a2000804017c */
[----:B------:R-:W-:Y:S05]  /*60a0*/  @!P0 BRA `(.L_x_17) ;  /* 0x0000000000048947 */ /* 0x000fea0003800000 */
[----:B------:R-:W-:Y:S01]  /*60b0*/  BPT.TRAP 0x1 ;  /* 0x000000040000795c */ /* 0x000fe20000300000 */
.L_x_17:
[----:B--2---:R-:W-:Y:S05]  /*60c0*/  @P2 BRA `(.L_x_18) ;  /* 0x0000000000082947 */ /* 0x004fea0003800000 */
[----:B------:R-:W2:Y:S02]  /*60d0*/  SYNCS.PHASECHK.TRANS64.TRYWAIT P2, [UR60+0x36830], R6 ;  /* 0x03683006ff0075a7 */ /* 0x000ea4000804017c */
[----:B--2---:R-:W-:Y:S05]  /*60e0*/  @!P2 BRA `(.L_x_19) ;  /* 0x000000940030a947 */ /* 0x004fea0003800000 */
.L_x_18:
[----:B------:R-:W-:Y:S01]  /*60f0*/  R2UR UR4, R5 ;  /* 0x00000000050472ca */ /* 0x000fe200000e0000 */
[----:B------:R-:W-:Y:S01]  /*6100*/  WARPGROUP.ARRIVE ;  /* 0x00000000000079c5 */ /* 0x000fe20000000000 */
[----:B------:R-:W-:Y:S01]  /*6110*/  UMOV UR59, 0x40000040 ;  /* 0x40000040003b7882 */ /* 0x000fe20000000000 */
        /* <DEDUP_REMOVED lines=10> */
[----:B------:R-:W-:Y:S01]  /*61c0*/  UIMAD UR4, UR38, 0xa80, UR4 ;  /* 0x00000a80260478a4 */ /* 0x000fe2000f8e0204 */
[-C--:B------:R-:W-:Y:S01]  /*61d0*/  FMUL.FTZ R24, R24, R7.reuse ;  /* 0x0000000718187220 */ /* 0x080fe20000410000 */
[----:B------:R-:W-:Y:S01]  /*61e0*/  UMOV UR55, 0x40000040 ;  /* 0x4000004000377882 */ /* 0x000fe20000000000 */
[----:B------:R-:W-:Y:S01]  /*61f0*/  UMOV UR7, 0x40000040 ;  /* 0x4000004000077882 */ /* 0x000fe20000000000 */
[----:B------:R-:W-:Y:S01]  /*6200*/  UIADD3 UR5, UR4, 0x80, URZ ;  /* 0x0000008004057890 */ /* 0x000fe2000fffe03f */
[-C--:B------:R-:W-:Y:S01]  /*6210*/  FMUL.FTZ R25, R25, R7.reuse ;  /* 0x0000000719197220 */ /* 0x080fe20000410000 */
[----:B------:R-:W-:Y:S01]  /*6220*/  UIADD3 UR6, UR4, 0x100, URZ ;  /* 0x0000010004067890 */ /* 0x000fe2000fffe03f */
[-C--:B------:R-:W-:Y:S01]  /*6230*/  FMUL.FTZ R28, R28, R7.reuse ;  /* 0x000000071c1c7220 */ /* 0x080fe20000410000 */
[----:B------:R-:W-:Y:S01]  /*6240*/  UMOV UR58, UR4 ;  /* 0x00000004003a7c82 */ /* 0x000fe20008000000 */
[----:B------:R-:W-:Y:S01]  /*6250*/  UIADD3 UR10, UR4, 0x2, URZ ;  /* 0x00000002040a7890 */ /* 0x000fe2000fffe03f */
[----:B------:R-:W-:Y:S01]  /*6260*/  HGMMA.64x16x16.F32 R168, gdesc[UR56], RZ, !UPT, gsb0 ;  /* 0x0020000038a879f0 */ /* 0x000fe2000c0008ff */
[----:B------:R-:W-:Y:S01]  /*6270*/  UMOV UR58, UR5 ;  /* 0x00000005003a7c82 */ /* 0x000fe20008000000 */
[----:B------:R-:W-:Y:S01]  /*6280*/  UMOV UR59, 0x40000040 ;  /* 0x40000040003b7882 */ /* 0x000fe20000000000 */
[----:B------:R-:W-:Y:S01]  /*6290*/  UIADD3 UR5, UR4, 0x180, URZ ;  /* 0x0000018004057890 */ /* 0x000fe2000fffe03f */
[-C--:B------:R-:W-:Y:S01]  /*62a0*/  FMUL.FTZ R29, R29, R7.reuse ;  /* 0x000000071d1d7220 */ /* 0x080fe20000410000 */
        /* <DEDUP_REMOVED lines=46> */
[----:B------:R-:W-:Y:S01]  /*6590*/  FMUL.FTZ R104, R104, R7 ;  /* 0x0000000768687220 */ /* 0x000fe20000410000 */
[----:B------:R-:W-:-:S02]  /*65a0*/  WARPGROUP.DEPBAR.LE gsb0, 0x0 ;  /* 0x00008000000079c5 */ /* 0x000fc40000010000 */
[----:B------:R-:W-:Y:S01]  /*65b0*/  WARPGROUP.ARRIVE ;  /* 0x00000000000079c5 */ /* 0x000fe20000000000 */
[-C--:B------:R-:W-:Y:S01]  /*65c0*/  FMUL.FTZ R105, R105, R7.reuse ;  /* 0x0000000769697220 */ /* 0x080fe20000410000 */
[-C--:B------:R-:W-:Y:S01]  /*65d0*/  FMUL.FTZ R108, R108, R7.reuse ;  /* 0x000000076c6c7220 */ /* 0x080fe20000410000 */
[-C--:B------:R-:W-:Y:S01]  /*65e0*/  FMUL.FTZ R109, R109, R7.reuse ;  /* 0x000000076d6d7220 */ /* 0x080fe20000410000 */
[-C--:B------:R-:W-:Y:S01]  /*65f0*/  FMUL.FTZ R112, R112, R7.reuse ;  /* 0x0000000770707220 */ /* 0x080fe20000410000 */
[-C--:B------:R-:W-:Y:S01]  /*6600*/  FMUL.FTZ R113, R113, R7.reuse ;  /* 0x0000000771717220 */ /* 0x080fe20000410000 */
[----:B------:R-:W-:Y:S01]  /*6610*/  HGMMA.64x16x16.F32 R160, gdesc[UR56], RZ, !UPT, gsb0 ;  /* 0x0020000038a079f0 */ /* 0x000fe2000c0008ff */
[----:B------:R-:W-:Y:S01]  /*6620*/  UMOV UR58, UR6 ;  /* 0x00000006003a7c82 */ /* 0x000fe20008000000 */
[----:B------:R-:W-:Y:S01]  /*6630*/  UMOV UR59, 0x40000040 ;  /* 0x40000040003b7882 */ /* 0x000fe20000000000 */
[----:B------:R-:W-:Y:S01]  /*6640*/  UIADD3 UR6, UR4, 0x200, URZ ;  /* 0x0000020004067890 */ /* 0x000fe2000fffe03f */
[-C--:B------:R-:W-:Y:S01]  /*6650*/  FMUL.FTZ R116, R116, R7.reuse ;  /* 0x0000000774747220 */ /* 0x080fe20000410000 */
[----:B------:R-:W-:Y:S01]  /*6660*/  FMUL.FTZ R117, R117, R7 ;  /* 0x0000000775757220 */ /* 0x000fe20000410000 */
        /* <DEDUP_REMOVED lines=49> */
[----:B------:R-:W-:-:S04]  /*6980*/  FMUL.FTZ R119, R119, R0 ;  /* 0x0000000077777220 */ /* 0x000fc80000410000 */
[----:B------:R-:W-:Y:S01]  /*6990*/  HGMMA.64x16x16.F32 R152, gdesc[UR56], RZ, !UPT, gsb0 ;  /* 0x00200000389879f0 */ /* 0x000fe2000c0008ff */
[----:B------:R-:W-:Y:S01]  /*69a0*/  UMOV UR58, UR5 ;  /* 0x00000005003a7c82 */ /* 0x000fe20008000000 */
[----:B------:R-:W-:Y:S01]  /*69b0*/  UMOV UR59, 0x40000040 ;  /* 0x40000040003b7882 */ /* 0x000fe20000000000 */
[----:B------:R-:W-:Y:S01]  /*69c0*/  UIADD3 UR5, UR4, 0x280, URZ ;  /* 0x0000028004057890 */ /* 0x000fe2000fffe03f */
[----:B------:R-:W-:Y:S02]  /*69d0*/  WARPGROUP.DEPBAR.LE gsb0, 0x0 ;  /* 0x00008000000079c5 */ /* 0x000fe40000010000 */
[----:B------:R-:W-:-:S06]  /*69e0*/  WARPGROUP.ARRIVE ;  /* 0x00000000000079c5 */ /* 0x000fcc0000000000 */
        /* <DEDUP_REMOVED lines=18> */
[----:B------:R-:W-:Y:S03]  /*6b10*/  HGMMA.64x16x16.F32 R120, gdesc[UR56], RZ, !UPT, gsb0 ;  /* 0x00200000387879f0 */ /* 0x000fe6000c0008ff */
[----:B------:R-:W-:Y:S02]  /*6b20*/  WARPGROUP.DEPBAR.LE gsb0, 0x0 ;  /* 0x00008000000079c5 */ /* 0x000fe40000010000 */
[----:B------:R-:W-:-:S06]  /*6b30*/  WARPGROUP.ARRIVE ;  /* 0x00000000000079c5 */ /* 0x000fcc0000000000 */
[----:B------:R-:W-:Y:S01]  /*6b40*/  HGMMA.64x16x16.F32 R168, gdesc[UR8], R168, gsb0 ;  /* 0x0020000008a879f0 */ /* 0x000fe200080008a8 */
[----:B------:R-:W-:Y:S01]  /*6b50*/  UMOV UR10, UR5 ;  /* 0x00000005000a7c82 */ /* 0x000fe20008000000 */
[----:B------:R-:W-:Y:S01]  /*6b60*/  UMOV UR11, 0x40000040 ;  /* 0x40000040000b7882 */ /* 0x000fe20000000000 */
[----:B------:R-:W-:Y:S01]  /*6b70*/  UIADD3 UR5, UR4, 0x182, URZ ;  /* 0x0000018204057890 */ /* 0x000fe2000fffe03f */
        /* <DEDUP_REMOVED lines=397> */
[----:B------:R-:W-:-:S03]  /*8450*/  UIADD3 UR6, UR4, 0x906, URZ ;  /* 0x0000090604067890 */ /* 0x000fc6000fffe03f */
[----:B------:R-:W-:Y:S01]  /*8460*/  UMOV UR4, UR52 ;  /* 0x0000003400047c82 */ /* 0x000fe20008000000 */
[----:B------:R-:W-:Y:S02]  /*8470*/  WARPGROUP.DEPBAR.LE gsb0, 0x0 ;  /* 0x00008000000079c5 */ /* 0x000fe40000010000 */
[----:B------:R-:W-:-:S06]  /*8480*/  WARPGROUP.ARRIVE ;  /* 0x00000000000079c5 */ /* 0x000fcc0000000000 */
[----:B------:R-:W-:Y:S01]  /*8490*/  HGMMA.64x16x16.F32 R152, gdesc[UR52], R152, gsb0 ;  /* 0x00200000349879f0 */ /* 0x000fe20008000898 */
[----:B------:R-:W-:Y:S01]  /*84a0*/  UMOV UR54, UR5 ;  /* 0x0000000500367c82 */ /* 0x000fe20008000000 */
[----:B------:R-:W-:Y:S01]  /*84b0*/  UMOV UR55, 0x40000040 ;  /* 0x4000004000377882 */ /* 0x000fe20000000000 */
        /* <DEDUP_REMOVED lines=19> */
[----:B------:R-:W-:Y:S03]  /*85f0*/  HGMMA.64x16x16.F32 R120, gdesc[UR4], R120, gsb0 ;  /* 0x00200000047879f0 */ /* 0x000fe60008000878 */
[----:B------:R-:W-:Y:S02]  /*8600*/  WARPGROUP.DEPBAR.LE gsb0, 0x0 ;  /* 0x00008000000079c5 */ /* 0x000fe40000010000 */
[----:B------:R-:W-:Y:S05]  /*8610*/  @!P0 BRA `(.L_x_20) ;  /* 0x0000000000048947 */ /* 0x000fea0003800000 */
[----:B------:R-:W-:Y:S01]  /*8620*/  BPT.TRAP 0x1 ;  /* 0x000000040000795c */ /* 0x000fe20000300000 */
.L_x_20:
[----:B------:R-:W-:Y:S02]  /*8630*/  R2UR UR4, R2 ;  /* 0x00000000020472ca */ /* 0x000fe400000e0000 */
[----:B------:R-:W-:-:S04]  /*8640*/  MOV R0, UR61 ;  /* 0x0000003d00007c02 */ /* 0x000fc80008000f00 */
[----:B------:R-:W-:-:S07]  /*8650*/  SHF.L.U32 R0, R0, 0x1f, RZ ;  /* 0x0000001f00007819 */ /* 0x000fce00000006ff */
[----:B------:R-:W-:-:S09]  /*8660*/  ULEA UR4, UR39, UR4, 0x3 ;  /* 0x0000000427047291 */ /* 0x000fd2000f8e183f */
[----:B------:R3:W4:Y:S01]  /*8670*/  SYNCS.PHASECHK.TRANS64.TRYWAIT P2, [UR4+0x36850], R0 ;  /* 0x03685000ff0075a7 */ /* 0x0007220008040144 */
[----:B------:R-:W-:Y:S05]  /*8680*/  @!P0 BRA `(.L_x_21) ;  /* 0x0000000000048947 */ /* 0x000fea0003800000 */
[----:B------:R-:W-:Y:S01]  /*8690*/  BPT.TRAP 0x1 ;  /* 0x000000040000795c */ /* 0x000fe20000300000 */
.L_x_21:
[----:B----4-:R-:W-:Y:S05]  /*86a0*/  @P2 BRA `(.L_x_22) ;  /* 0x0000000000082947 */ /* 0x010fea0003800000 */
[----:B------:R-:W4:Y:S02]  /*86b0*/  SYNCS.PHASECHK.TRANS64.TRYWAIT P2, [UR4+0x36850], R0 ;  /* 0x03685000ff0075a7 */ /* 0x000f240008040144 */
[----:B----4-:R-:W-:Y:S05]  /*86c0*/  @!P2 BRA `(.L_x_23) ;  /* 0x0000006c00d0a947 */ /* 0x010fea0003800000 */
.L_x_22:
[----:B------:R-:W-:Y:S01]  /*86d0*/  R2UR UR5, R2 ;  /* 0x00000000020572ca */ /* 0x000fe200000e0000 */
[----:B------:R-:W-:Y:S01]  /*86e0*/  WARPGROUP.ARRIVE ;  /* 0x00000000000079c5 */ /* 0x000fe20000000000 */
[----:B------:R-:W-:Y:S01]  /*86f0*/  UMOV UR7, 0x40000040 ;  /* 0x4000004000077882 */ /* 0x000fe20000000000 */
[----:B---34-:R-:W-:Y:S01]  /*8700*/  FMUL.FTZ R0, R168, UR37 ;  /* 0x00000025a8007c20 */ /* 0x018fe20008410000 */
[----:B--2---:R-:W-:Y:S01]  /*8710*/  FMUL.FTZ R9, R169, UR37 ;  /* 0x00000025a9097c20 */ /* 0x004fe20008410000 */
[----:B------:R-:W-:Y:S01]  /*8720*/  FMUL.FTZ R169, R172, UR37 ;  /* 0x00000025aca97c20 */ /* 0x000fe20008410000 */
[----:B------:R-:W-:Y:S01]  /*8730*/  FMUL.FTZ R15, R171, UR37 ;  /* 0x00000025ab0f7c20 */ /* 0x000fe20008410000 */
[----:B------:R-:W-:Y:S01]  /*8740*/  FMUL.FTZ R171, R173, UR37 ;  /* 0x00000025adab7c20 */ /* 0x000fe20008410000 */
[----:B------:R-:W-:Y:S01]  /*8750*/  FMUL.FTZ R173, R175, UR37 ;  /* 0x00000025afad7c20 */ /* 0x000fe20008410000 */
[----:B------:R-:W1:Y:S01]  /*8760*/  MUFU.TANH R0, R0 ;  /* 0x0000000000007308 */ /* 0x000e620000002400 */
[----:B------:R-:W-:Y:S01]  /*8770*/  FMUL.FTZ R175, R160, UR37 ;  /* 0x00000025a0af7c20 */ /* 0x000fe20008410000 */
[----:B------:R-:W-:Y:S01]  /*8780*/  FMUL.FTZ R211, R153, UR37 ;  /* 0x0000002599d37c20 */ /* 0x000fe20008410000 */
[----:B------:R-:W-:Y:S01]  /*8790*/  FMUL.FTZ R213, R144, UR37 ;  /* 0x0000002590d57c20 */ /* 0x000fe20008410000 */
[----:B------:R-:W-:Y:S01]  /*87a0*/  UIADD3 UR5, UR5, 0x400, URZ ;  /* 0x0000040005057890 */ /* 0x000fe2000fffe03f */
[----:B------:R-:W-:Y:S01]  /*87b0*/  FMUL.FTZ R215, R145, UR37 ;  /* 0x0000002591d77c20 */ /* 0x000fe20008410000 */
[----:B------:R-:W-:Y:S01]  /*87c0*/  FMUL.FTZ R217, R148, UR37 ;  /* 0x0000002594d97c20 */ /* 0x000fe20008410000 */
[----:B------:R-:W-:Y:S01]  /*87d0*/  FMUL.FTZ R219, R149, UR37 ;  /* 0x0000002595db7c20 */ /* 0x000fe20008410000 */
[----:B------:R-:W-:Y:S01]  /*87e0*/  USHF.R.U32.HI UR5, URZ, 0x4, UR5 ;  /* 0x000000043f057899 */ /* 0x000fe20008011605 */
[----:B------:R-:W2:Y:S01]  /*87f0*/  MUFU.TANH R9, R9 ;  /* 0x0000000900097308 */ /* 0x000ea20000002400 */
[----:B------:R-:W-:Y:S01]  /*8800*/  FMUL.FTZ R221, R136, UR37 ;  /* 0x0000002588dd7c20 */ /* 0x000fe20008410000 */
[----:B------:R-:W-:Y:S01]  /*8810*/  FMUL.FTZ R223, R137, UR37 ;  /* 0x0000002589df7c20 */ /* 0x000fe20008410000 */
[----:B------:R-:W-:Y:S01]  /*8820*/  ULOP3.LUT UR5, UR5, 0x3fff, URZ, 0xc0, !UPT ;  /* 0x00003fff05057892 */ /* 0x000fe2000f8ec03f */
[----:B------:R-:W-:Y:S01]  /*8830*/  FMUL.FTZ R225, R140, UR37 ;  /* 0x000000258ce17c20 */ /* 0x000fe20008410000 */
[----:B------:R-:W-:Y:S01]  /*8840*/  FMUL.FTZ R235, R141, UR37 ;  /* 0x000000258deb7c20 */ /* 0x000fe20008410000 */
[----:B------:R-:W-:Y:S01]  /*8850*/  FMUL.FTZ R237, R128, UR37 ;  /* 0x0000002580ed7c20 */ /* 0x000fe20008410000 */
[----:B------:R-:W-:Y:S01]  /*8860*/  ULOP3.LUT UR5, UR5, 0x3800000, URZ, 0xfc, !UPT ;  /* 0x0380000005057892 */ /* 0x000fe2000f8efc3f */
[----:B------:R-:W3:Y:S01]  /*8870*/  MUFU.TANH R169, R169 ;  /* 0x000000a900a97308 */ /* 0x000ee20000002400 */
[----:B-1----:R-:W-:Y:S01]  /*8880*/  FMNMX.FTZ R6, R0, R11, !PT ;  /* 0x0000000b00067209 */ /* 0x002fe20007810000 */
[----:B------:R-:W-:Y:S01]  /*8890*/  FMUL.FTZ R231, R129, UR37 ;  /* 0x0000002581e77c20 */ /* 0x000fe20008410000 */
[----:B------:R-:W-:Y:S01]  /*88a0*/  UIMAD UR5, UR39, 0xa80, UR5 ;  /* 0x00000a80270578a4 */ /* 0x000fe2000f8e0205 */
[----:B------:R-:W-:Y:S01]  /*88b0*/  FMUL.FTZ R227, R132, UR37 ;  /* 0x0000002584e37c20 */ /* 0x000fe20008410000 */
[----:B------:R-:W-:Y:S01]  /*88c0*/  FMUL.FTZ R233, R133, UR37 ;  /* 0x0000002585e97c20 */ /* 0x000fe20008410000 */
[----:B------:R-:W-:Y:S01]  /*88d0*/  FMUL.FTZ R229, R120, UR37 ;  /* 0x0000002578e57c20 */ /* 0x000fe20008410000 */
[----:B------:R-:W-:Y:S01]  /*88e0*/  R2UR UR10, R12 ;  /* 0x000000000c0a72ca */ /* 0x000fe200000e0000 */
[----:B------:R-:W1:Y:S01]  /*88f0*/  MUFU.TANH R171, R171 ;  /* 0x000000ab00ab7308 */ /* 0x000e620000002400 */
[----:B--2---:R-:W-:Y:S01]  /*8900*/  FMNMX.FTZ R6, R9, R6, !PT ;  /* 0x0000000609067209 */ /* 0x004fe20007810000 */
[----:B------:R-:W-:Y:S01]  /*8910*/  UMOV UR6, UR5 ;  /* 0x0000000500067c82 */ /* 0x000fe20008000000 */
[----:B------:R-:W-:Y:S01]  /*8920*/  FMUL.FTZ R12, R121, UR37 ;  /* 0x00000025790c7c20 */ /* 0x000fe20008410000 */
[----:B------:R-:W-:Y:S01]  /*8930*/  HGMMA.64x192x16.F32 R24, R200, gdesc[UR4].tnspB, R24, gsb0 ;  /* 0x42e00004c8187df0 */ /* 0x000fe20008000818 */
[----:B------:R-:W-:Y:S01]  /*8940*/  UIADD3 UR6, UR5, 0x80, URZ ;  /* 0x0000008005067890 */ /* 0x000fe2000fffe03f */
[----:B------:R-:W-:Y:S01]  /*8950*/  FMUL.FTZ R13, R170, UR37 ;  /* 0x00000025aa0d7c20 */ /* 0x000fe20008410000 */
[----:B------:R-:W-:Y:S01]  /*8960*/  UMOV UR7, 0x40000040 ;  /* 0x4000004000077882 */ /* 0x000fe20000000000 */
[----:B------:R-:W2:Y:S01]  /*8970*/  MUFU.TANH R175, R175 ;  /* 0x000000af00af7308 */ /* 0x000ea20000002400 */
[----:B---3--:R-:W-:Y:S01]  /*8980*/  FMNMX.FTZ R6, R169, R6, !PT ;  /* 0x00000006a9067209 */ /* 0x008fe20007810000 */
[----:B------:R-:W-:Y:S01]  /*8990*/  FMUL.FTZ R21, R174, UR37 ;  /* 0x00000025ae157c20 */ /* 0x000fe20008410000 */
[----:B------:R-:W-:Y:S01]  /*89a0*/  FMUL.FTZ R163, R163, UR37 ;  /* 0x00000025a3a37c20 */ /* 0x000fe20008410000 */
[----:B------:R-:W-:Y:S01]  /*89b0*/  FMUL.FTZ R167, R167, UR37 ;  /* 0x00000025a7a77c20 */ /* 0x000fe20008410000 */
[----:B------:R-:W-:Y:S01]  /*89c0*/  FMUL.FTZ R153, R154, UR37 ;  /* 0x000000259a997c20 */ /* 0x000fe20008410000 */
[----:B------:R-:W-:Y:S01]  /*89d0*/  FMUL.FTZ R155, R155, UR37 ;  /* 0x000000259b9b7c20 */ /* 0x000fe20008410000 */
[----:B------:R-:W-:Y:S01]  /*89e0*/  FMUL.FTZ R159, R159, UR37 ;  /* 0x000000259f9f7c20 */ /* 0x000fe20008410000 */
[----:B------:R-:W-:Y:S01]  /*89f0*/  MUFU.TANH R211, R211 ;  /* 0x000000d300d37308 */ /* 0x000fe20000002400 */
[----:B-1----:R-:W-:Y:S01]  /*8a00*/  FMNMX.FTZ R6, R171, R6, !PT ;  /* 0x00000006ab067209 */ /* 0x002fe20007810000 */
[----:B------:R-:W-:Y:S01]  /*8a10*/  FMUL.FTZ R145, R146, UR37 ;  /* 0x0000002592917c20 */ /* 0x000fe20008410000 */
[----:B------:R-:W-:Y:S01]  /*8a20*/  FMUL.FTZ R147, R147, UR37 ;  /* 0x0000002593937c20 */ /* 0x000fe20008410000 */
[----:B------:R-:W-:Y:S01]  /*8a30*/  FMUL.FTZ R149, R150, UR37 ;  /* 0x0000002596957c20 */ /* 0x000fe20008410000 */
[----:B------:R-:W-:Y:S01]  /*8a40*/  FMUL.FTZ R121, R151, UR37 ;  /* 0x0000002597797c20 */ /* 0x000fe20008410000 */
[----:B------:R-:W-:Y:S01]  /*8a50*/  FMUL.FTZ R129, R139, UR37 ;  /* 0x000000258b817c20 */ /* 0x000fe20008410000 */
[----:B------:R-:W-:Y:S01]  /*8a60*/  FMUL.FTZ R133, R142, UR37 ;  /* 0x000000258e857c20 */ /* 0x000fe20008410000 */
[----:B------:R-:W-:Y:S01]  /*8a70*/  MUFU.TANH R213, R213 ;  /* 0x000000d500d57308 */ /* 0x000fe20000002400 */
[----:B--2---:R-:W-:Y:S01]  /*8a80*/  FMNMX.FTZ R6, R175, R6, !PT ;  /* 0x00000006af067209 */ /* 0x004fe20007810000 */
[----:B------:R-:W-:Y:S01]  /*8a90*/  FMUL.FTZ R137, R143, UR37 ;  /* 0x000000258f897c20 */ /* 0x000fe20008410000 */
[----:B------:R-:W-:Y:S01]  /*8aa0*/  FMUL.FTZ R139, R130, UR37 ;  /* 0x00000025828b7c20 */ /* 0x000fe20008410000 */
[----:B------:R-:W-:Y:S01]  /*8ab0*/  FMUL.FTZ R131, R131, UR37 ;  /* 0x0000002583837c20 */ /* 0x000fe20008410000 */
[----:B------:R-:W-:Y:S01]  /*8ac0*/  FMUL.FTZ R141, R134, UR37 ;  /* 0x00000025868d7c20 */ /* 0x000fe20008410000 */
[----:B------:R-:W-:Y:S01]  /*8ad0*/  FMUL.FTZ R135, R135, UR37 ;  /* 0x0000002587877c20 */ /* 0x000fe20008410000 */
[----:B------:R-:W-:Y:S01]  /*8ae0*/  FMUL.FTZ R143, R122, UR37 ;  /* 0x000000257a8f7c20 */ /* 0x000fe20008410000 */
[----:B------:R-:W-:Y:S01]  /*8af0*/  MUFU.TANH R215, R215 ;  /* 0x000000d700d77308 */ /* 0x000fe20000002400 */
[----:B------:R-:W-:Y:S01]  /*8b00*/  FMUL.FTZ R123, R123, UR37 ;  /* 0x000000257b7b7c20 */ /* 0x000fe20008410000 */
[----:B------:R-:W-:Y:S01]  /*8b10*/  FMUL.FTZ R151, R126, UR37 ;  /* 0x000000257e977c20 */ /* 0x000fe20008410000 */
[----:B------:R-:W-:Y:S01]  /*8b20*/  FMUL.FTZ R127, R127, UR37 ;  /* 0x000000257f7f7c20 */ /* 0x000fe20008410000 */
[----:B------:R-:W-:Y:S01]  /*8b30*/  ISETP.LT.AND P2, PT, RZ, UR10, PT ;  /* 0x0000000aff007c0c */ /* 0x000fe2000bf41270 */
[----:B------:R-:W-:Y:S01]  /*8b40*/  UMOV UR39, UR38 ;  /* 0x0000002600277c82 */ /* 0x000fe20008000000 */
[----:B------:R-:W-:-:S02]  /*8b50*/  R2UR UR61, R16 ;  /* 0x00000000103d72ca */ /* 0x000fc400000e0000 */
[----:B------:R-:W-:Y:S08]  /*8b60*/  MUFU.TANH R217, R217 ;  /* 0x000000d900d97308 */ /* 0x000ff00000002400 */
        /* <DEDUP_REMOVED lines=20> */
[----:B------:R-:W-:Y:S01]  /*8cb0*/  MUFU.TANH R145, R145 ;  /* 0x0000009100917308 */ /* 0x000fe20000002400 */
[----:B------:R-:W-:-:S02]  /*8cc0*/  WARPGROUP.DEPBAR.LE gsb0, 0x0 ;  /* 0x00008000000079c5 */ /* 0x000fc40000010000 */
[----:B------:R-:W-:Y:S01]  /*8cd0*/  WARPGROUP.ARRIVE ;  /* 0x00000000000079c5 */ /* 0x000fe20000000000 */
[----:B------:R-:W-:Y:S01]  /*8ce0*/  FMUL.FTZ R201, R165, UR37 ;  /* 0x00000025a5c97c20 */ /* 0x000fe20008410000 */
[----:B------:R-:W-:Y:S01]  /*8cf0*/  FMUL.FTZ R203, R152, UR37 ;  /* 0x0000002598cb7c20 */ /* 0x000fe20008410000 */
[----:B------:R-:W-:Y:S02]  /*8d00*/  FMUL.FTZ R165, R166, UR37 ;  /* 0x00000025a6a57c20 */ /* 0x000fe40008410000 */
[----:B------:R-:W-:Y:S01]  /*8d10*/  MUFU.TANH R147, R147 ;  /* 0x0000009300937308 */ /* 0x000fe20000002400 */
[----:B------:R-:W-:Y:S01]  /*8d20*/  HGMMA.64x192x16.F32 R24, R196, gdesc[UR4].tnspB, R24, gsb0 ;  /* 0x42e00004c4187df0 */ /* 0x000fe20008000818 */
[----:B------:R-:W-:Y:S01]  /*8d30*/  UIADD3 UR6, UR5, 0x100, URZ ;  /* 0x0000010005067890 */ /* 0x000fe2000fffe03f */
[----:B------:R-:W-:-:S05]  /*8d40*/  UMOV UR7, 0x40000040 ;  /* 0x4000004000077882 */ /* 0x000fca0000000000 */
        /* <DEDUP_REMOVED lines=20> */
[----:B------:R-:W-:-:S03]  /*8e90*/  FMUL.FTZ R161, R162, UR37 ;  /* 0x00000025a2a17c20 */ /* 0x000fc60008410000 */
[----:B------:R-:W-:Y:S01]  /*8ea0*/  HGMMA.64x192x16.F32 R24, R192, gdesc[UR4].tnspB, R24, gsb0 ;  /* 0x42e00004c0187df0 */ /* 0x000fe20008000818 */
[----:B------:R-:W-:Y:S01]  /*8eb0*/  UIADD3 UR6, UR5, 0x180, URZ ;  /* 0x0000018005067890 */ /* 0x000fe2000fffe03f */
[----:B------:R-:W1:Y:S01]  /*8ec0*/  MUFU.TANH R197, R197 ;  /* 0x000000c500c57308 */ /* 0x000e620000002400 */
[----:B------:R-:W-:-:S07]  /*8ed0*/  UMOV UR7, 0x40000040 ;  /* 0x4000004000077882 */ /* 0x000fce0000000000 */
[----:B------:R-:W2:Y:S08]  /*8ee0*/  MUFU.TANH R199, R199 ;  /* 0x000000c700c77308 */ /* 0x000eb00000002400 */
[----:B------:R-:W-:Y:S01]  /*8ef0*/  MUFU.TANH R161, R161 ;  /* 0x000000a100a17308 */ /* 0x000fe20000002400 */
[----:B-1----:R-:W-:-:S04]  /*8f00*/  FMNMX.FTZ R6, R197, R6, !PT ;  /* 0x00000006c5067209 */ /* 0x002fc80007810000 */
[----:B--2---:R-:W-:-:S04]  /*8f10*/  FMNMX.FTZ R6, R199, R6, !PT ;  /* 0x00000006c7067209 */ /* 0x004fc80007810000 */
[----:B------:R-:W-:-:S04]  /*8f20*/  FMNMX.FTZ R6, R201, R6, !PT ;  /* 0x00000006c9067209 */ /* 0x000fc80007810000 */
[----:B------:R-:W-:-:S04]  /*8f30*/  FMNMX.FTZ R6, R203, R6, !PT ;  /* 0x00000006cb067209 */ /* 0x000fc80007810000 */
[----:B------:R-:W-:Y:S01]  /*8f40*/  FMNMX.FTZ R6, R211, R6, !PT ;  /* 0x00000006d3067209 */ /* 0x000fe20007810000 */
[----:B------:R-:W-:Y:S02]  /*8f50*/  WARPGROUP.DEPBAR.LE gsb0, 0x0 ;  /* 0x00008000000079c5 */ /* 0x000fe40000010000 */
        /* <DEDUP_REMOVED lines=32> */
[----:B------:R-:W1:Y:S01]  /*9160*/  MUFU.TANH R191, R191 ;  /* 0x000000bf00bf7308 */ /* 0x000e620000002400 */
[----:B------:R-:W-:Y:S01]  /*9170*/  UIADD3 UR6, UR5, 0x280, URZ ;  /* 0x0000028005067890 */ /* 0x000fe2000fffe03f */
[----:B------:R-:W-:-:S06]  /*9180*/  UMOV UR7, 0x40000040 ;  /* 0x4000004000077882 */ /* 0x000fcc0000000000 */
[----:B------:R-:W2:Y:S08]  /*9190*/  MUFU.TANH R189, R189 ;  /* 0x000000bd00bd7308 */ /* 0x000eb00000002400 */
[----:B------:R-:W-:Y:S01]  /*91a0*/  MUFU.TANH R125, R125 ;  /* 0x0000007d007d7308 */ /* 0x000fe20000002400 */
[----:B-1----:R-:W-:-:S04]  /*91b0*/  FMNMX.FTZ R6, R191, R6, !PT ;  /* 0x00000006bf067209 */ /* 0x002fc80007810000 */
[----:B--2---:R-:W-:-:S05]  /*91c0*/  FMNMX.FTZ R6, R189, R6, !PT ;  /* 0x00000006bd067209 */ /* 0x004fca0007810000 */
[----:B------:R-:W1:Y:S02]  /*91d0*/  SHFL.BFLY PT, R7, R6, 0x2, 0x1f ;  /* 0x0c401f0006077f89 */ /* 0x000e6400000e0000 */
[----:B-1----:R-:W-:Y:S02]  /*91e0*/  FMNMX.FTZ R7, R6, R7, !PT ;  /* 0x0000000706077209 */ /* 0x002fe40007810000 */
[----:B------:R-:W1:Y:S03]  /*91f0*/  LDC R6, c[0x0][0x988] ;  /* 0x00026200ff067b82 */ /* 0x000e660000000800 */
[----:B------:R-:W2:Y:S02]  /*9200*/  SHFL.BFLY PT, R8, R7, 0x1, 0x1f ;  /* 0x0c201f0007087f89 */ /* 0x000ea400000e0000 */
[----:B--2---:R-:W-:-:S05]  /*9210*/  FMNMX.FTZ R8, R7, R8, !PT ;  /* 0x0000000807087209 */ /* 0x004fca0007810000 */
[C---:B-1----:R-:W-:Y:S01]  /*9220*/  FMUL.FTZ R14, R8.reuse, R6 ;  /* 0x00000006080e7220 */ /* 0x042fe20000410000 */
[----:B------:R-:W-:-:S03]  /*9230*/  FADD.FTZ R7, -R8, R11 ;  /* 0x0000000b08077221 */ /* 0x000fc60000010100 */
[--C-:B------:R-:W-:Y:S01]  /*9240*/  FFMA.FTZ R200, R0, R6, -R14.reuse ;  /* 0x0000000600c87223 */ /* 0x100fe2000001080e */
[----:B------:R-:W-:Y:S01]  /*9250*/  FMNMX.FTZ R0, R13, R10, !PT ;  /* 0x0000000a0d007209 */ /* 0x000fe20007810000 */
[-CC-:B------:R-:W-:Y:S01]  /*9260*/  FFMA.FTZ R11, R9, R6.reuse, -R14.reuse ;  /* 0x00000006090b7223 */ /* 0x180fe2000001080e */
[-CC-:B------:R-:W-:Y:S01]  /*9270*/  FFMA.FTZ R196, R175, R6.reuse, -R14.reuse ;  /* 0x00000006afc47223 */ /* 0x180fe2000001080e */
[----:B------:R-:W-:Y:S01]  /*9280*/  FMUL.FTZ R7, R7, R6 ;  /* 0x0000000607077220 */ /* 0x000fe20000410000 */
[----:B------:R-:W-:Y:S01]  /*9290*/  FMNMX.FTZ R0, R15, R0, !PT ;  /* 0x000000000f007209 */ /* 0x000fe20007810000 */
[-CC-:B------:R-:W-:Y:S01]  /*92a0*/  FFMA.FTZ R175, R201, R6.reuse, -R14.reuse ;  /* 0x00000006c9af7223 */ /* 0x180fe2000001080e */
[-CC-:B------:R-:W-:Y:S01]  /*92b0*/  FFMA.FTZ R188, R213, R6.reuse, -R14.reuse ;  /* 0x00000006d5bc7223 */ /* 0x180fe2000001080e */
[--C-:B------:R-:W-:Y:S01]  /*92c0*/  FFMA.FTZ R202, R169, R6, -R14.reuse ;  /* 0x00000006a9ca7223 */ /* 0x100fe2000001080e */
        /* <DEDUP_REMOVED lines=14> */
[----:B------:R-:W-:Y:S01]  /*93b0*/  FFMA.FTZ R12, R191, R6, -R14 ;  /* 0x00000006bf0c7223 */ /* 0x000fe2000001080e */
[----:B------:R-:W-:Y:S01]  /*93c0*/  MUFU.EX2 R7, R7 ;  /* 0x0000000700077308 */ /* 0x000fe20000000800 */
[----:B------:R-:W-:-:S04]  /*93d0*/  FMNMX.FTZ R0, R165, R0, !PT ;  /* 0x00000000a5007209 */ /* 0x000fc80007810000 */
[----:B------:R-:W-:-:S03]  /*93e0*/  FMNMX.FTZ R0, R167, R0, !PT ;  /* 0x00000000a7007209 */ /* 0x000fc60007810000 */
[----:B------:R-:W1:Y:S01]  /*93f0*/  MUFU.EX2 R200, R200 ;  /* 0x000000c800c87308 */ /* 0x000e620000000800 */
[----:B------:R-:W-:-:S04]  /*9400*/  FMNMX.FTZ R0, R153, R0, !PT ;  /* 0x0000000099007209 */ /* 0x000fc80007810000 */
[----:B------:R-:W-:-:S03]  /*9410*/  FMNMX.FTZ R0, R155, R0, !PT ;  /* 0x000000009b007209 */ /* 0x000fc60007810000 */
[----:B------:R-:W2:Y:S01]  /*9420*/  MUFU.EX2 R11, R11 ;  /* 0x0000000b000b7308 */ /* 0x000ea20000000800 */
[----:B------:R-:W-:-:S04]  /*9430*/  FMNMX.FTZ R0, R157, R0, !PT ;  /* 0x000000009d007209 */ /* 0x000fc80007810000 */
[----:B------:R-:W-:-:S03]  /*9440*/  FMNMX.FTZ R0, R159, R0, !PT ;  /* 0x000000009f007209 */ /* 0x000fc60007810000 */
[----:B------:R-:W3:Y:S01]  /*9450*/  MUFU.EX2 R202, R202 ;  /* 0x000000ca00ca7308 */ /* 0x000ee20000000800 */
[----:B------:R-:W-:Y:S01]  /*9460*/  FMNMX.FTZ R0, R145, R0, !PT ;  /* 0x0000000091007209 */ /* 0x000fe20007810000 */
[----:B-1----:R-:W-:-:S03]  /*9470*/  FFMA.FTZ R4, R7, R4, R200 ;  /* 0x0000000407047223 */ /* 0x002fc600000100c8 */
[----:B------:R-:W-:-:S03]  /*9480*/  FMNMX.FTZ R0, R147, R0, !PT ;  /* 0x0000000093007209 */ /* 0x000fc60007810000 */
[----:B------:R-:W1:Y:S01]  /*9490*/  MUFU.EX2 R169, R169 ;  /* 0x000000a900a97308 */ /* 0x000e620000000800 */
[----:B------:R-:W-:Y:S02]  /*94a0*/  FMNMX.FTZ R0, R149, R0, !PT ;  /* 0x0000000095007209 */ /* 0x000fe40007810000 */
[----:B--2---:R-:W-:Y:S02]  /*94b0*/  F2FP.F16.F32.PACK_AB R200, R11, R200 ;  /* 0x000000c80bc8723e */ /* 0x004fe400000000ff */
[----:B------:R-:W-:-:S03]  /*94c0*/  FMNMX.FTZ R0, R121, R0, !PT ;  /* 0x0000000079007209 */ /* 0x000fc60007810000 */
[----:B------:R-:W-:Y:S01]  /*94d0*/  MUFU.EX2 R196, R196 ;  /* 0x000000c400c47308 */ /* 0x000fe20000000800 */
[----:B------:R-:W-:-:S04]  /*94e0*/  FMNMX.FTZ R0, R125, R0, !PT ;  /* 0x000000007d007209 */ /* 0x000fc80007810000 */
        /* <DEDUP_REMOVED lines=17> */
[----:B------:R-:W-:Y:S02]  /*9600*/  WARPGROUP.DEPBAR.LE gsb0, 0x0 ;  /* 0x00008000000079c5 */ /* 0x000fe40000010000 */
[----:B------:R-:W-:Y:S01]  /*9610*/  WARPGROUP.ARRIVE ;  /* 0x00000000000079c5 */ /* 0x000fe20000000000 */
[----:B------:R-:W2:Y:S01]  /*9620*/  SHFL.BFLY PT, R9, R0, 0x2, 0x1f ;  /* 0x0c401f0000097f89 */ /* 0x000ea200000e0000 */
[-CC-:B------:R-:W-:Y:S01]  /*9630*/  FFMA.FTZ R184, R221, R6.reuse, -R14.reuse ;  /* 0x00000006ddb87223 */ /* 0x180fe2000001080e */
[-CC-:B------:R-:W-:Y:S01]  /*9640*/  FFMA.FTZ R221, R189, R6.reuse, -R14.reuse ;  /* 0x00000006bddd7223 */ /* 0x180fe2000001080e */
[-CC-:B------:R-:W-:Y:S01]  /*9650*/  FFMA.FTZ R185, R211, R6.reuse, -R14.reuse ;  /* 0x00000006d3b97223 */ /* 0x180fe2000001080e */
[-CC-:B------:R-:W-:Y:S01]  /*9660*/  FFMA.FTZ R211, R215, R6.reuse, -R14.reuse ;  /* 0x00000006d7d37223 */ /* 0x180fe2000001080e */
[----:B------:R-:W-:Y:S01]  /*9670*/  HGMMA.64x192x16.F32 R24, R180, gdesc[UR4].tnspB, R24, gsb0 ;  /* 0x42e00004b4187df0 */ /* 0x000fe20008000818 */
[----:B------:R-:W-:Y:S01]  /*9680*/  UIADD3 UR6, UR5, 0x300, URZ ;  /* 0x0000030005067890 */ /* 0x000fe2000fffe03f */
[-CC-:B------:R-:W-:Y:S01]  /*9690*/  FFMA.FTZ R187, R193, R6.reuse, -R14.reuse ;  /* 0x00000006c1bb7223 */ /* 0x180fe2000001080e */
[----:B------:R-:W-:Y:S01]  /*96a0*/  UMOV UR7, 0x40000040 ;  /* 0x4000004000077882 */ /* 0x000fe20000000000 */
[-CC-:B------:R-:W-:Y:S01]  /*96b0*/  FFMA.FTZ R215, R223, R6.reuse, -R14.reuse ;  /* 0x00000006dfd77223 */ /* 0x180fe2000001080e */
[----:B------:R-:W-:Y:S01]  /*96c0*/  FFMA.FTZ R186, R225, R6, -R14 ;  /* 0x00000006e1ba7223 */ /* 0x000fe2000001080e */
[----:B------:R-:W-:Y:S08]  /*96d0*/  MUFU.EX2 R185, R185 ;  /* 0x000000b900b97308 */ /* 0x000ff00000000800 */
[----:B------:R-:W-:Y:S01]  /*96e0*/  MUFU.EX2 R187, R187 ;  /* 0x000000bb00bb7308 */ /* 0x000fe20000000800 */
[----:B--2---:R-:W-:-:S07]  /*96f0*/  FMNMX.FTZ R120, R0, R9, !PT ;  /* 0x0000000900787209 */ /* 0x004fce0007810000 */
[----:B------:R-:W-:Y:S01]  /*9700*/  MUFU.EX2 R211, R211 ;  /* 0x000000d300d37308 */ /* 0x000fe20000000800 */
[----:B------:R-:W2:Y:S07]  /*9710*/  SHFL.BFLY PT, R9, R120, 0x1, 0x1f ;  /* 0x0c201f0078097f89 */ /* 0x000eae00000e0000 */
[----:B------:R-:W-:Y:S08]  /*9720*/  MUFU.EX2 R190, R190 ;  /* 0x000000be00be7308 */ /* 0x000ff00000000800 */
[----:B------:R-:W-:Y:S08]  /*9730*/  MUFU.EX2 R213, R213 ;  /* 0x000000d500d57308 */ /* 0x000ff00000000800 */
[----:B------:R-:W-:Y:S01]  /*9740*/  MUFU.EX2 R184, R184 ;  /* 0x000000b800b87308 */ /* 0x000fe20000000800 */
[----:B--2---:R-:W-:-:S05]  /*9750*/  FMNMX.FTZ R9, R120, R9, !PT ;  /* 0x0000000978097209 */ /* 0x004fca0007810000 */
[C---:B------:R-:W-:Y:S01]  /*9760*/  FADD.FTZ R189, -R9.reuse, R10 ;  /* 0x0000000a09bd7221 */ /* 0x040fe20000010100 */
[-C--:B------:R-:W-:Y:S01]  /*9770*/  FMUL.FTZ R10, R9, R6.reuse ;  /* 0x00000006090a7220 */ /* 0x080fe20000410000 */
[----:B------:R-:W-:Y:S02]  /*9780*/  MUFU.EX2 R215, R215 ;  /* 0x000000d700d77308 */ /* 0x000fe40000000800 */
[-C--:B------:R-:W-:Y:S01]  /*9790*/  FMUL.FTZ R189, R189, R6.reuse ;  /* 0x00000006bdbd7220 */ /* 0x080fe20000410000 */
[-CC-:B------:R-:W-:Y:S01]  /*97a0*/  FFMA.FTZ R201, R13, R6.reuse, -R10.reuse ;  /* 0x000000060dc97223 */ /* 0x180fe2000001080a */
[-CC-:B------:R-:W-:Y:S01]  /*97b0*/  FFMA.FTZ R203, R21, R6.reuse, -R10.reuse ;  /* 0x0000000615cb7223 */ /* 0x180fe2000001080a */
[----:B------:R-:W-:Y:S02]  /*97c0*/  IMAD.U32 R13, RZ, RZ, UR60 ;  /* 0x0000003cff0d7e24 */ /* 0x000fe4000f8e00ff */
[-CC-:B------:R-:W-:Y:S01]  /*97d0*/  FFMA.FTZ R120, R173, R6.reuse, -R10.reuse ;  /* 0x00000006ad787223 */ /* 0x180fe2000001080a */
[----:B------:R-:W-:Y:S01]  /*97e0*/  FFMA.FTZ R197, R161, R6, -R10 ;  /* 0x00000006a1c57223 */ /* 0x000fe2000001080a */
[----:B------:R2:W-:Y:S01]  /*97f0*/  MUFU.EX2 R0, R189 ;  /* 0x000000bd00007308 */ /* 0x0005e20000000800 */
[----:B------:R-:W-:-:S02]  /*9800*/  @!P1 VIADD R13, R13, 0x36840 ;  /* 0x000368400d0d9836 */ /* 0x000fc40000000000 */
[-CC-:B------:R-:W-:Y:S01]  /*9810*/  FFMA.FTZ R122, R163, R6.reuse, -R10.reuse ;  /* 0x00000006a37a7223 */ /* 0x180fe2000001080a */
[-CC-:B------:R-:W-:Y:S01]  /*9820*/  FFMA.FTZ R199, R165, R6.reuse, -R10.reuse ;  /* 0x00000006a5c77223 */ /* 0x180fe2000001080a */
[-CC-:B------:R-:W-:Y:S01]  /*9830*/  FFMA.FTZ R124, R167, R6.reuse, -R10.reuse ;  /* 0x00000006a77c7223 */ /* 0x180fe2000001080a */
[-CC-:B------:R-:W-:Y:S01]  /*9840*/  FFMA.FTZ R193, R153, R6.reuse, -R10.reuse ;  /* 0x0000000699c17223 */ /* 0x180fe2000001080a */
[----:B------:R-:W-:Y:S01]  /*9850*/  @!P1 PRMT R13, RZ, 0x654, R13 ;  /* 0x00000654ff0d9816 */ /* 0x000fe2000000000d */
[-CC-:B------:R-:W-:Y:S01]  /*9860*/  FFMA.FTZ R126, R155, R6.reuse, -R10.reuse ;  /* 0x000000069b7e7223 */ /* 0x180fe2000001080a */
[----:B------:R-:W-:Y:S01]  /*9870*/  MUFU.EX2 R201, R201 ;  /* 0x000000c900c97308 */ /* 0x000fe20000000800 */
[-CC-:B------:R-:W-:Y:S01]  /*9880*/  FFMA.FTZ R195, R157, R6.reuse, -R10.reuse ;  /* 0x000000069dc37223 */ /* 0x180fe2000001080a */
[-CC-:B------:R-:W-:Y:S01]  /*9890*/  FFMA.FTZ R128, R159, R6.reuse, -R10.reuse ;  /* 0x000000069f807223 */ /* 0x180fe2000001080a */
[-CC-:B--2---:R-:W-:Y:S01]  /*98a0*/  FFMA.FTZ R189, R145, R6.reuse, -R10.reuse ;  /* 0x0000000691bd7223 */ /* 0x184fe2000001080a */
[-CC-:B------:R-:W-:Y:S01]  /*98b0*/  FFMA.FTZ R130, R147, R6.reuse, -R10.reuse ;  /* 0x0000000693827223 */ /* 0x180fe2000001080a */
[-CC-:B------:R-:W-:Y:S01]  /*98c0*/  FFMA.FTZ R191, R149, R6.reuse, -R10.reuse ;  /* 0x0000000695bf7223 */ /* 0x180fe2000001080a */
[-CC-:B------:R-:W-:Y:S01]  /*98d0*/  FFMA.FTZ R132, R121, R6.reuse, -R10.reuse ;  /* 0x0000000679847223 */ /* 0x180fe2000001080a */
[-CC-:B------:R-:W-:Y:S01]  /*98e0*/  FFMA.FTZ R125, R125, R6.reuse, -R10.reuse ;  /* 0x000000067d7d7223 */ /* 0x180fe2000001080a */
[----:B------:R-:W-:Y:S01]  /*98f0*/  MUFU.EX2 R203, R203 ;  /* 0x000000cb00cb7308 */ /* 0x000fe20000000800 */
        /* <DEDUP_REMOVED lines=8> */
[----:B------:R-:W-:-:S07]  /*9980*/  FFMA.FTZ R151, R151, R6, -R10 ;  /* 0x0000000697977223 */ /* 0x000fce000001080a */
[----:B------:R-:W-:Y:S08]  /*9990*/  MUFU.EX2 R197, R197 ;  /* 0x000000c500c57308 */ /* 0x000ff00000000800 */
        /* <DEDUP_REMOVED lines=12> */
[----:B------:R-:W-:Y:S01]  /*9a60*/  MUFU.EX2 R137, R137 ;  /* 0x0000008900897308 */ /* 0x000fe20000000800 */
[----:B------:R-:W-:-:S02]  /*9a70*/  WARPGROUP.DEPBAR.LE gsb0, 0x0 ;  /* 0x00008000000079c5 */ /* 0x000fc40000010000 */
[----:B------:R-:W-:Y:S01]  /*9a80*/  WARPGROUP.ARRIVE ;  /* 0x00000000000079c5 */ /* 0x000fe20000000000 */
[-CC-:B------:R-:W-:Y:S01]  /*9a90*/  FFMA.FTZ R180, R237, R6.reuse, -R14.reuse ;  /* 0x00000006edb47223 */ /* 0x180fe2000001080e */
[-CC-:B------:R-:W-:Y:S01]  /*9aa0*/  FFMA.FTZ R181, R231, R6.reuse, -R14.reuse ;  /* 0x00000006e7b57223 */ /* 0x180fe2000001080e */
[-CC-:B------:R-:W-:Y:S01]  /*9ab0*/  FFMA.FTZ R182, R227, R6.reuse, -R14.reuse ;  /* 0x00000006e3b67223 */ /* 0x180fe2000001080e */
[-C--:B------:R-:W-:Y:S01]  /*9ac0*/  FFMA.FTZ R183, R233, R6.reuse, -R14 ;  /* 0x00000006e9b77223 */ /* 0x080fe2000001080e */
[----:B------:R-:W-:Y:S01]  /*9ad0*/  FFMA.FTZ R14, R15, R6, -R10 ;  /* 0x000000060f0e7223 */ /* 0x000fe2000001080a */
[----:B------:R-:W-:Y:S01]  /*9ae0*/  HGMMA.64x192x16.F32 R24, R176, gdesc[UR4].tnspB, R24, gsb0 ;  /* 0x42e00004b0187df0 */ /* 0x000fe20008000818 */
[----:B------:R-:W-:Y:S01]  /*9af0*/  MOV R15, UR4 ;  /* 0x00000004000f7c02 */ /* 0x000fe20008000f00 */
[----:B------:R-:W-:Y:S01]  /*9b00*/  MUFU.EX2 R217, R217 ;  /* 0x000000d900d97308 */ /* 0x000fe20000000800 */
[----:B------:R-:W-:-:S03]  /*9b10*/  UIADD3 UR4, UR10, -0x1, URZ ;  /* 0xffffffff0a047890 */ /* 0x000fc6000fffe03f */
[----:B------:R-:W-:-:S04]  /*9b20*/  @!P1 VIADD R15, R15, 0x36860 ;  /* 0x000368600f0f9836 */ /* 0x000fc80000000000 */
[----:B------:R-:W-:Y:S01]  /*9b30*/  MUFU.EX2 R14, R14 ;  /* 0x0000000e000e7308 */ /* 0x000fe20000000800 */
[----:B------:R-:W-:Y:S01]  /*9b40*/  @!P1 PRMT R21, RZ, 0x654, R15 ;  /* 0x00000654ff159816 */ /* 0x000fe2000000000f */
[----:B------:R-:W-:Y:S01]  /*9b50*/  FADD.FTZ R15, R11, R4 ;  /* 0x000000040b0f7221 */ /* 0x000fe20000010000 */
[----:B------:R-:W-:-:S03]  /*9b60*/  FFMA.FTZ R4, R129, R6, -R10 ;  /* 0x0000000681047223 */ /* 0x000fc6000001080a */
[----:B---3--:R-:W-:Y:S01]  /*9b70*/  FADD.FTZ R136, R202, R15 ;  /* 0x0000000fca887221 */ /* 0x008fe20000010000 */
[----:B-1----:R-:W-:Y:S01]  /*9b80*/  F2FP.F16.F32.PACK_AB R202, R169, R202 ;  /* 0x000000caa9ca723e */ /* 0x002fe200000000ff */
        /* <DEDUP_REMOVED lines=15> */
[----:B------:R-:W1:Y:S01]  /*9c80*/  MUFU.EX2 R221, R221 ;  /* 0x000000dd00dd7308 */ /* 0x000e620000000800 */
[----:B------:R-:W-:-:S02]  /*9c90*/  WARPGROUP.DEPBAR.LE gsb0, 0x0 ;  /* 0x00008000000079c5 */ /* 0x000fc40000010000 */
[----:B------:R2:W-:Y:S01]  /*9ca0*/  @!P1 SYNCS.ARRIVE.TRANS64.RED.A1T0 RZ, [R13+URZ], RZ ;  /* 0x000000ff0dff99a7 */ /* 0x0005e2000810043f */
[----:B-1----:R-:W-:Y:S02]  /*9cb0*/  F2FP.F16.F32.PACK_AB R178, R221, R12 ;  /* 0x0000000cddb2723e */ /* 0x002fe400000000ff */
[----:B------:R-:W-:Y:S02]  /*9cc0*/  F2FP.F16.F32.PACK_AB R176, R219, R20 ;  /* 0x00000014dbb0723e */ /* 0x000fe400000000ff */
[----:B------:R-:W-:Y:S01]  /*9cd0*/  F2FP.F16.F32.PACK_AB R177, R123, R143 ;  /* 0x0000008f7bb1723e */ /* 0x000fe200000000ff */
[----:B--2---:R-:W-:Y:S01]  /*9ce0*/  FFMA.FTZ R13, R0, R3, R201 ;  /* 0x00000003000d7223 */ /* 0x004fe200000100c9 */
[----:B------:R1:W-:Y:S01]  /*9cf0*/  @!P1 SYNCS.ARRIVE.TRANS64.RED.A1T0 RZ, [R21+URZ], RZ ;  /* 0x000000ff15ff99a7 */ /* 0x0003e2000810043f */
[C---:B------:R-:W-:Y:S01]  /*9d00*/  F2FP.F16.F32.PACK_AB R201, R14.reuse, R201 ;  /* 0x000000c90ec9723e */ /* 0x040fe200000000ff */
[----:B------:R-:W2:Y:S01]  /*9d10*/  MUFU.EX2 R3, R125 ;  /* 0x0000007d00037308 */ /* 0x000ea20000000800 */
[----:B------:R-:W-:Y:S01]  /*9d20*/  FADD.FTZ R134, R14, R13 ;  /* 0x0000000d0e867221 */ /* 0x000fe20000010000 */
[-CC-:B------:R-:W-:Y:S01]  /*9d30*/  FFMA.FTZ R13, R133, R6.reuse, -R10.reuse ;  /* 0x00000006850d7223 */ /* 0x180fe2000001080a */
[----:B------:R-:W-:-:S02]  /*9d40*/  FFMA.FTZ R10, R127, R6, -R10 ;  /* 0x000000067f0a7223 */ /* 0x000fc4000001080a */
[----:B------:R-:W-:Y:S01]  /*9d50*/  FADD.FTZ R15, R203, R134 ;  /* 0x00000086cb0f7221 */ /* 0x000fe20000010000 */
[----:B-1----:R-:W-:Y:S01]  /*9d60*/  FADD.FTZ R21, R169, R136 ;  /* 0x00000088a9157221 */ /* 0x002fe20000010000 */
[C---:B------:R-:W-:Y:S01]  /*9d70*/  F2FP.F16.F32.PACK_AB R203, R120.reuse, R203 ;  /* 0x000000cb78cb723e */ /* 0x040fe200000000ff */
[----:B------:R-:W-:Y:S01]  /*9d80*/  MUFU.EX2 R13, R13 ;  /* 0x0000000d000d7308 */ /* 0x000fe20000000800 */
[----:B------:R-:W-:Y:S01]  /*9d90*/  FADD.FTZ R134, R120, R15 ;  /* 0x0000000f78867221 */ /* 0x000fe20000010000 */
[----:B------:R-:W-:Y:S01]  /*9da0*/  FADD.FTZ R136, R196, R21 ;  /* 0x00000015c4887221 */ /* 0x000fe20000010000 */
[----:B------:R-:W-:Y:S02]  /*9db0*/  F2FP.F16.F32.PACK_AB R196, R171, R196 ;  /* 0x000000c4abc4723e */ /* 0x000fe400000000ff */
[----:B------:R-:W-:Y:S01]  /*9dc0*/  FADD.FTZ R15, R197, R134 ;  /* 0x00000086c50f7221 */ /* 0x000fe20000010000 */
[----:B------:R-:W-:Y:S01]  /*9dd0*/  FADD.FTZ R21, R171, R136 ;  /* 0x00000088ab157221 */ /* 0x000fe20000010000 */
[C---:B------:R-:W-:Y:S01]  /*9de0*/  F2FP.F16.F32.PACK_AB R197, R122.reuse, R197 ;  /* 0x000000c57ac5723e */ /* 0x040fe200000000ff */
[----:B------:R-:W1:Y:S01]  /*9df0*/  MUFU.EX2 R10, R10 ;  /* 0x0000000a000a7308 */ /* 0x000e620000000800 */
[----:B------:R-:W-:Y:S01]  /*9e00*/  FADD.FTZ R134, R122, R15 ;  /* 0x0000000f7a867221 */ /* 0x000fe20000010000 */
[----:B------:R-:W-:Y:S01]  /*9e10*/  FADD.FTZ R136, R198, R21 ;  /* 0x00000015c6887221 */ /* 0x000fe20000010000 */
[----:B------:R-:W-:-:S02]  /*9e20*/  F2FP.F16.F32.PACK_AB R198, R175, R198 ;  /* 0x000000c6afc6723e */ /* 0x000fc400000000ff */
[----:B------:R-:W-:Y:S01]  /*9e30*/  FADD.FTZ R15, R199, R134 ;  /* 0x00000086c70f7221 */ /* 0x000fe20000010000 */
[----:B------:R-:W-:Y:S01]  /*9e40*/  FADD.FTZ R21, R175, R136 ;  /* 0x00000088af157221 */ /* 0x000fe20000010000 */
[C---:B------:R-:W-:Y:S02]  /*9e50*/  F2FP.F16.F32.PACK_AB R199, R124.reuse, R199 ;  /* 0x000000c77cc7723e */ /* 0x040fe400000000ff */
[----:B------:R-:W-:Y:S01]  /*9e60*/  FADD.FTZ R134, R124, R15 ;  /* 0x0000000f7c867221 */ /* 0x000fe20000010000 */
[----:B------:R-:W-:Y:S01]  /*9e70*/  FADD.FTZ R136, R192, R21 ;  /* 0x00000015c0887221 */ /* 0x000fe20000010000 */
[----:B------:R-:W-:Y:S02]  /*9e80*/  F2FP.F16.F32.PACK_AB R192, R185, R192 ;  /* 0x000000c0b9c0723e */ /* 0x000fe400000000ff */
[----:B------:R-:W-:Y:S01]  /*9e90*/  FADD.FTZ R15, R193, R134 ;  /* 0x00000086c10f7221 */ /* 0x000fe20000010000 */
[----:B------:R-:W-:Y:S01]  /*9ea0*/  FADD.FTZ R21, R185, R136 ;  /* 0x00000088b9157221 */ /* 0x000fe20000010000 */
[----:B--2---:R-:W-:-:S02]  /*9eb0*/  F2FP.F16.F32.PACK_AB R185, R4, R3 ;  /* 0x0000000304b9723e */ /* 0x004fc400000000ff */
[----:B------:R-:W-:Y:S01]  /*9ec0*/  FADD.FTZ R134, R126, R15 ;  /* 0x0000000f7e867221 */ /* 0x000fe20000010000 */
[----:B------:R-:W-:Y:S01]  /*9ed0*/  FADD.FTZ R136, R194, R21 ;  /* 0x00000015c2887221 */ /* 0x000fe20000010000 */
[----:B------:R-:W-:Y:S02]  /*9ee0*/  F2FP.F16.F32.PACK_AB R194, R187, R194 ;  /* 0x000000c2bbc2723e */ /* 0x000fe400000000ff */
[----:B------:R-:W-:Y:S01]  /*9ef0*/  FADD.FTZ R11, R195, R134 ;  /* 0x00000086c30b7221 */ /* 0x000fe20000010000 */
[----:B------:R-:W-:Y:S01]  /*9f00*/  FADD.FTZ R15, R187, R136 ;  /* 0x00000088bb0f7221 */ /* 0x000fe20000010000 */
[----:B-1----:R-:W-:Y:S02]  /*9f10*/  F2FP.F16.F32.PACK_AB R179, R10, R151 ;  /* 0x000000970ab3723e */ /* 0x002fe400000000ff */
[----:B------:R-:W-:Y:S01]  /*9f20*/  FADD.FTZ R134, R128, R11 ;  /* 0x0000000b80867221 */ /* 0x000fe20000010000 */
[----:B------:R-:W-:Y:S01]  /*9f30*/  FADD.FTZ R14, R188, R15 ;  /* 0x0000000fbc0e7221 */ /* 0x000fe20000010000 */
[----:B------:R-:W-:-:S02]  /*9f40*/  F2FP.F16.F32.PACK_AB R193, R126, R193 ;  /* 0x000000c17ec1723e */ /* 0x000fc400000000ff */
[----:B------:R-:W-:Y:S01]  /*9f50*/  FADD.FTZ R11, R189, R134 ;  /* 0x00000086bd0b7221 */ /* 0x000fe20000010000 */
[C---:B------:R-:W-:Y:S01]  /*9f60*/  FADD.FTZ R15, R211.reuse, R14 ;  /* 0x0000000ed30f7221 */ /* 0x040fe20000010000 */
[----:B------:R-:W-:Y:S02]  /*9f70*/  F2FP.F16.F32.PACK_AB R195, R128, R195 ;  /* 0x000000c380c3723e */ /* 0x000fe400000000ff */
[----:B------:R-:W-:Y:S01]  /*9f80*/  FADD.FTZ R14, R130, R11 ;  /* 0x0000000b820e7221 */ /* 0x000fe20000010000 */
[----:B------:R-:W-:Y:S01]  /*9f90*/  FADD.FTZ R120, R190, R15 ;  /* 0x0000000fbe787221 */ /* 0x000fe20000010000 */
[----:B------:R-:W-:Y:S02]  /*9fa0*/  F2FP.F16.F32.PACK_AB R188, R211, R188 ;  /* 0x000000bcd3bc723e */ /* 0x000fe400000000ff */
[----:B------:R-:W-:Y:S01]  /*9fb0*/  FADD.FTZ R11, R191, R14 ;  /* 0x0000000ebf0b7221 */ /* 0x000fe20000010000 */
[----:B------:R-:W-:Y:S01]  /*9fc0*/  FADD.FTZ R15, R213, R120 ;  /* 0x00000078d50f7221 */ /* 0x000fe20000010000 */
[----:B------:R-:W-:-:S02]  /*9fd0*/  F2FP.F16.F32.PACK_AB R189, R130, R189 ;  /* 0x000000bd82bd723e */ /* 0x000fc400000000ff */
[----:B------:R-:W-:Y:S01]  /*9fe0*/  FADD.FTZ R14, R132, R11 ;  /* 0x0000000b840e7221 */ /* 0x000fe20000010000 */
[----:B------:R-:W-:Y:S01]  /*9ff0*/  FADD.FTZ R120, R184, R15 ;  /* 0x0000000fb8787221 */ /* 0x000fe20000010000 */
[----:B------:R-:W-:Y:S02]  /*a000*/  F2FP.F16.F32.PACK_AB R190, R213, R190 ;  /* 0x000000bed5be723e */ /* 0x000fe400000000ff */
[----:B------:R-:W-:Y:S01]  /*a010*/  FADD.FTZ R11, R3, R14 ;  /* 0x0000000e030b7221 */ /* 0x000fe20000010000 */
[C---:B------:R-:W-:Y:S01]  /*a020*/  FADD.FTZ R15, R215.reuse, R120 ;  /* 0x00000078d70f7221 */ /* 0x040fe20000010000 */
[----:B------:R-:W-:Y:S02]  /*a030*/  F2FP.F16.F32.PACK_AB R191, R132, R191 ;  /* 0x000000bf84bf723e */ /* 0x000fe400000000ff */
        /* <DEDUP_REMOVED lines=16> */
[----:B------:R-:W-:Y:S01]  /*a140*/  FADD.FTZ R3, R183, R4 ;  /* 0x00000004b7037221 */ /* 0x000fe20000010000 */
[----:B------:R-:W-:Y:S02]  /*a150*/  F2FP.F16.F32.PACK_AB R181, R131, R139 ;  /* 0x0000008b83b5723e */ /* 0x000fe400000000ff */
[C---:B------:R-:W-:Y:S01]  /*a160*/  FADD.FTZ R14, R135.reuse, R14 ;  /* 0x0000000e870e7221 */ /* 0x040fe20000010000 */
[----:B------:R-:W-:Y:S01]  /*a170*/  FADD.FTZ R4, R20, R3 ;  /* 0x0000000314047221 */ /* 0x000fe20000010000 */
[----:B------:R-:W-:-:S02]  /*a180*/  F2FP.F16.F32.PACK_AB R183, R135, R141 ;  /* 0x0000008d87b7723e */ /* 0x000fc400000000ff */
[----:B------:R-:W-:Y:S01]  /*a190*/  FADD.FTZ R14, R143, R14 ;  /* 0x0000000e8f0e7221 */ /* 0x000fe20000010000 */
[----:B------:R-:W-:Y:S01]  /*a1a0*/  FADD.FTZ R3, R219, R4 ;  /* 0x00000004db037221 */ /* 0x000fe20000010000 */
[----:B------:R-:W-:Y:S02]  /*a1b0*/  MOV R11, R8 ;  /* 0x00000008000b7202 */ /* 0x000fe40000000f00 */
[----:B------:R-:W-:Y:S01]  /*a1c0*/  FADD.FTZ R14, R123, R14 ;  /* 0x0000000e7b0e7221 */ /* 0x000fe20000010000 */
[----:B------:R-:W-:Y:S01]  /*a1d0*/  FADD.FTZ R4, R12, R3 ;  /* 0x000000030c047221 */ /* 0x000fe20000010000 */
[----:B------:R-:W-:Y:S02]  /*a1e0*/  IMAD.U32 R12, RZ, RZ, UR4 ;  /* 0x00000004ff0c7e24 */ /* 0x000fe4000f8e00ff */
[----:B------:R-:W-:Y:S01]  /*a1f0*/  FADD.FTZ R14, R151, R14 ;  /* 0x0000000e970e7221 */ /* 0x000fe20000010000 */
[----:B------:R-:W-:-:S03]  /*a200*/  FADD.FTZ R4, R221, R4 ;  /* 0x00000004dd047221 */ /* 0x000fc60000010000 */
[----:B------:R-:W-:Y:S01]  /*a210*/  FADD.FTZ R3, R10, R14 ;  /* 0x0000000e0a037221 */ /* 0x000fe20000010000 */
[----:B------:R-:W-:Y:S01]  /*a220*/  IMAD.MOV.U32 R10, RZ, RZ, R9 ;  /* 0x000000ffff0a7224 */ /* 0x000fe200078e0009 */
[----:B------:R-:W-:Y:S06]  /*a230*/  @P2 BRA `(.L_x_24) ;  /* 0xffffffbc00602947 */ /* 0x000fec000383ffff */
.L_x_15:
[----:B------:R-:W-:Y:S06]  /*a240*/  BAR.ARV 0x8, 0x120 ;  /* 0x0204800000007b1d */ /* 0x000fec0000002000 */
        /* <DEDUP_REMOVED lines=96> */
[----:B------:R-:W-:Y:S06]  /*a850*/  @!P0 BRA `(.L_x_25) ;  /* 0x0000000000048947 */ /* 0x000fec0003800000 */
[----:B------:R-:W-:Y:S01]  /*a860*/  BPT.TRAP 0x1 ;  /* 0x000000040000795c */ /* 0x000fe20000300000 */
.L_x_25:
        /* <DEDUP_REMOVED lines=8> */
.L_x_26:
[----:B--2---:R-:W-:Y:S05]  /*a8f0*/  @P2 BRA `(.L_x_27) ;  /* 0x0000000000082947 */ /* 0x004fea0003800000 */
[----:B------:R-:W2:Y:S02]  /*a900*/  SYNCS.PHASECHK.TRANS64.TRYWAIT P0, [UR7+0x36850], R0 ;  /* 0x03685000ff0075a7 */ /* 0x000ea40008000147 */
[----:B--2---:R-:W-:Y:S05]  /*a910*/  @!P0 BRA `(.L_x_28) ;  /* 0x0000004c00548947 */ /* 0x004fea0003800000 */
.L_x_27:
[----:B------:R-:W-:Y:S01]  /*a920*/  R2UR UR4, R2 ;  /* 0x00000000020472ca */ /* 0x000fe200000e0000 */
[----:B------:R-:W-:Y:S01]  /*a930*/  WARPGROUP.ARRIVE ;  /* 0x00000000000079c5 */ /* 0x000fe20000000000 */
[----:B------:R-:W-:Y:S01]  /*a940*/  UMOV UR11, 0x40000040 ;  /* 0x40000040000b7882 */ /* 0x000fe20000000000 */
[----:B--2---:R-:W2:Y:S01]  /*a950*/  SHFL.BFLY PT, R5, R4, 0x2, 0x1f ;  /* 0x0c401f0004057f89 */ /* 0x004ea200000e0000 */
[C---:B------:R-:W-:Y:S01]  /*a960*/  IADD3 R133, P4, R18.reuse, 0x40, RZ ;  /* 0x0000004012857810 */ /* 0x040fe20007f9e0ff */
[----:B------:R-:W-:Y:S01]  /*a970*/  UIADD3 UR35, -UR36, URZ, URZ ;  /* 0x0000003f24237290 */ /* 0x000fe2000fffe13f */
[C---:B------:R-:W-:Y:S01]  /*a980*/  IADD3 R121, P6, R18.reuse, 0x4000, RZ ;  /* 0x0000400012797810 */ /* 0x040fe20007fde0ff */
[----:B------:R-:W3:Y:S01]  /*a990*/  SHFL.BFLY PT, R10, R3, 0x2, 0x1f ;  /* 0x0c401f00030a7f89 */ /* 0x000ee200000e0000 */
[----:B------:R-:W-:Y:S01]  /*a9a0*/  LOP3.LUT R132, R133, 0x380, RZ, 0xc0, !PT ;  /* 0x0000038085847812 */ /* 0x000fe200078ec0ff */
[----:B------:R-:W-:Y:S01]  /*a9b0*/  ULDC.64 UR8, c[0x0][0xb70] ;  /* 0x0002dc0000087ab9 */ /* 0x000fe20000000a00 */
[----:B------:R-:W-:-:S02]  /*a9c0*/  IADD3 R123, P0, R18, 0x4020, RZ ;  /* 0x00004020127b7810 */ /* 0x000fc40007f1e0ff */
[----:B------:R-:W-:Y:S01]  /*a9d0*/  SHF.R.U64 R132, R132, 0x3, RZ ;  /* 0x0000000384847819 */ /* 0x000fe200000012ff */
[----:B------:R-:W-:Y:S01]  /*a9e0*/  UIADD3 UR4, UR4, 0x400, URZ ;  /* 0x0000040004047890 */ /* 0x000fe2000fffe03f */
[----:B------:R-:W-:Y:S02]  /*a9f0*/  LOP3.LUT R120, R121, 0x380, RZ, 0xc0, !PT ;  /* 0x0000038079787812 */ /* 0x000fe400078ec0ff */
[----:B------:R-:W-:Y:S01]  /*aa00*/  LOP3.LUT R132, R132, R133, RZ, 0x3c, !PT ;  /* 0x0000008584847212 */ /* 0x000fe200078e3cff */
[----:B------:R-:W-:Y:S01]  /*aa10*/  USHF.R.U32.HI UR4, URZ, 0x4, UR4 ;  /* 0x000000043f047899 */ /* 0x000fe20008011604 */
[----:B------:R-:W-:Y:S01]  /*aa20*/  IMAD.X R133, RZ, RZ, R19, P4 ;  /* 0x000000ffff857224 */ /* 0x000fe200020e0613 */
[----:B------:R-:W-:Y:S02]  /*aa30*/  LOP3.LUT R122, R123, 0x380, RZ, 0xc0, !PT ;  /* 0x000003807b7a7812 */ /* 0x000fe400078ec0ff */
[----:B------:R-:W-:Y:S01]  /*aa40*/  ULOP3.LUT UR4, UR4, 0x3fff, URZ, 0xc0, !UPT ;  /* 0x00003fff04047892 */ /* 0x000fe2000f8ec03f */
[----:B------:R-:W-:-:S02]  /*aa50*/  IADD3 R21, P4, R18, 0x8000, RZ ;  /* 0x0000800012157810 */ /* 0x000fc40007f9e0ff */
[----:B------:R-:W-:Y:S01]  /*aa60*/  SHF.R.U64 R120, R120, 0x3, RZ ;  /* 0x0000000378787819 */ /* 0x000fe200000012ff */
[----:B------:R-:W-:Y:S01]  /*aa70*/  ULOP3.LUT UR4, UR4, 0x3800000, URZ, 0xfc, !UPT ;  /* 0x0380000004047892 */ /* 0x000fe2000f8efc3f */
[----:B------:R-:W-:Y:S01]  /*aa80*/  SHF.R.U64 R122, R122, 0x3, RZ ;  /* 0x000000037a7a7819 */ /* 0x000fe200000012ff */
[----:B--2---:R-:W-:Y:S01]  /*aa90*/  FADD.FTZ R5, R5, R4 ;  /* 0x0000000405057221 */ /* 0x004fe20000010000 */
[----:B------:R-:W-:Y:S01]  /*aaa0*/  LOP3.LUT R20, R21, 0x380, RZ, 0xc0, !PT ;  /* 0x0000038015147812 */ /* 0x000fe200078ec0ff */
[----:B------:R-:W-:Y:S01]  /*aab0*/  UIMAD UR4, UR38, 0xa80, UR4 ;  /* 0x00000a80260478a4 */ /* 0x000fe2000f8e0204 */
[----:B------:R-:W-:Y:S01]  /*aac0*/  LOP3.LUT R120, R120, R121, RZ, 0x3c, !PT ;  /* 0x0000007978787212 */ /* 0x000fe200078e3cff */
[----:B---3--:R-:W-:Y:S01]  /*aad0*/  FADD.FTZ R7, R10, R3 ;  /* 0x000000030a077221 */ /* 0x008fe20000010000 */
[----:B------:R-:W-:Y:S01]  /*aae0*/  LOP3.LUT R122, R122, R123, RZ, 0x3c, !PT ;  /* 0x0000007b7a7a7212 */ /* 0x000fe200078e3cff */
[----:B------:R-:W-:Y:S01]  /*aaf0*/  UIADD3 UR6, UR4, 0x80, URZ ;  /* 0x0000008004067890 */ /* 0x000fe2000fffe03f */
[----:B------:R-:W-:Y:S01]  /*ab00*/  IADD3.X R121, RZ, R19, RZ, P6, !PT ;  /* 0x00000013ff797210 */ /* 0x000fe200037fe4ff */
[----:B------:R-:W-:Y:S01]  /*ab10*/  IMAD.X R123, RZ, RZ, R19, P0 ;  /* 0x000000ffff7b7224 */ /* 0x000fe200000e0613 */
[----:B------:R-:W-:Y:S01]  /*ab20*/  UMOV UR10, UR4 ;  /* 0x00000004000a7c82 */ /* 0x000fe20008000000 */
[----:B------:R-:W-:Y:S01]  /*ab30*/  SHF.R.U64 R20, R20, 0x3, RZ ;  /* 0x0000000314147819 */ /* 0x000fe200000012ff */
[----:B------:R-:W-:Y:S01]  /*ab40*/  HGMMA.64x192x16.F32 R24, R200, gdesc[UR8].tnspB, R24, gsb0 ;  /* 0x42e00008c8187df0 */ /* 0x000fe20008000818 */
[----:B------:R-:W-:Y:S01]  /*ab50*/  UMOV UR11, 0x40000040 ;  /* 0x40000040000b7882 */ /* 0x000fe20000000000 */
[----:B------:R-:W-:Y:S01]  /*ab60*/  UMOV UR10, UR6 ;  /* 0x00000006000a7c82 */ /* 0x000fe20008000000 */
[----:B------:R-:W-:Y:S01]  /*ab70*/  UIADD3 UR6, UR4, 0x100, URZ ;  /* 0x0000010004067890 */ /* 0x000fe2000fffe03f */
[C---:B------:R-:W-:Y:S01]  /*ab80*/  IADD3 R4, P6, R18.reuse, 0x8040, RZ ;  /* 0x0000804012047810 */ /* 0x040fe20007fde0ff */
[----:B-1----:R-:W-:Y:S01]  /*ab90*/  SHFL.BFLY PT, R0, R5, 0x1, 0x1f ;  /* 0x0c201f0005007f89 */ /* 0x002fe200000e0000 */
[----:B------:R-:W-:-:S02]  /*aba0*/  IADD3 R134, P0, R18, 0x8060, RZ ;  /* 0x0000806012867810 */ /* 0x000fc40007f1e0ff */
[----:B------:R-:W-:Y:S02]  /*abb0*/  LOP3.LUT R20, R20, R21, RZ, 0x3c, !PT ;  /* 0x0000001514147212 */ /* 0x000fe400078e3cff */
[----:B------:R-:W-:Y:S02]  /*abc0*/  LOP3.LUT R11, R4, 0x380, RZ, 0xc0, !PT ;  /* 0x00000380040b7812 */ /* 0x000fe400078ec0ff */
[----:B------:R-:W-:Y:S02]  /*abd0*/  LOP3.LUT R21, R134, 0x380, RZ, 0xc0, !PT ;  /* 0x0000038086157812 */ /* 0x000fe400078ec0ff */
[----:B------:R-:W-:Y:S02]  /*abe0*/  SHF.R.U64 R11, R11, 0x3, RZ ;  /* 0x000000030b0b7819 */ /* 0x000fe400000012ff */
[----:B------:R-:W-:Y:S02]  /*abf0*/  SHF.R.U64 R21, R21, 0x3, RZ ;  /* 0x0000000315157819 */ /* 0x000fe400000012ff */
[----:B------:R-:W-:Y:S01]  /*ac00*/  LOP3.LUT R10, R11, R4, RZ, 0x3c, !PT ;  /* 0x000000040b0a7212 */ /* 0x000fe200078e3cff */
[--C-:B------:R-:W-:Y:S01]  /*ac10*/  IMAD.X R11, RZ, RZ, R19.reuse, P6 ;  /* 0x000000ffff0b7224 */ /* 0x100fe200030e0613 */
[----:B------:R-:W-:Y:S01]  /*ac20*/  LOP3.LUT R4, R21, R134, RZ, 0x3c, !PT ;  /* 0x0000008615047212 */ /* 0x000fe200078e3cff */
[----:B------:R-:W-:Y:S01]  /*ac30*/  IMAD.X R21, RZ, RZ, R19, P4 ;  /* 0x000000ffff157224 */ /* 0x000fe200020e0613 */
[----:B------:R-:W1:Y:S01]  /*ac40*/  SHFL.BFLY PT, R134, R7, 0x1, 0x1f ;  /* 0x0c201f0007867f89 */ /* 0x000e6200000e0000 */
[----:B------:R-:W-:-:S02]  /*ac50*/  IADD3 R127, P3, R18, 0x20, RZ ;  /* 0x00000020127f7810 */ /* 0x000fc40007f7e0ff */
[----:B------:R-:W-:Y:S02]  /*ac60*/  LOP3.LUT R125, R18, 0x380, RZ, 0xc0, !PT ;  /* 0x00000380127d7812 */ /* 0x000fe400078ec0ff */
[----:B------:R-:W-:Y:S02]  /*ac70*/  LOP3.LUT R126, R127, 0x380, RZ, 0xc0, !PT ;  /* 0x000003807f7e7812 */ /* 0x000fe400078ec0ff */
[----:B------:R-:W-:Y:S02]  /*ac80*/  SHF.R.U64 R125, R125, 0x3, RZ ;  /* 0x000000037d7d7819 */ /* 0x000fe400000012ff */
[----:B------:R-:W-:Y:S02]  /*ac90*/  SHF.R.U64 R126, R126, 0x3, RZ ;  /* 0x000000037e7e7819 */ /* 0x000fe400000012ff */
[----:B------:R-:W-:Y:S02]  /*aca0*/  IADD3 R131, P2, R18, 0x4040, RZ ;  /* 0x0000404012837810 */ /* 0x000fe40007f5e0ff */
[----:B------:R-:W-:-:S02]  /*acb0*/  LOP3.LUT R126, R126, R127, RZ, 0x3c, !PT ;  /* 0x0000007f7e7e7212 */ /* 0x000fc400078e3cff */
[C---:B------:R-:W-:Y:S02]  /*acc0*/  IADD3 R15, P5, R18.reuse, 0x60, RZ ;  /* 0x00000060120f7810 */ /* 0x040fe40007fbe0ff */
[----:B------:R-:W-:Y:S02]  /*acd0*/  IADD3.X R127, RZ, R19, RZ, P3, !PT ;  /* 0x00000013ff7f7210 */ /* 0x000fe40001ffe4ff */
[----:B------:R-:W-:Y:S02]  /*ace0*/  IADD3 R129, P3, R18, 0x4060, RZ ;  /* 0x0000406012817810 */ /* 0x000fe40007f7e0ff */
[----:B------:R-:W-:Y:S01]  /*acf0*/  LOP3.LUT R124, R125, R18, RZ, 0x3c, !PT ;  /* 0x000000127d7c7212 */ /* 0x000fe200078e3cff */
[----:B------:R-:W-:Y:S01]  /*ad00*/  IMAD.MOV.U32 R125, RZ, RZ, R19 ;  /* 0x000000ffff7d7224 */ /* 0x000fe200078e0013 */
[----:B------:R-:W-:Y:S01]  /*ad10*/  LOP3.LUT R130, R131, 0x380, RZ, 0xc0, !PT ;  /* 0x0000038083827812 */ /* 0x000fe200078ec0ff */
[----:B-1----:R-:W-:Y:S01]  /*ad20*/  FADD.FTZ R134, R7, R134 ;  /* 0x0000008607867221 */ /* 0x002fe20000010000 */
[----:B------:R-:W-:-:S02]  /*ad30*/  LOP3.LUT R14, R15, 0x380, RZ, 0xc0, !PT ;  /* 0x000003800f0e7812 */ /* 0x000fc400078ec0ff */
[----:B------:R-:W-:Y:S02]  /*ad40*/  LOP3.LUT R128, R129, 0x380, RZ, 0xc0, !PT ;  /* 0x0000038081807812 */ /* 0x000fe400078ec0ff */
[----:B------:R-:W-:Y:S02]  /*ad50*/  SHF.R.U64 R130, R130, 0x3, RZ ;  /* 0x0000000382827819 */ /* 0x000fe400000012ff */
[----:B------:R-:W-:Y:S01]  /*ad60*/  MOV R125, R124 ;  /* 0x0000007c007d7202 */ /* 0x000fe20000000f00 */
[----:B------:R-:W-:Y:S01]  /*ad70*/  FADD.FTZ R124, R5, R0 ;  /* 0x00000000057c7221 */ /* 0x000fe20000010000 */
[----:B------:R-:W-:Y:S01]  /*ad80*/  SHF.R.U64 R14, R14, 0x3, RZ ;  /* 0x000000030e0e7819 */ /* 0x000fe200000012ff */
[----:B------:R-:W-:Y:S01]  /*ad90*/  IMAD.X R5, RZ, RZ, R19, P0 ;  /* 0x000000ffff057224 */ /* 0x000fe200000e0613 */
[----:B------:R-:W-:Y:S02]  /*ada0*/  FSETP.NE.FTZ.AND P4, PT, R134, RZ, PT ;  /* 0x000000ff8600720b */ /* 0x000fe40003f95000 */
[----:B------:R-:W-:-:S02]  /*adb0*/  SHF.R.U64 R128, R128, 0x3, RZ ;  /* 0x0000000380807819 */ /* 0x000fc400000012ff */
[----:B------:R-:W-:Y:S02]  /*adc0*/  LOP3.LUT R130, R130, R131, RZ, 0x3c, !PT ;  /* 0x0000008382827212 */ /* 0x000fe400078e3cff */
[----:B------:R-:W-:Y:S01]  /*add0*/  LOP3.LUT R14, R14, R15, RZ, 0x3c, !PT ;  /* 0x0000000f0e0e7212 */ /* 0x000fe200078e3cff */
[--C-:B------:R-:W-:Y:S01]  /*ade0*/  IMAD.X R15, RZ, RZ, R19.reuse, P5 ;  /* 0x000000ffff0f7224 */ /* 0x100fe200028e0613 */
[----:B------:R-:W-:Y:S02]  /*adf0*/  IADD3.X R131, RZ, R19, RZ, P2, !PT ;  /* 0x00000013ff837210 */ /* 0x000fe400017fe4ff */
[----:B------:R-:W-:Y:S01]  /*ae00*/  LOP3.LUT R128, R128, R129, RZ, 0x3c, !PT ;  /* 0x0000008180807212 */ /* 0x000fe200078e3cff */
[----:B------:R-:W-:Y:S01]  /*ae10*/  IMAD.X R129, RZ, RZ, R19, P3 ;  /* 0x000000ffff817224 */ /* 0x000fe200018e0613 */
[----:B------:R-:W-:Y:S02]  /*ae20*/  FSETP.NE.FTZ.AND P2, PT, R124, RZ, PT ;  /* 0x000000ff7c00720b */ /* 0x000fe40003f55000 */
[----:B------:R-:W-:-:S02]  /*ae30*/  MOV R15, R14 ;  /* 0x0000000e000f7202 */ /* 0x000fc40000000f00 */
[----:B------:R-:W-:Y:S02]  /*ae40*/  MOV R120, R120 ;  /* 0x0000007800787202 */ /* 0x000fe40000000f00 */
[----:B------:R-:W-:Y:S02]  /*ae50*/  MOV R14, R128 ;  /* 0x00000080000e7202 */ /* 0x000fe40000000f00 */
[----:B------:R-:W-:Y:S02]  /*ae60*/  CS2R R128, SRZ ;  /* 0x0000000000807805 */ /* 0x000fe4000001ff00 */
[----:B------:R-:W-:Y:S02]  /*ae70*/  MOV R121, R10 ;  /* 0x0000000a00797202 */ /* 0x000fe40000000f00 */
[----:B------:R-:W1:Y:S01]  /*ae80*/  @P4 MUFU.LG2 R10, R134 ;  /* 0x00000086000a4308 */ /* 0x000e620000000c00 */
[----:B------:R-:W-:Y:S02]  /*ae90*/  R2UR UR5, R205 ;  /* 0x00000000cd0572ca */ /* 0x000fe400000e0000 */
[----:B------:R-:W-:Y:S01]  /*aea0*/  MOV R11, UR7 ;  /* 0x00000007000b7c02 */ /* 0x000fe20008000f00 */
[----:B------:R-:W-:Y:S01]  /*aeb0*/  ULDC UR7, c[0x0][0xa88] ;  /* 0x0002a20000077ab9 */ /* 0x000fe20000000800 */
[----:B------:R-:W-:-:S02]  /*aec0*/  R2UR UR12, R204 ;  /* 0x00000000cc0c72ca */ /* 0x000fc400000e0000 */
[----:B------:R-:W-:Y:S01]  /*aed0*/  @!P1 IADD3 R11, R11, 0x36860, RZ ;  /* 0x000368600b0b9810 */ /* 0x000fe20007ffe0ff */
[----:B------:R-:W-:Y:S01]  /*aee0*/  @P2 MUFU.RCP R129, R124 ;  /* 0x0000007c00812308 */ /* 0x000fe20000001000 */
[----:B------:R-:W-:Y:S02]  /*aef0*/  IADD3 R13, P5, R18, 0x8020, RZ ;  /* 0x00008020120d7810 */ /* 0x000fe40007fbe0ff */
[----:B------:R-:W-:Y:S01]  /*af00*/  MOV R0, R130 ;  /* 0x0000008200007202 */ /* 0x000fe20000000f00 */
[----:B------:R-:W-:Y:S01]  /*af10*/  @P4 FMUL.FTZ R131, R6, 0.69314718246459960938 ;  /* 0x3f31721806834820 */ /* 0x000fe20000410000 */
[----:B------:R-:W-:Y:S01]  /*af20*/  @!P1 PRMT R11, RZ, 0x654, R11 ;  /* 0x00000654ff0b9816 */ /* 0x000fe2000000000b */
[----:B------:R-:W-:Y:S01]  /*af30*/  UIADD3 UR34, -UR5, URZ, URZ ;  /* 0x0000003f05227290 */ /* 0x000fe2000fffe13f */
[----:B------:R-:W-:Y:S01]  /*af40*/  LOP3.LUT R12, R13, 0x380, RZ, 0xc0, !PT ;  /* 0x000003800d0c7812 */ /* 0x000fe200078ec0ff */
[----:B------:R2:W3:Y:S01]  /*af50*/  @P2 MUFU.LG2 R7, R124 ;  /* 0x0000007c00072308 */ /* 0x0004e20000000c00 */
[----:B-1----:R-:W-:Y:S01]  /*af60*/  @P4 FMUL.FTZ R10, R10, 0.69314718246459960938 ;  /* 0x3f3172180a0a4820 */ /* 0x002fe20000410000 */
[----:B------:R-:W-:Y:S01]  /*af70*/  MOV R122, R122 ;  /* 0x0000007a007a7202 */ /* 0x000fe20000000f00 */
[----:B------:R-:W-:Y:S01]  /*af80*/  IMAD.MOV.U32 R123, RZ, RZ, -0x800000 ;  /* 0xff800000ff7b7424 */ /* 0x000fe200078e00ff */
[----:B------:R-:W-:-:S02]  /*af90*/  SHF.R.U64 R12, R12, 0x3, RZ ;  /* 0x000000030c0c7819 */ /* 0x000fc400000012ff */
[----:B------:R-:W-:Y:S02]  /*afa0*/  MOV R20, R20 ;  /* 0x0000001400147202 */ /* 0x000fe40000000f00 */
[----:B------:R-:W1:Y:S01]  /*afb0*/  @P4 MUFU.RCP R128, R134 ;  /* 0x0000008600804308 */ /* 0x000e620000001000 */
[----:B------:R-:W-:Y:S02]  /*afc0*/  LOP3.LUT R12, R12, R13, RZ, 0x3c, !PT ;  /* 0x0000000d0c0c7212 */ /* 0x000fe400078e3cff */
[----:B--2---:R-:W-:Y:S01]  /*afd0*/  MOV R124, R4 ;  /* 0x00000004007c7202 */ /* 0x004fe20000000f00 */
[----:B------:R-:W-:Y:S01]  /*afe0*/  @P2 FMUL.FTZ R5, R6, 0.69314718246459960938 ;  /* 0x3f31721806052820 */ /* 0x000fe20000410000 */
[----:B------:R-:W-:Y:S02]  /*aff0*/  IADD3.X R13, RZ, R19, RZ, P5, !PT ;  /* 0x00000013ff0d7210 */ /* 0x000fe40002ffe4ff */
[----:B------:R-:W-:Y:S01]  /*b000*/  MOV R127, R126 ;  /* 0x0000007e007f7202 */ /* 0x000fe20000000f00 */
[----:B---3--:R-:W-:Y:S01]  /*b010*/  @P2 FMUL.FTZ R4, R7, 0.69314718246459960938 ;  /* 0x3f31721807042820 */ /* 0x008fe20000410000 */
[----:B------:R-:W-:-:S02]  /*b020*/  MOV R21, R12 ;  /* 0x0000000c00157202 */ /* 0x000fc40000000f00 */
[----:B------:R-:W-:Y:S01]  /*b030*/  MOV R3, R132 ;  /* 0x0000008400037202 */ /* 0x000fe20000000f00 */
[----:B------:R-:W-:Y:S01]  /*b040*/  @P2 FFMA.FTZ R123, R5, R8, R4 ;  /* 0x00000008057b2223 */ /* 0x000fe20000010004 */
[----:B------:R-:W-:Y:S01]  /*b050*/  LOP3.LUT P0, RZ, R23, 0x3, RZ, 0xc0, !PT ;  /* 0x0000000317ff7812 */ /* 0x000fe2000780c0ff */
[----:B------:R-:W-:Y:S02]  /*b060*/  WARPGROUP.DEPBAR.LE gsb0, 0x0 ;  /* 0x00008000000079c5 */ /* 0x000fe40000010000 */
[----:B------:R-:W-:-:S06]  /*b070*/  WARPGROUP.ARRIVE ;  /* 0x00000000000079c5 */ /* 0x000fcc0000000000 */
[----:B------:R-:W-:Y:S01]  /*b080*/  HGMMA.64x192x16.F32 R24, R196, gdesc[UR8].tnspB, R24, gsb0 ;  /* 0x42e00008c4187df0 */ /* 0x000fe20008000818 */
[----:B------:R-:W-:Y:S01]  /*b090*/  UMOV UR10, UR6 ;  /* 0x00000006000a7c82 */ /* 0x000fe20008000000 */
[----:B------:R-:W-:Y:S01]  /*b0a0*/  UMOV UR11, 0x40000040 ;  /* 0x40000040000b7882 */ /* 0x000fe20000000000 */
[----:B------:R-:W-:Y:S01]  /*b0b0*/  UIADD3 UR6, UR4, 0x180, URZ ;  /* 0x0000018004067890 */ /* 0x000fe2000fffe03f */
[----:B------:R-:W-:Y:S02]  /*b0c0*/  WARPGROUP.DEPBAR.LE gsb0, 0x0 ;  /* 0x00008000000079c5 */ /* 0x000fe40000010000 */
[----:B------:R-:W-:-:S14]  /*b0d0*/  WARPGROUP.ARRIVE ;  /* 0x00000000000079c5 */ /* 0x000fdc0000000000 */
        /* <DEDUP_REMOVED lines=9> */
[----:B------:R-:W-:Y:S02]  /*b170*/  UIADD3 UR6, UR4, 0x280, URZ ;  /* 0x0000028004067890 */ /* 0x000fe4000fffe03f */
[----:B------:R-:W-:Y:S01]  /*b180*/  UIADD3 UR4, UR4, 0x300, URZ ;  /* 0x0000030004047890 */ /* 0x000fe2000fffe03f */
[----:B------:R-:W-:Y:S02]  /*b190*/  WARPGROUP.DEPBAR.LE gsb0, 0x0 ;  /* 0x00008000000079c5 */ /* 0x000fe40000010000 */
[----:B------:R-:W-:-:S12]  /*b1a0*/  WARPGROUP.ARRIVE ;  /* 0x00000000000079c5 */ /* 0x000fd80000000000 */
[----:B------:R-:W-:Y:S01]  /*b1b0*/  HGMMA.64x192x16.F32 R24, R184, gdesc[UR8].tnspB, R24, gsb0 ;  /* 0x42e00008b8187df0 */ /* 0x000fe20008000818 */
[----:B------:R-:W-:Y:S01]  /*b1c0*/  UMOV UR10, UR6 ;  /* 0x00000006000a7c82 */ /* 0x000fe20008000000 */
[----:B------:R-:W-:Y:S01]  /*b1d0*/  UMOV UR11, 0x40000040 ;  /* 0x40000040000b7882 */ /* 0x000fe20000000000 */
[----:B------:R-:W-:Y:S02]  /*b1e0*/  WARPGROUP.DEPBAR.LE gsb0, 0x0 ;  /* 0x00008000000079c5 */ /* 0x000fe40000010000 */
[----:B------:R-:W-:-:S15]  /*b1f0*/  WARPGROUP.ARRIVE ;  /* 0x00000000000079c5 */ /* 0x000fde0000000000 */
[----:B------:R-:W-:Y:S01]  /*b200*/  HGMMA.64x192x16.F32 R24, R180, gdesc[UR8].tnspB, R24, gsb0 ;  /* 0x42e00008b4187df0 */ /* 0x000fe20008000818 */
[----:B------:R-:W-:Y:S01]  /*b210*/  UMOV UR10, UR4 ;  /* 0x00000004000a7c82 */ /* 0x000fe20008000000 */
[----:B------:R-:W-:Y:S01]  /*b220*/  UMOV UR11, 0x40000040 ;  /* 0x40000040000b7882 */ /* 0x000fe20000000000 */
[----:B------:R-:W-:Y:S02]  /*b230*/  ULDC UR4, c[0x0][0xdb4] ;  /* 0x00036d0000047ab9 */ /* 0x000fe40000000800 */
[----:B------:R-:W-:-:S03]  /*b240*/  UIMAD UR35, UR4, UR35, UR5 ;  /* 0x00000023042372a4 */ /* 0x000fc6000f8e0205 */
[----:B------:R-:W-:Y:S01]  /*b250*/  ULDC UR5, c[0x0][0xda8] ;  /* 0x00036a0000057ab9 */ /* 0x000fe20000000800 */
[----:B------:R-:W-:Y:S02]  /*b260*/  USHF.R.S32.HI UR4, URZ, 0x1f, UR35 ;  /* 0x0000001f3f047899 */ /* 0x000fe40008011423 */
[----:B------:R-:W-:Y:S02]  /*b270*/  UIMAD UR34, UR5, UR34, UR12 ;  /* 0x00000022052272a4 */ /* 0x000fe4000f8e020c */
[----:B------:R-:W-:Y:S02]  /*b280*/  UIMAD UR6, UR4, UR8, URZ ;  /* 0x00000008040672a4 */ /* 0x000fe4000f8e023f */
[----:B------:R-:W-:Y:S02]  /*b290*/  UIMAD.WIDE.U32 UR4, UR35, UR8, URZ ;  /* 0x00000008230472a5 */ /* 0x000fe4000f8e003f */
[----:B------:R-:W-:Y:S02]  /*b2a0*/  UIMAD UR6, UR35, UR9, UR6 ;  /* 0x00000009230672a4 */ /* 0x000fe4000f8e0206 */
[----:B------:R-:W-:-:S02]  /*b2b0*/  USHF.L.U32 UR34, UR34, 0x7, URZ ;  /* 0x0000000722227899 */ /* 0x000fc4000800063f */
[----:B------:R-:W-:Y:S01]  /*b2c0*/  IMAD.U32 R12, RZ, RZ, UR4 ;  /* 0x00000004ff0c7e24 */ /* 0x000fe2000f8e00ff */
[----:B------:R-:W-:Y:S02]  /*b2d0*/  UIADD3 UR4, UR5, UR6, URZ ;  /* 0x0000000605047290 */ /* 0x000fe4000fffe03f */
[----:B------:R-:W-:Y:S01]  /*b2e0*/  MOV R13, UR5 ;  /* 0x00000005000d7c02 */ /* 0x000fe20008000f00 */
[----:B------:R-:W-:Y:S01]  /*b2f0*/  ULDC.64 UR12, c[0x0][0x208] ;  /* 0x00008200000c7ab9 */ /* 0x000fe20000000a00 */
[----:B------:R-:W-:Y:S02]  /*b300*/  VIADD R126, R208, UR34 ;  /* 0x00000022d07e7c36 */ /* 0x000fe40008000000 */
[----:B------:R-:W-:Y:S01]  /*b310*/  IMAD.U32 R13, RZ, RZ, UR4 ;  /* 0x00000004ff0d7e24 */ /* 0x000fe2000f8e00ff */
[----:B------:R-:W-:Y:S01]  /*b320*/  USHF.R.S32.HI UR4, URZ, 0x1f, UR36 ;  /* 0x0000001f3f047899 */ /* 0x000fe20008011424 */
[----:B------:R-:W-:-:S05]  /*b330*/  VIADD R130, R126, 0x8 ;  /* 0x000000087e827836 */ /* 0x000fca0000000000 */
[----:B------:R-:W-:Y:S02]  /*b340*/  ISETP.GE.OR P3, PT, R130, UR7, P0 ;  /* 0x0000000782007c0c */ /* 0x000fe40008766670 */
[----:B------:R-:W-:Y:S01]  /*b350*/  ISETP.GE.OR P0, PT, R126, UR7, P0 ;  /* 0x000000077e007c0c */ /* 0x000fe20008706670 */
[----:B------:R-:W-:Y:S02]  /*b360*/  WARPGROUP.DEPBAR.LE gsb0, 0x0 ;  /* 0x00008000000079c5 */ /* 0x000fe40000010000 */
[----:B------:R-:W-:-:S06]  /*b370*/  WARPGROUP.ARRIVE ;  /* 0x00000000000079c5 */ /* 0x000fcc0000000000 */
[----:B------:R-:W-:Y:S01]  /*b380*/  HGMMA.64x192x16.F32 R24, R176, gdesc[UR8].tnspB, R24, gsb0 ;  /* 0x42e00008b0187df0 */ /* 0x000fe20008000818 */
[----:B------:R-:W-:Y:S01]  /*b390*/  R2UR UR10, R17 ;  /* 0x00000000110a72ca */ /* 0x000fe200000e0000 */
[----:B------:R-:W-:Y:S02]  /*b3a0*/  IMAD.MOV.U32 R17, RZ, RZ, -0x800000 ;  /* 0xff800000ff117424 */ /* 0x000fe400078e00ff */
[----:B------:R-:W-:Y:S01]  /*b3b0*/  @P4 FFMA.FTZ R17, R131, R9, R10 ;  /* 0x0000000983114223 */ /* 0x000fe2000001000a */
[----:B------:R-:W-:Y:S02]  /*b3c0*/  WARPGROUP.DEPBAR.LE gsb0, 0x0 ;  /* 0x00008000000079c5 */ /* 0x000fe40000010000 */
[----:B------:R2:W-:Y:S01]  /*b3d0*/  @!P1 SYNCS.ARRIVE.TRANS64.RED.A1T0 RZ, [R11+URZ], RZ ;  /* 0x000000ff0bff99a7 */ /* 0x0005e2000810043f */
[-C--:B------:R-:W-:Y:S01]  /*b3e0*/  FMUL.FTZ R10, R37, R129.reuse ;  /* 0x00000081250a7220 */ /* 0x080fe20000410000 */
[-C--:B------:R-:W-:Y:S01]  /*b3f0*/  FMUL.FTZ R6, R29, R129.reuse ;  /* 0x000000811d067220 */ /* 0x080fe20000410000 */
[-C--:B------:R-:W-:Y:S01]  /*b400*/  FMUL.FTZ R7, R28, R129.reuse ;  /* 0x000000811c077220 */ /* 0x080fe20000410000 */
[-C--:B------:R-:W-:Y:S01]  /*b410*/  FMUL.FTZ R4, R25, R129.reuse ;  /* 0x0000008119047220 */ /* 0x080fe20000410000 */
[-C--:B------:R-:W-:Y:S01]  /*b420*/  FMUL.FTZ R5, R24, R129.reuse ;  /* 0x0000008118057220 */ /* 0x080fe20000410000 */
[-C--:B-1----:R-:W-:Y:S01]  /*b430*/  FMUL.FTZ R27, R27, R128.reuse ;  /* 0x000000801b1b7220 */ /* 0x082fe20000410000 */
[-C--:B------:R-:W-:Y:S01]  /*b440*/  FMUL.FTZ R26, R26, R128.reuse ;  /* 0x000000801a1a7220 */ /* 0x080fe20000410000 */
[----:B--2---:R-:W-:Y:S01]  /*b450*/  FMUL.FTZ R11, R36, R129 ;  /* 0x00000081240b7220 */ /* 0x004fe20000410000 */
[----:B------:R-:W-:Y:S01]  /*b460*/  F2FP.F16.F32.PACK_AB R6, R6, R7 ;  /* 0x000000070606723e */ /* 0x000fe200000000ff */
[----:B------:R-:W1:Y:S01]  /*b470*/  LDC.64 R36, c[0x0][0xb78] ;  /* 0x0002de00ff247b82 */ /* 0x000e620000000a00 */
[-C--:B------:R-:W-:Y:S01]  /*b480*/  FMUL.FTZ R8, R33, R129.reuse ;  /* 0x0000008121087220 */ /* 0x080fe20000410000 */
[----:B------:R-:W-:Y:S01]  /*b490*/  FMUL.FTZ R9, R32, R129 ;  /* 0x0000008120097220 */ /* 0x000fe20000410000 */
[-C--:B------:R-:W-:Y:S01]  /*b4a0*/  FMUL.FTZ R7, R31, R128.reuse ;  /* 0x000000801f077220 */ /* 0x080fe20000410000 */
[-C--:B------:R-:W-:Y:S01]  /*b4b0*/  FMUL.FTZ R30, R30, R128.reuse ;  /* 0x000000801e1e7220 */ /* 0x080fe20000410000 */
[-C--:B------:R-:W-:Y:S01]  /*b4c0*/  FMUL.FTZ R35, R35, R128.reuse ;  /* 0x0000008023237220 */ /* 0x080fe20000410000 */
[-C--:B------:R-:W-:Y:S01]  /*b4d0*/  FMUL.FTZ R34, R34, R128.reuse ;  /* 0x0000008022227220 */ /* 0x080fe20000410000 */
[-C--:B------:R-:W-:Y:S01]  /*b4e0*/  FMUL.FTZ R39, R39, R128.reuse ;  /* 0x0000008027277220 */ /* 0x080fe20000410000 */
[----:B------:R-:W-:Y:S01]  /*b4f0*/  FMUL.FTZ R38, R38, R128 ;  /* 0x0000008026267220 */ /* 0x000fe20000410000 */
[----:B------:R-:W-:Y:S01]  /*b500*/  F2FP.F16.F32.PACK_AB R4, R4, R5 ;  /* 0x000000050404723e */ /* 0x000fe200000000ff */
[-C--:B------:R-:W-:Y:S01]  /*b510*/  FMUL.FTZ R24, R41, R129.reuse ;  /* 0x0000008129187220 */ /* 0x080fe20000410000 */
[----:B------:R-:W-:Y:S01]  /*b520*/  F2FP.F16.F32.PACK_AB R5, R27, R26 ;  /* 0x0000001a1b05723e */ /* 0x000fe200000000ff */
[----:B------:R-:W-:Y:S01]  /*b530*/  FMUL.FTZ R25, R40, R129 ;  /* 0x0000008128197220 */ /* 0x000fe20000410000 */
[----:B------:R-:W-:Y:S01]  /*b540*/  F2FP.F16.F32.PACK_AB R7, R7, R30 ;  /* 0x0000001e0707723e */ /* 0x000fe200000000ff */
[----:B------:R-:W-:Y:S01]  /*b550*/  BAR.SYNC.DEFER_BLOCKING 0x1, 0x100 ;  /* 0x0044000000007b1d */ /* 0x000fe20000010000 */
[----:B------:R-:W-:Y:S01]  /*b560*/  F2FP.F16.F32.PACK_AB R8, R8, R9 ;  /* 0x000000090808723e */ /* 0x000fe200000000ff */
[----:B------:R-:W-:Y:S01]  /*b570*/  FMUL.FTZ R45, R45, R129 ;  /* 0x000000812d2d7220 */ /* 0x000fe20000410000 */
[----:B------:R-:W-:Y:S01]  /*b580*/  F2FP.F16.F32.PACK_AB R10, R10, R11 ;  /* 0x0000000b0a0a723e */ /* 0x000fe200000000ff */
[-C--:B------:R-:W-:Y:S01]  /*b590*/  FMUL.FTZ R44, R44, R129.reuse ;  /* 0x000000812c2c7220 */ /* 0x080fe20000410000 */
[----:B------:R-:W-:Y:S01]  /*b5a0*/  F2FP.F16.F32.PACK_AB R9, R35, R34 ;  /* 0x000000222309723e */ /* 0x000fe200000000ff */
[----:B------:R-:W-:Y:S01]  /*b5b0*/  FMUL.FTZ R43, R43, R128 ;  /* 0x000000802b2b7220 */ /* 0x000fe20000410000 */
[----:B------:R-:W-:Y:S01]  /*b5c0*/  F2FP.F16.F32.PACK_AB R11, R39, R38 ;  /* 0x00000026270b723e */ /* 0x000fe200000000ff */
        /* <DEDUP_REMOVED lines=19> */
[----:B------:R-:W-:Y:S01]  /*b700*/  STSM.16.M88.4 [R125], R4 ;  /* 0x000000047d007844 */ /* 0x000fe20000000200 */
        /* <DEDUP_REMOVED lines=8> */
[----:B------:R1:W-:Y:S01]  /*b790*/  STSM.16.M88.4 [R127], R8 ;  /* 0x000000087f007844 */ /* 0x0003e20000000200 */
        /* <DEDUP_REMOVED lines=16> */
[----:B-1----:R-:W-:-:S02]  /*b8a0*/  IMAD R8, R36, UR4, RZ ;  /* 0x0000000424087c24 */ /* 0x002fc4000f8e02ff */
        /* <DEDUP_REMOVED lines=36> */
[-C--:B------:R-:W-:Y:S01]  /*baf0*/  FMUL.FTZ R111, R111, R128.reuse ;  /* 0x000000806f6f7220 */ /* 0x080fe20000410000 */
[-C--:B------:R-:W-:Y:S01]  /*bb00*/  FMUL.FTZ R110, R110, R128.reuse ;  /* 0x000000806e6e7220 */ /* 0x080fe20000410000 */
[-C--:B------:R-:W-:Y:S01]  /*bb10*/  FMUL.FTZ R115, R115, R128.reuse ;  /* 0x0000008073737220 */ /* 0x080fe20000410000 */
[----:B------:R-:W-:Y:S01]  /*bb20*/  FMUL.FTZ R114, R114, R128 ;  /* 0x0000008072727220 */ /* 0x000fe20000410000 */
[----:B------:R-:W-:Y:S01]  /*bb30*/  F2FP.F16.F32.PACK_AB R4, R65, R64 ;  /* 0x000000404104723e */ /* 0x000fe200000000ff */
[----:B------:R-:W-:Y:S01]  /*bb40*/  IMAD R37, R37, UR36, R8 ;  /* 0x0000002425257c24 */ /* 0x000fe2000f8e0208 */
[----:B------:R-:W-:Y:S01]  /*bb50*/  F2FP.F16.F32.PACK_AB R5, R67, R66 ;  /* 0x000000424305723e */ /* 0x000fe200000000ff */
[-C--:B------:R-:W-:Y:S01]  /*bb60*/  FMUL.FTZ R117, R117, R129.reuse ;  /* 0x0000008175757220 */ /* 0x080fe20000410000 */
[----:B------:R-:W-:Y:S01]  /*bb70*/  F2FP.F16.F32.PACK_AB R6, R69, R68 ;  /* 0x000000444506723e */ /* 0x000fe200000000ff */
[----:B------:R-:W-:Y:S01]  /*bb80*/  FMUL.FTZ R116, R116, R129 ;  /* 0x0000008174747220 */ /* 0x000fe20000410000 */
[----:B------:R-:W-:Y:S01]  /*bb90*/  F2FP.F16.F32.PACK_AB R7, R71, R70 ;  /* 0x000000464707723e */ /* 0x000fe200000000ff */
[-C--:B------:R-:W-:Y:S01]  /*bba0*/  FMUL.FTZ R119, R119, R128.reuse ;  /* 0x0000008077777220 */ /* 0x080fe20000410000 */
[----:B------:R-:W-:Y:S01]  /*bbb0*/  FMUL.FTZ R118, R118, R128 ;  /* 0x0000008076767220 */ /* 0x000fe20000410000 */
[----:B------:R1:W-:Y:S01]  /*bbc0*/  STSM.16.M88.4 [R3], R24 ;  /* 0x0000001803007844 */ /* 0x0003e20000000200 */
[----:B------:R-:W-:Y:S01]  /*bbd0*/  F2FP.F16.F32.PACK_AB R8, R73, R72 ;  /* 0x000000484908723e */ /* 0x000fe200000000ff */
[----:B------:R-:W-:Y:S01]  /*bbe0*/  IMAD.WIDE.U32 R12, R36, UR36, R12 ;  /* 0x00000024240c7c25 */ /* 0x000fe2000f8e000c */
[----:B------:R-:W-:Y:S01]  /*bbf0*/  F2FP.F16.F32.PACK_AB R9, R75, R74 ;  /* 0x0000004a4b09723e */ /* 0x000fe200000000ff */
[----:B------:R-:W-:Y:S01]  /*bc00*/  STSM.16.M88.4 [R15], R28 ;  /* 0x0000001c0f007844 */ /* 0x000fe20000000200 */
[----:B------:R-:W-:Y:S01]  /*bc10*/  F2FP.F16.F32.PACK_AB R10, R77, R76 ;  /* 0x0000004c4d0a723e */ /* 0x000fe200000000ff */
[----:B------:R-:W-:Y:S01]  /*bc20*/  ULDC.64 UR4, c[0x0][0xb40] ;  /* 0x0002d00000047ab9 */ /* 0x000fe20000000a00 */
[----:B------:R-:W-:Y:S01]  /*bc30*/  F2FP.F16.F32.PACK_AB R11, R79, R78 ;  /* 0x0000004e4f0b723e */ /* 0x000fe200000000ff */
[----:B------:R-:W-:Y:S01]  /*bc40*/  STSM.16.M88.4 [R120], R32 ;  /* 0x0000002078007844 */ /* 0x000fe20000000200 */
[----:B------:R-:W-:-:S02]  /*bc50*/  F2FP.F16.F32.PACK_AB R88, R89, R88 ;  /* 0x000000585958723e */ /* 0x000fc400000000ff */
[----:B------:R-:W-:Y:S01]  /*bc60*/  F2FP.F16.F32.PACK_AB R89, R91, R90 ;  /* 0x0000005a5b59723e */ /* 0x000fe200000000ff */
[----:B------:R2:W-:Y:S01]  /*bc70*/  STSM.16.M88.4 [R122], R4 ;  /* 0x000000047a007844 */ /* 0x0005e20000000200 */
[----:B------:R-:W-:Y:S02]  /*bc80*/  F2FP.F16.F32.PACK_AB R96, R97, R96 ;  /* 0x000000606160723e */ /* 0x000fe400000000ff */
[----:B------:R-:W-:Y:S01]  /*bc90*/  F2FP.F16.F32.PACK_AB R90, R93, R92 ;  /* 0x0000005c5d5a723e */ /* 0x000fe200000000ff */
[----:B------:R-:W-:Y:S01]  /*bca0*/  STSM.16.M88.4 [R0], R8 ;  /* 0x0000000800007844 */ /* 0x000fe20000000200 */
[----:B-1----:R-:W-:Y:S02]  /*bcb0*/  F2FP.F16.F32.PACK_AB R24, R81, R80 ;  /* 0x000000505118723e */ /* 0x002fe400000000ff */
[----:B------:R-:W-:Y:S01]  /*bcc0*/  F2FP.F16.F32.PACK_AB R25, R83, R82 ;  /* 0x000000525319723e */ /* 0x000fe200000000ff */
[----:B------:R-:W1:Y:S01]  /*bcd0*/  SHFL.IDX PT, R0, R207, RZ, 0x1f ;  /* 0x00001fffcf007589 */ /* 0x000e6200000e0000 */
[----:B------:R-:W-:-:S02]  /*bce0*/  F2FP.F16.F32.PACK_AB R26, R85, R84 ;  /* 0x00000054551a723e */ /* 0x000fc400000000ff */
[----:B------:R-:W-:Y:S02]  /*bcf0*/  F2FP.F16.F32.PACK_AB R27, R87, R86 ;  /* 0x00000056571b723e */ /* 0x000fe400000000ff */
[----:B------:R-:W-:Y:S02]  /*bd00*/  F2FP.F16.F32.PACK_AB R91, R95, R94 ;  /* 0x0000005e5f5b723e */ /* 0x000fe400000000ff */
[----:B------:R-:W-:Y:S01]  /*bd10*/  F2FP.F16.F32.PACK_AB R97, R99, R98 ;  /* 0x000000626361723e */ /* 0x000fe200000000ff */
[----:B------:R-:W-:Y:S01]  /*bd20*/  STSM.16.M88.4 [R14], R24 ;  /* 0x000000180e007844 */ /* 0x000fe20000000200 */
[----:B------:R-:W-:Y:S02]  /*bd30*/  F2FP.F16.F32.PACK_AB R104, R105, R104 ;  /* 0x000000686968723e */ /* 0x000fe400000000ff */
[----:B------:R-:W-:Y:S01]  /*bd40*/  F2FP.F16.F32.PACK_AB R98, R101, R100 ;  /* 0x000000646562723e */ /* 0x000fe200000000ff */
[----:B------:R-:W-:Y:S01]  /*bd50*/  STSM.16.M88.4 [R20], R88 ;  /* 0x0000005814007844 */ /* 0x000fe20000000200 */
[----:B------:R-:W-:-:S02]  /*bd60*/  F2FP.F16.F32.PACK_AB R99, R103, R102 ;  /* 0x000000666763723e */ /* 0x000fc400000000ff */
[----:B------:R-:W-:Y:S02]  /*bd70*/  F2FP.F16.F32.PACK_AB R105, R107, R106 ;  /* 0x0000006a6b69723e */ /* 0x000fe400000000ff */
[----:B------:R-:W-:Y:S01]  /*bd80*/  F2FP.F16.F32.PACK_AB R112, R113, R112 ;  /* 0x000000707170723e */ /* 0x000fe200000000ff */
[----:B------:R-:W-:Y:S01]  /*bd90*/  STSM.16.M88.4 [R21], R96 ;  /* 0x0000006015007844 */ /* 0x000fe20000000200 */
[----:B------:R-:W-:Y:S02]  /*bda0*/  F2FP.F16.F32.PACK_AB R106, R109, R108 ;  /* 0x0000006c6d6a723e */ /* 0x000fe400000000ff */
[----:B------:R-:W-:Y:S02]  /*bdb0*/  F2FP.F16.F32.PACK_AB R107, R111, R110 ;  /* 0x0000006e6f6b723e */ /* 0x000fe400000000ff */
[----:B------:R-:W-:Y:S02]  /*bdc0*/  F2FP.F16.F32.PACK_AB R113, R115, R114 ;  /* 0x000000727371723e */ /* 0x000fe400000000ff */
[----:B------:R-:W-:Y:S01]  /*bdd0*/  F2FP.F16.F32.PACK_AB R114, R117, R116 ;  /* 0x000000747572723e */ /* 0x000fe200000000ff */
[----:B------:R-:W-:Y:S01]  /*bde0*/  STSM.16.M88.4 [R121], R104 ;  /* 0x0000006879007844 */ /* 0x000fe20000000200 */
[----:B------:R-:W-:-:S02]  /*bdf0*/  F2FP.F16.F32.PACK_AB R115, R119, R118 ;  /* 0x000000767773723e */ /* 0x000fc400000000ff */
[----:B------:R-:W-:Y:S02]  /*be00*/  SHF.R.S32.HI R3, RZ, 0x1f, R126 ;  /* 0x0000001fff037819 */ /* 0x000fe4000001147e */
[----:B------:R-:W-:Y:S01]  /*be10*/  IADD3 R126, P1, R126, R12, RZ ;  /* 0x0000000c7e7e7210 */ /* 0x000fe20007f3e0ff */
[----:B------:R-:W-:Y:S03]  /*be20*/  STSM.16.M88.4 [R124], R112 ;  /* 0x000000707c007844 */ /* 0x000fe60000000200 */
[----:B------:R-:W-:Y:S01]  /*be30*/  IADD3.X R3, R3, R13, R37, P1, !PT ;  /* 0x0000000d03037210 */ /* 0x000fe20000ffe425 */
[----:B------:R-:W-:Y:S01]  /*be40*/  @!PT LDS RZ, [RZ] ;  /* 0x00000000fffff984 */ /* 0x000fe20000000800 */
[----:B------:R-:W-:Y:S01]  /*be50*/  @!PT LDS RZ, [RZ] ;  /* 0x00000000fffff984 */ /* 0x000fe20000000800 */
[----:B------:R-:W-:Y:S01]  /*be60*/  @!PT LDS RZ, [RZ] ;  /* 0x00000000fffff984 */ /* 0x000fe20000000800 */
[----:B------:R3:W-:Y:S06]  /*be70*/  MEMBAR.ALL.CTA ;  /* 0x0000000000007992 */ /* 0x0007ec0000008000 */
[----:B---3--:R-:W3:Y:S02]  /*be80*/  FENCE.VIEW.ASYNC.S ;  /* 0x00000000000073c6 */ /* 0x008ee40000000000 */
[----:B---3--:R-:W-:Y:S06]  /*be90*/  BAR.ARV 0x1, 0x120 ;  /* 0x0044800000007b1d */ /* 0x008fec0000002000 */
[----:B--2---:R-:W-:Y:S01]  /*bea0*/  LEA R4, P1, R126, UR4, 0x2 ;  /* 0x000000047e047c11 */ /* 0x004fe2000f8210ff */
[----:B------:R-:W-:-:S02]  /*beb0*/  ULDC UR4, c[0x0][0xc] ;  /* 0x0000030000047ab9 */ /* 0x000fc40000000800 */
[----:B------:R-:W-:Y:S01]  /*bec0*/  UIADD3 UR10, UR4, UR10, URZ ;  /* 0x0000000a040a7290 */ /* 0x000fe2000fffe03f */
[----:B------:R-:W-:-:S05]  /*bed0*/  LEA.HI.X R5, R126, UR5, R3, 0x2, P1 ;  /* 0x000000057e057c11 */ /* 0x000fca00088f1403 */
[----:B------:R-:W-:Y:S01]  /*bee0*/  @!P0 STG.E desc[UR12][R4.64], R123 ;  /* 0x0000007b04008986 */ /* 0x000fe2000c10190c */
[----:B-1----:R-:W-:-:S03]  /*bef0*/  ISETP.NE.AND P0, PT, R0, 0x7, PT ;  /* 0x000000070000780c */ /* 0x002fc60003f05270 */
[----:B------:R1:W-:Y:S02]  /*bf00*/  @!P3 STG.E desc[UR12][R4.64+0x20], R17 ;  /* 0x000020110400b986 */ /* 0x0003e4000c10190c */
[----:B-1----:R-:W-:-:S08]  /*bf10*/  MOV R17, UR10 ;  /* 0x0000000a00117c02 */ /* 0x002fd00008000f00 */
[----:B------:R-:W-:Y:S05]  /*bf20*/  @P0 BRA `(.L_x_29) ;  /* 0x0000000000700947 */ /* 0x000fea0003800000 */
[----:B------:R-:W-:Y:S01]  /*bf30*/  BAR.SYNC.DEFER_BLOCKING 0x1, 0x120 ;  /* 0x0044800000007b1d */ /* 0x000fe20000010000 */
[----:B------:R-:W-:-:S05]  /*bf40*/  ELECT P0, URZ, PT ;  /* 0x00000000003f782f */ /* 0x000fca0003800000 */
[----:B------:R-:W-:Y:S08]  /*bf50*/  BSSY B0, `(.L_x_29) ;  /* 0x0000019000007945 */ /* 0x000ff00003800000 */
[----:B------:R-:W-:Y:S05]  /*bf60*/  @!P0 BRA `(.L_x_30) ;  /* 0x00000000005c8947 */ /* 0x000fea0003800000 */
[----:B------:R-:W-:Y:S01]  /*bf70*/  R2UR UR9, R2 ;  /* 0x00000000020972ca */ /* 0x000fe200000e0000 */
[----:B------:R-:W-:Y:S01]  /*bf80*/  ULDC.64 UR10, c[0x0][0x198] ;  /* 0x00006600000a7ab9 */ /* 0x000fe20000000a00 */
[----:B------:R-:W-:Y:S01]  /*bf90*/  UMOV UR33, URZ ;  /* 0x0000003f00217c82 */ /* 0x000fe20008000000 */
[----:B------:R-:W-:Y:S01]  /*bfa0*/  UIADD3 UR4, UP0, UR10, 0x9f0, URZ ;  /* 0x000009f00a047890 */ /* 0x000fe2000ff1e03f */
[----:B------:R-:W-:Y:S01]  /*bfb0*/  UMOV UR37, URZ ;  /* 0x0000003f00257c82 */ /* 0x000fe20008000000 */
[----:B------:R-:W-:Y:S02]  /*bfc0*/  UMOV UR7, 0x40 ;  /* 0x0000004000077882 */ /* 0x000fe40000000000 */
[----:B------:R-:W-:-:S06]  /*bfd0*/  UIADD3.X UR5, URZ, UR11, URZ, UP0, !UPT ;  /* 0x0000000b3f057290 */ /* 0x000fcc00087fe43f */
[----:B------:R-:W-:Y:S02]  /*bfe0*/  UIADD3 UR6, UR9, 0x4000, URZ ;  /* 0x0000400009067890 */ /* 0x000fe4000fffe03f */
[----:B------:R-:W-:Y:S02]  /*bff0*/  UIADD3 UR8, UR9, 0x8000, URZ ;  /* 0x0000800009087890 */ /* 0x000fe4000fffe03f */
[----:B------:R-:W-:Y:S02]  /*c000*/  UMOV UR32, UR9 ;  /* 0x0000000900207c82 */ /* 0x000fe40008000000 */
[----:B------:R1:W-:Y:S02]  /*c010*/  UTMASTG.5D [UR32], [UR4] ;  /* 0x00000020040073b5 */ /* 0x0003e40008020000 */
[----:B-1----:R-:W-:Y:S01]  /*c020*/  UMOV UR32, UR6 ;  /* 0x0000000600207c82 */ /* 0x002fe20008000000 */
[----:B------:R-:W-:Y:S01]  /*c030*/  UMOV UR33, UR7 ;  /* 0x0000000700217c82 */ /* 0x000fe20008000000 */
[----:B------:R-:W-:Y:S01]  /*c040*/  UMOV UR6, 0x80 ;  /* 0x0000008000067882 */ /* 0x000fe20000000000 */
[----:B------:R1:W-:Y:S02]  /*c050*/  UTMASTG.5D [UR32], [UR4] ;  /* 0x00000020040073b5 */ /* 0x0003e40008020000 */
[----:B-1----:R-:W-:Y:S01]  /*c060*/  UMOV UR32, UR8 ;  /* 0x0000000800207c82 */ /* 0x002fe20008000000 */
[----:B------:R-:W-:Y:S01]  /*c070*/  UMOV UR33, UR6 ;  /* 0x0000000600217c82 */ /* 0x000fe20008000000 */
[----:B------:R-:W-:Y:S01]  /*c080*/  UIADD3 UR6, UR9, 0x36820, URZ ;  /* 0x0003682009067890 */ /* 0x000fe2000fffe03f */
[----:B------:R1:W-:Y:S03]  /*c090*/  UTMASTG.5D [UR32], [UR4] ;  /* 0x00000020040073b5 */ /* 0x0003e60008020000 */
[----:B------:R-:W-:Y:S01]  /*c0a0*/  UPRMT UR6, URZ, 0x654, UR6 ;  /* 0x000006543f067896 */ /* 0x000fe20008000006 */
[----:B------:R0:W-:Y:S01]  /*c0b0*/  UTMACMDFLUSH ;  /* 0x00000000000079b7 */ /* 0x0001e20000000000 */
[----:B------:R-:W-:-:S07]  /*c0c0*/  DEPBAR.LE SB0, 0x0 ;  /* 0x000080000000791a */ /* 0x000fce0000000000 */
[----:B-1----:R-:W-:Y:S03]  /*c0d0*/  SYNCS.ARRIVE.TRANS64.RED.A1T0 RZ, [UR6], RZ ;  /* 0x000000ffffff79a7 */ /* 0x002fe60008100406 */
.L_x_30:
[----:B------:R-:W-:Y:S05]  /*c0e0*/  BSYNC B0 ;  /* 0x0000000000007941 */ /* 0x000fea0003800000 */
.L_x_29:
[----:B------:R-:W1:Y:S01]  /*c0f0*/  LDC R0, c[0x0][0xda4] ;  /* 0x00036900ff007b82 */ /* 0x000e620000000800 */
[----:B------:R-:W-:Y:S01]  /*c100*/  R2UR UR4, R22 ;  /* 0x00000000160472ca */ /* 0x000fe200000e0000 */
[----:B------:R-:W-:Y:S01]  /*c110*/  UIADD3 UR38, UR38, 0x1, URZ ;  /* 0x0000000126267890 */ /* 0x000fe2000fffe03f */
[----:B------:R-:W-:Y:S02]  /*c120*/  R2UR UR6, R17 ;  /* 0x00000000110672ca */ /* 0x000fe400000e0000 */
[----:B------:R-:W-:Y:S01]  /*c130*/  R2UR UR5, R16 ;  /* 0x00000000100572ca */ /* 0x000fe200000e0000 */
[----:B------:R-:W-:-:S04]  /*c140*/  UISETP.NE.AND UP0, UPT, UR38, 0x2, UPT ;  /* 0x000000022600788c */ /* 0x000fc8000bf05270 */
[----:B------:R-:W-:-:S04]  /*c150*/  USEL UR38, UR38, URZ, UP0 ;  /* 0x0000003f26267287 */ /* 0x000fc80008000000 */
[----:B------:R-:W-:-:S06]  /*c160*/  UIADD3 UR4, UR4, 0x1, URZ ;  /* 0x0000000104047890 */ /* 0x000fcc000fffe03f */
[----:B------:R-:W-:Y:S01]  /*c170*/  IMAD.U32 R22, RZ, RZ, UR4 ;  /* 0x00000004ff167e24 */ /* 0x000fe2000f8e00ff */
[----:B------:R-:W-:Y:S01]  /*c180*/  USEL UR4, URZ, 0x1, UP0 ;  /* 0x000000013f047887 */ /* 0x000fe20008000000 */
[----:B-1----:R-:W-:-:S03]  /*c190*/  ISETP.LE.AND P0, PT, R0, UR6, PT ;  /* 0x0000000600007c0c */ /* 0x002fc6000bf03270 */
[----:B------:R-:W-:-:S06]  /*c1a0*/  ULOP3.LUT UR5, UR5, UR4, URZ, 0x3c, !UPT ;  /* 0x0000000405057292 */ /* 0x000fcc000f8e3c3f */
[----:B------:R-:W-:-:S04]  /*c1b0*/  IMAD.U32 R16, RZ, RZ, UR5 ;  /* 0x00000005ff107e24 */ /* 0x000fc8000f8e00ff */
[----:B------:R-:W-:Y:S05]  /*c1c0*/  @!P0 BRA `(.L_x_31) ;  /* 0xffffff4800f88947 */ /* 0x000fea000383ffff */
[----:B------:R-:W-:Y:S05]  /*c1d0*/  EXIT ;  /* 0x000000000000794d */ /* 0x000fea0003800000 */
.L_x_7:
[----:B------:R-:W-:-:S08]  /*c1e0*/  NOP ;  /* 0x0000000000007918 */ /* 0x000fd00000000000 */
[----:B-1----:R-:W1:-:S00]  /*c1f0*/  USETMAXREG.DEALLOC.CTAPOOL 0x18 ;  /* 0x00000018000079c8 */ /* 0x002e4000080e0500 */
[----:B-1----:R-:W-:-:S06]  /*c200*/  LOP3.LUT R0, R0, 0x3, RZ, 0xc0, !PT ;  /* 0x0000000300007812 */ /* 0x002fcc00078ec0ff */
[----:B------:R-:W1:Y:S02]  /*c210*/  SHFL.IDX PT, R0, R0, RZ, 0x1f ;  /* 0x00001fff00007589 */ /* 0x000e6400000e0000 */
[----:B-1----:R-:W-:-:S13]  /*c220*/  ISETP.NE.AND P0, PT, R0, RZ, PT ;  /* 0x000000ff0000720c */ /* 0x002fda0003f05270 */
[----:B------:R-:W-:Y:S05]  /*c230*/  @P0 EXIT ;  /* 0x000000000000094d */ /* 0x000fea0003800000 */
[----:B------:R-:W1:Y:S01]  /*c240*/  S2UR UR4, SR_CTAID.X ;  /* 0x00000000000479c3 */ /* 0x000e620000002500 */
[----:B------:R-:W-:Y:S01]  /*c250*/  MOV R16, RZ ;  /* 0x000000ff00107202 */ /* 0x000fe20000000f00 */
[----:B------:R-:W-:Y:S02]  /*c260*/  IMAD.MOV.U32 R2, RZ, RZ, 0x1 ;  /* 0x00000001ff027424 */ /* 0x000fe400078e00ff */
[----:B------:R-:W-:-:S04]  /*c270*/  IMAD.MOV.U32 R17, RZ, RZ, 0x1 ;  /* 0x00000001ff117424 */ /* 0x000fc800078e00ff */
[----:B------:R-:W1:Y:S02]  /*c280*/  LDC R0, c[0x0][0xda4] ;  /* 0x00036900ff007b82 */ /* 0x000e640000000800 */
[----:B-1----:R-:W-:-:S13]  /*c290*/  ISETP.LE.AND P0, PT, R0, UR4, PT ;  /* 0x0000000400007c0c */ /* 0x002fda000bf03270 */
[----:B------:R-:W-:Y:S05]  /*c2a0*/  @P0 BRA `(.L_x_32) ;  /* 0x0000002c00b40947 */ /* 0x000fea0003800000 */
[----:B------:R-:W-:Y:S01]  /*c2b0*/  MOV R0, UR4 ;  /* 0x0000000400007c02 */ /* 0x000fe20008000f00 */
[----:B------:R-:W-:Y:S01]  /*c2c0*/  IMAD.MOV.U32 R16, RZ, RZ, RZ ;  /* 0x000000ffff107224 */ /* 0x000fe200078e00ff */
[----:B------:R-:W-:Y:S01]  /*c2d0*/  ULDC.64 UR36, c[0x0][0x198] ;  /* 0x0000660000247ab9 */ /* 0x000fe20000000a00 */
[----:B------:R-:W-:Y:S01]  /*c2e0*/  IMAD.MOV.U32 R17, RZ, RZ, 0x1 ;  /* 0x00000001ff117424 */ /* 0x000fe200078e00ff */
[----:B------:R-:W-:Y:S01]  /*c2f0*/  ULDC UR38, c[0x0][0xc] ;  /* 0x0000030000267ab9 */ /* 0x000fe20000000800 */
[----:B------:R1:W-:Y:S04]  /*c300*/  STL [R1+0x10], R0 ;  /* 0x0000100001007387 */ /* 0x0003e80000100800 */
[----:B------:R1:W-:Y:S02]  /*c310*/  STL [R1+0x18], RZ ;  /* 0x000018ff01007387 */ /* 0x0003e40000100800 */
.L_x_76:
[----:B------:R-:W2:Y:S01]  /*c320*/  LDL R4, [R1+0x10] ;  /* 0x0000100001047983 */ /* 0x000ea20000100800 */
[----:B-1----:R-:W1:Y:S01]  /*c330*/  LDC R0, c[0x0][0xda8] ;  /* 0x00036a00ff007b82 */ /* 0x002e620000000800 */
[----:B------:R-:W-:Y:S05]  /*c340*/  YIELD ;  /* 0x0000000000007946 */ /* 0x000fea0003800000 */
[----:B------:R-:W3:Y:S01]  /*c350*/  S2R R5, SR_CgaCtaId ;  /* 0x0000000000057919 */ /* 0x000ee20000008800 */
[----:B------:R-:W-:Y:S02]  /*c360*/  ULDC.64 UR4, c[0x0][0x3f8] ;  /* 0x0000fe0000047ab9 */ /* 0x000fe40000000a00 */
[----:B------:R-:W-:-:S03]  /*c370*/  UISETP.NE.U32.AND UP0, UPT, UR4, URZ, UPT ;  /* 0x0000003f0400728c */ /* 0x000fc6000bf05070 */
[----:B------:R-:W-:Y:S01]  /*c380*/  ULDC UR4, c[0x0][0x404] ;  /* 0x0001010000047ab9 */ /* 0x000fe20000000800 */
[----:B------:R-:W-:-:S04]  /*c390*/  UISETP.NE.AND.EX UP0, UPT, UR5, URZ, UPT, UP0 ;  /* 0x0000003f0500728c */ /* 0x000fc8000bf05300 */
[----:B------:R-:W-:Y:S01]  /*c3a0*/  USEL UR4, UR4, 0x1, UP0 ;  /* 0x0000000104047887 */ /* 0x000fe20008000000 */
[----:B-1----:R-:W-:Y:S02]  /*c3b0*/  ISETP.NE.AND P0, PT, R0, 0x1, PT ;  /* 0x000000010000780c */ /* 0x002fe40003f05270 */
[----:B------:R-:W1:Y:S11]  /*c3c0*/  LDC R0, c[0x0][0xdb4] ;  /* 0x00036d00ff007b82 */ /* 0x000e760000000800 */
[----:B------:R-:W2:Y:S08]  /*c3d0*/  @P0 LDC R2, c[0x0][0xdac] ;  /* 0x00036b00ff020b82 */ /* 0x000eb00000000800 */
[----:B------:R-:W4:Y:S01]  /*c3e0*/  @P0 LDC R3, c[0x0][0xdb0] ;  /* 0x00036c00ff030b82 */ /* 0x000f220000000800 */
[----:B-1----:R-:W-:Y:S01]  /*c3f0*/  ISETP.NE.AND P1, PT, R0, 0x1, PT ;  /* 0x000000010000780c */ /* 0x002fe20003f25270 */
[----:B--2---:R-:W-:Y:S01]  /*c400*/  @P0 IMAD.HI.U32 R2, R4, R2, RZ ;  /* 0x0000000204020227 */ /* 0x004fe200078e00ff */
[----:B------:R-:W-:-:S05]  /*c410*/  MOV R6, R4 ;  /* 0x0000000400067202 */ /* 0x000fca0000000f00 */
[----:B------:R-:W1:Y:S01]  /*c420*/  LDC R4, c[0x0][0x2e0] ;  /* 0x0000b800ff047b82 */ /* 0x000e620000000800 */
[----:B----4-:R-:W-:-:S05]  /*c430*/  @P0 SHF.R.U32.HI R6, RZ, R3, R2 ;  /* 0x00000003ff060219 */ /* 0x010fca0000011602 */
[----:B------:R-:W-:Y:S02]  /*c440*/  IMAD.MOV.U32 R19, RZ, RZ, R6 ;  /* 0x000000ffff137224 */ /* 0x000fe400078e0006 */
[----:B------:R-:W2:Y:S01]  /*c450*/  @P1 LDC.64 R2, c[0x0][0xdb8] ;  /* 0x00036e00ff021b82 */ /* 0x000ea20000000a00 */
[----:B------:R4:W-:Y:S01]  /*c460*/  STL [R1+0x8], R6 ;  /* 0x0000080601007387 */ /* 0x0009e20000100800 */
[----:B-1----:R-:W-:-:S05]  /*c470*/  IMAD R8, R4, UR4, RZ ;  /* 0x0000000404087c24 */ /* 0x002fca000f8e02ff */
[----:B------:R4:W-:Y:S01]  /*c480*/  STL [R1+0x14], R8 ;  /* 0x0000140801007387 */ /* 0x0009e20000100800 */
[----:B--2---:R-:W-:-:S05]  /*c490*/  @P1 IMAD.HI.U32 R2, R6, R2, RZ ;  /* 0x0000000206021227 */ /* 0x004fca00078e00ff */
[----:B------:R-:W-:Y:S01]  /*c4a0*/  @P1 SHF.R.U32.HI R19, RZ, R3, R2 ;  /* 0x00000003ff131219 */ /* 0x000fe20000011602 */
[----:B------:R-:W-:Y:S01]  /*c4b0*/  VIADD R3, R8, 0x6f ;  /* 0x0000006f08037836 */ /* 0x000fe20000000000 */
[----:B------:R-:W-:-:S04]  /*c4c0*/  MOV R2, 0x400 ;  /* 0x0000040000027802 */ /* 0x000fc80000000f00 */
[----:B---3--:R-:W-:Y:S02]  /*c4d0*/  LEA R7, R5, R2, 0x18 ;  /* 0x0000000205077211 */ /* 0x008fe400078ec0ff */
[----:B------:R-:W-:-:S03]  /*c4e0*/  MOV R2, RZ ;  /* 0x000000ff00027202 */ /* 0x000fc60000000f00 */
[----:B------:R-:W-:Y:S01]  /*c4f0*/  VIADD R4, R7, 0x21400 ;  /* 0x0002140007047836 */ /* 0x000fe20000000000 */
[----:B------:R4:W-:Y:S01]  /*c500*/  STL [R1+0x4], R7 ;  /* 0x0000040701007387 */ /* 0x0009e20000100800 */
[----:B------:R-:W-:-:S03]  /*c510*/  IMAD.HI R2, R3, -0x6db6db6d, R2 ;  /* 0x9249249303027827 */ /* 0x000fc600078e0202 */
[----:B------:R-:W-:Y:S01]  /*c520*/  LOP3.LUT P0, RZ, R4, 0x3ff, RZ, 0xc0, !PT ;  /* 0x000003ff04ff7812 */ /* 0x000fe2000780c0ff */
[----:B------:R-:W-:-:S04]  /*c530*/  IMAD.MOV R3, RZ, RZ, -R19 ;  /* 0x000000ffff037224 */ /* 0x000fc800078e0a13 */
[----:B------:R-:W-:Y:S01]  /*c540*/  IMAD R4, R0, R3, R6 ;  /* 0x0000000300047224 */ /* 0x000fe200078e0206 */
[----:B------:R-:W-:-:S04]  /*c550*/  SHF.R.U32.HI R3, RZ, 0x1f, R2 ;  /* 0x0000001fff037819 */ /* 0x000fc80000011602 */
[----:B------:R-:W-:Y:S01]  /*c560*/  LEA.HI.SX32 R0, R2, R3, 0x1a ;  /* 0x0000000302007211 */ /* 0x000fe200078fd2ff */
[----:B------:R4:W-:Y:S04]  /*c570*/  STL [R1], R4 ;  /* 0x0000000401007387 */ /* 0x0009e80000100800 */
[----:B------:R4:W-:Y:S01]  /*c580*/  STL [R1+0xc], R0 ;  /* 0x00000c0001007387 */ /* 0x0009e20000100800 */
[----:B------:R-:W-:Y:S05]  /*c590*/  @!P0 BRA `(.L_x_33) ;  /* 0x0000000000408947 */ /* 0x000fea0003800000 */
[----:B------:R-:W-:Y:S01]  /*c5a0*/  MOV R2, 0x0 ;  /* 0x0000000000027802 */ /* 0x000fe20000000f00 */
[----:B------:R-:W-:Y:S01]  /*c5b0*/  ULDC.64 UR6, c[0x4][0xa8] ;  /* 0x01002a0000067ab9 */ /* 0x000fe20000000a00 */
[----:B------:R-:W-:Y:S01]  /*c5c0*/  ULDC.64 UR8, c[0x4][0xb0] ;  /* 0x01002c0000087ab9 */ /* 0x000fe20000000a00 */
[----:B------:R-:W-:Y:S01]  /*c5d0*/  ULDC.64 UR4, c[0x4][0x8] ;  /* 0x0100020000047ab9 */ /* 0x000fe20000000a00 */
[----:B----4-:R-:W-:Y:S01]  /*c5e0*/  MOV R4, UR6 ;  /* 0x0000000600047c02 */ /* 0x010fe20008000f00 */
[----:B------:R-:W-:Y:S01]  /*c5f0*/  IMAD.U32 R5, RZ, RZ, UR7 ;  /* 0x00000007ff057e24 */ /* 0x000fe2000f8e00ff */
[----:B------:R-:W1:Y:S01]  /*c600*/  LDC.64 R2, c[0x4][R2] ;  /* 0x0100000002027b82 */ /* 0x000e620000000a00 */
[----:B------:R-:W-:Y:S01]  /*c610*/  IMAD.U32 R6, RZ, RZ, UR8 ;  /* 0x00000008ff067e24 */ /* 0x000fe2000f8e00ff */
[----:B------:R-:W-:Y:S01]  /*c620*/  MOV R7, UR9 ;  /* 0x0000000900077c02 */ /* 0x000fe20008000f00 */
[----:B------:R-:W-:Y:S01]  /*c630*/  IMAD.U32 R10, RZ, RZ, UR4 ;  /* 0x00000004ff0a7e24 */ /* 0x000fe2000f8e00ff */
[----:B------:R-:W-:Y:S01]  /*c640*/  MOV R8, 0x70 ;  /* 0x0000007000087802 */ /* 0x000fe20000000f00 */
[----:B------:R-:W-:-:S02]  /*c650*/  IMAD.U32 R11, RZ, RZ, UR5 ;  /* 0x00000005ff0b7e24 */ /* 0x000fc4000f8e00ff */
[----:B------:R-:W-:Y:S02]  /*c660*/  IMAD.MOV.U32 R12, RZ, RZ, 0x1 ;  /* 0x00000001ff0c7424 */ /* 0x000fe400078e00ff */
[----:B------:R-:W-:-:S07]  /*c670*/  IMAD.MOV.U32 R13, RZ, RZ, RZ ;  /* 0x000000ffff0d7224 */ /* 0x000fce00078e00ff */
[----:B------:R-:W-:-:S07]  /*c680*/  LEPC R20, `(.L_x_33) ;  /* 0x000000001014794e */ /* 0x000fce0000000000 */
[----:B-1----:R-:W-:Y:S05]  /*c690*/  CALL.ABS.NOINC R2 ;  /* 0x0000000002007343 */ /* 0x002fea0003c00000 */
.L_x_33:
[----:B------:R-:W4:Y:S02]  /*c6a0*/  LDL R2, [R1+0x4] ;  /* 0x0000040001027983 */ /* 0x000f240000100800 */
[----:B----4-:R-:W-:-:S04]  /*c6b0*/  IADD3 R0, R2, 0x400, RZ ;  /* 0x0000040002007810 */ /* 0x010fc80007ffe0ff */
[----:B------:R-:W-:-:S13]  /*c6c0*/  LOP3.LUT P0, RZ, R0, 0x3ff, RZ, 0xc0, !PT ;  /* 0x000003ff00ff7812 */ /* 0x000fda000780c0ff */
[----:B------:R-:W-:Y:S05]  /*c6d0*/  @!P0 BRA `(.L_x_34) ;  /* 0x0000000000808947 */ /* 0x000fea0003800000 */
[----:B------:R-:W-:Y:S01]  /*c6e0*/  MOV R0, 0x0 ;  /* 0x0000000000007802 */ /* 0x000fe20000000f00 */
[----:B------:R-:W-:Y:S01]  /*c6f0*/  ULDC.64 UR6, c[0x4][0xa8] ;  /* 0x01002a0000067ab9 */ /* 0x000fe20000000a00 */
[----:B------:R-:W-:Y:S01]  /*c700*/  ULDC.64 UR8, c[0x4][0xb0] ;  /* 0x01002c0000087ab9 */ /* 0x000fe20000000a00 */
[----:B------:R-:W-:Y:S01]  /*c710*/  ULDC.64 UR4, c[0x4][0x10] ;  /* 0x0100040000047ab9 */ /* 0x000fe20000000a00 */
[----:B------:R1:W2:Y:S01]  /*c720*/  LDC.64 R2, c[0x4][R0] ;  /* 0x0100000000027b82 */ /* 0x0002a20000000a00 */
[----:B------:R-:W-:Y:S01]  /*c730*/  IMAD.U32 R4, RZ, RZ, UR6 ;  /* 0x00000006ff047e24 */ /* 0x000fe2000f8e00ff */
[----:B------:R-:W-:Y:S01]  /*c740*/  MOV R6, UR8 ;  /* 0x0000000800067c02 */ /* 0x000fe20008000f00 */
[----:B------:R-:W-:Y:S01]  /*c750*/  IMAD.U32 R5, RZ, RZ, UR7 ;  /* 0x00000007ff057e24 */ /* 0x000fe2000f8e00ff */
[----:B------:R-:W-:Y:S01]  /*c760*/  MOV R11, UR5 ;  /* 0x00000005000b7c02 */ /* 0x000fe20008000f00 */
[----:B------:R-:W-:Y:S01]  /*c770*/  IMAD.U32 R7, RZ, RZ, UR9 ;  /* 0x00000009ff077e24 */ /* 0x000fe2000f8e00ff */
[----:B------:R-:W-:Y:S01]  /*c780*/  MOV R13, RZ ;  /* 0x000000ff000d7202 */ /* 0x000fe20000000f00 */
[----:B------:R-:W-:-:S02]  /*c790*/  IMAD.U32 R10, RZ, RZ, UR4 ;  /* 0x00000004ff0a7e24 */ /* 0x000fc4000f8e00ff */
[----:B------:R-:W-:Y:S02]  /*c7a0*/  IMAD.MOV.U32 R8, RZ, RZ, 0x70 ;  /* 0x00000070ff087424 */ /* 0x000fe400078e00ff */
[----:B-1----:R-:W-:-:S07]  /*c7b0*/  IMAD.MOV.U32 R12, RZ, RZ, 0x1 ;  /* 0x00000001ff0c7424 */ /* 0x002fce00078e00ff */
[----:B------:R-:W-:-:S07]  /*c7c0*/  LEPC R20, `(.L_x_35) ;  /* 0x000000001014794e */ /* 0x000fce0000000000 */
[----:B--2---:R-:W-:Y:S05]  /*c7d0*/  CALL.ABS.NOINC R2 ;  /* 0x0000000002007343 */ /* 0x004fea0003c00000 */
.L_x_35:
[----:B------:R-:W-:Y:S01]  /*c7e0*/  MOV R2, 0x0 ;  /* 0x0000000000027802 */ /* 0x000fe20000000f00 */
[----:B------:R-:W-:Y:S01]  /*c7f0*/  ULDC.64 UR6, c[0x4][0xa8] ;  /* 0x01002a0000067ab9 */ /* 0x000fe20000000a00 */
[----:B------:R-:W-:Y:S01]  /*c800*/  ULDC.64 UR8, c[0x4][0xb0] ;  /* 0x01002c0000087ab9 */ /* 0x000fe20000000a00 */
[----:B------:R-:W-:Y:S01]  /*c810*/  ULDC.64 UR4, c[0x4][0x18] ;  /* 0x0100060000047ab9 */ /* 0x000fe20000000a00 */
[----:B------:R-:W-:Y:S01]  /*c820*/  IMAD.U32 R4, RZ, RZ, UR6 ;  /* 0x00000006ff047e24 */ /* 0x000fe2000f8e00ff */
[----:B------:R-:W-:Y:S01]  /*c830*/  MOV R6, UR8 ;  /* 0x0000000800067c02 */ /* 0x000fe20008000f00 */
[----:B------:R-:W1:Y:S01]  /*c840*/  LDC.64 R2, c[0x4][R2] ;  /* 0x0100000002027b82 */ /* 0x000e620000000a00 */
[----:B------:R-:W-:Y:S01]  /*c850*/  IMAD.U32 R5, RZ, RZ, UR7 ;  /* 0x00000007ff057e24 */ /* 0x000fe2000f8e00ff */
[----:B------:R-:W-:Y:S01]  /*c860*/  MOV R11, UR5 ;  /* 0x00000005000b7c02 */ /* 0x000fe20008000f00 */
[----:B------:R-:W-:Y:S01]  /*c870*/  IMAD.U32 R7, RZ, RZ, UR9 ;  /* 0x00000009ff077e24 */ /* 0x000fe2000f8e00ff */
[----:B------:R-:W-:Y:S01]  /*c880*/  MOV R13, RZ ;  /* 0x000000ff000d7202 */ /* 0x000fe20000000f00 */
[----:B------:R-:W-:-:S02]  /*c890*/  IMAD.U32 R10, RZ, RZ, UR4 ;  /* 0x00000004ff0a7e24 */ /* 0x000fc4000f8e00ff */
[----:B------:R-:W-:Y:S02]  /*c8a0*/  IMAD.MOV.U32 R8, RZ, RZ, 0x70 ;  /* 0x00000070ff087424 */ /* 0x000fe400078e00ff */
[----:B------:R-:W-:-:S07]  /*c8b0*/  IMAD.MOV.U32 R12, RZ, RZ, 0x1 ;  /* 0x00000001ff0c7424 */ /* 0x000fce00078e00ff */
[----:B------:R-:W-:-:S07]  /*c8c0*/  LEPC R20, `(.L_x_34) ;  /* 0x000000001014794e */ /* 0x000fce0000000000 */
[----:B-1----:R-:W-:Y:S05]  /*c8d0*/  CALL.ABS.NOINC R2 ;  /* 0x0000000002007343 */ /* 0x002fea0003c00000 */
.L_x_34:
[----:B------:R-:W2:Y:S01]  /*c8e0*/  LDL R2, [R1] ;  /* 0x0000000001027983 */ /* 0x000ea20000100800 */
[----:B------:R-:W1:Y:S01]  /*c8f0*/  LDC R0, c[0x0][0x428] ;  /* 0x00010a00ff007b82 */ /* 0x000e620000000800 */
[----:B------:R-:W-:Y:S02]  /*c900*/  ULDC.64 UR4, c[0x0][0x9f8] ;  /* 0x00027e0000047ab9 */ /* 0x000fe40000000a00 */
[----:B------:R-:W3:Y:S01]  /*c910*/  LDL.LU R6, [R1+0x8] ;  /* 0x0000080001067983 */ /* 0x000ee20000300800 */
[----:B-1----:R-:W-:-:S03]  /*c920*/  ISETP.NE.AND P1, PT, R0, 0x1, PT ;  /* 0x000000010000780c */ /* 0x002fc60003f25270 */
[----:B------:R-:W4:Y:S01]  /*c930*/  LDL R5, [R1+0x10] ;  /* 0x0000100001057983 */ /* 0x000f220000100800 */
[----:B------:R-:W-:Y:S01]  /*c940*/  ISETP.NE.U32.AND P0, PT, RZ, UR4, PT ;  /* 0x00000004ff007c0c */ /* 0x000fe2000bf05070 */
[----:B------:R-:W-:Y:S01]  /*c950*/  ULDC.64 UR6, c[0x0][0x208] ;  /* 0x0000820000067ab9 */ /* 0x000fe20000000a00 */
[----:B------:R-:W-:Y:S01]  /*c960*/  ULDC UR4, c[0x0][0xda8] ;  /* 0x00036a0000047ab9 */ /* 0x000fe20000000800 */
[----:B------:R-:W1:Y:S01]  /*c970*/  S2R R7, SR_TID.X ;  /* 0x0000000000077919 */ /* 0x000e620000002100 */
[----:B------:R-:W-:-:S05]  /*c980*/  ISETP.NE.AND.EX P0, PT, RZ, UR5, PT, P0 ;  /* 0x00000005ff007c0c */ /* 0x000fca000bf05300 */
[----:B------:R-:W2:Y:S08]  /*c990*/  @P1 LDC R0, c[0x0][0x42c] ;  /* 0x00010b00ff001b82 */ /* 0x000eb00000000800 */
[----:B------:R-:W2:Y:S01]  /*c9a0*/  @P1 LDC R3, c[0x0][0x430] ;  /* 0x00010c00ff031b82 */ /* 0x000ea20000000800 */
[----:B-1----:R-:W-:Y:S01]  /*c9b0*/  LOP3.LUT R7, R7, 0x1f, RZ, 0xc0, !PT ;  /* 0x0000001f07077812 */ /* 0x002fe200078ec0ff */
[----:B--2---:R-:W-:-:S04]  /*c9c0*/  @P1 IMAD.HI.U32 R0, R2, R0, RZ ;  /* 0x0000000002001227 */ /* 0x004fc800078e00ff */
[----:B------:R-:W-:Y:S01]  /*c9d0*/  IMAD.MOV.U32 R4, RZ, RZ, R2 ;  /* 0x000000ffff047224 */ /* 0x000fe200078e0002 */
[----:B------:R-:W-:Y:S02]  /*c9e0*/  @P1 SHF.R.U32.HI R4, RZ, R3, R0 ;  /* 0x00000003ff041219 */ /* 0x000fe40000011600 */
[----:B------:R-:W1:Y:S01]  /*c9f0*/  @P0 LDC.64 R2, c[0x0][0x9f8] ;  /* 0x00027e00ff020b82 */ /* 0x000e620000000a00 */
[----:B------:R-:W-:Y:S01]  /*ca00*/  MOV R0, R19 ;  /* 0x0000001300007202 */ /* 0x000fe20000000f00 */
[----:B-1----:R-:W-:-:S05]  /*ca10*/  @P0 IMAD.WIDE R2, R19, 0x4, R2 ;  /* 0x0000000413020825 */ /* 0x002fca00078e0202 */
[----:B------:R1:W5:Y:S01]  /*ca20*/  @P0 LDG.E R0, desc[UR6][R2.64] ;  /* 0x0000000602000981 */ /* 0x000362000c1e1900 */
[----:B------:R-:W-:Y:S01]  /*ca30*/  ISETP.NE.AND P1, PT, R7, RZ, PT ;  /* 0x000000ff0700720c */ /* 0x000fe20003f25270 */
[----:B---3--:R-:W-:-:S03]  /*ca40*/  IMAD.MOV R8, RZ, RZ, -R6 ;  /* 0x000000ffff087224 */ /* 0x008fc600078e0a06 */
[----:B------:R-:W-:Y:S01]  /*ca50*/  PLOP3.LUT P2, PT, P1, PT, PT, 0x8, 0x0 ;  /* 0x000000000000781c */ /* 0x000fe20000f4e170 */
[----:B----4-:R-:W-:-:S05]  /*ca60*/  IMAD R8, R8, UR4, R5 ;  /* 0x0000000408087c24 */ /* 0x010fca000f8e0205 */
[----:B------:R-:W-:-:S03]  /*ca70*/  SHF.L.U32 R8, R8, 0x7, RZ ;  /* 0x0000000708087819 */ /* 0x000fc600000006ff */
[----:B------:R-:W-:-:S05]  /*ca80*/  VOTEU.ALL UP1, P1 ;  /* 0x00000000003f7886 */ /* 0x000fca0000820000 */
[----:B------:R-:W-:-:S04]  /*ca90*/  @!UP1 UIADD3 UR8, UP0, UR36, 0x270, URZ ;  /* 0x0000027024089890 */ /* 0x000fc8000ff1e03f */
[----:B------:R-:W-:-:S03]  /*caa0*/  @!UP1 UIADD3.X UR9, URZ, UR37, URZ, UP0, !UPT ;  /* 0x000000253f099290 */ /* 0x000fc600087fe43f */
[----:B-1----:R-:W-:-:S09]  /*cab0*/  VOTEU.ALL UP0, P1 ;  /* 0x00000000003f7886 */ /* 0x002fd20000800000 */
.L_x_36:
[----:B------:R-:W2:Y:S01]  /*cac0*/  LDL R2, [R1] ;  /* 0x0000000001027983 */ /* 0x000ea20000100800 */
[----:B------:R-:W-:Y:S02]  /*cad0*/  PLOP3.LUT P0, PT, P0, P2, PT, 0xa2, 0x0 ;  /* 0x000000000000781c */ /* 0x000fe40000705472 */
[----:B------:R-:W-:Y:S01]  /*cae0*/  @P2 R2UR P0, UR7, R19 ;  /* 0x00000000130722ca */ /* 0x000fe20000000000 */
[----:B------:R-:W-:-:S07]  /*caf0*/  UMOV UR4, URZ ;  /* 0x0000003f00047c82 */ /* 0x000fce0008000000 */
[----:B------:R-:W-:Y:S02]  /*cb00*/  PLOP3.LUT P0, PT, P0, P2, PT, 0xa2, 0x0 ;  /* 0x000000000000781c */ /* 0x000fe40000705472 */
[----:B--2---:R-:W-:-:S08]  /*cb10*/  @P2 R2UR.OR P0, UR6, R2 ;  /* 0x00000000020622ca */ /* 0x004fd00000100000 */
[----:B------:R-:W-:Y:S02]  /*cb20*/  PLOP3.LUT P0, PT, P0, P2, PT, 0xa2, 0x0 ;  /* 0x000000000000781c */ /* 0x000fe40000705472 */
[----:B------:R-:W-:-:S08]  /*cb30*/  @P2 R2UR.OR P0, UR5, R8 ;  /* 0x00000000080522ca */ /* 0x000fd00000100000 */
[----:B------:R-:W-:-:S05]  /*cb40*/  @P2 PLOP3.LUT P2, PT, P0, PT, PT, 0x80, 0x0 ;  /* 0x000000000000281c */ /* 0x000fca000074f070 */
[----:B------:R1:W-:Y:S08]  /*cb50*/  @!UP0 UTMAPF.L2.4D [UR4], [UR8] ;  /* 0x00000004080085b8 */ /* 0x0003f00008018000 */
[----:B-1----:R-:W-:Y:S05]  /*cb60*/  @P2 BRA.U.ANY `(.L_x_36) ;  /* 0xfffffffd00d42947 */ /* 0x002fea000393ffff */
[----:B------:R-:W-:Y:S01]  /*cb70*/  PLOP3.LUT P2, PT, P1, PT, PT, 0x8, 0x0 ;  /* 0x000000000000781c */ /* 0x000fe20000f4e170 */
[----:B------:R-:W-:Y:S01]  /*cb80*/  VOTEU.ALL UP0, P1 ;  /* 0x00000000003f7886 */ /* 0x000fe20000800000 */
[----:B------:R-:W-:-:S11]  /*cb90*/  UMOV UR4, 0x40 ;  /* 0x0000004000047882 */ /* 0x000fd60000000000 */
.L_x_37:
[----:B------:R-:W2:Y:S01]  /*cba0*/  LDL R2, [R1] ;  /* 0x0000000001027983 */ /* 0x000ea20000100800 */
[----:B------:R-:W-:Y:S02]  /*cbb0*/  PLOP3.LUT P0, PT, P0, P2, PT, 0xa2, 0x0 ;  /* 0x000000000000781c */ /* 0x000fe40000705472 */
[----:B------:R-:W-:-:S08]  /*cbc0*/  @P2 R2UR P0, UR7, R19 ;  /* 0x00000000130722ca */ /* 0x000fd00000000000 */
        /* <DEDUP_REMOVED lines=10> */
.L_x_38:
        /* <DEDUP_REMOVED lines=10> */
[----:B------:R-:W1:Y:S01]  /*cd10*/  LDC.64 R2, c[0x0][0x3f8] ;  /* 0x0000fe00ff027b82 */ /* 0x000e620000000a00 */
[----:B------:R-:W-:Y:S01]  /*cd20*/  UMOV UR4, 0xffffffff ;  /* 0xffffffff00047882 */ /* 0x000fe20000000000 */
[----:B-1----:R-:W-:-:S04]  /*cd30*/  ISETP.NE.U32.AND P0, PT, R2, RZ, PT ;  /* 0x000000ff0200720c */ /* 0x002fc80003f05070 */
[----:B------:R-:W-:-:S04]  /*cd40*/  ISETP.NE.AND.EX P0, PT, R3, RZ, PT, P0 ;  /* 0x000000ff0300720c */ /* 0x000fc80003f05300 */
[----:B-----5:R-:W-:Y:S01]  /*cd50*/  SEL R5, R0, RZ, !P0 ;  /* 0x000000ff00057207 */ /* 0x020fe20004000000 */
[----:B------:R-:W-:Y:S08]  /*cd60*/  BRA.DIV UR4, `(.L_x_39) ;  /* 0x0000002a04587947 */ /* 0x000ff0000b800000 */
.L_x_92:
[----:B------:R-:W2:Y:S01]  /*cd70*/  LDL R6, [R1+0xc] ;  /* 0x00000c0001067983 */ /* 0x000ea20000100800 */
[----:B------:R-:W-:Y:S01]  /*cd80*/  UMOV UR4, 0xffffffff ;  /* 0xffffffff00047882 */ /* 0x000fe20000000000 */
[----:B------:R-:W-:Y:S01]  /*cd90*/  SHF.R.S32.HI R11, RZ, 0x1f, R0 ;  /* 0x0000001fff0b7819 */ /* 0x000fe20000011400 */
[----:B--2---:R-:W-:Y:S01]  /*cda0*/  VIADD R10, R6, 0xffffffff ;  /* 0xffffffff060a7836 */ /* 0x004fe20000000000 */
[----:B------:R-:W-:Y:S06]  /*cdb0*/  BRA.DIV UR4, `(.L_x_40) ;  /* 0x0000002a04787947 */ /* 0x000fec000b800000 */
[----:B------:R-:W-:-:S13]  /*cdc0*/  ELECT P6, URZ, PT ;  /* 0x00000000003f782f */ /* 0x000fda00038c0000 */
.L_x_95:
[----:B------:R-:W-:Y:S05]  /*cdd0*/  @!P6 BRA `(.L_x_41) ;  /* 0x000000040018e947 */ /* 0x000fea0003800000 */
[----:B------:R-:W-:Y:S01]  /*cde0*/  MOV R18, R10 ;  /* 0x0000000a00127202 */ /* 0x000fe20000000f00 */
[----:B------:R-:W-:Y:S01]  /*cdf0*/  IMAD.MOV.U32 R5, RZ, RZ, R0 ;  /* 0x000000ffff057224 */ /* 0x000fe200078e0000 */
[----:B------:R-:W-:Y:S06]  /*ce00*/  @!P0 BRA `(.L_x_42) ;  /* 0x00000000004c8947 */ /* 0x000fec0003800000 */
[----:B------:R-:W1:Y:S01]  /*ce10*/  LDC R9, c[0x0][0x41c] ;  /* 0x00010700ff097b82 */ /* 0x000e620000000800 */
[----:B------:R-:W-:Y:S01]  /*ce20*/  MOV R5, R10 ;  /* 0x0000000a00057202 */ /* 0x000fe20000000f00 */
[----:B------:R-:W-:Y:S01]  /*ce30*/  ULDC.64 UR4, c[0x0][0x408] ;  /* 0x0001020000047ab9 */ /* 0x000fe20000000a00 */
[----:B------:R-:W-:Y:S01]  /*ce40*/  ULDC.64 UR6, c[0x0][0x208] ;  /* 0x0000820000067ab9 */ /* 0x000fe20000000a00 */
[----:B-1----:R-:W-:-:S13]  /*ce50*/  ISETP.NE.AND P1, PT, R9, 0x1, PT ;  /* 0x000000010900780c */ /* 0x002fda0003f25270 */
[----:B------:R-:W1:Y:S02]  /*ce60*/  @P1 LDC.64 R6, c[0x0][0x420] ;  /* 0x00010800ff061b82 */ /* 0x000e640000000a00 */
[----:B-1----:R-:W-:-:S05]  /*ce70*/  @P1 IMAD.HI.U32 R6, R10, R6, RZ ;  /* 0x000000060a061227 */ /* 0x002fca00078e00ff */
[----:B------:R-:W-:Y:S01]  /*ce80*/  @P1 SHF.R.U32.HI R5, RZ, R7, R6 ;  /* 0x00000007ff051219 */ /* 0x000fe20000011606 */
[----:B------:R-:W-:-:S03]  /*ce90*/  IMAD R6, R11, UR4, RZ ;  /* 0x000000040b067c24 */ /* 0x000fc6000f8e02ff */
[--C-:B------:R-:W-:Y:S01]  /*cea0*/  SHF.R.S32.HI R7, RZ, 0x1f, R5.reuse ;  /* 0x0000001fff077819 */ /* 0x100fe20000011405 */
[----:B------:R-:W-:-:S04]  /*ceb0*/  IMAD.MOV R18, RZ, RZ, -R5 ;  /* 0x000000ffff127224 */ /* 0x000fc800078e0a05 */
[----:B------:R-:W-:Y:S02]  /*cec0*/  IMAD R18, R9, R18, R10 ;  /* 0x0000001209127224 */ /* 0x000fe400078e020a */
[----:B------:R-:W-:Y:S01]  /*ced0*/  IMAD R9, R0, UR5, R6 ;  /* 0x0000000500097c24 */ /* 0x000fe2000f8e0206 */
[----:B------:R-:W-:-:S05]  /*cee0*/  MOV R6, R5 ;  /* 0x0000000500067202 */ /* 0x000fca0000000f00 */
[----:B------:R-:W-:-:S04]  /*cef0*/  IMAD.WIDE.U32 R6, R0, UR4, R6 ;  /* 0x0000000400067c25 */ /* 0x000fc8000f8e0006 */
[----:B------:R-:W-:Y:S01]  /*cf00*/  IMAD.IADD R5, R7, 0x1, R9 ;  /* 0x0000000107057824 */ /* 0x000fe200078e0209 */
[----:B------:R-:W-:-:S04]  /*cf10*/  LEA R12, P1, R6, R2, 0x2 ;  /* 0x00000002060c7211 */ /* 0x000fc800078210ff */
[----:B------:R-:W-:-:S05]  /*cf20*/  LEA.HI.X R13, R6, R3, R5, 0x2, P1 ;  /* 0x00000003060d7211 */ /* 0x000fca00008f1405 */
[----:B------:R1:W5:Y:S04]  /*cf30*/  LDG.E R5, desc[UR6][R12.64] ;  /* 0x000000060c057981 */ /* 0x000368000c1e1900 */
.L_x_42:
[----:B------:R-:W2:Y:S01]  /*cf40*/  S2R R7, SR_CgaCtaId ;  /* 0x0000000000077919 */ /* 0x000ea20000008800 */
[----:B------:R-:W-:-:S04]  /*cf50*/  MOV R6, 0x400 ;  /* 0x0000040000067802 */ /* 0x000fc80000000f00 */
[----:B--2---:R-:W-:Y:S02]  /*cf60*/  LEA R6, R7, R6, 0x18 ;  /* 0x0000000607067211 */ /* 0x004fe400078ec0ff */
[----:B------:R-:W-:Y:S02]  /*cf70*/  SHF.L.U32 R7, R17, 0x1f, RZ ;  /* 0x0000001f11077819 */ /* 0x000fe400000006ff */
[----:B------:R-:W-:-:S04]  /*cf80*/  LEA R6, R16, R6, 0x3 ;  /* 0x0000000610067211 */ /* 0x000fc800078e18ff */
[----:B------:R-:W2:Y:S02]  /*cf90*/  SYNCS.PHASECHK.TRANS64.TRYWAIT P1, [R6+URZ+0x36840], R7 ;  /* 0x03684007060075a7 */ /* 0x000ea4000802017f */
[----:B--2---:R-:W-:Y:S05]  /*cfa0*/  @!P1 BRA `(.L_x_43) ;  /* 0x00000028001c9947 */ /* 0x004fea0003800000 */
.L_x_96:
[----:B------:R-:W3:Y:S02]  /*cfb0*/  S2R R9, SR_TID.X ;  /* 0x0000000000097919 */ /* 0x000ee40000002100 */
[----:B---3--:R-:W-:-:S04]  /*cfc0*/  LOP3.LUT R9, R9, 0x7f, RZ, 0xc0, !PT ;  /* 0x0000007f09097812 */ /* 0x008fc800078ec0ff */
[----:B------:R-:W-:-:S13]  /*cfd0*/  ISETP.NE.AND P1, PT, R9, RZ, PT ;  /* 0x000000ff0900720c */ /* 0x000fda0003f25270 */
[----:B------:R-:W-:Y:S05]  /*cfe0*/  @P1 BRA `(.L_x_44) ;  /* 0x00000000001c1947 */ /* 0x000fea0003800000 */
[----:B------:R-:W3:Y:S01]  /*cff0*/  S2R R9, SR_TID.X ;  /* 0x0000000000097919 */ /* 0x000ee20000002100 */
[----:B--2---:R-:W-:-:S04]  /*d000*/  IMAD.MOV.U32 R7, RZ, RZ, 0xa800 ;  /* 0x0000a800ff077424 */ /* 0x004fc800078e00ff */
[----:B------:R4:W-:Y:S01]  /*d010*/  SYNCS.ARRIVE.TRANS64 RZ, [R6+URZ+0x36830], R7 ;  /* 0x0368300706ff79a7 */ /* 0x0009e2000800003f */
[----:B---3--:R-:W-:-:S04]  /*d020*/  LOP3.LUT R9, R9, 0x1f, RZ, 0xc0, !PT ;  /* 0x0000001f09097812 */ /* 0x008fc800078ec0ff */
[----:B------:R-:W-:-:S13]  /*d030*/  ISETP.NE.AND P1, PT, R9, RZ, PT ;  /* 0x000000ff0900720c */ /* 0x000fda0003f25270 */
[----:B----4-:R-:W-:Y:S05]  /*d040*/  @!P1 BRA `(.L_x_44) ;  /* 0x0000000000049947 */ /* 0x010fea0003800000 */
[----:B------:R-:W-:Y:S01]  /*d050*/  BPT.TRAP 0x1 ;  /* 0x000000040000795c */ /* 0x000fe20000300000 */
.L_x_44:
[----:B------:R-:W3:Y:S01]  /*d060*/  S2R R9, SR_CgaCtaId ;  /* 0x0000000000097919 */ /* 0x000ee20000008800 */
[----:B--2---:R-:W-:Y:S01]  /*d070*/  MOV R7, 0x400 ;  /* 0x0000040000077802 */ /* 0x004fe20000000f00 */
[----:B------:R-:W-:Y:S01]  /*d080*/  UIADD3 UR4, UP0, UR36, 0x370, URZ ;  /* 0x0000037024047890 */ /* 0x000fe2000ff1e03f */
[----:B------:R-:W-:Y:S01]  /*d090*/  R2UR UR9, R6 ;  /* 0x00000000060972ca */ /* 0x000fe200000e0000 */
[----:B------:R-:W-:Y:S01]  /*d0a0*/  UMOV UR10, URZ ;  /* 0x0000003f000a7c82 */ /* 0x000fe20008000000 */
[----:B------:R-:W-:Y:S01]  /*d0b0*/  R2UR UR11, R18 ;  /* 0x00000000120b72ca */ /* 0x000fe200000e0000 */
[----:B------:R-:W-:Y:S01]  /*d0c0*/  UIADD3.X UR5, URZ, UR37, URZ, UP0, !UPT ;  /* 0x000000253f057290 */ /* 0x000fe200087fe43f */
[----:B------:R-:W-:Y:S01]  /*d0d0*/  R2UR UR12, R4 ;  /* 0x00000000040c72ca */ /* 0x000fe200000e0000 */
[----:B------:R-:W-:Y:S01]  /*d0e0*/  UMOV UR6, 0x0 ;  /* 0x0000000000067882 */ /* 0x000fe20000000000 */
[----:B-----5:R-:W-:Y:S01]  /*d0f0*/  R2UR UR13, R5 ;  /* 0x00000000050d72ca */ /* 0x020fe200000e0000 */
[----:B------:R-:W-:Y:S01]  /*d100*/  UMOV UR7, 0x14f00000 ;  /* 0x14f0000000077882 */ /* 0x000fe20000000000 */
[----:B------:R-:W-:-:S05]  /*d110*/  UMOV UR16, 0x40 ;  /* 0x0000004000107882 */ /* 0x000fca0000000000 */
[----:B------:R-:W-:Y:S02]  /*d120*/  UIADD3 UR9, UR9, 0x36830, URZ ;  /* 0x0003683009097890 */ /* 0x000fe4000fffe03f */
[----:B------:R-:W-:Y:S01]  /*d130*/  UIMAD UR11, UR11, 0x70, URZ ;  /* 0x000000700b0b78a4 */ /* 0x000fe2000f8e023f */
[----:B---3--:R-:W-:-:S05]  /*d140*/  LEA R7, R9, R7, 0x18 ;  /* 0x0000000709077211 */ /* 0x008fca00078ec0ff */
[----:B------:R-:W-:-:S05]  /*d150*/  IMAD R6, R16, 0xa800, R7 ;  /* 0x0000a80010067824 */ /* 0x000fca00078e0207 */
[----:B------:R-:W-:-:S13]  /*d160*/  R2UR UR8, R6 ;  /* 0x00000000060872ca */ /* 0x000fda00000e0000 */
[----:B------:R-:W-:Y:S02]  /*d170*/  UIADD3 UR14, UR8, 0x21400, URZ ;  /* 0x00021400080e7890 */ /* 0x000fe4000fffe03f */
[----:B------:R-:W-:Y:S02]  /*d180*/  UIADD3 UR15, UR8, 0x24c00, URZ ;  /* 0x00024c00080f7890 */ /* 0x000fe4000fffe03f */
[----:B------:R-:W-:-:S03]  /*d190*/  UIADD3 UR17, UR8, 0x28400, URZ ;  /* 0x0002840008117890 */ /* 0x000fc6000fffe03f */
[----:B------:R-:W-:Y:S01]  /*d1a0*/  UMOV UR8, UR14 ;  /* 0x0000000e00087c82 */ /* 0x000fe20008000000 */
[----:B------:R-:W-:Y:S01]  /*d1b0*/  UMOV UR14, 0x80 ;  /* 0x00000080000e7882 */ /* 0x000fe20000000000 */
[----:B------:R2:W-:Y:S02]  /*d1c0*/  UTMALDG.4D [UR8], [UR4], desc[UR6] ;  /* 0x00000608040075b4 */ /* 0x0005e40008019000 */
[----:B--2---:R-:W-:Y:S01]  /*d1d0*/  UMOV UR8, UR15 ;  /* 0x0000000f00087c82 */ /* 0x004fe20008000000 */
[----:B------:R-:W-:Y:S02]  /*d1e0*/  UMOV UR10, UR16 ;  /* 0x00000010000a7c82 */ /* 0x000fe40008000000 */
[----:B------:R2:W-:Y:S02]  /*d1f0*/  UTMALDG.4D [UR8], [UR4], desc[UR6] ;  /* 0x00000608040075b4 */ /* 0x0005e40008019000 */
[----:B--2---:R-:W-:Y:S01]  /*d200*/  UMOV UR8, UR17 ;  /* 0x0000001100087c82 */ /* 0x004fe20008000000 */
[----:B------:R-:W-:-:S02]  /*d210*/  UMOV UR10, UR14 ;  /* 0x0000000e000a7c82 */ /* 0x000fc40008000000 */
[----:B------:R2:W-:Y:S02]  /*d220*/  UTMALDG.4D [UR8], [UR4], desc[UR6] ;  /* 0x00000608040075b4 */ /* 0x0005e40008019000 */
[----:B--2---:R-:W-:Y:S01]  /*d230*/  NOP ;  /* 0x0000000000007918 */ /* 0x004fe20000000000 */
.L_x_41:
[----:B------:R-:W2:Y:S04]  /*d240*/  LDL.LU R14, [R1] ;  /* 0x00000000010e7983 */ /* 0x000ea80000300800 */
[----:B-1----:R-:W3:Y:S01]  /*d250*/  LDL R13, [R1+0x18] ;  /* 0x00001800010d7983 */ /* 0x002ee20000100800 */
[----:B------:R-:W-:-:S03]  /*d260*/  MOV R9, 0x400 ;  /* 0x0000040000097802 */ /* 0x000fc60000000f00 */
[----:B------:R-:W4:Y:S01]  /*d270*/  LDL.LU R7, [R1+0x14] ;  /* 0x0000140001077983 */ /* 0x000f220000300800 */
[----:B------:R-:W1:Y:S01]  /*d280*/  S2R R12, SR_CgaCtaId ;  /* 0x00000000000c7919 */ /* 0x000e620000008800 */
[----:B------:R-:W-:Y:S05]  /*d290*/  WARPSYNC.ALL ;  /* 0x0000000000007948 */ /* 0x000fea0003800000 */
[----:B------:R-:W-:-:S13]  /*d2a0*/  ELECT P1, URZ, PT ;  /* 0x00000000003f782f */ /* 0x000fda0003820000 */
[----:B------:R-:W-:Y:S01]  /*d2b0*/  @P1 R2UR UR13, R19 ;  /* 0x00000000130d12ca */ /* 0x000fe200000e0000 */
[----:B------:R-:W-:Y:S01]  /*d2c0*/  UIADD3 UR4, UP0, UR36, 0x270, URZ ;  /* 0x0000027024047890 */ /* 0x000fe2000ff1e03f */
[----:B------:R-:W-:-:S03]  /*d2d0*/  @P1 R2UR UR11, R8 ;  /* 0x00000000080b12ca */ /* 0x000fc600000e0000 */
[----:B------:R-:W-:Y:S01]  /*d2e0*/  UIADD3.X UR5, URZ, UR37, URZ, UP0, !UPT ;  /* 0x000000253f057290 */ /* 0x000fe200087fe43f */
[----:B-1----:R-:W-:-:S04]  /*d2f0*/  LEA R9, R12, R9, 0x18 ;  /* 0x000000090c097211 */ /* 0x002fc800078ec0ff */
[----:B------:R-:W-:Y:S02]  /*d300*/  R2UR UR24, R9 ;  /* 0x00000000091872ca */ /* 0x000fe400000e0000 */
[----:B------:R-:W-:Y:S01]  /*d310*/  @P1 MOV R6, 0xc000 ;  /* 0x0000c00000061802 */ /* 0x000fe20000000f00 */
[----:B------:R-:W-:Y:S01]  /*d320*/  BAR.SYNC.DEFER_BLOCKING 0x8, 0x120 ;  /* 0x0204800000007b1d */ /* 0x000fe20000010000 */
[----:B------:R-:W-:-:S09]  /*d330*/  @P1 R2UR UR21, R19 ;  /* 0x00000000131512ca */ /* 0x000fd200000e0000 */
[----:B------:R-:W-:Y:S02]  /*d340*/  UIADD3 UR8, UR24, 0x15400, URZ ;  /* 0x0001540018087890 */ /* 0x000fe4000fffe03f */
[----:B------:R-:W-:Y:S01]  /*d350*/  UIADD3 UR9, UR24, 0x36800, URZ ;  /* 0x0003680018097890 */ /* 0x000fe2000fffe03f */
[----:B------:R-:W-:Y:S01]  /*d360*/  UMOV UR6, 0x0 ;  /* 0x0000000000067882 */ /* 0x000fe20000000000 */
[----:B------:R-:W-:Y:S01]  /*d370*/  UMOV UR7, 0x12f00000 ;  /* 0x12f0000000077882 */ /* 0x000fe20000000000 */
[----:B------:R-:W-:Y:S01]  /*d380*/  UMOV UR10, URZ ;  /* 0x0000003f000a7c82 */ /* 0x000fe20008000000 */
[----:B------:R-:W-:Y:S01]  /*d390*/  @P1 R2UR UR19, R8 ;  /* 0x00000000081312ca */ /* 0x000fe200000e0000 */
[----:B------:R-:W-:Y:S01]  /*d3a0*/  UIADD3 UR16, UR24, 0x19400, URZ ;  /* 0x0001940018107890 */ /* 0x000fe2000fffe03f */
[----:B------:R3:W-:Y:S01]  /*d3b0*/  @P1 SYNCS.ARRIVE.TRANS64 RZ, [R9+URZ+0x36800], R6 ;  /* 0x0368000609ff19a7 */ /* 0x0007e2000800003f */
[----:B------:R-:W-:Y:S01]  /*d3c0*/  UMOV UR14, 0x0 ;  /* 0x00000000000e7882 */ /* 0x000fe20000000000 */
[----:B------:R-:W-:Y:S01]  /*d3d0*/  UMOV UR15, 0x12f00000 ;  /* 0x12f00000000f7882 */ /* 0x000fe20000000000 */
[----:B------:R-:W-:Y:S01]  /*d3e0*/  UMOV UR18, 0x40 ;  /* 0x0000004000127882 */ /* 0x000fe20000000000 */
[----:B------:R-:W-:Y:S01]  /*d3f0*/  UMOV UR17, UR9 ;  /* 0x0000000900117c82 */ /* 0x000fe20008000000 */
[----:B------:R-:W-:Y:S01]  /*d400*/  UMOV UR22, 0x0 ;  /* 0x0000000000167882 */ /* 0x000fe20000000000 */
[----:B------:R-:W-:Y:S01]  /*d410*/  UMOV UR23, 0x12f00000 ;  /* 0x12f0000000177882 */ /* 0x000fe20000000000 */
[----:B------:R-:W-:Y:S01]  /*d420*/  BSSY B0, `(.L_x_45) ;  /* 0x0000010000007945 */ /* 0x000fe20003800000 */
[----:B--2---:R-:W-:-:S02]  /*d430*/  @P1 R2UR UR12, R14 ;  /* 0x000000000e0c12ca */ /* 0x004fc400000e0000 */
[----:B------:R-:W-:Y:S02]  /*d440*/  @P1 R2UR UR20, R14 ;  /* 0x000000000e1412ca */ /* 0x000fe400000e0000 */
[----:B---3--:R-:W-:-:S09]  /*d450*/  LOP3.LUT R6, R13, 0x1, RZ, 0xc, !PT ;  /* 0x000000010d067812 */ /* 0x008fd200078e0cff */
[----:B------:R1:W-:Y:S01]  /*d460*/  UTMALDG.4D [UR8], [UR4], desc[UR6] ;  /* 0x00000608040075b4 */ /* 0x0003e20008019000 */
[----:B------:R-:W-:Y:S01]  /*d470*/  SHF.L.U32 R6, R6, 0x1f, RZ ;  /* 0x0000001f06067819 */ /* 0x000fe200000006ff */
[----:B------:R2:W-:Y:S01]  /*d480*/  UTMALDG.4D [UR16], [UR4], desc[UR14] ;  /* 0x00000e10040075b4 */ /* 0x0005e20008019000 */
[----:B-1----:R-:W-:Y:S02]  /*d490*/  @P1 R2UR UR13, R19 ;  /* 0x00000000130d12ca */ /* 0x002fe400000e0000 */
[----:B------:R-:W-:Y:S02]  /*d4a0*/  @P1 R2UR UR12, R14 ;  /* 0x000000000e0c12ca */ /* 0x000fe400000e0000 */
[----:B------:R-:W-:Y:S01]  /*d4b0*/  @P1 R2UR UR11, R8 ;  /* 0x00000000080b12ca */ /* 0x000fe200000e0000 */
[----:B------:R-:W-:Y:S01]  /*d4c0*/  UIADD3 UR8, UR24, 0x1d400, URZ ;  /* 0x0001d40018087890 */ /* 0x000fe2000fffe03f */
[----:B------:R-:W-:-:S11]  /*d4d0*/  UMOV UR10, 0x80 ;  /* 0x00000080000a7882 */ /* 0x000fd60000000000 */
[----:B------:R2:W-:Y:S01]  /*d4e0*/  UTMALDG.4D [UR8], [UR4], desc[UR22] ;  /* 0x00001608040075b4 */ /* 0x0005e20008019000 */
[----:B------:R-:W1:Y:S01]  /*d4f0*/  SYNCS.PHASECHK.TRANS64.TRYWAIT P1, [R9+URZ+0x36820], R6 ;  /* 0x03682006090075a7 */ /* 0x000e62000802017f */
[----:B----4-:R-:W-:Y:S01]  /*d500*/  ISETP.GE.AND P2, PT, R7, 0x71, PT ;  /* 0x000000710700780c */ /* 0x010fe20003f46270 */
[----:B-12---:R-:W-:-:S12]  /*d510*/  @!P1 BRA `(.L_x_46) ;  /* 0x0000002000d49947 */ /* 0x006fd80003800000 */
.L_x_97:
[----:B------:R-:W-:Y:S05]  /*d520*/  BSYNC B0 ;  /* 0x0000000000007941 */ /* 0x000fea0003800000 */
.L_x_45:
[----:B------:R-:W-:Y:S05]  /*d530*/  @!P2 BRA `(.L_x_47) ;  /* 0x000000180008a947 */ /* 0x000fea0003800000 */
[----:B------:R-:W2:Y:S01]  /*d540*/  LDL R8, [R1+0xc] ;  /* 0x00000c0001087983 */ /* 0x000ea20000100800 */
[----:B-1----:R-:W-:Y:S01]  /*d550*/  MOV R7, 0x1 ;  /* 0x0000000100077802 */ /* 0x002fe20000000f00 */
[----:B--2---:R-:W-:-:S05]  /*d560*/  IMAD.MOV R12, RZ, RZ, -R8 ;  /* 0x000000ffff0c7224 */ /* 0x004fca00078e0a08 */
[----:B------:R-:W-:-:S05]  /*d570*/  VIADDMNMX R12, R12, R7, 0xffffffff, !PT ;  /* 0xffffffff0c0c7446 */ /* 0x000fca0007800107 */
[----:B------:R-:W-:-:S05]  /*d580*/  IMAD.IADD R6, R8, 0x1, R12 ;  /* 0x0000000108067824 */ /* 0x000fca00078e020c */
[----:B------:R-:W-:-:S04]  /*d590*/  LOP3.LUT R6, R6, 0x1, RZ, 0xc0, !PT ;  /* 0x0000000106067812 */ /* 0x000fc800078ec0ff */
[----:B------:R-:W-:Y:S02]  /*d5a0*/  ISETP.NE.U32.AND P1, PT, R6, 0x1, PT ;  /* 0x000000010600780c */ /* 0x000fe40003f25070 */
[----:B------:R-:W-:-:S11]  /*d5b0*/  IADD3 R6, R8, -0x2, RZ ;  /* 0xfffffffe08067810 */ /* 0x000fd60007ffe0ff */
[----:B------:R-:W-:Y:S05]  /*d5c0*/  @P1 BRA `(.L_x_48) ;  /* 0x0000000400fc1947 */ /* 0x000fea0003800000 */
[----:B------:R-:W-:Y:S01]  /*d5d0*/  VIADD R7, R16, 0x1 ;  /* 0x0000000110077836 */ /* 0x000fe20000000000 */
[----:B------:R-:W-:Y:S04]  /*d5e0*/  BSSY B0, `(.L_x_49) ;  /* 0x0000079000007945 */ /* 0x000fe80003800000 */
[----:B------:R-:W-:-:S04]  /*d5f0*/  ISETP.NE.AND P1, PT, R7, 0x2, PT ;  /* 0x000000020700780c */ /* 0x000fc80003f25270 */
[----:B------:R-:W-:Y:S02]  /*d600*/  SEL R13, RZ, 0x1, P1 ;  /* 0x00000001ff0d7807 */ /* 0x000fe40000800000 */
[----:B------:R-:W-:Y:S02]  /*d610*/  SEL R7, R7, RZ, P1 ;  /* 0x000000ff07077207 */ /* 0x000fe40000800000 */
[----:B------:R-:W-:Y:S01]  /*d620*/  LOP3.LUT R13, R17, R13, RZ, 0x3c, !PT ;  /* 0x0000000d110d7212 */ /* 0x000fe200078e3cff */
[----:B------:R-:W-:Y:S06]  /*d630*/  @!P6 BRA `(.L_x_50) ;  /* 0x0000000400cce947 */ /* 0x000fec0003800000 */
[----:B------:R-:W-:Y:S01]  /*d640*/  MOV R8, R5 ;  /* 0x0000000500087202 */ /* 0x000fe20000000f00 */
[----:B------:R-:W-:Y:S06]  /*d650*/  @!P0 BRA `(.L_x_51) ;  /* 0x0000000000488947 */ /* 0x000fec0003800000 */
[----:B------:R-:W1:Y:S01]  /*d660*/  LDC R15, c[0x0][0x41c] ;  /* 0x00010700ff0f7b82 */ /* 0x000e620000000800 */
[----:B------:R-:W-:Y:S01]  /*d670*/  ULDC.64 UR4, c[0x0][0x408] ;  /* 0x0001020000047ab9 */ /* 0x000fe20000000a00 */
[----:B------:R-:W-:Y:S01]  /*d680*/  ULDC.64 UR6, c[0x0][0x208] ;  /* 0x0000820000067ab9 */ /* 0x000fe20000000a00 */
[----:B-1----:R-:W-:-:S13]  /*d690*/  ISETP.NE.AND P1, PT, R15, 0x1, PT ;  /* 0x000000010f00780c */ /* 0x002fda0003f25270 */
[----:B------:R-:W1:Y:S02]  /*d6a0*/  @P1 LDC.64 R8, c[0x0][0x420] ;  /* 0x00010800ff081b82 */ /* 0x000e640000000a00 */
[----:B-1----:R-:W-:-:S04]  /*d6b0*/  @P1 IMAD.HI.U32 R14, R6, R8, RZ ;  /* 0x00000008060e1227 */ /* 0x002fc800078e00ff */
[----:B------:R-:W-:Y:S01]  /*d6c0*/  IMAD.MOV.U32 R8, RZ, RZ, R6 ;  /* 0x000000ffff087224 */ /* 0x000fe200078e0006 */
[----:B------:R-:W-:Y:S01]  /*d6d0*/  @P1 SHF.R.U32.HI R8, RZ, R9, R14 ;  /* 0x00000009ff081219 */ /* 0x000fe2000001160e */
[----:B------:R-:W-:-:S03]  /*d6e0*/  IMAD R14, R11, UR4, RZ ;  /* 0x000000040b0e7c24 */ /* 0x000fc6000f8e02ff */
[----:B------:R-:W-:Y:S01]  /*d6f0*/  IADD3 R9, -R8, RZ, RZ ;  /* 0x000000ff08097210 */ /* 0x000fe20007ffe1ff */
[----:B------:R-:W-:-:S04]  /*d700*/  IMAD R14, R0, UR5, R14 ;  /* 0x00000005000e7c24 */ /* 0x000fc8000f8e020e */
[----:B------:R-:W-:Y:S01]  /*d710*/  IMAD R6, R15, R9, R6 ;  /* 0x000000090f067224 */ /* 0x000fe200078e0206 */
[----:B------:R-:W-:-:S03]  /*d720*/  SHF.R.S32.HI R9, RZ, 0x1f, R8 ;  /* 0x0000001fff097819 */ /* 0x000fc60000011408 */
[----:B------:R-:W-:-:S04]  /*d730*/  IMAD.WIDE.U32 R8, R0, UR4, R8 ;  /* 0x0000000400087c25 */ /* 0x000fc8000f8e0008 */
[----:B------:R-:W-:Y:S01]  /*d740*/  IMAD.IADD R9, R14, 0x1, R9 ;  /* 0x000000010e097824 */ /* 0x000fe200078e0209 */
[----:B------:R-:W-:-:S04]  /*d750*/  LEA R2, P1, R8, R2, 0x2 ;  /* 0x0000000208027211 */ /* 0x000fc800078210ff */
[----:B------:R-:W-:-:S05]  /*d760*/  LEA.HI.X R3, R8, R3, R9, 0x2, P1 ;  /* 0x0000000308037211 */ /* 0x000fca00008f1409 */
[----:B------:R1:W5:Y:S04]  /*d770*/  LDG.E R8, desc[UR6][R2.64] ;  /* 0x0000000602087981 */ /* 0x000368000c1e1900 */
.L_x_51:
[----:B-1----:R-:W1:Y:S01]  /*d780*/  S2R R3, SR_CgaCtaId ;  /* 0x0000000000037919 */ /* 0x002e620000008800 */
[----:B------:R-:W-:-:S04]  /*d790*/  MOV R2, 0x400 ;  /* 0x0000040000027802 */ /* 0x000fc80000000f00 */
[----:B-1----:R-:W-:Y:S02]  /*d7a0*/  LEA R2, R3, R2, 0x18 ;  /* 0x0000000203027211 */ /* 0x002fe400078ec0ff */
[----:B------:R-:W-:Y:S02]  /*d7b0*/  SHF.L.U32 R3, R13, 0x1f, RZ ;  /* 0x0000001f0d037819 */ /* 0x000fe400000006ff */
[----:B------:R-:W-:-:S04]  /*d7c0*/  LEA R2, R7, R2, 0x3 ;  /* 0x0000000207027211 */ /* 0x000fc800078e18ff */
[----:B------:R-:W1:Y:S02]  /*d7d0*/  SYNCS.PHASECHK.TRANS64.TRYWAIT P1, [R2+URZ+0x36840], R3 ;  /* 0x03684003020075a7 */ /* 0x000e64000802017f */
[----:B-1----:R-:W-:Y:S05]  /*d7e0*/  @!P1 BRA `(.L_x_52) ;  /* 0x0000002000409947 */ /* 0x002fea0003800000 */
.L_x_98:
[----:B------:R-:W2:Y:S02]  /*d7f0*/  S2R R9, SR_TID.X ;  /* 0x0000000000097919 */ /* 0x000ea40000002100 */
[----:B--2---:R-:W-:-:S04]  /*d800*/  LOP3.LUT R9, R9, 0x7f, RZ, 0xc0, !PT ;  /* 0x0000007f09097812 */ /* 0x004fc800078ec0ff */
[----:B------:R-:W-:-:S13]  /*d810*/  ISETP.NE.AND P2, PT, R9, RZ, PT ;  /* 0x000000ff0900720c */ /* 0x000fda0003f45270 */
[----:B------:R-:W-:Y:S05]  /*d820*/  @P2 BRA `(.L_x_53) ;  /* 0x00000000001c2947 */ /* 0x000fea0003800000 */
[----:B------:R-:W2:Y:S01]  /*d830*/  S2R R9, SR_TID.X ;  /* 0x0000000000097919 */ /* 0x000ea20000002100 */
[----:B-1----:R-:W-:-:S04]  /*d840*/  IMAD.MOV.U32 R3, RZ, RZ, 0xa800 ;  /* 0x0000a800ff037424 */ /* 0x002fc800078e00ff */
[----:B------:R3:W-:Y:S01]  /*d850*/  SYNCS.ARRIVE.TRANS64 RZ, [R2+URZ+0x36830], R3 ;  /* 0x0368300302ff79a7 */ /* 0x0007e2000800003f */
[----:B--2---:R-:W-:-:S04]  /*d860*/  LOP3.LUT R9, R9, 0x1f, RZ, 0xc0, !PT ;  /* 0x0000001f09097812 */ /* 0x004fc800078ec0ff */
[----:B------:R-:W-:-:S13]  /*d870*/  ISETP.NE.AND P1, PT, R9, RZ, PT ;  /* 0x000000ff0900720c */ /* 0x000fda0003f25270 */
[----:B---3--:R-:W-:Y:S05]  /*d880*/  @!P1 BRA `(.L_x_53) ;  /* 0x0000000000049947 */ /* 0x008fea0003800000 */
[----:B------:R-:W-:Y:S01]  /*d890*/  BPT.TRAP 0x1 ;  /* 0x000000040000795c */ /* 0x000fe20000300000 */
.L_x_53:
[----:B------:R-:W2:Y:S01]  /*d8a0*/  S2R R14, SR_CgaCtaId ;  /* 0x00000000000e7919 */ /* 0x000ea20000008800 */
[----:B------:R-:W-:Y:S01]  /*d8b0*/  MOV R9, 0x400 ;  /* 0x0000040000097802 */ /* 0x000fe20000000f00 */
        /* <DEDUP_REMOVED lines=9> */
[----:B------:R-:W-:Y:S01]  /*d950*/  UMOV UR16, 0x40 ;  /* 0x0000004000107882 */ /* 0x000fe20000000000 */
[----:B------:R-:W-:Y:S01]  /*d960*/  UMOV UR17, 0x80 ;  /* 0x0000008000117882 */ /* 0x000fe20000000000 */
[----:B-1----:R-:W-:-:S03]  /*d970*/  SHF.L.U32 R3, R17, 0x1f, RZ ;  /* 0x0000001f11037819 */ /* 0x002fc600000006ff */
[----:B------:R-:W-:Y:S02]  /*d980*/  UIADD3 UR9, UR9, 0x36830, URZ ;  /* 0x0003683009097890 */ /* 0x000fe4000fffe03f */
[----:B------:R-:W-:Y:S01]  /*d990*/  UIMAD UR11, UR11, 0x70, URZ ;  /* 0x000000700b0b78a4 */ /* 0x000fe2000f8e023f */
[----:B--2---:R-:W-:-:S05]  /*d9a0*/  LEA R9, R14, R9, 0x18 ;  /* 0x000000090e097211 */ /* 0x004fca00078ec0ff */
[----:B------:R-:W-:-:S05]  /*d9b0*/  IMAD R2, R7, 0xa800, R9 ;  /* 0x0000a80007027824 */ /* 0x000fca00078e0209 */
[----:B------:R-:W-:Y:S02]  /*d9c0*/  R2UR UR14, R2 ;  /* 0x00000000020e72ca */ /* 0x000fe400000e0000 */
[----:B------:R-:W-:-:S05]  /*d9d0*/  IADD3 R2, R9, 0x36800, RZ ;  /* 0x0003680009027810 */ /* 0x000fca0007ffe0ff */
[----:B------:R-:W-:-:S06]  /*d9e0*/  IMAD R2, R16, 0x8, R2 ;  /* 0x0000000810027824 */ /* 0x000fcc00078e0202 */
[----:B------:R-:W-:Y:S02]  /*d9f0*/  UIADD3 UR8, UR14, 0x21400, URZ ;  /* 0x000214000e087890 */ /* 0x000fe4000fffe03f */
[----:B------:R-:W-:Y:S02]  /*da00*/  UIADD3 UR15, UR14, 0x24c00, URZ ;  /* 0x00024c000e0f7890 */ /* 0x000fe4000fffe03f */
[----:B------:R-:W-:-:S05]  /*da10*/  UIADD3 UR14, UR14, 0x28400, URZ ;  /* 0x000284000e0e7890 */ /* 0x000fca000fffe03f */
[----:B------:R1:W-:Y:S02]  /*da20*/  UTMALDG.4D [UR8], [UR4], desc[UR6] ;  /* 0x00000608040075b4 */ /* 0x0003e40008019000 */
[----:B-1----:R-:W-:Y:S01]  /*da30*/  UMOV UR8, UR15 ;  /* 0x0000000f00087c82 */ /* 0x002fe20008000000 */
[----:B------:R-:W-:Y:S02]  /*da40*/  UMOV UR10, UR16 ;  /* 0x00000010000a7c82 */ /* 0x000fe40008000000 */
[----:B------:R1:W-:Y:S02]  /*da50*/  UTMALDG.4D [UR8], [UR4], desc[UR6] ;  /* 0x00000608040075b4 */ /* 0x0003e40008019000 */
[----:B-1----:R-:W-:Y:S01]  /*da60*/  UMOV UR8, UR14 ;  /* 0x0000000e00087c82 */ /* 0x002fe20008000000 */
[----:B------:R-:W-:Y:S02]  /*da70*/  UMOV UR10, UR17 ;  /* 0x00000011000a7c82 */ /* 0x000fe40008000000 */
[----:B------:R1:W-:Y:S01]  /*da80*/  UTMALDG.4D [UR8], [UR4], desc[UR6] ;  /* 0x00000608040075b4 */ /* 0x0003e20008019000 */
[----:B------:R-:W2:Y:S02]  /*da90*/  SYNCS.PHASECHK.TRANS64.TRYWAIT P1, [R2+URZ+0x60], R3 ;  /* 0x00006003020075a7 */ /* 0x000ea4000802017f */
[----:B-12---:R-:W-:Y:S05]  /*daa0*/  @!P1 BRA `(.L_x_54) ;  /* 0x0000001c00a49947 */ /* 0x006fea0003800000 */
.L_x_99:
[----:B------:R-:W-:Y:S05]  /*dab0*/  @P2 BRA `(.L_x_55) ;  /* 0x00000000002c2947 */ /* 0x000fea0003800000 */
[----:B------:R-:W2:Y:S01]  /*dac0*/  S2R R9, SR_TID.X ;  /* 0x0000000000097919 */ /* 0x000ea20000002100 */
[----:B------:R-:W-:Y:S01]  /*dad0*/  MOV R14, 0x400 ;  /* 0x00000400000e7802 */ /* 0x000fe20000000f00 */
[----:B-1----:R-:W-:Y:S01]  /*dae0*/  IMAD.MOV.U32 R3, RZ, RZ, 0xa800 ;  /* 0x0000a800ff037424 */ /* 0x002fe200078e00ff */
[----:B------:R-:W1:Y:S01]  /*daf0*/  S2R R15, SR_CgaCtaId ;  /* 0x00000000000f7919 */ /* 0x000e620000008800 */
[----:B--2---:R-:W-:-:S04]  /*db00*/  LOP3.LUT R9, R9, 0x1f, RZ, 0xc0, !PT ;  /* 0x0000001f09097812 */ /* 0x004fc800078ec0ff */
[----:B------:R-:W-:Y:S02]  /*db10*/  ISETP.NE.AND P1, PT, R9, RZ, PT ;  /* 0x000000ff0900720c */ /* 0x000fe40003f25270 */
[----:B-1----:R-:W-:-:S04]  /*db20*/  LEA R14, R15, R14, 0x18 ;  /* 0x0000000e0f0e7211 */ /* 0x002fc800078ec0ff */
[----:B------:R-:W-:-:S04]  /*db30*/  LEA R2, R16, R14, 0x3 ;  /* 0x0000000e10027211 */ /* 0x000fc800078e18ff */
[----:B------:R2:W-:Y:S03]  /*db40*/  SYNCS.ARRIVE.TRANS64 RZ, [R2+URZ+0x36850], R3 ;  /* 0x0368500302ff79a7 */ /* 0x0005e6000800003f */
[----:B------:R-:W-:Y:S05]  /*db50*/  @!P1 BRA `(.L_x_55) ;  /* 0x0000000000049947 */ /* 0x000fea0003800000 */
[----:B------:R-:W-:Y:S01]  /*db60*/  BPT.TRAP 0x1 ;  /* 0x000000040000795c */ /* 0x000fe20000300000 */
.L_x_55:
[----:B------:R-:W3:Y:S01]  /*db70*/  S2R R9, SR_CgaCtaId ;  /* 0x0000000000097919 */ /* 0x000ee20000008800 */
[----:B-12---:R-:W-:Y:S01]  /*db80*/  MOV R3, 0x400 ;  /* 0x0000040000037802 */ /* 0x006fe20000000f00 */
[----:B------:R-:W-:Y:S01]  /*db90*/  UIADD3 UR4, UP0, UR36, 0x470, URZ ;  /* 0x0000047024047890 */ /* 0x000fe2000ff1e03f */
[----:B------:R-:W-:Y:S01]  /*dba0*/  R2UR UR11, R18 ;  /* 0x00000000120b72ca */ /* 0x000fe200000e0000 */
[----:B------:R-:W-:Y:S01]  /*dbb0*/  UMOV UR10, URZ ;  /* 0x0000003f000a7c82 */ /* 0x000fe20008000000 */
[----:B------:R-:W-:Y:S01]  /*dbc0*/  R2UR UR13, R5 ;  /* 0x00000000050d72ca */ /* 0x000fe200000e0000 */
[----:B------:R-:W-:Y:S01]  /*dbd0*/  UIADD3.X UR5, URZ, UR37, URZ, UP0, !UPT ;  /* 0x000000253f057290 */ /* 0x000fe200087fe43f */
[----:B------:R-:W-:Y:S01]  /*dbe0*/  R2UR UR12, R4 ;  /* 0x00000000040c72ca */ /* 0x000fe200000e0000 */
[----:B------:R-:W-:Y:S01]  /*dbf0*/  UMOV UR6, 0x0 ;  /* 0x0000000000067882 */ /* 0x000fe20000000000 */
[----:B------:R-:W-:Y:S01]  /*dc00*/  UMOV UR7, 0x14f00000 ;  /* 0x14f0000000077882 */ /* 0x000fe20000000000 */
[----:B------:R-:W-:Y:S01]  /*dc10*/  UMOV UR16, 0x40 ;  /* 0x0000004000107882 */ /* 0x000fe20000000000 */
[----:B------:R-:W-:Y:S01]  /*dc20*/  IMAD.MOV.U32 R5, RZ, RZ, R8 ;  /* 0x000000ffff057224 */ /* 0x000fe200078e0008 */
[----:B------:R-:W-:-:S04]  /*dc30*/  MOV R18, R6 ;  /* 0x0000000600127202 */ /* 0x000fc80000000f00 */
[----:B------:R-:W-:Y:S01]  /*dc40*/  UIMAD UR11, UR11, 0x70, URZ ;  /* 0x000000700b0b78a4 */ /* 0x000fe2000f8e023f */
[----:B---3--:R-:W-:-:S04]  /*dc50*/  LEA R3, R9, R3, 0x18 ;  /* 0x0000000309037211 */ /* 0x008fc800078ec0ff */
[----:B------:R-:W-:-:S04]  /*dc60*/  LEA R2, R16, R3, 0x3 ;  /* 0x0000000310027211 */ /* 0x000fc800078e18ff */
[----:B------:R-:W-:Y:S01]  /*dc70*/  R2UR UR9, R2 ;  /* 0x00000000020972ca */ /* 0x000fe200000e0000 */
[----:B------:R-:W-:-:S05]  /*dc80*/  IMAD R2, R16, 0xa800, R3 ;  /* 0x0000a80010027824 */ /* 0x000fca00078e0203 */
[----:B------:R-:W-:-:S07]  /*dc90*/  R2UR UR15, R2 ;  /* 0x00000000020f72ca */ /* 0x000fce00000e0000 */
[----:B------:R-:W-:-:S06]  /*dca0*/  UIADD3 UR9, UR9, 0x36850, URZ ;  /* 0x0003685009097890 */ /* 0x000fcc000fffe03f */
[----:B------:R-:W-:Y:S02]  /*dcb0*/  UIADD3 UR8, UR15, 0x400, URZ ;  /* 0x000004000f087890 */ /* 0x000fe4000fffe03f */
[----:B------:R-:W-:Y:S02]  /*dcc0*/  UIADD3 UR14, UR15, 0x3c00, URZ ;  /* 0x00003c000f0e7890 */ /* 0x000fe4000fffe03f */
[----:B------:R-:W-:-:S05]  /*dcd0*/  UIADD3 UR15, UR15, 0x7400, URZ ;  /* 0x000074000f0f7890 */ /* 0x000fca000fffe03f */
[----:B------:R1:W-:Y:S02]  /*dce0*/  UTMALDG.4D [UR8], [UR4], desc[UR6] ;  /* 0x00000608040075b4 */ /* 0x0003e40008019000 */
[----:B-1----:R-:W-:Y:S01]  /*dcf0*/  UMOV UR8, UR14 ;  /* 0x0000000e00087c82 */ /* 0x002fe20008000000 */
[----:B------:R-:W-:Y:S01]  /*dd00*/  UMOV UR10, UR16 ;  /* 0x00000010000a7c82 */ /* 0x000fe20008000000 */
[----:B------:R-:W-:Y:S01]  /*dd10*/  UMOV UR14, 0x80 ;  /* 0x00000080000e7882 */ /* 0x000fe20000000000 */
[----:B------:R1:W-:Y:S02]  /*dd20*/  UTMALDG.4D [UR8], [UR4], desc[UR6] ;  /* 0x00000608040075b4 */ /* 0x0003e40008019000 */
[----:B-1----:R-:W-:Y:S01]  /*dd30*/  UMOV UR8, UR15 ;  /* 0x0000000f00087c82 */ /* 0x002fe20008000000 */
[----:B------:R-:W-:Y:S02]  /*dd40*/  UMOV UR10, UR14 ;  /* 0x0000000e000a7c82 */ /* 0x000fe40008000000 */
[----:B------:R1:W-:Y:S02]  /*dd50*/  UTMALDG.4D [UR8], [UR4], desc[UR6] ;  /* 0x00000608040075b4 */ /* 0x0003e40008019000 */
[----:B-1----:R-:W-:Y:S01]  /*dd60*/  NOP ;  /* 0x0000000000007918 */ /* 0x002fe20000000000 */
.L_x_50:
[----:B------:R-:W-:Y:S05]  /*dd70*/  BSYNC B0 ;  /* 0x0000000000007941 */ /* 0x000fea0003800000 */
.L_x_49:
[----:B------:R-:W2:Y:S01]  /*dd80*/  LDL.LU R2, [R1+0xc] ;  /* 0x00000c0001027983 */ /* 0x000ea20000300800 */
[----:B------:R-:W-:Y:S01]  /*dd90*/  MOV R16, R7 ;  /* 0x0000000700107202 */ /* 0x000fe20000000f00 */
[----:B------:R-:W-:Y:S02]  /*dda0*/  IMAD.MOV.U32 R17, RZ, RZ, R13 ;  /* 0x000000ffff117224 */ /* 0x000fe400078e000d */
[----:B--2---:R-:W-:-:S07]  /*ddb0*/  VIADD R6, R2, 0xfffffffd ;  /* 0xfffffffd02067836 */ /* 0x004fce0000000000 */
.L_x_48:
[----:B------:R-:W-:Y:S01]  /*ddc0*/  IADD3 R3, -R12, RZ, RZ ;  /* 0x000000ff0c037210 */ /* 0x000fe20007ffe1ff */
[----:B------:R-:W-:Y:S03]  /*ddd0*/  BSSY B0, `(.L_x_47) ;  /* 0x00000f8000007945 */ /* 0x000fe60003800000 */
[----:B------:R-:W-:-:S13]  /*dde0*/  ISETP.NE.AND P1, PT, R10, R3, PT ;  /* 0x000000030a00720c */ /* 0x000fda0003f25270 */
[----:B------:R-:W-:Y:S05]  /*ddf0*/  @!P1 BRA `(.L_x_56) ;  /* 0x0000000c00d49947 */ /* 0x000fea0003800000 */
[----:B------:R-:W-:-:S07]  /*de00*/  IMAD.MOV.U32 R8, RZ, RZ, R5 ;  /* 0x000000ffff087224 */ /* 0x000fce00078e0005 */
.L_x_71:
[----:B------:R-:W-:Y:S01]  /*de10*/  IADD3 R7, R16, 0x1, RZ ;  /* 0x0000000110077810 */ /* 0x000fe20007ffe0ff */
[----:B------:R-:W-:Y:S03]  /*de20*/  BSSY B1, `(.L_x_57) ;  /* 0x0000076000017945 */ /* 0x000fe60003800000 */
[----:B------:R-:W-:-:S04]  /*de30*/  ISETP.NE.AND P1, PT, R7, 0x2, PT ;  /* 0x000000020700780c */ /* 0x000fc80003f25270 */
[----:B------:R-:W-:Y:S02]  /*de40*/  SEL R10, RZ, 0x1, P1 ;  /* 0x00000001ff0a7807 */ /* 0x000fe40000800000 */
[----:B------:R-:W-:Y:S02]  /*de50*/  SEL R7, R7, RZ, P1 ;  /* 0x000000ff07077207 */ /* 0x000fe40000800000 */
[----:B------:R-:W-:Y:S01]  /*de60*/  LOP3.LUT R10, R17, R10, RZ, 0x3c, !PT ;  /* 0x0000000a110a7212 */ /* 0x000fe200078e3cff */
[----:B------:R-:W-:Y:S06]  /*de70*/  @!P6 BRA `(.L_x_58) ;  /* 0x0000000400c0e947 */ /* 0x000fec0003800000 */
[----:B------:R-:W-:Y:S01]  /*de80*/  IMAD.MOV.U32 R12, RZ, RZ, R6 ;  /* 0x000000ffff0c7224 */ /* 0x000fe200078e0006 */
[----:B------:R-:W-:Y:S06]  /*de90*/  @!P0 BRA `(.L_x_59) ;  /* 0x00000000004c8947 */ /* 0x000fec0003800000 */
[----:B------:R-:W1:Y:S01]  /*dea0*/  LDC R9, c[0x0][0x41c] ;  /* 0x00010700ff097b82 */ /* 0x000e620000000800 */
[----:B------:R-:W-:Y:S01]  /*deb0*/  ULDC.64 UR4, c[0x0][0x408] ;  /* 0x0001020000047ab9 */ /* 0x000fe20000000a00 */
[----:B------:R-:W-:Y:S01]  /*dec0*/  ULDC.64 UR6, c[0x0][0x208] ;  /* 0x0000820000067ab9 */ /* 0x000fe20000000a00 */
[----:B------:R-:W-:-:S04]  /*ded0*/  IMAD R13, R11, UR4, RZ ;  /* 0x000000040b0d7c24 */ /* 0x000fc8000f8e02ff */
[----:B------:R-:W-:Y:S01]  /*dee0*/  IMAD R13, R0, UR5, R13 ;  /* 0x00000005000d7c24 */ /* 0x000fe2000f8e020d */
[----:B-1----:R-:W-:-:S13]  /*def0*/  ISETP.NE.AND P1, PT, R9, 0x1, PT ;  /* 0x000000010900780c */ /* 0x002fda0003f25270 */
[----:B------:R-:W1:Y:S02]  /*df00*/  @P1 LDC.64 R2, c[0x0][0x420] ;  /* 0x00010800ff021b82 */ /* 0x000e640000000a00 */
[----:B-1----:R-:W-:Y:S01]  /*df10*/  @P1 IMAD.HI.U32 R8, R6, R2, RZ ;  /* 0x0000000206081227 */ /* 0x002fe200078e00ff */
[----:B------:R-:W-:-:S04]  /*df20*/  MOV R2, R6 ;  /* 0x0000000600027202 */ /* 0x000fc80000000f00 */
[----:B------:R-:W-:-:S04]  /*df30*/  @P1 SHF.R.U32.HI R2, RZ, R3, R8 ;  /* 0x00000003ff021219 */ /* 0x000fc80000011608 */
[--C-:B------:R-:W-:Y:S01]  /*df40*/  SHF.R.S32.HI R3, RZ, 0x1f, R2.reuse ;  /* 0x0000001fff037819 */ /* 0x100fe20000011402 */
[----:B------:R-:W-:-:S04]  /*df50*/  IMAD.MOV R12, RZ, RZ, -R2 ;  /* 0x000000ffff0c7224 */ /* 0x000fc800078e0a02 */
[----:B------:R-:W-:Y:S02]  /*df60*/  IMAD R12, R9, R12, R6 ;  /* 0x0000000c090c7224 */ /* 0x000fe400078e0206 */
[----:B------:R-:W1:Y:S01]  /*df70*/  LDC.64 R8, c[0x0][0x3f8] ;  /* 0x0000fe00ff087b82 */ /* 0x000e620000000a00 */
[----:B------:R-:W-:-:S05]  /*df80*/  IMAD.WIDE.U32 R2, R0, UR4, R2 ;  /* 0x0000000400027c25 */ /* 0x000fca000f8e0002 */
[----:B------:R-:W-:Y:S02]  /*df90*/  IADD3 R13, R13, R3, RZ ;  /* 0x000000030d0d7210 */ /* 0x000fe40007ffe0ff */
[----:B-1----:R-:W-:-:S04]  /*dfa0*/  LEA R8, P1, R2, R8, 0x2 ;  /* 0x0000000802087211 */ /* 0x002fc800078210ff */
[----:B------:R-:W-:-:S05]  /*dfb0*/  LEA.HI.X R9, R2, R9, R13, 0x2, P1 ;  /* 0x0000000902097211 */ /* 0x000fca00008f140d */
[----:B------:R1:W5:Y:S04]  /*dfc0*/  LDG.E R8, desc[UR6][R8.64] ;  /* 0x0000000608087981 */ /* 0x000368000c1e1900 */
.L_x_59:
[----:B------:R-:W2:Y:S01]  /*dfd0*/  S2R R3, SR_CgaCtaId ;  /* 0x0000000000037919 */ /* 0x000ea20000008800 */
[----:B------:R-:W-:-:S04]  /*dfe0*/  MOV R2, 0x400 ;  /* 0x0000040000027802 */ /* 0x000fc80000000f00 */
[----:B--2---:R-:W-:Y:S02]  /*dff0*/  LEA R2, R3, R2, 0x18 ;  /* 0x0000000203027211 */ /* 0x004fe400078ec0ff */
[----:B------:R-:W-:-:S03]  /*e000*/  SHF.L.U32 R3, R10, 0x1f, RZ ;  /* 0x0000001f0a037819 */ /* 0x000fc600000006ff */
[----:B------:R-:W-:-:S04]  /*e010*/  IMAD R2, R7, 0x8, R2 ;  /* 0x0000000807027824 */ /* 0x000fc800078e0202 */
[----:B------:R-:W2:Y:S02]  /*e020*/  SYNCS.PHASECHK.TRANS64.TRYWAIT P1, [R2+URZ+0x36840], R3 ;  /* 0x03684003020075a7 */ /* 0x000ea4000802017f */
[----:B--2---:R-:W-:Y:S05]  /*e030*/  @!P1 BRA `(.L_x_60) ;  /* 0x0000001800549947 */ /* 0x004fea0003800000 */
.L_x_100:
[----:B-1----:R-:W1:Y:S02]  /*e040*/  S2R R9, SR_TID.X ;  /* 0x0000000000097919 */ /* 0x002e640000002100 */
[----:B-1----:R-:W-:-:S04]  /*e050*/  LOP3.LUT R9, R9, 0x7f, RZ, 0xc0, !PT ;  /* 0x0000007f09097812 */ /* 0x002fc800078ec0ff */
[----:B------:R-:W-:-:S13]  /*e060*/  ISETP.NE.AND P2, PT, R9, RZ, PT ;  /* 0x000000ff0900720c */ /* 0x000fda0003f45270 */
[----:B------:R-:W-:Y:S05]  /*e070*/  @P2 BRA `(.L_x_61) ;  /* 0x00000000001c2947 */ /* 0x000fea0003800000 */
[----:B------:R-:W1:Y:S01]  /*e080*/  S2R R9, SR_TID.X ;  /* 0x0000000000097919 */ /* 0x000e620000002100 */
[----:B--2---:R-:W-:-:S04]  /*e090*/  MOV R3, 0xa800 ;  /* 0x0000a80000037802 */ /* 0x004fc80000000f00 */
[----:B------:R3:W-:Y:S01]  /*e0a0*/  SYNCS.ARRIVE.TRANS64 RZ, [R2+URZ+0x36830], R3 ;  /* 0x0368300302ff79a7 */ /* 0x0007e2000800003f */
[----:B-1----:R-:W-:-:S04]  /*e0b0*/  LOP3.LUT R9, R9, 0x1f, RZ, 0xc0, !PT ;  /* 0x0000001f09097812 */ /* 0x002fc800078ec0ff */
[----:B------:R-:W-:-:S13]  /*e0c0*/  ISETP.NE.AND P1, PT, R9, RZ, PT ;  /* 0x000000ff0900720c */ /* 0x000fda0003f25270 */
[----:B---3--:R-:W-:Y:S05]  /*e0d0*/  @!P1 BRA `(.L_x_61) ;  /* 0x0000000000049947 */ /* 0x008fea0003800000 */
[----:B------:R-:W-:Y:S01]  /*e0e0*/  BPT.TRAP 0x1 ;  /* 0x000000040000795c */ /* 0x000fe20000300000 */
.L_x_61:
[----:B------:R-:W1:Y:S01]  /*e0f0*/  S2R R9, SR_CgaCtaId ;  /* 0x0000000000097919 */ /* 0x000e620000008800 */
        /* <DEDUP_REMOVED lines=12> */
[----:B------:R-:W-:-:S03]  /*e1c0*/  SHF.L.U32 R17, R17, 0x1f, RZ ;  /* 0x0000001f11117819 */ /* 0x000fc600000006ff */
[----:B------:R-:W-:Y:S02]  /*e1d0*/  UIADD3 UR9, UR9, 0x36830, URZ ;  /* 0x0003683009097890 */ /* 0x000fe4000fffe03f */
[----:B------:R-:W-:Y:S01]  /*e1e0*/  UIMAD UR11, UR11, 0x70, URZ ;  /* 0x000000700b0b78a4 */ /* 0x000fe2000f8e023f */
[----:B-1----:R-:W-:-:S05]  /*e1f0*/  LEA R3, R9, R3, 0x18 ;  /* 0x0000000309037211 */ /* 0x002fca00078ec0ff */
[----:B------:R-:W-:Y:S02]  /*e200*/  IMAD R2, R7, 0xa800, R3 ;  /* 0x0000a80007027824 */ /* 0x000fe400078e0203 */
[----:B------:R-:W-:-:S03]  /*e210*/  VIADD R3, R3, 0x36800 ;  /* 0x0003680003037836 */ /* 0x000fc60000000000 */
[----:B------:R-:W-:Y:S02]  /*e220*/  R2UR UR14, R2 ;  /* 0x00000000020e72ca */ /* 0x000fe400000e0000 */
[----:B------:R-:W-:-:S11]  /*e230*/  LEA R2, R16, R3, 0x3 ;  /* 0x0000000310027211 */ /* 0x000fd600078e18ff */
        /* <DEDUP_REMOVED lines=12> */
.L_x_101:
[----:B------:R-:W-:Y:S05]  /*e300*/  @P2 BRA `(.L_x_63) ;  /* 0x00000000001c2947 */ /* 0x000fea0003800000 */
[----:B------:R-:W2:Y:S01]  /*e310*/  S2R R9, SR_TID.X ;  /* 0x0000000000097919 */ /* 0x000ea20000002100 */
[----:B------:R-:W-:-:S04]  /*e320*/  IMAD.MOV.U32 R3, RZ, RZ, 0xa800 ;  /* 0x0000a800ff037424 */ /* 0x000fc800078e00ff */
[----:B------:R3:W-:Y:S01]  /*e330*/  SYNCS.ARRIVE.TRANS64 RZ, [R2+URZ+0x50], R3 ;  /* 0x0000500302ff79a7 */ /* 0x0007e2000800003f */
[----:B--2---:R-:W-:-:S04]  /*e340*/  LOP3.LUT R9, R9, 0x1f, RZ, 0xc0, !PT ;  /* 0x0000001f09097812 */ /* 0x004fc800078ec0ff */
[----:B------:R-:W-:-:S13]  /*e350*/  ISETP.NE.AND P1, PT, R9, RZ, PT ;  /* 0x000000ff0900720c */ /* 0x000fda0003f25270 */
[----:B---3--:R-:W-:Y:S05]  /*e360*/  @!P1 BRA `(.L_x_63) ;  /* 0x0000000000049947 */ /* 0x008fea0003800000 */
[----:B------:R-:W-:Y:S01]  /*e370*/  BPT.TRAP 0x1 ;  /* 0x000000040000795c */ /* 0x000fe20000300000 */
.L_x_63:
        /* <DEDUP_REMOVED lines=9> */
[----:B------:R-:W-:Y:S01]  /*e410*/  R2UR UR12, R4 ;  /* 0x00000000040c72ca */ /* 0x000fe200000e0000 */
[----:B------:R-:W-:Y:S01]  /*e420*/  UMOV UR7, 0x14f00000 ;  /* 0x14f0000000077882 */ /* 0x000fe20000000000 */
[----:B------:R-:W-:Y:S01]  /*e430*/  UMOV UR17, 0x40 ;  /* 0x0000004000117882 */ /* 0x000fe20000000000 */
[----:B------:R-:W-:Y:S01]  /*e440*/  MOV R18, R12 ;  /* 0x0000000c00127202 */ /* 0x000fe20000000f00 */
[----:B------:R-:W-:-:S03]  /*e450*/  IMAD.MOV.U32 R5, RZ, RZ, R8 ;  /* 0x000000ffff057224 */ /* 0x000fc600078e0008 */
[----:B------:R-:W-:Y:S02]  /*e460*/  UIMAD UR11, UR11, 0x70, URZ ;  /* 0x000000700b0b78a4 */ /* 0x000fe4000f8e023f */
[----:B------:R-:W-:Y:S01]  /*e470*/  UIADD3 UR9, UR9, 0x50, URZ ;  /* 0x0000005009097890 */ /* 0x000fe2000fffe03f */
[----:B--2---:R-:W-:-:S05]  /*e480*/  LEA R3, R9, R3, 0x18 ;  /* 0x0000000309037211 */ /* 0x004fca00078ec0ff */
        /* <DEDUP_REMOVED lines=15> */
.L_x_58:
[----:B------:R-:W-:Y:S05]  /*e580*/  BSYNC B1 ;  /* 0x0000000000017941 */ /* 0x000fea0003800000 */
.L_x_57:
[----:B------:R-:W-:Y:S01]  /*e590*/  IADD3 R16, R7, 0x1, RZ ;  /* 0x0000000107107810 */ /* 0x000fe20007ffe0ff */
[----:B------:R-:W-:Y:S03]  /*e5a0*/  BSSY B1, `(.L_x_64) ;  /* 0x0000077000017945 */ /* 0x000fe60003800000 */
[----:B------:R-:W-:-:S04]  /*e5b0*/  ISETP.NE.AND P1, PT, R16, 0x2, PT ;  /* 0x000000021000780c */ /* 0x000fc80003f25270 */
[----:B-1----:R-:W-:Y:S02]  /*e5c0*/  SEL R17, RZ, 0x1, P1 ;  /* 0x00000001ff117807 */ /* 0x002fe40000800000 */
[----:B------:R-:W-:Y:S02]  /*e5d0*/  SEL R16, R16, RZ, P1 ;  /* 0x000000ff10107207 */ /* 0x000fe40000800000 */
[----:B------:R-:W-:Y:S01]  /*e5e0*/  LOP3.LUT R17, R10, R17, RZ, 0x3c, !PT ;  /* 0x000000110a117212 */ /* 0x000fe200078e3cff */
[----:B------:R-:W-:Y:S06]  /*e5f0*/  @!P6 BRA `(.L_x_65) ;  /* 0x0000000400c4e947 */ /* 0x000fec0003800000 */
[----:B------:R-:W-:Y:S01]  /*e600*/  VIADD R12, R6, 0xffffffff ;  /* 0xffffffff060c7836 */ /* 0x000fe20000000000 */
        /* <DEDUP_REMOVED lines=10> */
[----:B------:R-:W-:-:S05]  /*e6b0*/  @P1 SHF.R.U32.HI R2, RZ, R3, R9 ;  /* 0x00000003ff021219 */ /* 0x000fca0000011609 */
[----:B------:R-:W-:-:S04]  /*e6c0*/  IMAD.MOV R3, RZ, RZ, -R2 ;  /* 0x000000ffff037224 */ /* 0x000fc800078e0a02 */
[----:B------:R-:W-:Y:S01]  /*e6d0*/  IMAD R12, R8, R3, R12 ;  /* 0x00000003080c7224 */ /* 0x000fe200078e020c */
[--C-:B------:R-:W-:Y:S01]  /*e6e0*/  SHF.R.S32.HI R3, RZ, 0x1f, R2.reuse ;  /* 0x0000001fff037819 */ /* 0x100fe20000011402 */
[----:B------:R-:W1:Y:S02]  /*e6f0*/  LDC.64 R8, c[0x0][0x3f8] ;  /* 0x0000fe00ff087b82 */ /* 0x000e640000000a00 */
[----:B------:R-:W-:-:S05]  /*e700*/  IMAD.WIDE.U32 R2, R0, UR4, R2 ;  /* 0x0000000400027c25 */ /* 0x000fca000f8e0002 */
[----:B------:R-:W-:Y:S02]  /*e710*/  IADD3 R13, R13, R3, RZ ;  /* 0x000000030d0d7210 */ /* 0x000fe40007ffe0ff */
[----:B-1----:R-:W-:-:S04]  /*e720*/  LEA R8, P1, R2, R8, 0x2 ;  /* 0x0000000802087211 */ /* 0x002fc800078210ff */
[----:B------:R-:W-:-:S05]  /*e730*/  LEA.HI.X R9, R2, R9, R13, 0x2, P1 ;  /* 0x0000000902097211 */ /* 0x000fca00008f140d */
[----:B------:R1:W5:Y:S04]  /*e740*/  LDG.E R8, desc[UR6][R8.64] ;  /* 0x0000000608087981 */ /* 0x000368000c1e1900 */
.L_x_66:
[----:B------:R-:W2:Y:S01]  /*e750*/  S2R R3, SR_CgaCtaId ;  /* 0x0000000000037919 */ /* 0x000ea20000008800 */
[----:B------:R-:W-:-:S04]  /*e760*/  MOV R2, 0x400 ;  /* 0x0000040000027802 */ /* 0x000fc80000000f00 */
[----:B--2---:R-:W-:Y:S02]  /*e770*/  LEA R2, R3, R2, 0x18 ;  /* 0x0000000203027211 */ /* 0x004fe400078ec0ff */
[----:B------:R-:W-:-:S03]  /*e780*/  SHF.L.U32 R3, R17, 0x1f, RZ ;  /* 0x0000001f11037819 */ /* 0x000fc600000006ff */
[----:B------:R-:W-:-:S04]  /*e790*/  IMAD R2, R16, 0x8, R2 ;  /* 0x0000000810027824 */ /* 0x000fc800078e0202 */
[----:B------:R-:W2:Y:S02]  /*e7a0*/  SYNCS.PHASECHK.TRANS64.TRYWAIT P1, [R2+URZ+0x36840], R3 ;  /* 0x03684003020075a7 */ /* 0x000ea4000802017f */
[----:B--2---:R-:W-:Y:S05]  /*e7b0*/  @!P1 BRA `(.L_x_67) ;  /* 0x00000010009c9947 */ /* 0x004fea0003800000 */
.L_x_102:
        /* <DEDUP_REMOVED lines=11> */
.L_x_68:
[----:B------:R-:W1:Y:S01]  /*e870*/  S2R R13, SR_CgaCtaId ;  /* 0x00000000000d7919 */ /* 0x000e620000008800 */
[----:B------:R-:W-:Y:S01]  /*e880*/  MOV R9, 0x400 ;  /* 0x0000040000097802 */ /* 0x000fe20000000f00 */
[----:B------:R-:W-:Y:S01]  /*e890*/  UIADD3 UR4, UP0, UR36, 0x370, URZ ;  /* 0x0000037024047890 */ /* 0x000fe2000ff1e03f */
[----:B------:R-:W-:Y:S01]  /*e8a0*/  R2UR UR11, R12 ;  /* 0x000000000c0b72ca */ /* 0x000fe200000e0000 */
[----:B------:R-:W-:Y:S01]  /*e8b0*/  UMOV UR10, URZ ;  /* 0x0000003f000a7c82 */ /* 0x000fe20008000000 */
[----:B------:R-:W-:Y:S01]  /*e8c0*/  R2UR UR12, R4 ;  /* 0x00000000040c72ca */ /* 0x000fe200000e0000 */
[----:B------:R-:W-:Y:S01]  /*e8d0*/  UIADD3.X UR5, URZ, UR37, URZ, UP0, !UPT ;  /* 0x000000253f057290 */ /* 0x000fe200087fe43f */
[----:B-----5:R-:W-:Y:S01]  /*e8e0*/  R2UR UR13, R8 ;  /* 0x00000000080d72ca */ /* 0x020fe200000e0000 */
[----:B------:R-:W-:Y:S01]  /*e8f0*/  UMOV UR6, 0x0 ;  /* 0x0000000000067882 */ /* 0x000fe20000000000 */
[----:B------:R-:W-:Y:S01]  /*e900*/  UMOV UR7, 0x14f00000 ;  /* 0x14f0000000077882 */ /* 0x000fe20000000000 */
[----:B------:R-:W-:Y:S01]  /*e910*/  UMOV UR17, 0x40 ;  /* 0x0000004000117882 */ /* 0x000fe20000000000 */
[----:B------:R-:W-:-:S05]  /*e920*/  UMOV UR18, 0x80 ;  /* 0x0000008000127882 */ /* 0x000fca0000000000 */
[----:B------:R-:W-:Y:S01]  /*e930*/  UIMAD UR11, UR11, 0x70, URZ ;  /* 0x000000700b0b78a4 */ /* 0x000fe2000f8e023f */
[----:B-1----:R-:W-:-:S05]  /*e940*/  LEA R9, R13, R9, 0x18 ;  /* 0x000000090d097211 */ /* 0x002fca00078ec0ff */
[----:B--2---:R-:W-:-:S05]  /*e950*/  VIADD R2, R9, 0x36800 ;  /* 0x0003680009027836 */ /* 0x004fca0000000000 */
[----:B------:R-:W-:Y:S01]  /*e960*/  LEA R3, R16, R2, 0x3 ;  /* 0x0000000210037211 */ /* 0x000fe200078e18ff */
[----:B------:R-:W-:-:S03]  /*e970*/  IMAD R2, R7, 0x8, R2 ;  /* 0x0000000807027824 */ /* 0x000fc600078e0202 */
[----:B------:R-:W-:Y:S01]  /*e980*/  R2UR UR9, R3 ;  /* 0x00000000030972ca */ /* 0x000fe200000e0000 */
[----:B------:R-:W-:-:S05]  /*e990*/  IMAD R3, R16, 0xa800, R9 ;  /* 0x0000a80010037824 */ /* 0x000fca00078e0209 */
[----:B------:R-:W-:Y:S02]  /*e9a0*/  R2UR UR8, R3 ;  /* 0x00000000030872ca */ /* 0x000fe400000e0000 */
[----:B------:R-:W-:-:S05]  /*e9b0*/  SHF.L.U32 R3, R10, 0x1f, RZ ;  /* 0x0000001f0a037819 */ /* 0x000fca00000006ff */
[----:B------:R-:W-:-:S06]  /*e9c0*/  UIADD3 UR9, UR9, 0x30, URZ ;  /* 0x0000003009097890 */ /* 0x000fcc000fffe03f */
[----:B------:R-:W-:Y:S02]  /*e9d0*/  UIADD3 UR14, UR8, 0x21400, URZ ;  /* 0x00021400080e7890 */ /* 0x000fe4000fffe03f */
[----:B------:R-:W-:Y:S02]  /*e9e0*/  UIADD3 UR15, UR8, 0x24c00, URZ ;  /* 0x00024c00080f7890 */ /* 0x000fe4000fffe03f */
[----:B------:R-:W-:-:S03]  /*e9f0*/  UIADD3 UR16, UR8, 0x28400, URZ ;  /* 0x0002840008107890 */ /* 0x000fc6000fffe03f */
[----:B------:R-:W-:Y:S02]  /*ea00*/  UMOV UR8, UR14 ;  /* 0x0000000e00087c82 */ /* 0x000fe40008000000 */
[----:B------:R1:W-:Y:S02]  /*ea10*/  UTMALDG.4D [UR8], [UR4], desc[UR6] ;  /* 0x00000608040075b4 */ /* 0x0003e40008019000 */
[----:B-1----:R-:W-:Y:S01]  /*ea20*/  UMOV UR8, UR15 ;  /* 0x0000000f00087c82 */ /* 0x002fe20008000000 */
[----:B------:R-:W-:Y:S02]  /*ea30*/  UMOV UR10, UR17 ;  /* 0x00000011000a7c82 */ /* 0x000fe40008000000 */
[----:B------:R1:W-:Y:S02]  /*ea40*/  UTMALDG.4D [UR8], [UR4], desc[UR6] ;  /* 0x00000608040075b4 */ /* 0x0003e40008019000 */
[----:B-1----:R-:W-:Y:S01]  /*ea50*/  UMOV UR8, UR16 ;  /* 0x0000001000087c82 */ /* 0x002fe20008000000 */
[----:B------:R-:W-:-:S02]  /*ea60*/  UMOV UR10, UR18 ;  /* 0x00000012000a7c82 */ /* 0x000fc40008000000 */
[----:B------:R1:W-:Y:S01]  /*ea70*/  UTMALDG.4D [UR8], [UR4], desc[UR6] ;  /* 0x00000608040075b4 */ /* 0x0003e20008019000 */
[----:B------:R-:W2:Y:S02]  /*ea80*/  SYNCS.PHASECHK.TRANS64.TRYWAIT P1, [R2+URZ+0x60], R3 ;  /* 0x00006003020075a7 */ /* 0x000ea4000802017f */
[----:B-12---:R-:W-:Y:S05]  /*ea90*/  @!P1 BRA `(.L_x_69) ;  /* 0x0000000c00f89947 */ /* 0x006fea0003800000 */
.L_x_103:
[----:B------:R-:W-:Y:S05]  /*eaa0*/  @P2 BRA `(.L_x_70) ;  /* 0x00000000001c2947 */ /* 0x000fea0003800000 */
[----:B------:R-:W2:Y:S01]  /*eab0*/  S2R R9, SR_TID.X ;  /* 0x0000000000097919 */ /* 0x000ea20000002100 */
[----:B-1----:R-:W-:-:S04]  /*eac0*/  MOV R3, 0xa800 ;  /* 0x0000a80000037802 */ /* 0x002fc80000000f00 */
[----:B------:R3:W-:Y:S01]  /*ead0*/  SYNCS.ARRIVE.TRANS64 RZ, [R2+URZ+0x50], R3 ;  /* 0x0000500302ff79a7 */ /* 0x0007e2000800003f */
[----:B--2---:R-:W-:-:S04]  /*eae0*/  LOP3.LUT R9, R9, 0x1f, RZ, 0xc0, !PT ;  /* 0x0000001f09097812 */ /* 0x004fc800078ec0ff */
[----:B------:R-:W-:-:S13]  /*eaf0*/  ISETP.NE.AND P1, PT, R9, RZ, PT ;  /* 0x000000ff0900720c */ /* 0x000fda0003f25270 */
[----:B---3--:R-:W-:Y:S05]  /*eb00*/  @!P1 BRA `(.L_x_70) ;  /* 0x0000000000049947 */ /* 0x008fea0003800000 */
[----:B------:R-:W-:Y:S01]  /*eb10*/  BPT.TRAP 0x1 ;  /* 0x000000040000795c */ /* 0x000fe20000300000 */
.L_x_70:
[----:B------:R-:W2:Y:S01]  /*eb20*/  S2R R9, SR_CgaCtaId ;  /* 0x0000000000097919 */ /* 0x000ea20000008800 */
[----:B-1----:R-:W-:Y:S01]  /*eb30*/  MOV R3, 0x400 ;  /* 0x0000040000037802 */ /* 0x002fe20000000f00 */
        /* <DEDUP_REMOVED lines=10> */
[----:B------:R-:W-:Y:S01]  /*ebe0*/  IMAD.MOV.U32 R18, RZ, RZ, R12 ;  /* 0x000000ffff127224 */ /* 0x000fe200078e000c */
[----:B------:R-:W-:-:S03]  /*ebf0*/  MOV R5, R8 ;  /* 0x0000000800057202 */ /* 0x000fc60000000f00 */
[----:B------:R-:W-:Y:S02]  /*ec00*/  UIMAD UR11, UR11, 0x70, URZ ;  /* 0x000000700b0b78a4 */ /* 0x000fe4000f8e023f */
[----:B------:R-:W-:Y:S01]  /*ec10*/  UIADD3 UR9, UR9, 0x50, URZ ;  /* 0x0000005009097890 */ /* 0x000fe2000fffe03f */
[----:B--2---:R-:W-:-:S05]  /*ec20*/  LEA R3, R9, R3, 0x18 ;  /* 0x0000000309037211 */ /* 0x004fca00078ec0ff */
[----:B------:R-:W-:-:S05]  /*ec30*/  IMAD R7, R7, 0xa800, R3 ;  /* 0x0000a80007077824 */ /* 0x000fca00078e0203 */
[----:B------:R-:W-:-:S13]  /*ec40*/  R2UR UR15, R7 ;  /* 0x00000000070f72ca */ /* 0x000fda00000e0000 */
        /* <DEDUP_REMOVED lines=12> */
.L_x_65:
[----:B------:R-:W-:Y:S05]  /*ed10*/  BSYNC B1 ;  /* 0x0000000000017941 */ /* 0x000fea0003800000 */
.L_x_64:
[C---:B------:R-:W-:Y:S01]  /*ed20*/  ISETP.GT.AND P1, PT, R6.reuse, 0x1, PT ;  /* 0x000000010600780c */ /* 0x040fe20003f24270 */
[----:B------:R-:W-:-:S12]  /*ed30*/  VIADD R6, R6, 0xfffffffe ;  /* 0xfffffffe06067836 */ /* 0x000fd80000000000 */
[----:B------:R-:W-:Y:S05]  /*ed40*/  @P1 BRA `(.L_x_71) ;  /* 0xfffffff000301947 */ /* 0x000fea000383ffff */
.L_x_56:
[----:B------:R-:W-:Y:S05]  /*ed50*/  BSYNC B0 ;  /* 0x0000000000007941 */ /* 0x000fea0003800000 */
.L_x_47:
[----:B------:R-:W-:Y:S04]  /*ed60*/  BSSY B0, `(.L_x_72) ;  /* 0x0000032000007945 */ /* 0x000fe80003800000 */
[----:B------:R-:W-:Y:S05]  /*ed70*/  @!P6 BRA `(.L_x_73) ;  /* 0x0000000000c0e947 */ /* 0x000fea0003800000 */
[----:B------:R-:W2:Y:S01]  /*ed80*/  S2R R3, SR_CgaCtaId ;  /* 0x0000000000037919 */ /* 0x000ea20000008800 */
[----:B------:R-:W-:Y:S01]  /*ed90*/  MOV R0, 0x400 ;  /* 0x0000040000007802 */ /* 0x000fe20000000f00 */
[----:B------:R-:W3:Y:S03]  /*eda0*/  S2R R2, SR_TID.X ;  /* 0x0000000000027919 */ /* 0x000ee60000002100 */
[----:B--2---:R-:W-:-:S04]  /*edb0*/  LEA R0, R3, R0, 0x18 ;  /* 0x0000000003007211 */ /* 0x004fc800078ec0ff */
[----:B------:R-:W-:Y:S02]  /*edc0*/  LEA R3, R16, R0, 0x3 ;  /* 0x0000000010037211 */ /* 0x000fe400078e18ff */
[----:B------:R-:W-:Y:S02]  /*edd0*/  SHF.L.U32 R0, R17, 0x1f, RZ ;  /* 0x0000001f11007819 */ /* 0x000fe400000006ff */
[----:B---3--:R-:W-:Y:S02]  /*ede0*/  LOP3.LUT R2, R2, 0x7f, RZ, 0xc0, !PT ;  /* 0x0000007f02027812 */ /* 0x008fe400078ec0ff */
[----:B------:R-:W2:Y:S02]  /*edf0*/  SYNCS.PHASECHK.TRANS64.TRYWAIT P0, [R3+URZ+0x36860], R0 ;  /* 0x03686000030075a7 */ /* 0x000ea4000800017f */
[----:B------:R-:W-:Y:S01]  /*ee00*/  ISETP.NE.AND P1, PT, R2, RZ, PT ;  /* 0x000000ff0200720c */ /* 0x000fe20003f25270 */
[----:B--2---:R-:W-:-:S12]  /*ee10*/  @!P0 BRA `(.L_x_74) ;  /* 0x0000000c002c8947 */ /* 0x004fd80003800000 */
.L_x_104:
        /* <DEDUP_REMOVED lines=8> */
.L_x_75:
        /* <DEDUP_REMOVED lines=30> */
.L_x_73:
[----:B------:R-:W-:Y:S05]  /*f080*/  BSYNC B0 ;  /* 0x0000000000007941 */ /* 0x000fea0003800000 */
.L_x_72:
[----:B------:R-:W2:Y:S01]  /*f090*/  LDL.LU R0, [R1+0x10] ;  /* 0x0000100001007983 */ /* 0x000ea20000300800 */
[----:B------:R-:W-:-:S03]  /*f0a0*/  ULDC UR4, c[0x0][0xda4] ;  /* 0x0003690000047ab9 */ /* 0x000fc60000000800 */
[----:B------:R-:W3:Y:S01]  /*f0b0*/  LDL.LU R2, [R1+0x18] ;  /* 0x0000180001027983 */ /* 0x000ee20000300800 */
[----:B------:R-:W-:-:S04]  /*f0c0*/  IADD3 R16, R16, 0x1, RZ ;  /* 0x0000000110107810 */ /* 0x000fc80007ffe0ff */
[----:B------:R-:W-:-:S04]  /*f0d0*/  ISETP.NE.AND P0, PT, R16, 0x2, PT ;  /* 0x000000021000780c */ /* 0x000fc80003f05270 */
[----:B------:R-:W-:Y:S01]  /*f0e0*/  SEL R16, R16, RZ, P0 ;  /* 0x000000ff10107207 */ /* 0x000fe20000000000 */
[----:B--2---:R-:W-:Y:S01]  /*f0f0*/  VIADD R0, R0, UR38 ;  /* 0x0000002600007c36 */ /* 0x004fe20008000000 */
[----:B---3--:R-:W-:-:S04]  /*f100*/  IADD3 R2, R2, 0x1, RZ ;  /* 0x0000000102027810 */ /* 0x008fc80007ffe0ff */
[----:B------:R2:W-:Y:S01]  /*f110*/  STL [R1+0x10], R0 ;  /* 0x0000100001007387 */ /* 0x0005e20000100800 */
[----:B------:R-:W-:-:S03]  /*f120*/  ISETP.GE.AND P1, PT, R0, UR4, PT ;  /* 0x0000000400007c0c */ /* 0x000fc6000bf26270 */
[----:B------:R3:W-:Y:S01]  /*f130*/  STL [R1+0x18], R2 ;  /* 0x0000180201007387 */ /* 0x0007e20000100800 */
[----:B--2---:R-:W-:-:S04]  /*f140*/  SEL R0, RZ, 0x1, P0 ;  /* 0x00000001ff007807 */ /* 0x004fc80000000000 */
[----:B------:R-:W-:-:S05]  /*f150*/  LOP3.LUT R17, R17, R0, RZ, 0x3c, !PT ;  /* 0x0000000011117212 */ /* 0x000fca00078e3cff */
[----:B---3--:R-:W-:Y:S05]  /*f160*/  @!P1 BRA `(.L_x_76) ;  /* 0xffffffd0006c9947 */ /* 0x008fea000383ffff */
[----:B------:R-:W-:-:S07]  /*f170*/  LOP3.LUT R2, R2, 0x1, RZ, 0xc, !PT ;  /* 0x0000000102027812 */ /* 0x000fce00078e0cff */
.L_x_32:
[----:B------:R-:W2:Y:S01]  /*f180*/  S2R R3, SR_CgaCtaId ;  /* 0x0000000000037919 */ /* 0x000ea20000008800 */
[----:B------:R-:W-:Y:S01]  /*f190*/  MOV R0, 0x400 ;  /* 0x0000040000007802 */ /* 0x000fe20000000f00 */
[----:B------:R-:W-:Y:S03]  /*f1a0*/  BSSY B0, `(.L_x_77) ;  /* 0x0000005000007945 */ /* 0x000fe60003800000 */
[----:B--2---:R-:W-:Y:S02]  /*f1b0*/  LEA R0, R3, R0, 0x18 ;  /* 0x0000000003007211 */ /* 0x004fe400078ec0ff */
[----:B------:R-:W-:-:S04]  /*f1c0*/  SHF.L.U32 R3, R2, 0x1f, RZ ;  /* 0x0000001f02037819 */ /* 0x000fc800000006ff */
[----:B------:R-:W2:Y:S02]  /*f1d0*/  SYNCS.PHASECHK.TRANS64.TRYWAIT P0, [R0+URZ+0x36820], R3 ;  /* 0x03682003000075a7 */ /* 0x000ea4000800017f */
[----:B--2---:R-:W-:Y:S05]  /*f1e0*/  @!P0 BRA `(.L_x_78) ;  /* 0x00000008004c8947 */ /* 0x004fea0003800000 */
.L_x_105:
[----:B------:R-:W-:Y:S05]  /*f1f0*/  BSYNC B0 ;  /* 0x0000000000007941 */ /* 0x000fea0003800000 */
.L_x_77:
[----:B------:R-:W-:-:S03]  /*f200*/  UMOV UR4, 0xffffffff ;  /* 0xffffffff00047882 */ /* 0x000fc60000000000 */
[----:B------:R-:W-:Y:S05]  /*f210*/  BRA.DIV UR4, `(.L_x_79) ;  /* 0x0000000a04547947 */ /* 0x000fea000b800000 */
[----:B------:R-:W3:Y:S02]  /*f220*/  S2R R2, SR_TID.X ;  /* 0x0000000000027919 */ /* 0x000ee40000002100 */
[----:B---3--:R-:W-:-:S04]  /*f230*/  SHF.R.U32.HI R2, RZ, 0x5, R2 ;  /* 0x00000005ff027819 */ /* 0x008fc80000011602 */
[----:B------:R-:W-:-:S05]  /*f240*/  LOP3.LUT R2, R2, 0x3, RZ, 0xc0, !PT ;  /* 0x0000000302027812 */ /* 0x000fca00078ec0ff */
[----:B------:R3:W4:Y:S02]  /*f250*/  SHFL.IDX PT, R14, R2, RZ, 0x1f ;  /* 0x00001fff020e7589 */ /* 0x00072400000e0000 */
.L_x_108:
[----:B----4-:R-:W-:Y:S01]  /*f260*/  ISETP.NE.AND P0, PT, R14, RZ, PT ;  /* 0x000000ff0e00720c */ /* 0x010fe20003f05270 */
[----:B------:R-:W-:-:S12]  /*f270*/  BSSY B0, `(.L_x_80) ;  /* 0x0000026000007945 */ /* 0x000fd80003800000 */
[----:B------:R-:W-:Y:S05]  /*f280*/  @P0 BRA `(.L_x_81) ;  /* 0x0000000000900947 */ /* 0x000fea0003800000 */
[----:B------:R-:W-:-:S03]  /*f290*/  UMOV UR4, 0xffffffff ;  /* 0xffffffff00047882 */ /* 0x000fc60000000000 */
[----:B------:R-:W-:Y:S05]  /*f2a0*/  BRA.DIV UR4, `(.L_x_82) ;  /* 0x0000000a04647947 */ /* 0x000fea000b800000 */
[----:B------:R-:W-:-:S13]  /*f2b0*/  ELECT P6, URZ, PT ;  /* 0x00000000003f782f */ /* 0x000fda00038c0000 */
.L_x_111:
[----:B------:R-:W-:Y:S05]  /*f2c0*/  @!P6 BRA `(.L_x_81) ;  /* 0x000000000080e947 */ /* 0x000fea0003800000 */
[----:B---3--:R-:W3:Y:S02]  /*f2d0*/  LDL R2, [R1+0x1c] ;  /* 0x00001c0001027983 */ /* 0x008ee40000100800 */
[----:B---3--:R-:W-:-:S13]  /*f2e0*/  R2UR UR4, R2 ;  /* 0x00000000020472ca */ /* 0x008fda00000e0000 */
[----:B------:R-:W-:-:S06]  /*f2f0*/  ULOP3.LUT UR4, UR4, 0x2, URZ, 0xfc, !UPT ;  /* 0x0000000204047892 */ /* 0x000fcc000f8efc3f */
[----:B------:R-:W-:-:S05]  /*f300*/  IMAD.U32 R2, RZ, RZ, UR4 ;  /* 0x00000004ff027e24 */ /* 0x000fca000f8e00ff */
[----:B------:R-:W-:-:S13]  /*f310*/  ISETP.NE.AND P2, PT, R2, 0x3, PT ;  /* 0x000000030200780c */ /* 0x000fda0003f45270 */
[----:B------:R-:W-:Y:S05]  /*f320*/  @!P2 BRA `(.L_x_83) ;  /* 0x000000000004a947 */ /* 0x000fea0003800000 */
[----:B------:R-:W-:Y:S01]  /*f330*/  BPT.TRAP 0x1 ;  /* 0x000000040000795c */ /* 0x000fe20000300000 */
.L_x_83:
[----:B--2---:R-:W-:Y:S02]  /*f340*/  IADD3 R3, R0, 0x36840, RZ ;  /* 0x0003684000037810 */ /* 0x004fe40007ffe0ff */
[----:B------:R-:W-:Y:S02]  /*f350*/  SHF.L.U32 R5, R17, 0x1f, RZ ;  /* 0x0000001f11057819 */ /* 0x000fe400000006ff */
[C---:B------:R-:W-:Y:S01]  /*f360*/  IADD3 R2, R16.reuse, 0x1, RZ ;  /* 0x0000000110027810 */ /* 0x040fe20007ffe0ff */
[----:B-1----:R-:W-:-:S03]  /*f370*/  IMAD R6, R16, 0x8, R3 ;  /* 0x0000000810067824 */ /* 0x002fc600078e0203 */
[----:B------:R-:W-:Y:S01]  /*f380*/  ISETP.NE.AND P1, PT, R2, 0x2, PT ;  /* 0x000000020200780c */ /* 0x000fe20003f25270 */
[----:B------:R-:W1:Y:S03]  /*f390*/  SYNCS.PHASECHK.TRANS64.TRYWAIT P0, [R6+URZ], R5 ;  /* 0x00000005060075a7 */ /* 0x000e66000800017f */
[----:B------:R-:W-:-:S04]  /*f3a0*/  SEL R4, RZ, 0x1, P1 ;  /* 0x00000001ff047807 */ /* 0x000fc80000800000 */
[----:B------:R-:W-:Y:S02]  /*f3b0*/  LOP3.LUT R17, R17, R4, RZ, 0x3c, !PT ;  /* 0x0000000411117212 */ /* 0x000fe400078e3cff */
[----:B------:R-:W-:Y:S02]  /*f3c0*/  SEL R4, R2, RZ, P1 ;  /* 0x000000ff02047207 */ /* 0x000fe40000800000 */
[----:B------:R-:W-:-:S03]  /*f3d0*/  SHF.L.U32 R2, R17, 0x1f, RZ ;  /* 0x0000001f11027819 */ /* 0x000fc600000006ff */
[----:B------:R-:W-:Y:S01]  /*f3e0*/  IMAD R3, R4, 0x8, R3 ;  /* 0x0000000804037824 */ /* 0x000fe200078e0203 */
[----:B-1----:R-:W-:Y:S06]  /*f3f0*/  @!P0 BRA `(.L_x_84) ;  /* 0x0000000800308947 */ /* 0x002fec0003800000 */
.L_x_112:
[----:B------:R-:W2:Y:S02]  /*f400*/  SYNCS.PHASECHK.TRANS64.TRYWAIT P0, [R3+URZ], R2 ;  /* 0x00000002030075a7 */ /* 0x000ea4000800017f */
[----:B--2---:R-:W-:Y:S05]  /*f410*/  @!P0 BRA `(.L_x_85) ;  /* 0x00000008003c8947 */ /* 0x004fea0003800000 */
.L_x_113:
[----:B------:R-:W-:Y:S05]  /*f420*/  @!P2 BRA `(.L_x_86) ;  /* 0x000000000004a947 */ /* 0x000fea0003800000 */
[----:B------:R-:W-:Y:S01]  /*f430*/  BPT.TRAP 0x1 ;  /* 0x000000040000795c */ /* 0x000fe20000300000 */
.L_x_86:
[----:B--2---:R-:W-:-:S05]  /*f440*/  IADD3 R3, R0, 0x36860, RZ ;  /* 0x0003686000037810 */ /* 0x004fca0007ffe0ff */
[----:B------:R-:W-:-:S04]  /*f450*/  IMAD R16, R16, 0x8, R3 ;  /* 0x0000000810107824 */ /* 0x000fc800078e0203 */
[----:B------:R-:W2:Y:S02]  /*f460*/  SYNCS.PHASECHK.TRANS64.TRYWAIT P0, [R16+URZ], R5 ;  /* 0x00000005100075a7 */ /* 0x000ea4000800017f */
[----:B--2---:R-:W-:Y:S05]  /*f470*/  @!P0 BRA `(.L_x_87) ;  /* 0x0000000800388947 */ /* 0x004fea0003800000 */
.L_x_114:
[----:B------:R-:W-:-:S07]  /*f480*/  LEA R3, R4, R3, 0x3 ;  /* 0x0000000304037211 */ /* 0x000fce00078e18ff */
.L_x_88:
[----:B---3--:R3:W4:Y:S02]  /*f490*/  SYNCS.PHASECHK.TRANS64.TRYWAIT P0, [R3+URZ], R2 ;  /* 0x00000002030075a7 */ /* 0x008724000800017f */
[----:B----4-:R-:W-:Y:S05]  /*f4a0*/  @!P0 NANOSLEEP.SYNCS 0x989680 ;  /* 0x009896800000895d */ /* 0x010fea0003900000 */
[----:B------:R-:W4:Y:S02]  /*f4b0*/  @!P0 SYNCS.PHASECHK.TRANS64 P0, [R3+URZ], R2 ;  /* 0x00000002030085a7 */ /* 0x000f24000800007f */
[----:B----4-:R-:W-:Y:S05]  /*f4c0*/  @!P0 BRA `(.L_x_88) ;  /* 0xfffffffc00f08947 */ /* 0x010fea000383ffff */
.L_x_81:
[----:B------:R-:W-:Y:S05]  /*f4d0*/  BSYNC B0 ;  /* 0x0000000000007941 */ /* 0x000fea0003800000 */
.L_x_80:
[----:B------:R-:W-:Y:S05]  /*f4e0*/  EXIT ;  /* 0x000000000000794d */ /* 0x000fea0003800000 */
.L_x_10:
[----:B------:R-:W-:-:S13]  /*f4f0*/  R2UR UR4, R2 ;  /* 0x00000000020472ca */ /* 0x000fda00000e0000 */
[----:B-1----:R-:W-:-:S04]  /*f500*/  IMAD.U32 R3, RZ, RZ, UR4 ;  /* 0x00000004ff037e24 */ /* 0x002fc8000f8e00ff */
[----:B------:R1:W2:Y:S03]  /*f510*/  SYNCS.PHASECHK.TRANS64.TRYWAIT P1, [R3+URZ+0x36800], R0 ;  /* 0x03680000030075a7 */ /* 0x0002a6000802017f */
[----:B--2---:R-:W-:Y:S05]  /*f520*/  @!P1 NANOSLEEP.SYNCS 0x989680 ;  /* 0x009896800000995d */ /* 0x004fea0003900000 */
[----:B------:R-:W2:Y:S02]  /*f530*/  @!P1 SYNCS.PHASECHK.TRANS64 P1, [R3+URZ+0x36800], R0 ;  /* 0x03680000030095a7 */ /* 0x000ea4000802007f */
[----:B--2---:R-:W-:Y:S05]  /*f540*/  @!P1 BRA `(.L_x_10) ;  /* 0xfffffffc00e89947 */ /* 0x004fea000383ffff */
[----:B------:R-:W-:Y:S05]  /*f550*/  BRA `(.L_x_89) ;  /* 0xffffff1c00247947 */ /* 0x000fea000383ffff */
.L_x_14:
[----:B--2---:R2:W3:Y:S02]  /*f560*/  SYNCS.PHASECHK.TRANS64.TRYWAIT P2, [R0+URZ+0x36830], R3 ;  /* 0x03683003000075a7 */ /* 0x0044e4000804017f */
[----:B---3--:R-:W-:Y:S05]  /*f570*/  @!P2 NANOSLEEP.SYNCS 0x989680 ;  /* 0x009896800000a95d */ /* 0x008fea0003900000 */
[----:B------:R-:W3:Y:S02]  /*f580*/  @!P2 SYNCS.PHASECHK.TRANS64 P2, [R0+URZ+0x36830], R3 ;  /* 0x036830030000a5a7 */ /* 0x000ee4000804007f */
[----:B---3--:R-:W-:Y:S05]  /*f590*/  @!P2 BRA `(.L_x_14) ;  /* 0xfffffffc00f0a947 */ /* 0x008fea000383ffff */
[----:B------:R-:W-:Y:S05]  /*f5a0*/  BRA `(.L_x_13) ;  /* 0xffffff1c00587947 */ /* 0x000fea000383ffff */
.L_x_19:
[----:B--2---:R-:W-:-:S04]  /*f5b0*/  MOV R9, UR60 ;  /* 0x0000003c00097c02 */ /* 0x004fc80008000f00 */
[----:B------:R2:W3:Y:S03]  /*f5c0*/  SYNCS.PHASECHK.TRANS64.TRYWAIT P2, [R9+URZ+0x36830], R6 ;  /* 0x03683006090075a7 */ /* 0x0004e6000804017f */
[----:B---3--:R-:W-:Y:S05]  /*f5d0*/  @!P2 NANOSLEEP.SYNCS 0x989680 ;  /* 0x009896800000a95d */ /* 0x008fea0003900000 */
[----:B------:R-:W3:Y:S02]  /*f5e0*/  @!P2 SYNCS.PHASECHK.TRANS64 P2, [R9+URZ+0x36830], R6 ;  /* 0x036830060900a5a7 */ /* 0x000ee4000804007f */
[----:B---3--:R-:W-:Y:S05]  /*f5f0*/  @!P2 BRA `(.L_x_19) ;  /* 0xfffffffc00eca947 */ /* 0x008fea000383ffff */
[----:B------:R-:W-:Y:S05]  /*f600*/  BRA `(.L_x_18) ;  /* 0xffffff6800b87947 */ /* 0x000fea000383ffff */
.L_x_23:
[----:B----4-:R-:W-:-:S04]  /*f610*/  IMAD.U32 R7, RZ, RZ, UR4 ;  /* 0x00000004ff077e24 */ /* 0x010fc8000f8e00ff */
[----:B------:R4:W1:Y:S03]  /*f620*/  SYNCS.PHASECHK.TRANS64.TRYWAIT P2, [R7+URZ+0x36850], R0 ;  /* 0x03685000070075a7 */ /* 0x000866000804017f */
[----:B-1----:R-:W-:Y:S05]  /*f630*/  @!P2 NANOSLEEP.SYNCS 0x989680 ;  /* 0x009896800000a95d */ /* 0x002fea0003900000 */
[----:B------:R-:W1:Y:S02]  /*f640*/  @!P2 SYNCS.PHASECHK.TRANS64 P2, [R7+URZ+0x36850], R0 ;  /* 0x036850000700a5a7 */ /* 0x000e64000804007f */
[----:B-1----:R-:W-:Y:S05]  /*f650*/  @!P2 BRA `(.L_x_23) ;  /* 0xfffffffc00eca947 */ /* 0x002fea000383ffff */
[----:B------:R-:W-:Y:S05]  /*f660*/  BRA `(.L_x_22) ;  /* 0xffffff9000187947 */ /* 0x000fea000383ffff */
.L_x_28:
[----:B--2---:R-:W-:-:S04]  /*f670*/  MOV R5, UR7 ;  /* 0x0000000700057c02 */ /* 0x004fc80008000f00 */
[----:B------:R2:W3:Y:S03]  /*f680*/  SYNCS.PHASECHK.TRANS64.TRYWAIT P0, [R5+URZ+0x36850], R0 ;  /* 0x03685000050075a7 */ /* 0x0004e6000800017f */
[----:B---3--:R-:W-:Y:S05]  /*f690*/  @!P0 NANOSLEEP.SYNCS 0x989680 ;  /* 0x009896800000895d */ /* 0x008fea0003900000 */
[----:B------:R-:W3:Y:S02]  /*f6a0*/  @!P0 SYNCS.PHASECHK.TRANS64 P0, [R5+URZ+0x36850], R0 ;  /* 0x03685000050085a7 */ /* 0x000ee4000800007f */
[----:B---3--:R-:W-:Y:S05]  /*f6b0*/  @!P0 BRA `(.L_x_28) ;  /* 0xfffffffc00ec8947 */ /* 0x008fea000383ffff */
[----:B------:R-:W-:Y:S05]  /*f6c0*/  BRA `(.L_x_27) ;  /* 0xffffffb000947947 */ /* 0x000fea000383ffff */
.L_x_39:
[----:B------:R-:W1:Y:S01]  /*f6d0*/  S2R R6, SR_TID.X ;  /* 0x0000000000067919 */ /* 0x000e620000002100 */
[----:B------:R-:W-:Y:S01]  /*f6e0*/  BSSY B0, `(.L_x_90) ;  /* 0x000000a000007945 */ /* 0x000fe20003800000 */
[----:B------:R-:W-:Y:S01]  /*f6f0*/  MOV R12, RZ ;  /* 0x000000ff000c7202 */ /* 0x000fe20000000f00 */
[----:B------:R-:W-:Y:S01]  /*f700*/  IMAD.MOV.U32 R11, RZ, RZ, 0x1f ;  /* 0x0000001fff0b7424 */ /* 0x000fe200078e00ff */
[----:B------:R-:W-:Y:S02]  /*f710*/  MOV R15, 0xffffffff ;  /* 0xffffffff000f7802 */ /* 0x000fe40000000f00 */
[----:B-1----:R-:W-:-:S04]  /*f720*/  SHF.R.U32.HI R6, RZ, 0x5, R6 ;  /* 0x00000005ff067819 */ /* 0x002fc80000011606 */
[----:B------:R-:W-:-:S05]  /*f730*/  LOP3.LUT R6, R6, 0x3, RZ, 0xc0, !PT ;  /* 0x0000000306067812 */ /* 0x000fca00078ec0ff */
[----:B------:R-:W-:-:S07]  /*f740*/  IMAD.MOV.U32 R13, RZ, RZ, R6 ;  /* 0x000000ffff0d7224 */ /* 0x000fce00078e0006 */
[----:B------:R-:W-:Y:S05]  /*f750*/  WARPSYNC.COLLECTIVE R15, `(.L_x_91) ;  /* 0x000000000f087348 */ /* 0x000fea0003c00000 */
[----:B------:R1:W2:Y:S02]  /*f760*/  SHFL.IDX P6, R14, R13, R12, R11 ;  /* 0x0000000c0d0e7389 */ /* 0x0002a400000c000b */
[----:B-12---:R-:W-:Y:S01]  /*f770*/  ENDCOLLECTIVE ;  /* 0x000000000000791b */ /* 0x006fe20003800000 */
.L_x_91:
[----:B------:R-:W-:Y:S05]  /*f780*/  BSYNC B0 ;  /* 0x0000000000007941 */ /* 0x000fea0003800000 */
.L_x_90:
[----:B------:R-:W-:Y:S05]  /*f790*/  BRA `(.L_x_92) ;  /* 0xffffffd400747947 */ /* 0x000fea000383ffff */
.L_x_40:
[----:B------:R-:W-:Y:S01]  /*f7a0*/  BSSY B0, `(.L_x_93) ;  /* 0x0000006000007945 */ /* 0x000fe20003800000 */
[----:B------:R-:W-:-:S07]  /*f7b0*/  IMAD.MOV.U32 R15, RZ, RZ, -0x1 ;  /* 0xffffffffff0f7424 */ /* 0x000fce00078e00ff */
[----:B------:R-:W-:Y:S05]  /*f7c0*/  WARPSYNC.COLLECTIVE R15, `(.L_x_94) ;  /* 0x000000000f0c7348 */ /* 0x000fea0003c00000 */
[----:B------:R-:W-:Y:S02]  /*f7d0*/  ELECT P6, UR62, PT ;  /* 0x00000000003e782f */ /* 0x000fe400038c0000 */
[----:B------:R-:W-:Y:S01]  /*f7e0*/  MOV R14, UR62 ;  /* 0x0000003e000e7c02 */ /* 0x000fe20008000f00 */
[----:B------:R-:W-:Y:S10]  /*f7f0*/  ENDCOLLECTIVE ;  /* 0x000000000000791b */ /* 0x000ff40003800000 */
.L_x_94:
[----:B------:R-:W-:Y:S05]  /*f800*/  BSYNC B0 ;  /* 0x0000000000007941 */ /* 0x000fea0003800000 */
.L_x_93:
[----:B------:R-:W-:Y:S05]  /*f810*/  BRA `(.L_x_95) ;  /* 0xffffffd4006c7947 */ /* 0x000fea000383ffff */
.L_x_43:
[----:B--2---:R2:W3:Y:S02]  /*f820*/  SYNCS.PHASECHK.TRANS64.TRYWAIT P1, [R6+URZ+0x36840], R7 ;  /* 0x03684007060075a7 */ /* 0x0044e4000802017f */
[----:B---3--:R-:W-:Y:S05]  /*f830*/  @!P1 NANOSLEEP.SYNCS 0x989680 ;  /* 0x009896800000995d */ /* 0x008fea0003900000 */
[----:B------:R-:W3:Y:S02]  /*f840*/  @!P1 SYNCS.PHASECHK.TRANS64 P1, [R6+URZ+0x36840], R7 ;  /* 0x03684007060095a7 */ /* 0x000ee4000802007f */
[----:B---3--:R-:W-:Y:S05]  /*f850*/  @!P1 BRA `(.L_x_43) ;  /* 0xfffffffc00f09947 */ /* 0x008fea000383ffff */
[----:B------:R-:W-:Y:S05]  /*f860*/  BRA `(.L_x_96) ;  /* 0xffffffd400d07947 */ /* 0x000fea000383ffff */
.L_x_46:
[----:B-1----:R-:W1:Y:S01]  /*f870*/  S2R R8, SR_CgaCtaId ;  /* 0x0000000000087919 */ /* 0x002e620000008800 */
[----:B------:R-:W-:-:S04]  /*f880*/  MOV R7, 0x400 ;  /* 0x0000040000077802 */ /* 0x000fc80000000f00 */
[----:B-1----:R-:W-:-:S04]  /*f890*/  LEA R7, R8, R7, 0x18 ;  /* 0x0000000708077211 */ /* 0x002fc800078ec0ff */
[----:B------:R1:W2:Y:S03]  /*f8a0*/  SYNCS.PHASECHK.TRANS64.TRYWAIT P1, [R7+URZ+0x36820], R6 ;  /* 0x03682006070075a7 */ /* 0x0002a6000802017f */
[----:B--2---:R-:W-:Y:S05]  /*f8b0*/  @!P1 NANOSLEEP.SYNCS 0x989680 ;  /* 0x009896800000995d */ /* 0x004fea0003900000 */
[----:B------:R-:W2:Y:S02]  /*f8c0*/  @!P1 SYNCS.PHASECHK.TRANS64 P1, [R7+URZ+0x36820], R6 ;  /* 0x03682006070095a7 */ /* 0x000ea4000802007f */
[----:B--2---:R-:W-:Y:S05]  /*f8d0*/  @!P1 BRA `(.L_x_46) ;  /* 0xfffffffc00e49947 */ /* 0x004fea000383ffff */
[----:B------:R-:W-:Y:S05]  /*f8e0*/  BRA `(.L_x_97) ;  /* 0xffffffdc000c7947 */ /* 0x000fea000383ffff */
.L_x_52:
[----:B-1----:R1:W2:Y:S02]  /*f8f0*/  SYNCS.PHASECHK.TRANS64.TRYWAIT P1, [R2+URZ+0x36840], R3 ;  /* 0x03684003020075a7 */ /* 0x0022a4000802017f */
[----:B--2---:R-:W-:Y:S05]  /*f900*/  @!P1 NANOSLEEP.SYNCS 0x989680 ;  /* 0x009896800000995d */ /* 0x004fea0003900000 */
[----:B------:R-:W2:Y:S02]  /*f910*/  @!P1 SYNCS.PHASECHK.TRANS64 P1, [R2+URZ+0x36840], R3 ;  /* 0x03684003020095a7 */ /* 0x000ea4000802007f */
[----:B--2---:R-:W-:Y:S05]  /*f920*/  @!P1 BRA `(.L_x_52) ;  /* 0xfffffffc00f09947 */ /* 0x004fea000383ffff */
[----:B------:R-:W-:Y:S05]  /*f930*/  BRA `(.L_x_98) ;  /* 0xffffffdc00ac7947 */ /* 0x000fea000383ffff */
.L_x_54:
[----:B-1----:R1:W2:Y:S02]  /*f940*/  SYNCS.PHASECHK.TRANS64.TRYWAIT P1, [R2+URZ+0x60], R3 ;  /* 0x00006003020075a7 */ /* 0x0022a4000802017f */
[----:B--2---:R-:W-:Y:S05]  /*f950*/  @!P1 NANOSLEEP.SYNCS 0x989680 ;  /* 0x009896800000995d */ /* 0x004fea0003900000 */
[----:B------:R-:W2:Y:S02]  /*f960*/  @!P1 SYNCS.PHASECHK.TRANS64 P1, [R2+URZ+0x60], R3 ;  /* 0x00006003020095a7 */ /* 0x000ea4000802007f */
[----:B--2---:R-:W-:Y:S05]  /*f970*/  @!P1 BRA `(.L_x_54) ;  /* 0xfffffffc00f09947 */ /* 0x004fea000383ffff */
[----:B------:R-:W-:Y:S05]  /*f980*/  BRA `(.L_x_99) ;  /* 0xffffffe000487947 */ /* 0x000fea000383ffff */
.L_x_60:
[----:B--2---:R2:W3:Y:S02]  /*f990*/  SYNCS.PHASECHK.TRANS64.TRYWAIT P1, [R2+URZ+0x36840], R3 ;  /* 0x03684003020075a7 */ /* 0x0044e4000802017f */
[----:B---3--:R-:W-:Y:S05]  /*f9a0*/  @!P1 NANOSLEEP.SYNCS 0x989680 ;  /* 0x009896800000995d */ /* 0x008fea0003900000 */
[----:B------:R-:W3:Y:S02]  /*f9b0*/  @!P1 SYNCS.PHASECHK.TRANS64 P1, [R2+URZ+0x36840], R3 ;  /* 0x03684003020095a7 */ /* 0x000ee4000802007f */
[----:B---3--:R-:W-:Y:S05]  /*f9c0*/  @!P1 BRA `(.L_x_60) ;  /* 0xfffffffc00f09947 */ /* 0x008fea000383ffff */
[----:B------:R-:W-:Y:S05]  /*f9d0*/  BRA `(.L_x_100) ;  /* 0xffffffe400987947 */ /* 0x000fea000383ffff */
.L_x_62:
[----:B-1----:R1:W2:Y:S02]  /*f9e0*/  SYNCS.PHASECHK.TRANS64.TRYWAIT P1, [R2+URZ+0x60], R17 ;  /* 0x00006011020075a7 */ /* 0x0022a4000802017f */
[----:B--2---:R-:W-:Y:S05]  /*f9f0*/  @!P1 NANOSLEEP.SYNCS 0x989680 ;  /* 0x009896800000995d */ /* 0x004fea0003900000 */
[----:B------:R-:W2:Y:S02]  /*fa00*/  @!P1 SYNCS.PHASECHK.TRANS64 P1, [R2+URZ+0x60], R17 ;  /* 0x00006011020095a7 */ /* 0x000ea4000802007f */
[----:B--2---:R-:W-:Y:S05]  /*fa10*/  @!P1 BRA `(.L_x_62) ;  /* 0xfffffffc00f09947 */ /* 0x004fea000383ffff */
[----:B------:R-:W-:Y:S05]  /*fa20*/  BRA `(.L_x_101) ;  /* 0xffffffe800347947 */ /* 0x000fea000383ffff */
.L_x_67:
[----:B--2---:R2:W3:Y:S02]  /*fa30*/  SYNCS.PHASECHK.TRANS64.TRYWAIT P1, [R2+URZ+0x36840], R3 ;  /* 0x03684003020075a7 */ /* 0x0044e4000802017f */
[----:B---3--:R-:W-:Y:S05]  /*fa40*/  @!P1 NANOSLEEP.SYNCS 0x989680 ;  /* 0x009896800000995d */ /* 0x008fea0003900000 */
[----:B------:R-:W3:Y:S02]  /*fa50*/  @!P1 SYNCS.PHASECHK.TRANS64 P1, [R2+URZ+0x36840], R3 ;  /* 0x03684003020095a7 */ /* 0x000ee4000802007f */
[----:B---3--:R-:W-:Y:S05]  /*fa60*/  @!P1 BRA `(.L_x_67) ;  /* 0xfffffffc00f09947 */ /* 0x008fea000383ffff */
[----:B------:R-:W-:Y:S05]  /*fa70*/  BRA `(.L_x_102) ;  /* 0xffffffec00507947 */ /* 0x000fea000383ffff */
.L_x_69:
[----:B-1----:R1:W2:Y:S02]  /*fa80*/  SYNCS.PHASECHK.TRANS64.TRYWAIT P1, [R2+URZ+0x60], R3 ;  /* 0x00006003020075a7 */ /* 0x0022a4000802017f */
[----:B--2---:R-:W-:Y:S05]  /*fa90*/  @!P1 NANOSLEEP.SYNCS 0x989680 ;  /* 0x009896800000995d */ /* 0x004fea0003900000 */
[----:B------:R-:W2:Y:S02]  /*faa0*/  @!P1 SYNCS.PHASECHK.TRANS64 P1, [R2+URZ+0x60], R3 ;  /* 0x00006003020095a7 */ /* 0x000ea4000802007f */
[----:B--2---:R-:W-:Y:S05]  /*fab0*/  @!P1 BRA `(.L_x_69) ;  /* 0xfffffffc00f09947 */ /* 0x004fea000383ffff */
[----:B------:R-:W-:Y:S05]  /*fac0*/  BRA `(.L_x_103) ;  /* 0xffffffec00f47947 */ /* 0x000fea000383ffff */
.L_x_74:
[----:B--2---:R2:W3:Y:S02]  /*fad0*/  SYNCS.PHASECHK.TRANS64.TRYWAIT P0, [R3+URZ+0x36860], R0 ;  /* 0x03686000030075a7 */ /* 0x0044e4000800017f */
[----:B---3--:R-:W-:Y:S05]  /*fae0*/  @!P0 NANOSLEEP.SYNCS 0x989680 ;  /* 0x009896800000895d */ /* 0x008fea0003900000 */
[----:B------:R-:W3:Y:S02]  /*faf0*/  @!P0 SYNCS.PHASECHK.TRANS64 P0, [R3+URZ+0x36860], R0 ;  /* 0x03686000030085a7 */ /* 0x000ee4000800007f */
[----:B---3--:R-:W-:Y:S05]  /*fb00*/  @!P0 BRA `(.L_x_74) ;  /* 0xfffffffc00f08947 */ /* 0x008fea000383ffff */
[----:B------:R-:W-:Y:S05]  /*fb10*/  BRA `(.L_x_104) ;  /* 0xfffffff000c07947 */ /* 0x000fea000383ffff */
.L_x_78:
[----:B--2---:R2:W3:Y:S02]  /*fb20*/  SYNCS.PHASECHK.TRANS64.TRYWAIT P0, [R0+URZ+0x36820], R3 ;  /* 0x03682003000075a7 */ /* 0x0044e4000800017f */
[----:B---3--:R-:W-:Y:S05]  /*fb30*/  @!P0 NANOSLEEP.SYNCS 0x989680 ;  /* 0x009896800000895d */ /* 0x008fea0003900000 */
[----:B------:R-:W3:Y:S02]  /*fb40*/  @!P0 SYNCS.PHASECHK.TRANS64 P0, [R0+URZ+0x36820], R3 ;  /* 0x03682003000085a7 */ /* 0x000ee4000800007f */
[----:B---3--:R-:W-:Y:S05]  /*fb50*/  @!P0 BRA `(.L_x_78) ;  /* 0xfffffffc00f08947 */ /* 0x008fea000383ffff */
[----:B------:R-:W-:Y:S05]  /*fb60*/  BRA `(.L_x_105) ;  /* 0xfffffff400a07947 */ /* 0x000fea000383ffff */
.L_x_79:
[----:B------:R-:W3:Y:S01]  /*fb70*/  S2R R2, SR_TID.X ;  /* 0x0000000000027919 */ /* 0x000ee20000002100 */
[----:B------:R-:W-:Y:S01]  /*fb80*/  BSSY B0, `(.L_x_106) ;  /* 0x000000a000007945 */ /* 0x000fe20003800000 */
[----:B------:R-:W-:Y:S01]  /*fb90*/  IMAD.MOV.U32 R12, RZ, RZ, RZ ;  /* 0x000000ffff0c7224 */ /* 0x000fe200078e00ff */
[----:B------:R-:W-:Y:S01]  /*fba0*/  MOV R11, 0x1f ;  /* 0x0000001f000b7802 */ /* 0x000fe20000000f00 */
[----:B------:R-:W-:Y:S01]  /*fbb0*/  IMAD.MOV.U32 R15, RZ, RZ, -0x1 ;  /* 0xffffffffff0f7424 */ /* 0x000fe200078e00ff */
[----:B---3--:R-:W-:-:S04]  /*fbc0*/  SHF.R.U32.HI R2, RZ, 0x5, R2 ;  /* 0x00000005ff027819 */ /* 0x008fc80000011602 */
[----:B------:R-:W-:-:S04]  /*fbd0*/  LOP3.LUT R2, R2, 0x3, RZ, 0xc0, !PT ;  /* 0x0000000302027812 */ /* 0x000fc800078ec0ff */
[----:B------:R-:W-:-:S07]  /*fbe0*/  MOV R13, R2 ;  /* 0x00000002000d7202 */ /* 0x000fce0000000f00 */
[----:B-12---:R-:W-:Y:S05]  /*fbf0*/  WARPSYNC.COLLECTIVE R15, `(.L_x_107) ;  /* 0x000000000f087348 */ /* 0x006fea0003c00000 */
[----:B------:R3:W4:Y:S02]  /*fc00*/  SHFL.IDX P6, R14, R13, R12, R11 ;  /* 0x0000000c0d0e7389 */ /* 0x00072400000c000b */
[----:B-1234-:R-:W-:Y:S01]  /*fc10*/  ENDCOLLECTIVE ;  /* 0x000000000000791b */ /* 0x01efe20003800000 */
.L_x_107:
[----:B------:R-:W-:Y:S05]  /*fc20*/  BSYNC B0 ;  /* 0x0000000000007941 */ /* 0x000fea0003800000 */
.L_x_106:
[----:B------:R-:W-:Y:S05]  /*fc30*/  BRA `(.L_x_108) ;  /* 0xfffffff400887947 */ /* 0x000fea000383ffff */
.L_x_82:
[----:B------:R-:W-:Y:S01]  /*fc40*/  BSSY B1, `(.L_x_109) ;  /* 0x0000006000017945 */ /* 0x000fe20003800000 */
[----:B------:R-:W-:-:S07]  /*fc50*/  MOV R15, 0xffffffff ;  /* 0xffffffff000f7802 */ /* 0x000fce0000000f00 */
[----:B-123--:R-:W-:Y:S05]  /*fc60*/  WARPSYNC.COLLECTIVE R15, `(.L_x_110) ;  /* 0x000000000f0c7348 */ /* 0x00efea0003c00000 */
[----:B------:R-:W-:Y:S02]  /*fc70*/  ELECT P6, UR62, PT ;  /* 0x00000000003e782f */ /* 0x000fe400038c0000 */
[----:B------:R-:W-:Y:S01]  /*fc80*/  MOV R14, UR62 ;  /* 0x0000003e000e7c02 */ /* 0x000fe20008000f00 */
[----:B-123--:R-:W-:Y:S10]  /*fc90*/  ENDCOLLECTIVE ;  /* 0x000000000000791b */ /* 0x00eff40003800000 */
.L_x_110:
[----:B------:R-:W-:Y:S05]  /*fca0*/  BSYNC B1 ;  /* 0x0000000000017941 */ /* 0x000fea0003800000 */
.L_x_109:
[----:B------:R-:W-:Y:S05]  /*fcb0*/  BRA `(.L_x_111) ;  /* 0xfffffff400807947 */ /* 0x000fea000383ffff */
.L_x_84:
[----:B-1----:R1:W2:Y:S02]  /*fcc0*/  SYNCS.PHASECHK.TRANS64.TRYWAIT P0, [R6+URZ], R5 ;  /* 0x00000005060075a7 */ /* 0x0022a4000800017f */
[----:B--2---:R-:W-:Y:S05]  /*fcd0*/  @!P0 NANOSLEEP.SYNCS 0x989680 ;  /* 0x009896800000895d */ /* 0x004fea0003900000 */
[----:B------:R-:W2:Y:S02]  /*fce0*/  @!P0 SYNCS.PHASECHK.TRANS64 P0, [R6+URZ], R5 ;  /* 0x00000005060085a7 */ /* 0x000ea4000800007f */
[----:B--2---:R-:W-:Y:S05]  /*fcf0*/  @!P0 BRA `(.L_x_84) ;  /* 0xfffffffc00f08947 */ /* 0x004fea000383ffff */
[----:B------:R-:W-:Y:S05]  /*fd00*/  BRA `(.L_x_112) ;  /* 0xfffffff400bc7947 */ /* 0x000fea000383ffff */
.L_x_85:
[----:B--2---:R2:W3:Y:S02]  /*fd10*/  SYNCS.PHASECHK.TRANS64.TRYWAIT P0, [R3+URZ], R2 ;  /* 0x00000002030075a7 */ /* 0x0044e4000800017f */
[----:B---3--:R-:W-:Y:S05]  /*fd20*/  @!P0 NANOSLEEP.SYNCS 0x989680 ;  /* 0x009896800000895d */ /* 0x008fea0003900000 */
[----:B------:R-:W3:Y:S02]  /*fd30*/  @!P0 SYNCS.PHASECHK.TRANS64 P0, [R3+URZ], R2 ;  /* 0x00000002030085a7 */ /* 0x000ee4000800007f */
[----:B---3--:R-:W-:Y:S05]  /*fd40*/  @!P0 BRA `(.L_x_85) ;  /* 0xfffffffc00f08947 */ /* 0x008fea000383ffff */
[----:B------:R-:W-:Y:S05]  /*fd50*/  BRA `(.L_x_113) ;  /* 0xfffffff400b07947 */ /* 0x000fea000383ffff */
.L_x_87:
[----:B--2---:R2:W3:Y:S02]  /*fd60*/  SYNCS.PHASECHK.TRANS64.TRYWAIT P0, [R16+URZ], R5 ;  /* 0x00000005100075a7 */ /* 0x0044e4000800017f */
[----:B---3--:R-:W-:Y:S05]  /*fd70*/  @!P0 NANOSLEEP.SYNCS 0x989680 ;  /* 0x009896800000895d */ /* 0x008fea0003900000 */
[----:B------:R-:W3:Y:S02]  /*fd80*/  @!P0 SYNCS.PHASECHK.TRANS64 P0, [R16+URZ], R5 ;  /* 0x00000005100085a7 */ /* 0x000ee4000800007f */
[----:B---3--:R-:W-:Y:S05]  /*fd90*/  @!P0 BRA `(.L_x_87) ;  /* 0xfffffffc00f08947 */ /* 0x008fea000383ffff */
[----:B------:R-:W-:Y:S05]  /*fda0*/  BRA `(.L_x_114) ;  /* 0xfffffff400b47947 */ /* 0x000fea000383ffff */
.L_x_115:
[----:B------:R-:W-:-:S00]  /*fdb0*/  BRA `(.L_x_115) ;  /* 0xfffffffc00fc7947 */ /* 0x000fc0000383ffff */
[----:B------:R-:W-:-:S00]  /*fdc0*/  NOP ;  /* 0x0000000000007918 */ /* 0x000fc00000000000 */
        /* <DEDUP_REMOVED lines=11> */
.L_x_2655:


//--------------------- .text._ZN7cutlass13device_kernelIN5flash11enable_sm90INS1_16FlashAttnFwdSm90INS1_25CollectiveMainloopFwdSm90ILi2EN4cute5tupleIJNS5_1CILi2EEENS7_ILi1EEES9_EEENS6_IJNS7_ILi128EEENS7_ILi112EEENS7_ILi192EEEEEELi192ENS_6half_tEfNS_4arch4Sm90ELb0ELb0ELb1ELb0ELb0ELb0ELb0ELb1ELb1ELb0ELb0ELb0EEENS1_21CollectiveEpilogueFwdINS6_IJSB_SD_SC_EEESA_SF_SH_Li256ELb0ELb0ELb0ELb0EEENS1_29StaticPersistentTileSchedulerILb0EEEEEEEEEvNT_6ParamsE --------------------------
	.section	.text._ZN7cutlass13device_kernelIN5flash11enable_sm90INS1_16FlashAttnFwdSm90INS1_25CollectiveMainloopFwdSm90ILi2EN4cute5tupleIJNS5_1CILi2EEENS7_ILi1EEES9_EEENS6_IJNS7_ILi128EEENS7_ILi112EEENS7_ILi192EEEEEELi192ENS_6half_tEfNS_4arch4Sm90ELb0ELb0ELb1ELb0ELb0ELb0ELb0ELb1ELb1ELb0ELb0ELb0EEENS1_21CollectiveEpilogueFwdINS6_IJSB_SD_SC_EEESA_SF_SH_Li256ELb0ELb0ELb0ELb0EEENS1_29StaticPersistentTileSchedulerILb0EEEEEEEEEvNT_6ParamsE,"ax",@progbits
	.align	128
.text._ZN7cutlass13device_kernelIN5flash11enable_sm90INS1_16FlashAttnFwdSm90INS1_25CollectiveMainloopFwdSm90ILi2EN4cute5tupleIJNS5_1CILi2EEENS7_ILi1EEES9_EEENS6_IJNS7_ILi128EEENS7_ILi112EEENS7_ILi192EEEEEELi192ENS_6half_tEfNS_4arch4Sm90ELb0ELb0ELb1ELb0ELb0ELb0ELb0ELb1ELb1ELb0ELb0ELb0EEENS1_21CollectiveEpilogueFwdINS6_IJSB_SD_SC_EEESA_SF_SH_Li256ELb0ELb0ELb0ELb0EEENS1_29StaticPersistentTileSchedulerILb0EEEEEEEEEvNT_6ParamsE:
        .type           _ZN7cutlass13device_kernelIN5flash11enable_sm90INS1_16FlashAttnFwdSm90INS1_25CollectiveMainloopFwdSm90ILi2EN4cute5tupleIJNS5_1CILi2EEENS7_ILi1EEES9_EEENS6_IJNS7_ILi128EEENS7_ILi112EEENS7_ILi192EEEEEELi192ENS_6half_tEfNS_4arch4Sm90ELb0ELb0ELb1ELb0ELb0ELb0ELb0ELb1ELb1ELb0ELb0ELb0EEENS1_21CollectiveEpilogueFwdINS6_IJSB_SD_SC_EEESA_SF_SH_Li256ELb0ELb0ELb0ELb0EEENS1_29StaticPersistentTileSchedulerILb0EEEEEEEEEvNT_6ParamsE,@function
        .size           _ZN7cutlass13device_kernelIN5flash11enable_sm90INS1_16FlashAttnFwdSm90INS1_25CollectiveMainloopFwdSm90ILi2EN4cute5tupleIJNS5_1CILi2EEENS7_ILi1EEES9_EEENS6_IJNS7_ILi128EEENS7_ILi112EEENS7_ILi192EEEEEELi192ENS_6half_tEfNS_4arch4Sm90ELb0ELb0ELb1ELb0ELb0ELb0ELb0ELb1ELb1ELb0ELb0ELb0EEENS1_21CollectiveEpilogueFwdINS6_IJSB_SD_SC_EEESA_SF_SH_Li256ELb0ELb0ELb0ELb0EEENS1_29StaticPersistentTileSchedulerILb0EEEEEEEEEvNT_6ParamsE,(.L_x_2656 - _ZN7cutlass13device_kernelIN5flash11enable_sm90INS1_16FlashAttnFwdSm90INS1_25CollectiveMainloopFwdSm90ILi2EN4cute5tupleIJNS5_1CILi2EEENS7_ILi1EEES9_EEENS6_IJNS7_ILi128EEENS7_ILi112EEENS7_ILi192EEEEEELi192ENS_6half_tEfNS_4arch4Sm90ELb0ELb0ELb1ELb0ELb0ELb0ELb0ELb1ELb1ELb0ELb0ELb0EEENS1_21CollectiveEpilogueFwdINS6_IJSB_SD_SC_EEESA_SF_SH_Li256ELb0ELb0ELb0ELb0EEENS1_29StaticPersistentTileSchedulerILb0EEEEEEEEEvNT_6ParamsE)
        .other          _ZN7cutlass13device_kernelIN5flash11enable_sm90INS1_16FlashAttnFwdSm90INS1_25CollectiveMainloopFwdSm90ILi2EN4cute5tupleIJNS5_1CILi2EEENS7_ILi1EEES9_EEENS6_IJNS7_ILi128EEENS7_ILi112EEENS7_ILi192EEEEEELi192ENS_6half_tEfNS_4arch4Sm90ELb0ELb0ELb1ELb0ELb0ELb0ELb0ELb1ELb1ELb0ELb0ELb0EEENS1_21CollectiveEpilogueFwdINS6_IJSB_SD_SC_EEESA_SF_SH_Li256ELb0ELb0ELb0ELb0EEENS1_29StaticPersistentTileSchedulerILb0EEEEEEEEEvNT_6ParamsE,@"STO_CUDA_ENTRY STV_DEFAULT"
_ZN7cutlass13device_kernelIN5flash11enable_sm90INS1_16FlashAttnFwdSm90INS1_25CollectiveMainloopFwdSm90ILi2EN4cute5tupleIJNS5_1CILi2EEENS7_ILi1EEES9_EEENS6_IJNS7_ILi128EEENS7_ILi112EEENS7_ILi192EEEEEELi192ENS_6half_tEfNS_4arch4Sm90ELb0ELb0ELb1ELb0ELb0ELb0ELb0ELb1ELb1ELb0ELb0ELb0EEENS1_21CollectiveEpilogueFwdINS6_IJSB_SD_SC_EEESA_SF_SH_Li256ELb0ELb0ELb0ELb0EEENS1_29StaticPersistentTileSchedulerILb0EEEEEEEEEvNT_6ParamsE:
[----:B------:R-:W1:Y:S02]  /*0000*/  LDC R1, c[0x0][0x28] ;  /* 0x00000a00ff017b82 */ /* 0x000e640000000800 */
[----:B-1----:R-:W-:Y:S01]  /*0010*/  VIADD R1, R1, 0xffffffd0 ;  /* 0xffffffd001017836 */ /* 0x002fe20000000000 */
[----:B------:R-:W1:Y:S01]  /*0020*/  S2R R11, SR_TID.X ;  /* 0x00000000000b7919 */ /* 0x000e620000002100 */
[----:B------:R-:W-:Y:S01]  /*0030*/  ELECT P0, URZ, PT ;  /* 0x00000000003f782f */ /* 0x000fe20003800000 */
[----:B------:R-:W-:Y:S01]  /*0040*/  BSSY B0, `(.L_x_116) ;  /* 0x0000013000007945 */ /* 0x000fe20003800000 */
[----:B-1----:R-:W-:-:S05]  /*0050*/  SHF.R.U32.HI R0, RZ, 0x5, R11 ;  /* 0x00000005ff007819 */ /* 0x002fca000001160b */
[----:B------:R-:W1:Y:S02]  /*0060*/  SHFL.IDX PT, R2, R0, RZ, 0x1f ;  /* 0x00001fff00027589 */ /* 0x000e6400000e0000 */
[----:B-1----:R-:W-:-:S13]  /*0070*/  ISETP.EQ.AND P0, PT, R2, RZ, P0 ;  /* 0x000000ff0200720c */ /* 0x002fda0000702270 */
        /* <DEDUP_REMOVED lines=15> */
.L_x_117:
[----:B------:R-:W-:Y:S05]  /*0170*/  BSYNC B0 ;  /* 0x0000000000007941 */ /* 0x000fea0003800000 */
.L_x_116:
[----:B------:R-:W-:Y:S01]  /*0180*/  VOTEU.ANY UP0, P0 ;  /* 0x00000000003f7886 */ /* 0x000fe20000000100 */
[----:B------:R-:W1:Y:S01]  /*0190*/  SHFL.IDX PT, R3, R0, RZ, 0x1f ;  /* 0x00001fff00037589 */ /* 0x000e6200000e0000 */
[----:B------:R-:W-:Y:S01]  /*01a0*/  UMOV UR4, 0x1 ;  /* 0x0000000100047882 */ /* 0x000fe20000000000 */
[----:B------:R-:W-:Y:S01]  /*01b0*/  UMOV UR7, 0x2 ;  /* 0x0000000200077882 */ /* 0x000fe20000000000 */
[----:B------:R-:W-:Y:S01]  /*01c0*/  SHF.R.U32.HI R2, RZ, 0x7, R11 ;  /* 0x00000007ff027819 */ /* 0x000fe2000001160b */
[----:B------:R-:W2:Y:S01]  /*01d0*/  @UP0 S2UR UR8, SR_CgaCtaId ;  /* 0x00000000000809c3 */ /* 0x000ea20000008800 */
[----:B------:R-:W-:Y:S01]  /*01e0*/  @UP0 UMOV UR6, 0x400 ;  /* 0x0000040000060882 */ /* 0x000fe20000000000 */
[----:B------:R-:W-:-:S04]  /*01f0*/  @UP0 UIADD3 UR4, -UR4, 0x100000, URZ ;  /* 0x0010000004040890 */ /* 0x000fc8000fffe13f */
[----:B------:R-:W-:Y:S02]  /*0200*/  @UP0 USHF.L.U32 UR5, UR4, 0xb, URZ ;  /* 0x0000000b04050899 */ /* 0x000fe4000800063f */
[----:B------:R-:W-:Y:S01]  /*0210*/  @UP0 USHF.L.U32 UR4, UR4, 0x1, URZ ;  /* 0x0000000104040899 */ /* 0x000fe2000800063f */
[----:B------:R-:W-:Y:S01]  /*0220*/  VOTEU.ANY UP1, P0 ;  /* 0x00000000003f7886 */ /* 0x000fe20000020100 */
[----:B------:R-:W3:Y:S01]  /*0230*/  SHFL.IDX PT, R2, R2, RZ, 0x1f ;  /* 0x00001fff02027589 */ /* 0x000ee200000e0000 */
[----:B-1----:R-:W-:Y:S01]  /*0240*/  ISETP.NE.AND P1, PT, R3, RZ, PT ;  /* 0x000000ff0300720c */ /* 0x002fe20003f25270 */
[----:B--2---:R-:W-:Y:S02]  /*0250*/  @UP0 ULEA UR8, UR8, UR6, 0x18 ;  /* 0x0000000608080291 */ /* 0x004fe4000f8ec03f */
[----:B------:R-:W-:-:S04]  /*0260*/  @UP0 UIADD3 UR6, -UR7, 0x100000, URZ ;  /* 0x0010000007060890 */ /* 0x000fc8000fffe13f */
[----:B------:R-:W-:Y:S02]  /*0270*/  @UP0 USHF.L.U32 UR7, UR6, 0xb, URZ ;  /* 0x0000000b06070899 */ /* 0x000fe4000800063f */
[----:B------:R-:W-:Y:S01]  /*0280*/  @UP0 USHF.L.U32 UR6, UR6, 0x1, URZ ;  /* 0x0000000106060899 */ /* 0x000fe2000800063f */
[----:B------:R-:W-:Y:S01]  /*0290*/  VOTEU.ANY UP0, P0 ;  /* 0x00000000003f7886 */ /* 0x000fe20000000100 */
[----:B------:R-:W1:Y:S04]  /*02a0*/  FENCE.VIEW.ASYNC.S ;  /* 0x00000000000073c6 */ /* 0x000e680000000000 */
[----:B-1----:R1:W2:Y:S06]  /*02b0*/  @UP0 SYNCS.EXCH.64 URZ, [UR8+0x36800], UR4 ;  /* 0x03680004083f05b2 */ /* 0x0022ac0008000100 */
[----:B------:R1:W4:Y:S01]  /*02c0*/  @UP1 SYNCS.EXCH.64 URZ, [UR8+0x36820], UR6 ;  /* 0x03682006083f15b2 */ /* 0x0003220008000100 */
[----:B---3--:R-:W-:Y:S05]  /*02d0*/  @P1 BRA `(.L_x_118) ;  /* 0x0000000000481947 */ /* 0x008fea0003800000 */
        /* <DEDUP_REMOVED lines=17> */
[----:B---3--:R-:W-:Y:S01]  /*03f0*/  NOP ;  /* 0x0000000000007918 */ /* 0x008fe20000000000 */
.L_x_118:
[----:B-1----:R-:W1:Y:S01]  /*0400*/  S2UR UR4, SR_CTAID.Y ;  /* 0x00000000000479c3 */ /* 0x002e620000002600 */
[----:B------:R-:W3:Y:S01]  /*0410*/  SHFL.IDX PT, R7, R0, RZ, 0x1f ;  /* 0x00001fff00077589 */ /* 0x000ee200000e0000 */
[----:B------:R-:W-:Y:S01]  /*0420*/  ULDC UR5, c[0x0][0x154] ;  /* 0x0000550000057ab9 */ /* 0x000fe20000000800 */
[----:B------:R-:W-:-:S05]  /*0430*/  NOP ;  /* 0x0000000000007918 */ /* 0x000fca0000000000 */
[----:B------:R-:W5:Y:S08]  /*0440*/  S2UR UR6, SR_CTAID.X ;  /* 0x00000000000679c3 */ /* 0x000f700000002500 */
[----:B------:R-:W2:Y:S01]  /*0450*/  LDC R8, c[0x0][0x148] ;  /* 0x00005200ff087b82 */ /* 0x000ea20000000800 */
[----:B-1----:R-:W-:Y:S02]  /*0460*/  I2FP.F32.U32 R4, UR4 ;  /* 0x0000000400047c45 */ /* 0x002fe40008201000 */
[----:B---3--:R-:W-:-:S03]  /*0470*/  ISETP.NE.AND P0, PT, R7, RZ, PT ;  /* 0x000000ff0700720c */ /* 0x008fc60003f05270 */
[----:B------:R-:W-:Y:S01]  /*0480*/  FMUL R6, R4, UR5 ;  /* 0x0000000504067c20 */ /* 0x000fe20008400000 */
[----:B------:R-:W-:Y:S02]  /*0490*/  SHF.R.S32.HI R4, RZ, 0x1f, R11 ;  /* 0x0000001fff047819 */ /* 0x000fe4000001140b */
[----:B-----5:R-:W-:Y:S02]  /*04a0*/  I2FP.F32.U32 R5, UR6 ;  /* 0x0000000600057c45 */ /* 0x020fe40008201000 */
[----:B------:R-:W-:Y:S01]  /*04b0*/  LEA.HI R4, R4, R11, RZ, 0x7 ;  /* 0x0000000b04047211 */ /* 0x000fe200078f38ff */
[----:B------:R-:W1:Y:S02]  /*04c0*/  F2I.U32.TRUNC.NTZ R6, R6 ;  /* 0x0000000600067305 */ /* 0x000e64000020f000 */
[----:B-1----:R-:W-:-:S04]  /*04d0*/  IMAD.MOV R9, RZ, RZ, -R6 ;  /* 0x000000ffff097224 */ /* 0x002fc800078e0a06 */
[----:B--2---:R-:W-:Y:S01]  /*04e0*/  IMAD R12, R8, R9, UR4 ;  /* 0x00000004080c7e24 */ /* 0x004fe2000f8e0209 */
[----:B------:R-:W-:Y:S02]  /*04f0*/  ULDC UR4, c[0x0][0x150] ;  /* 0x0000540000047ab9 */ /* 0x000fe40000000800 */
[----:B------:R-:W-:Y:S01]  /*0500*/  FMUL R9, R5, UR4 ;  /* 0x0000000405097c20 */ /* 0x000fe20008400000 */
[----:B------:R-:W-:Y:S06]  /*0510*/  @P0 BRA `(.L_x_119) ;  /* 0x0000000000480947 */ /* 0x000fec0003800000 */
[----:B------:R-:W1:Y:S01]  /*0520*/  S2UR UR5, SR_CgaCtaId ;  /* 0x00000000000579c3 */ /* 0x000e620000008800 */
        /* <DEDUP_REMOVED lines=12> */
[----:B-1----:R1:W2:Y:S08]  /*05f0*/  SYNCS.EXCH.64 URZ, [UR8+0x36850], UR4 ;  /* 0x03685004083f75b2 */ /* 0x0022b00008000100 */
[----:B------:R1:W3:Y:S01]  /*0600*/  SYNCS.EXCH.64 URZ, [UR8+0x36860], UR6 ;  /* 0x03686006083f75b2 */ /* 0x0002e20008000100 */
[----:B------:R1:W1:Y:S01]  /*0610*/  SYNCS.EXCH.64 URZ, [UR8+0x36858], UR4 ;  /* 0x03685804083f75b2 */ /* 0x0002620008000100 */
[----:B------:R1:W1:Y:S01]  /*0620*/  SYNCS.EXCH.64 URZ, [UR8+0x36868], UR6 ;  /* 0x03686806083f75b2 */ /* 0x0002620008000100 */
[----:B------:R-:W-:Y:S01]  /*0630*/  NOP ;  /* 0x0000000000007918 */ /* 0x000fe20000000000 */
.L_x_119:
[----:B------:R-:W5:Y:S01]  /*0640*/  SHFL.IDX PT, R10, R0, RZ, 0x1f ;  /* 0x00001fff000a7589 */ /* 0x000f6200000e0000 */
[----:B------:R-:W-:Y:S01]  /*0650*/  LOP3.LUT R4, R4, 0xffffff80, RZ, 0xc0, !PT ;  /* 0xffffff8004047812 */ /* 0x000fe200078ec0ff */
[----:B------:R-:W1:Y:S01]  /*0660*/  F2I.U32.TRUNC.NTZ R9, R9 ;  /* 0x0000000900097305 */ /* 0x000e62000020f000 */
[----:B------:R-:W-:Y:S01]  /*0670*/  SHF.R.S32.HI R8, RZ, 0x1f, R3 ;  /* 0x0000001fff087819 */ /* 0x000fe20000011403 */
[----:B------:R-:W-:Y:S02]  /*0680*/  NOP ;  /* 0x0000000000007918 */ /* 0x000fe40000000000 */
[----:B------:R-:W-:Y:S01]  /*0690*/  IMAD.IADD R4, R11, 0x1, -R4 ;  /* 0x000000010b047824 */ /* 0x000fe200078e0a04 */
[----:B------:R-:W-:Y:S01]  /*06a0*/  LEA.HI R8, R8, R3, RZ, 0x2 ;  /* 0x0000000308087211 */ /* 0x000fe200078f10ff */
[----:B------:R-:W1:Y:S03]  /*06b0*/  LDC R11, c[0x0][0x144] ;  /* 0x00005100ff0b7b82 */ /* 0x000e660000000800 */
[----:B------:R-:W-:-:S02]  /*06c0*/  SHF.R.S32.HI R5, RZ, 0x1f, R4 ;  /* 0x0000001fff057819 */ /* 0x000fc40000011404 */
[----:B------:R-:W-:Y:S02]  /*06d0*/  LOP3.LUT R8, R8, 0x3ffffffc, RZ, 0xc0, !PT ;  /* 0x3ffffffc08087812 */ /* 0x000fe400078ec0ff */
[----:B------:R-:W-:-:S04]  /*06e0*/  LEA.HI R5, R5, R4, RZ, 0x3 ;  /* 0x0000000405057211 */ /* 0x000fc800078f18ff */
[--C-:B------:R-:W-:Y:S02]  /*06f0*/  SHF.R.S32.HI R6, RZ, 0x3, R5.reuse ;  /* 0x00000003ff067819 */ /* 0x100fe40000011405 */
[----:B------:R-:W-:Y:S02]  /*0700*/  SHF.R.S32.HI R5, RZ, 0x1f, R5 ;  /* 0x0000001fff057819 */ /* 0x000fe40000011405 */
[----:B-----5:R-:W-:Y:S02]  /*0710*/  ISETP.NE.AND P0, PT, R10, RZ, PT ;  /* 0x000000ff0a00720c */ /* 0x020fe40003f05270 */
[----:B------:R-:W-:Y:S02]  /*0720*/  LEA.HI R5, R5, R6, RZ, 0x2 ;  /* 0x0000000605057211 */ /* 0x000fe400078f10ff */
[----:B------:R-:W-:Y:S02]  /*0730*/  SHF.R.S32.HI R10, RZ, 0x1f, R7 ;  /* 0x0000001fff0a7819 */ /* 0x000fe40000011407 */
[----:B------:R-:W-:-:S02]  /*0740*/  LOP3.LUT R5, R5, 0xfffffffc, RZ, 0xc0, !PT ;  /* 0xfffffffc05057812 */ /* 0x000fc400078ec0ff */
[----:B------:R-:W-:-:S05]  /*0750*/  LEA.HI R10, R10, R7, RZ, 0x2 ;  /* 0x000000070a0a7211 */ /* 0x000fca00078f10ff */
        /* <DEDUP_REMOVED lines=17> */
[----:B------:R1:W1:Y:S01]  /*0870*/  SYNCS.EXCH.64 URZ, [UR8+0x36888], UR6 ;  /* 0x03688806083f75b2 */ /* 0x0002620008000100 */
[----:B------:R-:W-:Y:S01]  /*0880*/  NOP ;  /* 0x0000000000007918 */ /* 0x000fe20000000000 */
.L_x_120:
[----:B------:R-:W5:Y:S01]  /*0890*/  SHFL.IDX PT, R13, R0, RZ, 0x1f ;  /* 0x00001fff000d7589 */ /* 0x000f6200000e0000 */
[----:B-1----:R-:W1:Y:S01]  /*08a0*/  S2UR UR4, SR_CTAID.X ;  /* 0x00000000000479c3 */ /* 0x002e620000002500 */
[----:B------:R-:W-:Y:S01]  /*08b0*/  LOP3.LUT R10, R10, 0x3ffffffc, RZ, 0xc0, !PT ;  /* 0x3ffffffc0a0a7812 */ /* 0x000fe200078ec0ff */
[----:B------:R-:W-:Y:S01]  /*08c0*/  IMAD.IADD R5, R6, 0x1, -R5 ;  /* 0x0000000106057824 */ /* 0x000fe200078e0a05 */
[----:B------:R-:W-:Y:S01]  /*08d0*/  IADD3 R8, R3, -R8, RZ ;  /* 0x8000000803087210 */ /* 0x000fe20007ffe0ff */
[----:B------:R-:W-:Y:S01]  /*08e0*/  NOP ;  /* 0x0000000000007918 */ /* 0x000fe20000000000 */
[----:B------:R-:W-:Y:S01]  /*08f0*/  IADD3 R6, -R9, RZ, RZ ;  /* 0x000000ff09067210 */ /* 0x000fe20007ffe1ff */
[----:B------:R-:W-:Y:S02]  /*0900*/  IMAD.IADD R10, R7, 0x1, -R10 ;  /* 0x00000001070a7824 */ /* 0x000fe400078e0a0a */
[----:B------:R-:W2:Y:S01]  /*0910*/  LDC R7, c[0x0][0x140] ;  /* 0x00005000ff077b82 */ /* 0x000ea20000000800 */
[----:B------:R-:W-:-:S02]  /*0920*/  IMAD R8, R8, 0x4, R5 ;  /* 0x0000000408087824 */ /* 0x000fc400078e0205 */
[----:B------:R-:W-:-:S03]  /*0930*/  IMAD R10, R10, 0x4, R5 ;  /* 0x000000040a0a7824 */ /* 0x000fc600078e0205 */
[----:B------:R-:W-:Y:S02]  /*0940*/  LEA.HI R3, R8, R8, RZ, 0x1 ;  /* 0x0000000808037211 */ /* 0x000fe400078f08ff */
[----:B------:R-:W-:Y:S02]  /*0950*/  LEA.HI R5, R10, R10, RZ, 0x1 ;  /* 0x0000000a0a057211 */ /* 0x000fe400078f08ff */
[----:B------:R-:W-:Y:S02]  /*0960*/  LOP3.LUT R3, R3, 0xfffffffe, RZ, 0xc0, !PT ;  /* 0xfffffffe03037812 */ /* 0x000fe400078ec0ff */
[----:B------:R-:W-:Y:S02]  /*0970*/  LOP3.LUT R5, R5, 0xfffffffe, RZ, 0xc0, !PT ;  /* 0xfffffffe05057812 */ /* 0x000fe400078ec0ff */
[----:B-----5:R-:W-:Y:S01]  /*0980*/  ISETP.NE.AND P0, PT, R13, RZ, PT ;  /* 0x000000ff0d00720c */ /* 0x020fe20003f05270 */
[----:B-1----:R-:W-:Y:S02]  /*0990*/  IMAD R6, R11, R6, UR4 ;  /* 0x000000040b067e24 */ /* 0x002fe4000f8e0206 */
[----:B------:R-:W-:-:S02]  /*09a0*/  IMAD.IADD R3, R8, 0x1, -R3 ;  /* 0x0000000108037824 */ /* 0x000fc400078e0a03 */
[----:B------:R-:W-:-:S03]  /*09b0*/  IMAD.IADD R5, R10, 0x1, -R5 ;  /* 0x000000010a057824 */ /* 0x000fc600078e0a05 */
[-C--:B------:R-:W-:Y:S02]  /*09c0*/  ISETP.NE.AND P3, PT, R3, R6.reuse, PT ;  /* 0x000000060300720c */ /* 0x080fe40003f65270 */
[----:B------:R-:W-:-:S03]  /*09d0*/  ISETP.NE.AND P5, PT, R5, R6, PT ;  /* 0x000000060500720c */ /* 0x000fc60003fa5270 */
[----:B------:R-:W-:Y:S10]  /*09e0*/  @P0 BRA `(.L_x_121) ;  /* 0x0000000000480947 */ /* 0x000ff40003800000 */
        /* <DEDUP_REMOVED lines=18> */
.L_x_121:
[----:B------:R-:W5:Y:S01]  /*0b10*/  SHFL.IDX PT, R6, R0, RZ, 0x1f ;  /* 0x00001fff00067589 */ /* 0x000f6200000e0000 */
[----:B------:R-:W-:Y:S01]  /*0b20*/  IMAD.SHL.U32 R3, R8, 0x4, RZ ;  /* 0x0000000408037824 */ /* 0x000fe200078e00ff */
[----:B------:R-:W-:Y:S01]  /*0b30*/  SHF.L.U32 R5, R10, 0x2, RZ ;  /* 0x000000020a057819 */ /* 0x000fe200000006ff */
[----:B------:R-:W-:Y:S01]  /*0b40*/  IMAD.MOV.U32 R23, RZ, RZ, 0x1 ;  /* 0x00000001ff177424 */ /* 0x000fe200078e00ff */
[----:B------:R-:W-:Y:S01]  /*0b50*/  LOP3.LUT P0, RZ, R4, 0x7, RZ, 0xc0, !PT ;  /* 0x0000000704ff7812 */ /* 0x000fe2000780c0ff */
[----:B------:R-:W-:Y:S01]  /*0b60*/  IMAD.MOV.U32 R22, RZ, RZ, 0x1 ;  /* 0x00000001ff167424 */ /* 0x000fe200078e00ff */
[----:B------:R-:W-:Y:S01]  /*0b70*/  LOP3.LUT R11, R8, 0xc, R3, 0x78, !PT ;  /* 0x0000000c080b7812 */ /* 0x000fe200078e7803 */
[----:B------:R-:W-:Y:S01]  /*0b80*/  NOP ;  /* 0x0000000000007918 */ /* 0x000fe20000000000 */
[----:B------:R-:W-:Y:S02]  /*0b90*/  LOP3.LUT R9, R10, 0xc, R5, 0x78, !PT ;  /* 0x0000000c0a097812 */ /* 0x000fe400078e7805 */
[----:B------:R-:W-:Y:S01]  /*0ba0*/  @P3 LEA.HI R3, R11, R11, RZ, 0x1 ;  /* 0x0000000b0b033211 */ /* 0x000fe200078f08ff */
[----:B------:R1:W-:Y:S01]  /*0bb0*/  STL [R1+0x4], R11 ;  /* 0x0000040b01007387 */ /* 0x0003e20000100800 */
[----:B------:R-:W-:-:S02]  /*0bc0*/  @P5 LEA.HI R5, R9, R9, RZ, 0x1 ;  /* 0x0000000909055211 */ /* 0x000fc400078f08ff */
[----:B------:R-:W-:Y:S01]  /*0bd0*/  @P3 SHF.R.S32.HI R3, RZ, 0x1, R3 ;  /* 0x00000001ff033819 */ /* 0x000fe20000011403 */
[----:B------:R1:W-:Y:S01]  /*0be0*/  STL [R1], R9 ;  /* 0x0000000901007387 */ /* 0x0003e20000100800 */
[----:B------:R-:W-:Y:S02]  /*0bf0*/  @P5 SHF.R.S32.HI R5, RZ, 0x1, R5 ;  /* 0x00000001ff055819 */ /* 0x000fe40000011405 */
[-C--:B------:R-:W-:Y:S02]  /*0c00*/  @P3 ISETP.NE.AND P6, PT, R3, R12.reuse, PT ;  /* 0x0000000c0300320c */ /* 0x080fe40003fc5270 */
[----:B------:R-:W-:Y:S02]  /*0c10*/  @P5 ISETP.NE.AND P4, PT, R5, R12, PT ;  /* 0x0000000c0500520c */ /* 0x000fe40003f85270 */
[----:B------:R-:W-:Y:S02]  /*0c20*/  @P3 SEL R23, RZ, 0x1, P6 ;  /* 0x00000001ff173807 */ /* 0x000fe40003000000 */
[----:B-----5:R-:W-:-:S02]  /*0c30*/  ISETP.NE.AND P3, PT, R6, RZ, PT ;  /* 0x000000ff0600720c */ /* 0x020fc40003f65270 */
[----:B------:R-:W-:Y:S02]  /*0c40*/  ISETP.LT.U32.AND P6, PT, R11, 0x2, !P0 ;  /* 0x000000020b00780c */ /* 0x000fe400047c1070 */
[----:B------:R-:W-:Y:S02]  /*0c50*/  ISETP.LT.U32.AND P0, PT, R9, 0x2, !P0 ;  /* 0x000000020900780c */ /* 0x000fe40004701070 */
[----:B------:R-:W-:Y:S02]  /*0c60*/  ISETP.NE.AND P2, PT, R2, RZ, PT ;  /* 0x000000ff0200720c */ /* 0x000fe40003f45270 */
[----:B--2---:R-:W-:Y:S02]  /*0c70*/  ISETP.EQ.U32.AND P1, PT, R7, 0x1, PT ;  /* 0x000000010700780c */ /* 0x004fe40003f22070 */
[----:B------:R-:W-:Y:S02]  /*0c80*/  SEL R2, RZ, 0x1, !P6 ;  /* 0x00000001ff027807 */ /* 0x000fe40007000000 */
[----:B------:R-:W-:-:S02]  /*0c90*/  SEL R3, RZ, 0x1, !P0 ;  /* 0x00000001ff037807 */ /* 0x000fc40004000000 */
[----:B------:R-:W-:Y:S01]  /*0ca0*/  @P5 SEL R22, RZ, 0x1, P4 ;  /* 0x00000001ff165807 */ /* 0x000fe20002000000 */
[----:B-1----:R-:W-:Y:S06]  /*0cb0*/  @P3 BRA `(.L_x_122) ;  /* 0x0000000000483947 */ /* 0x002fec0003800000 */
        /* <DEDUP_REMOVED lines=14> */
[----:B------:R1:W1:Y:S01]  /*0da0*/  SYNCS.EXCH.64 URZ, [UR8+0x368c0], UR6 ;  /* 0x0368c006083f75b2 */ /* 0x0002620008000100 */
[----:B------:R1:W1:Y:S01]  /*0db0*/  SYNCS.EXCH.64 URZ, [UR8+0x368b8], UR4 ;  /* 0x0368b804083f75b2 */ /* 0x0002620008000100 */
[----:B------:R1:W1:Y:S01]  /*0dc0*/  SYNCS.EXCH.64 URZ, [UR8+0x368c8], UR6 ;  /* 0x0368c806083f75b2 */ /* 0x0002620008000100 */
[----:B------:R-:W-:Y:S01]  /*0dd0*/  NOP ;  /* 0x0000000000007918 */ /* 0x000fe20000000000 */
.L_x_122:
[----:B------:R-:W-:Y:S01]  /*0de0*/  LOP3.LUT R23, R23, R2, RZ, 0xc0, !PT ;  /* 0x0000000217177212 */ /* 0x000fe200078ec0ff */
[----:B------:R-:W-:Y:S01]  /*0df0*/  NOP ;  /* 0x0000000000007918 */ /* 0x000fe20000000000 */
[----:B------:R-:W-:Y:S01]  /*0e00*/  LOP3.LUT R22, R22, R3, RZ, 0xc0, !PT ;  /* 0x0000000316167212 */ /* 0x000fe200078ec0ff */
[----:B------:R-:W-:Y:S06]  /*0e10*/  @!P1 BRA `(.L_x_123) ;  /* 0x0000000000089947 */ /* 0x000fec0003800000 */
[----:B-1234-:R-:W-:Y:S01]  /*0e20*/  UCGABAR_ARV ;  /* 0x00000000000079c7 */ /* 0x01efe20008000000 */
[----:B------:R-:W-:Y:S05]  /*0e30*/  BRA `(.L_x_124) ;  /* 0x0000000000047947 */ /* 0x000fea0003800000 */
.L_x_123:
[----:B-1234-:R-:W-:Y:S01]  /*0e40*/  NOP ;  /* 0x0000000000007918 */ /* 0x01efe20000000000 */
.L_x_124:
[----:B------:R-:W-:Y:S05]  /*0e50*/  @!P1 BRA `(.L_x_125) ;  /* 0x00000000000c9947 */ /* 0x000fea0003800000 */
[----:B------:R-:W-:Y:S01]  /*0e60*/  UCGABAR_WAIT ;  /* 0x0000000000007dc7 */ /* 0x000fe20008000000 */
[----:B------:R-:W-:Y:S01]  /*0e70*/  CCTL.IVALL ;  /* 0x00000000ff00798f */ /* 0x000fe20002000000 */
[----:B------:R-:W-:Y:S05]  /*0e80*/  BRA `(.L_x_126) ;  /* 0x0000000000047947 */ /* 0x000fea0003800000 */
.L_x_125:
[----:B------:R-:W-:Y:S06]  /*0e90*/  BAR.SYNC.DEFER_BLOCKING 0x0 ;  /* 0x0000000000007b1d */ /* 0x000fec0000010000 */
.L_x_126:
[----:B------:R-:W-:-:S05]  /*0ea0*/  IMAD.MOV.U32 R2, RZ, RZ, 0x1 ;  /* 0x00000001ff027424 */ /* 0x000fca00078e00ff */
[----:B------:R-:W-:-:S05]  /*0eb0*/  SEL R2, R2, 0x2, !P2 ;  /* 0x0000000202027807 */ /* 0x000fca0005000000 */
[----:B------:R1:W-:Y:S01]  /*0ec0*/  STL [R1+0x1c], R2 ;  /* 0x00001c0201007387 */ /* 0x0003e20000100800 */
[----:B------:R-:W-:Y:S05]  /*0ed0*/  @!P2 BRA `(.L_x_127) ;  /* 0x000000b00010a947 */ /* 0x000fea0003800000 */
.L_x_128:
        /* <DEDUP_REMOVED lines=9> */
[----:B------:R-:W2:Y:S01]  /*0f70*/  LDL.LU R10, [R1+0x1c] ;  /* 0x00001c00010a7983 */ /* 0x000ea20000300800 */
[----:B-1----:R-:W1:Y:S01]  /*0f80*/  S2R R2, SR_TID.X ;  /* 0x0000000000027919 */ /* 0x002e620000002100 */
[----:B------:R-:W3:Y:S08]  /*0f90*/  S2UR UR5, SR_CgaCtaId ;  /* 0x00000000000579c3 */ /* 0x000ef00000008800 */
[----:B------:R-:W4:Y:S01]  /*0fa0*/  S2UR UR6, SR_SWINHI ;  /* 0x00000000000679c3 */ /* 0x000f220000002f00 */
[----:B-1----:R-:W-:-:S04]  /*0fb0*/  IADD3 R0, R2, -0x80, RZ ;  /* 0xffffff8002007810 */ /* 0x002fc80007ffe0ff */
[----:B------:R-:W-:-:S04]  /*0fc0*/  SHF.R.S32.HI R3, RZ, 0x1f, R0 ;  /* 0x0000001fff037819 */ /* 0x000fc80000011400 */
[----:B------:R-:W-:-:S04]  /*0fd0*/  LEA.HI R4, R3, R0, RZ, 0x7 ;  /* 0x0000000003047211 */ /* 0x000fc800078f38ff */
[----:B------:R-:W-:Y:S02]  /*0fe0*/  LOP3.LUT R5, R4, 0xffffff80, RZ, 0xc0, !PT ;  /* 0xffffff8004057812 */ /* 0x000fe400078ec0ff */
[----:B------:R-:W-:-:S03]  /*0ff0*/  LEA.HI R2, R3, R0, RZ, 0x4 ;  /* 0x0000000003027211 */ /* 0x000fc600078f20ff */
[----:B------:R-:W-:Y:S01]  /*1000*/  IMAD.IADD R206, R0, 0x1, -R5 ;  /* 0x0000000100ce7824 */ /* 0x000fe200078e0a05 */
[----:B------:R-:W-:-:S04]  /*1010*/  LOP3.LUT R7, R2, 0x3fffff0, RZ, 0xc0, !PT ;  /* 0x03fffff002077812 */ /* 0x000fc800078ec0ff */
[----:B------:R-:W-:Y:S02]  /*1020*/  SHF.R.S32.HI R5, RZ, 0x1f, R206 ;  /* 0x0000001fff057819 */ /* 0x000fe400000114ce */
[----:B------:R-:W-:Y:S02]  /*1030*/  SHF.R.S32.HI R9, RZ, 0x4, R2 ;  /* 0x00000004ff097819 */ /* 0x000fe40000011402 */
[----:B------:R-:W-:Y:S01]  /*1040*/  LEA.HI R6, R5, R206, RZ, 0x2 ;  /* 0x000000ce05067211 */ /* 0x000fe200078f10ff */
[----:B------:R-:W-:Y:S01]  /*1050*/  IMAD.IADD R7, R0, 0x1, -R7 ;  /* 0x0000000100077824 */ /* 0x000fe200078e0a07 */
[----:B------:R-:W-:Y:S02]  /*1060*/  LEA.HI R210, R3, R0, RZ, 0x5 ;  /* 0x0000000003d27211 */ /* 0x000fe400078f28ff */
[----:B------:R-:W-:Y:S02]  /*1070*/  LEA.HI R2, R2, R9, RZ, 0x1 ;  /* 0x0000000902027211 */ /* 0x000fe400078f08ff */
[----:B------:R-:W-:-:S02]  /*1080*/  SHF.R.S32.HI R0, RZ, 0x2, R6 ;  /* 0x00000002ff007819 */ /* 0x000fc40000011406 */
[----:B------:R-:W-:Y:S02]  /*1090*/  SHF.R.S32.HI R3, RZ, 0x1f, R6 ;  /* 0x0000001fff037819 */ /* 0x000fe40000011406 */
[----:B------:R-:W-:Y:S02]  /*10a0*/  LOP3.LUT R2, R2, 0x1ffffffe, RZ, 0xc0, !PT ;  /* 0x1ffffffe02027812 */ /* 0x000fe400078ec0ff */
[----:B------:R-:W-:Y:S02]  /*10b0*/  SHF.R.S32.HI R210, RZ, 0x5, R210 ;  /* 0x00000005ffd27819 */ /* 0x000fe400000114d2 */
[----:B------:R-:W-:Y:S02]  /*10c0*/  LEA.HI R3, R3, R0, RZ, 0x3 ;  /* 0x0000000003037211 */ /* 0x000fe400078f18ff */
[----:B------:R-:W-:Y:S01]  /*10d0*/  SHF.R.S32.HI R209, RZ, 0x7, R4 ;  /* 0x00000007ffd17819 */ /* 0x000fe20000011404 */
[----:B------:R-:W-:Y:S01]  /*10e0*/  UMOV UR4, 0x400 ;  /* 0x0000040000047882 */ /* 0x000fe20000000000 */
[----:B------:R-:W-:Y:S01]  /*10f0*/  LEA R7, R210, R7, 0x4 ;  /* 0x00000007d2077211 */ /* 0x000fe200078e20ff */
[----:B------:R-:W-:Y:S01]  /*1100*/  IMAD.IADD R2, R9, 0x1, -R2 ;  /* 0x0000000109027824 */ /* 0x000fe200078e0a02 */
[----:B------:R-:W-:Y:S01]  /*1110*/  LOP3.LUT R3, R3, 0xfffffff8, RZ, 0xc0, !PT ;  /* 0xfffffff803037812 */ /* 0x000fe200078ec0ff */
[----:B---3--:R-:W-:Y:S01]  /*1120*/  ULEA UR8, UR5, UR4, 0x18 ;  /* 0x0000000405087291 */ /* 0x008fe2000f8ec03f */
[----:B------:R-:W-:-:S02]  /*1130*/  LEA.HI R5, R5, R206, RZ, 0x5 ;  /* 0x000000ce05057211 */ /* 0x000fc400078f28ff */
[----:B------:R-:W-:Y:S01]  /*1140*/  LEA.HI R4, R4, R209, RZ, 0x1 ;  /* 0x000000d104047211 */ /* 0x000fe200078f08ff */
[----:B------:R-:W-:Y:S02]  /*1150*/  IMAD R8, R7, 0x8, R2 ;  /* 0x0000000807087824 */ /* 0x000fe400078e0202 */
[----:B------:R-:W-:Y:S01]  /*1160*/  IMAD.IADD R7, R0, 0x1, -R3 ;  /* 0x0000000100077824 */ /* 0x000fe200078e0a03 */
[----:B------:R-:W-:Y:S02]  /*1170*/  LOP3.LUT R3, R6, 0x7ffffffc, RZ, 0xc0, !PT ;  /* 0x7ffffffc06037812 */ /* 0x000fe400078ec0ff */
[----:B------:R-:W-:Y:S02]  /*1180*/  SHF.R.S32.HI R0, RZ, 0x5, R5 ;  /* 0x00000005ff007819 */ /* 0x000fe40000011405 */
[----:B------:R-:W-:Y:S01]  /*1190*/  LOP3.LUT R4, R4, 0x3fffffe, RZ, 0xc0, !PT ;  /* 0x03fffffe04047812 */ /* 0x000fe200078ec0ff */
[----:B------:R-:W-:Y:S01]  /*11a0*/  UMOV UR4, UR8 ;  /* 0x0000000800047c82 */ /* 0x000fe20008000000 */
[----:B----4-:R-:W-:Y:S01]  /*11b0*/  UMOV UR5, UR6 ;  /* 0x0000000600057c82 */ /* 0x010fe20008000000 */
[----:B------:R-:W-:Y:S01]  /*11c0*/  MOV R212, 0xfffffffe ;  /* 0xfffffffe00d47802 */ /* 0x000fe20000000f00 */
[----:B------:R-:W-:Y:S01]  /*11d0*/  IMAD.U32 R18, RZ, RZ, UR4 ;  /* 0x00000004ff127e24 */ /* 0x000fe2000f8e00ff */
[----:B------:R-:W-:Y:S01]  /*11e0*/  SHF.L.U32 R5, R8, 0x3, RZ ;  /* 0x0000000308057819 */ /* 0x000fe200000006ff */
[----:B------:R-:W-:-:S02]  /*11f0*/  IMAD.U32 R19, RZ, RZ, UR5 ;  /* 0x00000005ff137e24 */ /* 0x000fc4000f8e00ff */
[----:B------:R-:W-:Y:S02]  /*1200*/  IMAD.IADD R3, R206, 0x1, -R3 ;  /* 0x00000001ce037824 */ /* 0x000fe400078e0a03 */
[----:B------:R-:W-:Y:S02]  /*1210*/  IMAD R7, R0, 0x10, R7 ;  /* 0x0000001000077824 */ /* 0x000fe400078e0207 */
[----:B------:R-:W-:Y:S01]  /*1220*/  IMAD.IADD R4, R209, 0x1, -R4 ;  /* 0x00000001d1047824 */ /* 0x000fe200078e0a04 */
[----:B------:R-:W-:Y:S01]  /*1230*/  UMOV UR4, URZ ;  /* 0x0000003f00047c82 */ /* 0x000fe20008000000 */
[----:B------:R-:W-:Y:S01]  /*1240*/  IMAD.U32 R2, RZ, RZ, UR8 ;  /* 0x00000008ff027e24 */ /* 0x000fe2000f8e00ff */
[----:B------:R-:W-:Y:S01]  /*1250*/  MOV R204, UR7 ;  /* 0x0000000700cc7c02 */ /* 0x000fe20008000f00 */
[----:B------:R-:W-:Y:S02]  /*1260*/  IMAD R212, R3, R212, 0x70 ;  /* 0x0000007003d47424 */ /* 0x000fe400078e02d4 */
[----:B------:R-:W-:Y:S01]  /*1270*/  IMAD.WIDE R18, R5, 0x2, R18 ;  /* 0x0000000205127825 */ /* 0x000fe200078e0212 */
[----:B------:R-:W-:-:S03]  /*1280*/  UMOV UR38, URZ ;  /* 0x0000003f00267c82 */ /* 0x000fc60008000000 */
[----:B------:R-:W-:Y:S02]  /*1290*/  IMAD R211, R4, 0x40, R7 ;  /* 0x0000004004d37824 */ /* 0x000fe400078e0207 */
[----:B------:R-:W-:Y:S02]  /*12a0*/  IMAD.MOV.U32 R205, RZ, RZ, RZ ;  /* 0x000000ffffcd7224 */ /* 0x000fe400078e00ff */
[----:B------:R-:W-:Y:S01]  /*12b0*/  IMAD.U32 R16, RZ, RZ, UR4 ;  /* 0x00000004ff107e24 */ /* 0x000fe2000f8e00ff */
[----:B--2---:R-:W-:-:S07]  /*12c0*/  LOP3.LUT R17, R10, 0x1, RZ, 0xfc, !PT ;  /* 0x000000010a117812 */ /* 0x004fce00078efcff */
.L_x_155:
[----:B------:R-:W1:Y:S01]  /*12d0*/  SHFL.IDX PT, R0, R209, RZ, 0x1f ;  /* 0x00001fffd1007589 */ /* 0x000e6200000e0000 */
[----:B------:R-:W2:Y:S01]  /*12e0*/  LDC R81, c[0x0][0x2e0] ;  /* 0x0000b800ff517b82 */ /* 0x000ea20000000800 */
[----:B------:R-:W-:Y:S01]  /*12f0*/  R2UR UR12, R2 ;  /* 0x00000000020c72ca */ /* 0x000fe200000e0000 */
[----:B------:R-:W-:Y:S01]  /*1300*/  ULDC UR4, c[0x0][0xda8] ;  /* 0x00036a0000047ab9 */ /* 0x000fe20000000800 */
[----:B------:R-:W-:Y:S01]  /*1310*/  ULDC.64 UR8, c[0x0][0x3f8] ;  /* 0x0000fe0000087ab9 */ /* 0x000fe20000000a00 */
[----:B------:R-:W-:Y:S01]  /*1320*/  R2UR UR10, R204 ;  /* 0x00000000cc0a72ca */ /* 0x000fe200000e0000 */
[----:B------:R-:W-:Y:S01]  /*1330*/  UISETP.NE.AND UP1, UPT, UR4, 0x1, UPT ;  /* 0x000000010400788c */ /* 0x000fe2000bf25270 */
[----:B------:R-:W-:Y:S01]  /*1340*/  IMAD.MOV.U32 R4, RZ, RZ, RZ ;  /* 0x000000ffff047224 */ /* 0x000fe200078e00ff */
[----:B------:R-:W-:Y:S01]  /*1350*/  UISETP.NE.U32.AND UP0, UPT, UR8, URZ, UPT ;  /* 0x0000003f0800728c */ /* 0x000fe2000bf05070 */
[----:B------:R-:W-:Y:S01]  /*1360*/  ULDC UR5, c[0x0][0xdb4] ;  /* 0x00036d0000057ab9 */ /* 0x000fe20000000800 */
[----:B------:R-:W-:-:S02]  /*1370*/  ULDC UR6, c[0x0][0x404] ;  /* 0x0001010000067ab9 */ /* 0x000fc40000000800 */
[----:B------:R-:W-:Y:S02]  /*1380*/  UISETP.NE.AND.EX UP0, UPT, UR9, URZ, UPT, UP0 ;  /* 0x0000003f0900728c */ /* 0x000fe4000bf05300 */
[----:B------:R-:W-:Y:S02]  /*1390*/  UISETP.NE.AND UP2, UPT, UR5, 0x1, UPT ;  /* 0x000000010500788c */ /* 0x000fe4000bf45270 */
[----:B------:R-:W-:Y:S02]  /*13a0*/  UIADD3 UR9, UR12, 0x15400, URZ ;  /* 0x000154000c097890 */ /* 0x000fe4000fffe03f */
[----:B------:R-:W-:Y:S01]  /*13b0*/  USEL UR6, UR6, 0x1, UP0 ;  /* 0x0000000106067887 */ /* 0x000fe20008000000 */
[----:B------:R-:W-:Y:S01]  /*13c0*/  @UP1 ULDC UR5, c[0x0][0xdac] ;  /* 0x00036b0000051ab9 */ /* 0x000fe20000000800 */
[----:B------:R-:W-:Y:S01]  /*13d0*/  ULOP3.LUT UP0, URZ, UR9, 0x9f, URZ, 0xc0, !UPT ;  /* 0x0000009f093f7892 */ /* 0x000fe2000f80c03f */
[----:B------:R-:W-:Y:S01]  /*13e0*/  UMOV UR11, UR10 ;  /* 0x0000000a000b7c82 */ /* 0x000fe20008000000 */
[----:B-1----:R-:W-:-:S02]  /*13f0*/  R2UR UR7, R0 ;  /* 0x00000000000772ca */ /* 0x002fc400000e0000 */
[----:B--2---:R-:W-:Y:S01]  /*1400*/  IMAD R81, R81, UR6, RZ ;  /* 0x0000000651517c24 */ /* 0x004fe2000f8e02ff */
[----:B------:R-:W-:Y:S01]  /*1410*/  @UP1 ULDC UR6, c[0x0][0xdb0] ;  /* 0x00036c0000061ab9 */ /* 0x000fe20000000800 */
[----:B------:R-:W-:Y:S02]  /*1420*/  PLOP3.LUT P0, PT, PT, PT, UP0, 0x80, 0x0 ;  /* 0x000000000000781c */ /* 0x000fe40003f0f008 */
[----:B------:R-:W-:-:S04]  /*1430*/  VIADD R5, R81, 0x6f ;  /* 0x0000006f51057836 */ /* 0x000fc80000000000 */
[----:B------:R-:W-:-:S03]  /*1440*/  IMAD.HI R4, R5, -0x6db6db6d, R4 ;  /* 0x9249249305047827 */ /* 0x000fc600078e0204 */
[----:B------:R-:W-:Y:S02]  /*1450*/  ULEA.HI UR4, UR7, UR7, URZ, 0x1 ;  /* 0x0000000707047291 */ /* 0x000fe4000f8f083f */
[----:B------:R-:W-:Y:S02]  /*1460*/  SHF.R.U32.HI R3, RZ, 0x1f, R4 ;  /* 0x0000001fff037819 */ /* 0x000fe40000011604 */
[----:B------:R-:W-:Y:S02]  /*1470*/  ULOP3.LUT UR8, UR4, 0x1e, URZ, 0xc0, !UPT ;  /* 0x0000001e04087892 */ /* 0x000fe4000f8ec03f */
[----:B------:R-:W-:Y:S01]  /*1480*/  LEA.HI.SX32 R120, R4, R3, 0x1a ;  /* 0x0000000304787211 */ /* 0x000fe200078fd2ff */
[----:B------:R-:W-:Y:S02]  /*1490*/  UIMAD.WIDE.U32 UR4, UR10, UR5, URZ ;  /* 0x000000050a0472a5 */ /* 0x000fe4000f8e003f */
[----:B------:R-:W-:Y:S02]  /*14a0*/  UIADD3 UR8, UR7, -UR8, URZ ;  /* 0x8000000807087290 */ /* 0x000fe4000fffe03f */
[----:B------:R-:W-:-:S02]  /*14b0*/  @UP1 USHF.R.U32.HI UR11, URZ, UR6, UR5 ;  /* 0x000000063f0b1299 */ /* 0x000fc40008011605 */
[----:B------:R-:W-:Y:S01]  /*14c0*/  ULEA UR8, UR8, UR9, 0xd ;  /* 0x0000000908087291 */ /* 0x000fe2000f8e683f */
[----:B------:R-:W-:Y:S02]  /*14d0*/  @UP2 ULDC.64 UR6, c[0x0][0xdb8] ;  /* 0x00036e0000062ab9 */ /* 0x000fe40000000a00 */
[----:B------:R-:W-:Y:S02]  /*14e0*/  UIMAD.WIDE.U32 UR4, UR11, UR6, URZ ;  /* 0x000000060b0472a5 */ /* 0x000fe4000f8e003f */
[----:B------:R-:W-:Y:S01]  /*14f0*/  MOV R208, UR11 ;  /* 0x0000000b00d07c02 */ /* 0x000fe20008000f00 */
[----:B------:R-:W-:Y:S01]  /*1500*/  USHF.R.U32.HI UR8, URZ, 0x4, UR8 ;  /* 0x000000043f087899 */ /* 0x000fe20008011608 */
[----:B------:R-:W-:Y:S01]  /*1510*/  UMOV UR36, UR11 ;  /* 0x0000000b00247c82 */ /* 0x000fe20008000000 */
[----:B------:R-:W-:Y:S02]  /*1520*/  @UP2 USHF.R.U32.HI UR36, URZ, UR7, UR5 ;  /* 0x000000073f242299 */ /* 0x000fe40008011605 */
[----:B------:R-:W-:Y:S01]  /*1530*/  UMOV UR4, UR10 ;  /* 0x0000000a00047c82 */ /* 0x000fe20008000000 */
[----:B------:R-:W-:Y:S01]  /*1540*/  ULOP3.LUT UR37, UR8, 0x3fff, URZ, 0xc0, !UPT ;  /* 0x00003fff08257892 */ /* 0x000fe2000f8ec03f */
[----:B------:R-:W-:Y:S01]  /*1550*/  IMAD.U32 R207, RZ, RZ, UR4 ;  /* 0x00000004ffcf7e24 */ /* 0x000fe2000f8e00ff */
[----:B------:R-:W-:Y:S10]  /*1560*/  @!P0 BRA `(.L_x_129) ;  /* 0x0000000000408947 */ /* 0x000ff40003800000 */
[----:B------:R-:W-:Y:S01]  /*1570*/  MOV R0, 0x0 ;  /* 0x0000000000007802 */ /* 0x000fe20000000f00 */
[----:B------:R-:W-:Y:S01]  /*1580*/  ULDC.64 UR4, c[0x4][0xa8] ;  /* 0x01002a0000047ab9 */ /* 0x000fe20000000a00 */
[----:B------:R-:W-:Y:S01]  /*1590*/  ULDC.64 UR6, c[0x4][0x20] ;  /* 0x0100080000067ab9 */ /* 0x000fe20000000a00 */
[----:B------:R-:W-:Y:S01]  /*15a0*/  IMAD.U32 R4, RZ, RZ, UR4 ;  /* 0x00000004ff047e24 */ /* 0x000fe2000f8e00ff */
[----:B------:R1:W2:Y:S01]  /*15b0*/  LDC.64 R14, c[0x4][R0] ;  /* 0x01000000000e7b82 */ /* 0x0002a20000000a00 */
[----:B------:R-:W-:Y:S01]  /*15c0*/  MOV R5, UR5 ;  /* 0x0000000500057c02 */ /* 0x000fe20008000f00 */
[----:B------:R-:W-:Y:S01]  /*15d0*/  ULDC.64 UR4, c[0x4][0xb0] ;  /* 0x01002c0000047ab9 */ /* 0x000fe20000000a00 */
[----:B------:R-:W-:Y:S01]  /*15e0*/  IMAD.U32 R10, RZ, RZ, UR6 ;  /* 0x00000006ff0a7e24 */ /* 0x000fe2000f8e00ff */
[----:B------:R-:W-:Y:S01]  /*15f0*/  MOV R11, UR7 ;  /* 0x00000007000b7c02 */ /* 0x000fe20008000f00 */
[----:B------:R-:W-:Y:S02]  /*1600*/  IMAD.U32 R6, RZ, RZ, UR4 ;  /* 0x00000004ff067e24 */ /* 0x000fe4000f8e00ff */
[----:B------:R-:W-:-:S02]  /*1610*/  IMAD.U32 R7, RZ, RZ, UR5 ;  /* 0x00000005ff077e24 */ /* 0x000fc4000f8e00ff */
[----:B------:R-:W-:Y:S02]  /*1620*/  IMAD.MOV.U32 R8, RZ, RZ, 0x70 ;  /* 0x00000070ff087424 */ /* 0x000fe400078e00ff */
[----:B------:R-:W-:Y:S02]  /*1630*/  IMAD.MOV.U32 R12, RZ, RZ, 0x1 ;  /* 0x00000001ff0c7424 */ /* 0x000fe400078e00ff */
[----:B-1----:R-:W-:-:S07]  /*1640*/  IMAD.MOV.U32 R13, RZ, RZ, RZ ;  /* 0x000000ffff0d7224 */ /* 0x002fce00078e00ff */
[----:B------:R-:W-:-:S07]  /*1650*/  LEPC R20, `(.L_x_129) ;  /* 0x000000001014794e */ /* 0x000fce0000000000 */
[----:B--2---:R-:W-:Y:S05]  /*1660*/  CALL.ABS.NOINC R14 ;  /* 0x000000000e007343 */ /* 0x004fea0003c00000 */
.L_x_129:
[----:B------:R-:W-:Y:S02]  /*1670*/  R2UR UR4, R2 ;  /* 0x00000000020472ca */ /* 0x000fe400000e0000 */
[----:B------:R-:W-:Y:S02]  /*1680*/  LOP3.LUT R0, R205, 0x1, RZ, 0xc0, !PT ;  /* 0x00000001cd007812 */ /* 0x000fe400078ec0ff */
[----:B------:R-:W-:Y:S02]  /*1690*/  ISETP.NE.AND P0, PT, R17, 0x3, PT ;  /* 0x000000031100780c */ /* 0x000fe40003f05270 */
[----:B------:R-:W-:-:S07]  /*16a0*/  SHF.L.U32 R0, R0, 0x1f, RZ ;  /* 0x0000001f00007819 */ /* 0x000fce00000006ff */
[----:B------:R-:W1:Y:S02]  /*16b0*/  SYNCS.PHASECHK.TRANS64.TRYWAIT P1, [UR4+0x36800], R0 ;  /* 0x03680000ff0075a7 */ /* 0x000e640008020144 */
[----:B-1----:R-:W-:Y:S05]  /*16c0*/  @!P1 BRA `(.L_x_130) ;  /* 0x000000dc00849947 */ /* 0x002fea0003800000 */
.L_x_221:
[----:B------:R-:W-:Y:S05]  /*16d0*/  @!P0 BRA `(.L_x_131) ;  /* 0x0000000000048947 */ /* 0x000fea0003800000 */
[----:B------:R-:W-:Y:S01]  /*16e0*/  BPT.TRAP 0x1 ;  /* 0x000000040000795c */ /* 0x000fe20000300000 */
.L_x_131:
        /* <DEDUP_REMOVED lines=9> */
.L_x_132:
[----:B--2---:R-:W-:Y:S05]  /*1780*/  @P1 BRA `(.L_x_133) ;  /* 0x0000000000081947 */ /* 0x004fea0003800000 */
[----:B------:R-:W2:Y:S02]  /*1790*/  SYNCS.PHASECHK.TRANS64.TRYWAIT P1, [R0+URZ+0x36830], R3 ;  /* 0x03683003000075a7 */ /* 0x000ea4000802017f */
[----:B--2---:R-:W-:Y:S05]  /*17a0*/  @!P1 BRA `(.L_x_134) ;  /* 0x000000dc00689947 */ /* 0x004fea0003800000 */
.L_x_133:
[----:B------:R-:W-:Y:S05]  /*17b0*/  WARPSYNC.ALL ;  /* 0x0000000000007948 */ /* 0x000fea0003800000 */
[----:B------:R-:W-:Y:S01]  /*17c0*/  R2UR UR4, R2 ;  /* 0x00000000020472ca */ /* 0x000fe200000e0000 */
[----:B------:R-:W-:Y:S01]  /*17d0*/  WARPGROUP.ARRIVE ;  /* 0x00000000000079c5 */ /* 0x000fe20000000000 */
[----:B------:R-:W-:Y:S01]  /*17e0*/  UMOV UR57, 0x40000040 ;  /* 0x4000004000397882 */ /* 0x000fe20000000000 */
[----:B------:R-:W-:Y:S01]  /*17f0*/  UMOV UR59, 0x40000040 ;  /* 0x40000040003b7882 */ /* 0x000fe20000000000 */
[----:B------:R-:W-:Y:S01]  /*1800*/  UMOV UR9, UR57 ;  /* 0x0000003900097c82 */ /* 0x000fe20008000000 */
[----:B------:R-:W-:Y:S01]  /*1810*/  UMOV UR11, 0x40000040 ;  /* 0x40000040000b7882 */ /* 0x000fe20000000000 */
[----:B------:R-:W-:Y:S01]  /*1820*/  UMOV UR13, UR57 ;  /* 0x00000039000d7c82 */ /* 0x000fe20008000000 */
[----:B------:R-:W-:Y:S01]  /*1830*/  UMOV UR15, 0x40000040 ;  /* 0x40000040000f7882 */ /* 0x000fe20000000000 */
[----:B------:R-:W-:Y:S01]  /*1840*/  UMOV UR17, UR57 ;  /* 0x0000003900117c82 */ /* 0x000fe20008000000 */
[----:B------:R-:W-:Y:S01]  /*1850*/  UMOV UR19, 0x40000040 ;  /* 0x4000004000137882 */ /* 0x000fe20000000000 */
[----:B------:R-:W-:Y:S01]  /*1860*/  UMOV UR21, UR57 ;  /* 0x0000003900157c82 */ /* 0x000fe20008000000 */
[----:B------:R-:W-:Y:S01]  /*1870*/  UMOV UR23, 0x40000040 ;  /* 0x4000004000177882 */ /* 0x000fe20000000000 */
[----:B------:R-:W-:Y:S01]  /*1880*/  UMOV UR27, 0x40000040 ;  /* 0x40000040001b7882 */ /* 0x000fe20000000000 */
[----:B------:R-:W-:Y:S01]  /*1890*/  UIADD3 UR4, UR4, 0x21400, URZ ;  /* 0x0002140004047890 */ /* 0x000fe2000fffe03f */
[----:B------:R-:W-:Y:S01]  /*18a0*/  MOV R6, UR38 ;  /* 0x0000002600067c02 */ /* 0x000fe20008000f00 */
[----:B------:R-:W-:Y:S01]  /*18b0*/  UMOV UR31, 0x40000040 ;  /* 0x40000040001f7882 */ /* 0x000fe20000000000 */
[----:B------:R-:W-:Y:S01]  /*18c0*/  UMOV UR35, 0x40000040 ;  /* 0x4000004000237882 */ /* 0x000fe20000000000 */
[----:B------:R-:W-:Y:S01]  /*18d0*/  USHF.R.U32.HI UR5, URZ, 0x4, UR4 ;  /* 0x000000043f057899 */ /* 0x000fe20008011604 */
[----:B------:R-:W-:Y:S01]  /*18e0*/  MOV R7, UR36 ;  /* 0x0000002400077c02 */ /* 0x000fe20008000f00 */
[----:B------:R-:W-:Y:S01]  /*18f0*/  ULOP3.LUT UR4, UR37, 0x10000, URZ, 0xfc, !UPT ;  /* 0x0001000025047892 */ /* 0x000fe2000f8efc3f */
[----:B-12---:R-:W-:Y:S01]  /*1900*/  MOV R3, UR57 ;  /* 0x0000003900037c02 */ /* 0x006fe20008000f00 */
[----:B------:R-:W-:Y:S01]  /*1910*/  ULOP3.LUT UR5, UR5, 0x3fff, URZ, 0xc0, !UPT ;  /* 0x00003fff05057892 */ /* 0x000fe2000f8ec03f */
[----:B------:R-:W-:Y:S01]  /*1920*/  UMOV UR43, 0x40000040 ;  /* 0x40000040002b7882 */ /* 0x000fe20000000000 */
[----:B------:R-:W-:-:S02]  /*1930*/  UMOV UR47, 0x40000040 ;  /* 0x40000040002f7882 */ /* 0x000fc40000000000 */
[----:B------:R-:W-:Y:S01]  /*1940*/  ULOP3.LUT UR6, UR5, 0x10000, URZ, 0xfc, !UPT ;  /* 0x0001000005067892 */ /* 0x000fe2000f8efc3f */
[----:B------:R-:W-:Y:S01]  /*1950*/  UMOV UR56, UR4 ;  /* 0x0000000400387c82 */ /* 0x000fe20008000000 */
[----:B------:R-:W-:Y:S01]  /*1960*/  UMOV UR51, 0x40000040 ;  /* 0x4000004000337882 */ /* 0x000fe20000000000 */
[----:B------:R-:W-:Y:S01]  /*1970*/  UMOV UR8, UR56 ;  /* 0x0000003800087c82 */ /* 0x000fe20008000000 */
[----:B------:R-:W-:Y:S02]  /*1980*/  UMOV UR12, UR56 ;  /* 0x00000038000c7c82 */ /* 0x000fe40008000000 */
[----:B------:R-:W-:Y:S01]  /*1990*/  IMAD.U32 R5, RZ, RZ, UR6 ;  /* 0x00000006ff057e24 */ /* 0x000fe2000f8e00ff */
[----:B------:R-:W-:Y:S01]  /*19a0*/  UIMAD UR6, UR38, 0xa80, UR6 ;  /* 0x00000a80260678a4 */ /* 0x000fe2000f8e0206 */
[----:B------:R-:W-:Y:S01]  /*19b0*/  MOV R4, UR56 ;  /* 0x0000003800047c02 */ /* 0x000fe20008000f00 */
[----:B------:R-:W-:Y:S01]  /*19c0*/  UMOV UR16, UR56 ;  /* 0x0000003800107c82 */ /* 0x000fe20008000000 */
[----:B------:R-:W-:Y:S01]  /*19d0*/  UMOV UR20, UR56 ;  /* 0x0000003800147c82 */ /* 0x000fe20008000000 */
[----:B------:R-:W-:-:S02]  /*19e0*/  UIADD3 UR10, UR6, 0x80, URZ ;  /* 0x00000080060a7890 */ /* 0x000fc4000fffe03f */
[----:B------:R-:W-:Y:S02]  /*19f0*/  UIADD3 UR14, UR6, 0x100, URZ ;  /* 0x00000100060e7890 */ /* 0x000fe4000fffe03f */
[----:B------:R-:W-:Y:S01]  /*1a00*/  UMOV UR58, UR6 ;  /* 0x00000006003a7c82 */ /* 0x000fe20008000000 */
[----:B------:R-:W-:Y:S01]  /*1a10*/  UIADD3 UR18, UR6, 0x180, URZ ;  /* 0x0000018006127890 */ /* 0x000fe2000fffe03f */
[----:B------:R-:W-:Y:S01]  /*1a20*/  HGMMA.64x16x16.F32 R72, gdesc[UR56], RZ, !UPT, gsb0 ;  /* 0x00200000384879f0 */ /* 0x000fe2000c0008ff */
[----:B------:R-:W-:Y:S02]  /*1a30*/  UIADD3 UR22, UR6, 0x200, URZ ;  /* 0x0000020006167890 */ /* 0x000fe4000fffe03f */
[----:B------:R-:W-:Y:S01]  /*1a40*/  UIADD3 UR58, UR6, 0x280, URZ ;  /* 0x00000280063a7890 */ /* 0x000fe2000fffe03f */
[----:B------:R-:W-:Y:S01]  /*1a50*/  UMOV UR59, 0x40000040 ;  /* 0x40000040003b7882 */ /* 0x000fe20000000000 */
[----:B------:R-:W-:Y:S02]  /*1a60*/  UIADD3 UR5, UR6, 0x300, URZ ;  /* 0x0000030006057890 */ /* 0x000fe4000fffe03f */
[----:B------:R-:W-:-:S02]  /*1a70*/  UIADD3 UR26, UR6, 0x204, URZ ;  /* 0x00000204061a7890 */ /* 0x000fc4000fffe03f */
[----:B------:R-:W-:Y:S02]  /*1a80*/  UIADD3 UR30, UR6, 0x206, URZ ;  /* 0x00000206061e7890 */ /* 0x000fe4000fffe03f */
[----:B------:R-:W-:Y:S02]  /*1a90*/  UIADD3 UR34, UR6, 0x580, URZ ;  /* 0x0000058006227890 */ /* 0x000fe4000fffe03f */
[----:B------:R-:W-:Y:S02]  /*1aa0*/  UIADD3 UR42, UR6, 0x582, URZ ;  /* 0x00000582062a7890 */ /* 0x000fe4000fffe03f */
[----:B------:R-:W-:Y:S02]  /*1ab0*/  UIADD3 UR46, UR6, 0x584, URZ ;  /* 0x00000584062e7890 */ /* 0x000fe4000fffe03f */
[----:B------:R-:W-:Y:S02]  /*1ac0*/  UIADD3 UR50, UR6, 0x586, URZ ;  /* 0x0000058606327890 */ /* 0x000fe4000fffe03f */
[----:B------:R-:W-:Y:S01]  /*1ad0*/  UIADD3 UR54, UR6, 0x780, URZ ;  /* 0x0000078006367890 */ /* 0x000fe2000fffe03f */
[----:B------:R-:W-:Y:S01]  /*1ae0*/  UMOV UR55, 0x40000040 ;  /* 0x4000004000377882 */ /* 0x000fe20000000000 */
[----:B------:R-:W-:Y:S01]  /*1af0*/  UMOV UR39, 0x40000040 ;  /* 0x4000004000277882 */ /* 0x000fe20000000000 */
[----:B------:R-:W-:Y:S01]  /*1b00*/  UIADD3 UR7, UR6, 0xa02, URZ ;  /* 0x00000a0206077890 */ /* 0x000fe2000fffe03f */
[----:B------:R-:W-:-:S02]  /*1b10*/  WARPGROUP.DEPBAR.LE gsb0, 0x0 ;  /* 0x00008000000079c5 */ /* 0x000fc40000010000 */
[----:B------:R-:W-:-:S06]  /*1b20*/  WARPGROUP.ARRIVE ;  /* 0x00000000000079c5 */ /* 0x000fcc0000000000 */
[----:B------:R-:W-:Y:S01]  /*1b30*/  HGMMA.64x16x16.F32 R64, gdesc[UR8], RZ, !UPT, gsb0 ;  /* 0x00200000084079f0 */ /* 0x000fe2000c0008ff */
[----:B------:R-:W-:Y:S02]  /*1b40*/  UIADD3 UR8, UR4, 0x2, URZ ;  /* 0x0000000204087890 */ /* 0x000fe4000fffe03f */
[----:B------:R-:W-:Y:S01]  /*1b50*/  UIADD3 UR10, UR6, 0x2, URZ ;  /* 0x00000002060a7890 */ /* 0x000fe2000fffe03f */
[----:B------:R-:W-:Y:S01]  /*1b60*/  UMOV UR9, 0x40000040 ;  /* 0x4000004000097882 */ /* 0x000fe20000000000 */
        /* <DEDUP_REMOVED lines=31> */
[----:B------:R-:W-:Y:S02]  /*1d60*/  UMOV UR59, 0x40000040 ;  /* 0x40000040003b7882 */ /* 0x000fe40000000000 */
        /* <DEDUP_REMOVED lines=14> */
[----:B------:R-:W-:Y:S02]  /*1e50*/  UIADD3 UR12, UR4, 0x4, URZ ;  /* 0x00000004040c7890 */ /* 0x000fe4000fffe03f */
[----:B------:R-:W-:Y:S01]  /*1e60*/  UIADD3 UR14, UR6, 0x4, URZ ;  /* 0x00000004060e7890 */ /* 0x000fe2000fffe03f */
[----:B------:R-:W-:Y:S01]  /*1e70*/  UMOV UR13, 0x40000040 ;  /* 0x40000040000d7882 */ /* 0x000fe20000000000 */
[----:B------:R-:W-:Y:S01]  /*1e80*/  UMOV UR15, 0x40000040 ;  /* 0x40000040000f7882 */ /* 0x000fe20000000000 */
[----:B------:R-:W-:Y:S02]  /*1e90*/  UMOV UR25, UR13 ;  /* 0x0000000d00197c82 */ /* 0x000fe40008000000 */
[----:B------:R-:W-:Y:S01]  /*1ea0*/  UMOV UR24, UR12 ;  /* 0x0000000c00187c82 */ /* 0x000fe20008000000 */
        /* <DEDUP_REMOVED lines=309> */
[----:B------:R-:W-:Y:S01]  /*3200*/  UMOV UR52, UR44 ;  /* 0x0000002c00347c82 */ /* 0x000fe20008000000 */
[----:B------:R-:W-:Y:S01]  /*3210*/  UMOV UR53, UR45 ;  /* 0x0000002d00357c82 */ /* 0x000fe20008000000 */
        /* <DEDUP_REMOVED lines=12> */
[----:B------:R-:W-:-:S07]  /*32e0*/  UIADD3 UR5, UR6, 0x782, URZ ;  /* 0x0000078206057890 */ /* 0x000fce000fffe03f */
[----:B------:R-:W-:Y:S01]  /*32f0*/  UMOV UR38, UR5 ;  /* 0x0000000500267c82 */ /* 0x000fe20008000000 */
[----:B------:R-:W-:Y:S01]  /*3300*/  UIADD3 UR5, UR6, 0x982, URZ ;  /* 0x0000098206057890 */ /* 0x000fe2000fffe03f */
[----:B------:R-:W-:Y:S02]  /*3310*/  WARPGROUP.DEPBAR.LE gsb0, 0x0 ;  /* 0x00008000000079c5 */ /* 0x000fe40000010000 */
[----:B------:R-:W-:-:S06]  /*3320*/  WARPGROUP.ARRIVE ;  /* 0x00000000000079c5 */ /* 0x000fcc0000000000 */
[----:B------:R-:W-:Y:S03]  /*3330*/  HGMMA.64x16x16.F32 R24, gdesc[UR40], R24, gsb0 ;  /* 0x00200000281879f0 */ /* 0x000fe60008000818 */
        /* <DEDUP_REMOVED lines=33> */
[----:B------:R-:W-:Y:S01]  /*3550*/  UMOV UR52, UR48 ;  /* 0x0000003000347c82 */ /* 0x000fe20008000000 */
[----:B------:R-:W-:Y:S01]  /*3560*/  UMOV UR53, UR49 ;  /* 0x0000003100357c82 */ /* 0x000fe20008000000 */
[----:B------:R-:W-:-:S02]  /*3570*/  WARPGROUP.DEPBAR.LE gsb0, 0x0 ;  /* 0x00008000000079c5 */ /* 0x000fc40000010000 */
        /* <DEDUP_REMOVED lines=48> */
[----:B------:R-:W-:-:S07]  /*3880*/  UIADD3 UR7, UR6, 0x786, URZ ;  /* 0x0000078606077890 */ /* 0x000fce000fffe03f */
        /* <DEDUP_REMOVED lines=9> */
[----:B------:R-:W-:Y:S02]  /*3920*/  UMOV UR55, 0x40000040 ;  /* 0x4000004000377882 */ /* 0x000fe40000000000 */
[----:B------:R-:W-:Y:S01]  /*3930*/  UMOV UR6, UR11 ;  /* 0x0000000b00067c82 */ /* 0x000fe20008000000 */
        /* <DEDUP_REMOVED lines=33> */
.L_x_135:
[----:B------:R-:W-:Y:S01]  /*3b50*/  ULDC UR4, c[0x0][0x9d8] ;  /* 0x0002760000047ab9 */ /* 0x000fe20000000800 */
[----:B------:R-:W2:Y:S01]  /*3b60*/  LDL R82, [R1+0x4] ;  /* 0x0000040001527983 */ /* 0x000ea20000100800 */
        /* <DEDUP_REMOVED lines=18> */
[----:B------:R-:W-:Y:S01]  /*3c90*/  FMUL.FTZ R57, R57, UR4 ;  /* 0x0000000439397c20 */ /* 0x000fe20008410000 */
[----:B------:R-:W-:Y:S01]  /*3ca0*/  FMUL.FTZ R60, R60, UR4 ;  /* 0x000000043c3c7c20 */ /* 0x000fe20008410000 */
[----:B------:R-:W-:Y:S01]  /*3cb0*/  FMUL.FTZ R70, R70, UR4 ;  /* 0x0000000446467c20 */ /* 0x000fe20008410000 */
[----:B------:R-:W-:Y:S01]  /*3cc0*/  FMUL.FTZ R61, R61, UR4 ;  /* 0x000000043d3d7c20 */ /* 0x000fe20008410000 */
[----:B------:R3:W-:Y:S01]  /*3cd0*/  MUFU.TANH R6, R41 ;  /* 0x0000002900067308 */ /* 0x0007e20000002400 */
[----:B------:R-:W-:Y:S01]  /*3ce0*/  FMUL.FTZ R71, R71, UR4 ;  /* 0x0000000447477c20 */ /* 0x000fe20008410000 */
[----:B------:R-:W-:Y:S01]  /*3cf0*/  FMUL.FTZ R48, R48, UR4 ;  /* 0x0000000430307c20 */ /* 0x000fe20008410000 */
[----:B------:R-:W-:Y:S01]  /*3d00*/  FMUL.FTZ R58, R58, UR4 ;  /* 0x000000043a3a7c20 */ /* 0x000fe20008410000 */
[----:B------:R-:W-:Y:S01]  /*3d10*/  FMUL.FTZ R49, R49, UR4 ;  /* 0x0000000431317c20 */ /* 0x000fe20008410000 */
[----:B------:R-:W-:Y:S01]  /*3d20*/  FMUL.FTZ R59, R59, UR4 ;  /* 0x000000043b3b7c20 */ /* 0x000fe20008410000 */
[----:B------:R-:W-:Y:S01]  /*3d30*/  FMUL.FTZ R52, R52, UR4 ;  /* 0x0000000434347c20 */ /* 0x000fe20008410000 */
[----:B------:R-:W-:Y:S01]  /*3d40*/  FMUL.FTZ R62, R62, UR4 ;  /* 0x000000043e3e7c20 */ /* 0x000fe20008410000 */
[----:B------:R-:W-:Y:S01]  /*3d50*/  MUFU.TANH R76, R76 ;  /* 0x0000004c004c7308 */ /* 0x000fe20000002400 */
[----:B---3--:R-:W-:-:S02]  /*3d60*/  IMAD.IADD R41, R212, 0x1, R81 ;  /* 0x00000001d4297824 */ /* 0x008fc400078e0251 */
        /* <DEDUP_REMOVED lines=14> */
[----:B------:R-:W4:Y:S01]  /*3e50*/  MUFU.TANH R77, R77 ;  /* 0x0000004d004d7308 */ /* 0x000f220000002400 */
[----:B---3--:R-:W-:-:S02]  /*3e60*/  IMAD R67, R120, -0x70, R41 ;  /* 0xffffff9078437824 */ /* 0x008fc400078e0229 */
[----:B------:R-:W-:Y:S01]  /*3e70*/  FMUL.FTZ R55, R55, UR4 ;  /* 0x0000000437377c20 */ /* 0x000fe20008410000 */
[----:B------:R-:W-:Y:S01]  /*3e80*/  FMUL.FTZ R32, R32, UR4 ;  /* 0x0000000420207c20 */ /* 0x000fe20008410000 */
[----:B------:R-:W-:Y:S01]  /*3e90*/  FMUL.FTZ R42, R42, UR4 ;  /* 0x000000042a2a7c20 */ /* 0x000fe20008410000 */
[----:B------:R-:W-:Y:S01]  /*3ea0*/  FMUL.FTZ R43, R43, UR4 ;  /* 0x000000042b2b7c20 */ /* 0x000fe20008410000 */
[C---:B------:R-:W-:Y:S01]  /*3eb0*/  ISETP.GT.AND P4, PT, R67.reuse, RZ, PT ;  /* 0x000000ff4300720c */ /* 0x040fe20003f84270 */
[----:B------:R-:W-:Y:S01]  /*3ec0*/  FMUL.FTZ R36, R36, UR4 ;  /* 0x0000000424247c20 */ /* 0x000fe20008410000 */
[----:B------:R-:W3:Y:S01]  /*3ed0*/  MUFU.TANH R64, R64 ;  /* 0x0000004000407308 */ /* 0x000ee20000002400 */
[C---:B------:R-:W-:Y:S01]  /*3ee0*/  ISETP.GT.AND P3, PT, R67.reuse, 0x1, PT ;  /* 0x000000014300780c */ /* 0x040fe20003f64270 */
[----:B------:R-:W-:Y:S01]  /*3ef0*/  FMUL.FTZ R46, R46, UR4 ;  /* 0x000000042e2e7c20 */ /* 0x000fe20008410000 */
[----:B------:R-:W-:Y:S01]  /*3f00*/  ISETP.GT.AND P2, PT, R67, 0x8, PT ;  /* 0x000000084300780c */ /* 0x000fe20003f44270 */
[----:B------:R-:W-:Y:S01]  /*3f10*/  FMUL.FTZ R47, R47, UR4 ;  /* 0x000000042f2f7c20 */ /* 0x000fe20008410000 */
[----:B-1----:R-:W-:Y:S01]  /*3f20*/  FSEL R73, R73, -INF , P3 ;  /* 0xff80000049497808 */ /* 0x002fe20001800000 */
[----:B------:R-:W-:Y:S01]  /*3f30*/  FMUL.FTZ R24, R24, UR4 ;  /* 0x0000000418187c20 */ /* 0x000fe20008410000 */
[C---:B------:R-:W-:Y:S01]  /*3f40*/  ISETP.GT.AND P1, PT, R67.reuse, 0x9, PT ;  /* 0x000000094300780c */ /* 0x040fe20003f24270 */
[----:B------:R-:W1:Y:S01]  /*3f50*/  MUFU.TANH R3, R74 ;  /* 0x0000004a00037308 */ /* 0x000e620000002400 */
[----:B------:R-:W-:Y:S01]  /*3f60*/  ISETP.GT.AND P6, PT, R67, 0x10, PT ;  /* 0x000000104300780c */ /* 0x000fe20003fc4270 */
[----:B------:R-:W-:Y:S01]  /*3f70*/  FMUL.FTZ R34, R34, UR4 ;  /* 0x0000000422227c20 */ /* 0x000fe20008410000 */
[----:B----4-:R-:W-:Y:S01]  /*3f80*/  FSEL R77, R77, -INF , P1 ;  /* 0xff8000004d4d7808 */ /* 0x010fe20000800000 */
[----:B------:R-:W-:Y:S01]  /*3f90*/  FMUL.FTZ R28, R28, UR4 ;  /* 0x000000041c1c7c20 */ /* 0x000fe20008410000 */
[----:B------:R-:W-:Y:S01]  /*3fa0*/  ISETP.GT.AND P5, PT, R67, 0x11, PT ;  /* 0x000000114300780c */ /* 0x000fe20003fa4270 */
[----:B------:R-:W-:Y:S01]  /*3fb0*/  ULDC UR5, c[0x0][0x988] ;  /* 0x0002620000057ab9 */ /* 0x000fe20000000800 */
[----:B------:R-:W-:Y:S01]  /*3fc0*/  FMUL.FTZ R38, R38, UR4 ;  /* 0x0000000426267c20 */ /* 0x000fe20008410000 */
[----:B------:R4:W5:Y:S01]  /*3fd0*/  MUFU.TANH R4, R75 ;  /* 0x0000004b00047308 */ /* 0x0009620000002400 */
[----:B---3--:R-:W-:Y:S01]  /*3fe0*/  FSEL R83, R64, -INF , P6 ;  /* 0xff80000040537808 */ /* 0x008fe20003000000 */
[----:B------:R-:W-:Y:S01]  /*3ff0*/  FMUL.FTZ R39, R39, UR4 ;  /* 0x0000000427277c20 */ /* 0x000fe20008410000 */
[----:B------:R-:W-:Y:S01]  /*4000*/  FSEL R21, R21, -INF , P5 ;  /* 0xff80000015157808 */ /* 0x000fe20002800000 */
[----:B------:R-:W-:Y:S01]  /*4010*/  FMUL.FTZ R26, R26, UR4 ;  /* 0x000000041a1a7c20 */ /* 0x000fe20008410000 */
[----:B------:R-:W-:Y:S01]  /*4020*/  P2R R80, PR, RZ, 0x1 ;  /* 0x00000001ff507803 */ /* 0x000fe20000000000 */
[----:B------:R-:W-:Y:S01]  /*4030*/  FMUL.FTZ R30, R30, UR4 ;  /* 0x000000041e1e7c20 */ /* 0x000fe20008410000 */
[----:B------:R-:W-:Y:S01]  /*4040*/  FMUL.FTZ R31, R31, UR4 ;  /* 0x000000041f1f7c20 */ /* 0x000fe20008410000 */
[----:B------:R-:W3:Y:S01]  /*4050*/  MUFU.TANH R65, R65 ;  /* 0x0000004100417308 */ /* 0x000ee20000002400 */
[----:B----4-:R-:W-:-:S02]  /*4060*/  FSEL R75, R72, -INF , P4 ;  /* 0xff800000484b7808 */ /* 0x010fc40002000000 */
[----:B-1----:R-:W-:Y:S02]  /*4070*/  FSEL R3, R3, -INF , P4 ;  /* 0xff80000003037808 */ /* 0x002fe40002000000 */
[----:B------:R-:W-:-:S03]  /*4080*/  ISETP.GT.AND P4, PT, R67, 0x18, PT ;  /* 0x000000184300780c */ /* 0x000fc60003f84270 */
[----:B------:R1:W4:Y:S01]  /*4090*/  MUFU.TANH R13, R79 ;  /* 0x0000004f000d7308 */ /* 0x0003220000002400 */
[----:B-----5:R-:W-:Y:S02]  /*40a0*/  FSEL R4, R4, -INF , P3 ;  /* 0xff80000004047808 */ /* 0x020fe40001800000 */
[----:B------:R-:W-:-:S05]  /*40b0*/  ISETP.GT.AND P3, PT, R67, 0x19, PT ;  /* 0x000000194300780c */ /* 0x000fca0003f64270 */
[----:B------:R5:W4:Y:S01]  /*40c0*/  MUFU.TANH R15, R66 ;  /* 0x00000042000f7308 */ /* 0x000b220000002400 */
[----:B-1----:R-:W-:Y:S02]  /*40d0*/  FSEL R79, R76, -INF , P2 ;  /* 0xff8000004c4f7808 */ /* 0x002fe40001000000 */
[----:B---3--:R-:W-:Y:S02]  /*40e0*/  FSEL R65, R65, -INF , P5 ;  /* 0xff80000041417808 */ /* 0x008fe40002800000 */
[----:B------:R-:W-:-:S03]  /*40f0*/  ISETP.GT.AND P5, PT, R67, 0x29, PT ;  /* 0x000000294300780c */ /* 0x000fc60003fa4270 */
[----:B------:R-:W1:Y:S01]  /*4100*/  MUFU.TANH R68, R68 ;  /* 0x0000004400447308 */ /* 0x000e620000002400 */
[----:B-----5:R-:W-:Y:S02]  /*4110*/  FMNMX.FTZ R66, R75, R73, !PT ;  /* 0x000000494b427209 */ /* 0x020fe40007810000 */
[----:B----4-:R-:W-:Y:S02]  /*4120*/  FSEL R13, R13, -INF , P1 ;  /* 0xff8000000d0d7808 */ /* 0x010fe40000800000 */
[----:B------:R-:W-:Y:S02]  /*4130*/  FMNMX.FTZ R72, R79, R66, !PT ;  /* 0x000000424f487209 */ /* 0x000fe40007810000 */
[----:B------:R-:W-:Y:S01]  /*4140*/  ISETP.GT.AND P1, PT, R67, 0x21, PT ;  /* 0x000000214300780c */ /* 0x000fe20003f24270 */
[----:B------:R-:W3:Y:S01]  /*4150*/  MUFU.TANH R11, R78 ;  /* 0x0000004e000b7308 */ /* 0x000ee20000002400 */
[----:B------:R-:W-:Y:S02]  /*4160*/  FMNMX.FTZ R72, R77, R72, !PT ;  /* 0x000000484d487209 */ /* 0x000fe40007810000 */
[----:B------:R-:W-:-:S02]  /*4170*/  FSEL R15, R15, -INF , P6 ;  /* 0xff8000000f0f7808 */ /* 0x000fc40003000000 */
[----:B------:R-:W-:Y:S02]  /*4180*/  FMNMX.FTZ R72, R83, R72, !PT ;  /* 0x0000004853487209 */ /* 0x000fe40007810000 */
[----:B------:R-:W-:Y:S01]  /*4190*/  ISETP.GT.AND P6, PT, R67, 0x28, PT ;  /* 0x000000284300780c */ /* 0x000fe20003fc4270 */
[----:B------:R-:W4:Y:S01]  /*41a0*/  MUFU.TANH R69, R69 ;  /* 0x0000004500457308 */ /* 0x000f220000002400 */
[----:B-1----:R-:W-:Y:S02]  /*41b0*/  FSEL R85, R68, -INF , P4 ;  /* 0xff80000044557808 */ /* 0x002fe40002000000 */
[----:B------:R-:W-:-:S04]  /*41c0*/  FMNMX.FTZ R72, R65, R72, !PT ;  /* 0x0000004841487209 */ /* 0x000fc80007810000 */
[----:B------:R-:W-:Y:S01]  /*41d0*/  FMNMX.FTZ R72, R85, R72, !PT ;  /* 0x0000004855487209 */ /* 0x000fe20007810000 */
[----:B------:R-:W1:Y:S01]  /*41e0*/  MUFU.TANH R56, R56 ;  /* 0x0000003800387308 */ /* 0x000e620000002400 */
[----:B---3--:R-:W-:Y:S02]  /*41f0*/  FSEL R11, R11, -INF , P2 ;  /* 0xff8000000b0b7808 */ /* 0x008fe40001000000 */
[----:B------:R-:W-:-:S05]  /*4200*/  ISETP.GT.AND P2, PT, R67, 0x20, PT ;  /* 0x000000204300780c */ /* 0x000fca0003f44270 */
[----:B------:R-:W3:Y:S01]  /*4210*/  MUFU.TANH R57, R57 ;  /* 0x0000003900397308 */ /* 0x000ee20000002400 */
[----:B----4-:R-:W-:-:S04]  /*4220*/  FSEL R69, R69, -INF , P3 ;  /* 0xff80000045457808 */ /* 0x010fc80001800000 */
[----:B------:R-:W-:-:S03]  /*4230*/  FMNMX.FTZ R72, R69, R72, !PT ;  /* 0x0000004845487209 */ /* 0x000fc60007810000 */
[----:B------:R-:W4:Y:S01]  /*4240*/  MUFU.TANH R60, R60 ;  /* 0x0000003c003c7308 */ /* 0x000f220000002400 */
[----:B-1----:R-:W-:-:S04]  /*4250*/  FSEL R87, R56, -INF , P2 ;  /* 0xff80000038577808 */ /* 0x002fc80001000000 */
[----:B------:R-:W-:-:S03]  /*4260*/  FMNMX.FTZ R72, R87, R72, !PT ;  /* 0x0000004857487209 */ /* 0x000fc60007810000 */
[----:B------:R-:W-:Y:S01]  /*4270*/  MUFU.TANH R70, R70 ;  /* 0x0000004600467308 */ /* 0x000fe20000002400 */
[----:B---3--:R-:W-:-:S04]  /*4280*/  FSEL R89, R57, -INF , P1 ;  /* 0xff80000039597808 */ /* 0x008fc80000800000 */
[----:B------:R-:W-:-:S03]  /*4290*/  FMNMX.FTZ R72, R89, R72, !PT ;  /* 0x0000004859487209 */ /* 0x000fc60007810000 */
[----:B------:R-:W1:Y:S01]  /*42a0*/  MUFU.TANH R61, R61 ;  /* 0x0000003d003d7308 */ /* 0x000e620000002400 */
[----:B----4-:R-:W-:-:S04]  /*42b0*/  FSEL R91, R60, -INF , P6 ;  /* 0xff8000003c5b7808 */ /* 0x010fc80003000000 */
[----:B------:R-:W-:-:S03]  /*42c0*/  FMNMX.FTZ R72, R91, R72, !PT ;  /* 0x000000485b487209 */ /* 0x000fc60007810000 */
[----:B------:R-:W3:Y:S08]  /*42d0*/  MUFU.TANH R71, R71 ;  /* 0x0000004700477308 */ /* 0x000ef00000002400 */
[----:B------:R-:W4:Y:S01]  /*42e0*/  MUFU.TANH R48, R48 ;  /* 0x0000003000307308 */ /* 0x000f220000002400 */
[----:B-1----:R-:W-:-:S04]  /*42f0*/  FSEL R93, R61, -INF , P5 ;  /* 0xff8000003d5d7808 */ /* 0x002fc80002800000 */
[----:B------:R-:W-:-:S03]  /*4300*/  FMNMX.FTZ R72, R93, R72, !PT ;  /* 0x000000485d487209 */ /* 0x000fc60007810000 */
[----:B------:R-:W-:Y:S08]  /*4310*/  MUFU.TANH R58, R58 ;  /* 0x0000003a003a7308 */ /* 0x000ff00000002400 */
[----:B------:R-:W1:Y:S08]  /*4320*/  MUFU.TANH R49, R49 ;  /* 0x0000003100317308 */ /* 0x000e700000002400 */
[----:B------:R-:W-:Y:S08]  /*4330*/  MUFU.TANH R59, R59 ;  /* 0x0000003b003b7308 */ /* 0x000ff00000002400 */
[----:B------:R-:W-:Y:S08]  /*4340*/  MUFU.TANH R52, R52 ;  /* 0x0000003400347308 */ /* 0x000ff00000002400 */
[----:B------:R-:W-:Y:S08]  /*4350*/  MUFU.TANH R62, R62 ;  /* 0x0000003e003e7308 */ /* 0x000ff00000002400 */
[----:B------:R5:W-:Y:S08]  /*4360*/  MUFU.TANH R20, R25 ;  /* 0x0000001900147308 */ /* 0x000bf00000002400 */
[----:B------:R-:W-:Y:S01]  /*4370*/  MUFU.TANH R53, R53 ;  /* 0x0000003500357308 */ /* 0x000fe20000002400 */
[----:B-----5:R-:W-:-:S02]  /*4380*/  FSEL R25, R70, -INF , P4 ;  /* 0xff80000046197808 */ /* 0x020fc40002000000 */
[----:B------:R-:W-:-:S05]  /*4390*/  ISETP.GT.AND P4, PT, R67, 0x30, PT ;  /* 0x000000304300780c */ /* 0x000fca0003f84270 */
[----:B------:R-:W5:Y:S08]  /*43a0*/  MUFU.TANH R63, R63 ;  /* 0x0000003f003f7308 */ /* 0x000f700000002400 */
[----:B------:R3:W-:Y:S08]  /*43b0*/  MUFU.TANH R66, R29 ;  /* 0x0000001d00427308 */ /* 0x0007f00000002400 */
[----:B------:R-:W2:Y:S01]  /*43c0*/  MUFU.TANH R40, R40 ;  /* 0x0000002800287308 */ /* 0x000ea20000002400 */
[----:B---3--:R-:W-:-:S02]  /*43d0*/  FSEL R29, R71, -INF , P3 ;  /* 0xff800000471d7808 */ /* 0x008fc40001800000 */
[----:B------:R-:W-:Y:S02]  /*43e0*/  ISETP.GT.AND P3, PT, R67, 0x31, PT ;  /* 0x000000314300780c */ /* 0x000fe40003f64270 */
[----:B----4-:R-:W-:Y:S02]  /*43f0*/  FSEL R71, R48, -INF , P4 ;  /* 0xff80000030477808 */ /* 0x010fe40002000000 */
[----:B-1----:R-:W-:Y:S01]  /*4400*/  FSEL R95, R49, -INF , P3 ;  /* 0xff800000315f7808 */ /* 0x002fe20001800000 */
[----:B------:R-:W-:Y:S01]  /*4410*/  MUFU.TANH R50, R50 ;  /* 0x0000003200327308 */ /* 0x000fe20000002400 */
[----:B------:R-:W-:Y:S02]  /*4420*/  FMNMX.FTZ R72, R71, R72, !PT ;  /* 0x0000004847487209 */ /* 0x000fe40007810000 */
[----:B-----5:R-:W-:Y:S02]  /*4430*/  FSEL R41, R63, -INF , P5 ;  /* 0xff8000003f297808 */ /* 0x020fe40002800000 */
[----:B------:R-:W-:-:S02]  /*4440*/  FMNMX.FTZ R72, R95, R72, !PT ;  /* 0x000000485f487209 */ /* 0x000fc40007810000 */
[----:B------:R-:W-:Y:S01]  /*4450*/  ISETP.GT.AND P5, PT, R67, 0x41, PT ;  /* 0x000000414300780c */ /* 0x000fe20003fa4270 */
[----:B------:R1:W-:Y:S03]  /*4460*/  MUFU.TANH R10, R33 ;  /* 0x00000021000a7308 */ /* 0x0003e60000002400 */
[----:B------:R-:W-:-:S05]  /*4470*/  FSEL R103, R6, -INF , P5 ;  /* 0xff80000006677808 */ /* 0x000fca0002800000 */
[----:B------:R-:W3:Y:S01]  /*4480*/  MUFU.TANH R51, R51 ;  /* 0x0000003300337308 */ /* 0x000ee20000002400 */
[----:B-1----:R-:W-:Y:S02]  /*4490*/  FSEL R33, R58, -INF , P2 ;  /* 0xff8000003a217808 */ /* 0x002fe40001000000 */
[----:B------:R-:W-:-:S04]  /*44a0*/  ISETP.GT.AND P2, PT, R67, 0x38, PT ;  /* 0x000000384300780c */ /* 0x000fc80003f44270 */
[----:B------:R-:W-:Y:S01]  /*44b0*/  FSEL R97, R52, -INF , P2 ;  /* 0xff80000034617808 */ /* 0x000fe20001000000 */
[----:B------:R1:W-:Y:S03]  /*44c0*/  MUFU.TANH R12, R35 ;  /* 0x00000023000c7308 */ /* 0x0003e60000002400 */
[----:B------:R-:W-:-:S05]  /*44d0*/  FMNMX.FTZ R72, R97, R72, !PT ;  /* 0x0000004861487209 */ /* 0x000fca0007810000 */
[----:B------:R-:W-:Y:S01]  /*44e0*/  MUFU.TANH R44, R44 ;  /* 0x0000002c002c7308 */ /* 0x000fe20000002400 */
[----:B-1----:R-:W-:Y:S02]  /*44f0*/  FSEL R35, R59, -INF , P1 ;  /* 0xff8000003b237808 */ /* 0x002fe40000800000 */
[----:B------:R-:W-:-:S04]  /*4500*/  ISETP.GT.AND P1, PT, R67, 0x39, PT ;  /* 0x000000394300780c */ /* 0x000fc80003f24270 */
[----:B------:R-:W-:Y:S01]  /*4510*/  FSEL R99, R53, -INF , P1 ;  /* 0xff80000035637808 */ /* 0x000fe20000800000 */
[----:B------:R-:W-:Y:S03]  /*4520*/  MUFU.TANH R54, R54 ;  /* 0x0000003600367308 */ /* 0x000fe60000002400 */
[----:B------:R-:W-:-:S05]  /*4530*/  FMNMX.FTZ R72, R99, R72, !PT ;  /* 0x0000004863487209 */ /* 0x000fca0007810000 */
[----:B------:R1:W-:Y:S08]  /*4540*/  MUFU.TANH R14, R37 ;  /* 0x00000025000e7308 */ /* 0x0003f00000002400 */
[----:B------:R3:W4:Y:S01]  /*4550*/  MUFU.TANH R8, R45 ;  /* 0x0000002d00087308 */ /* 0x0007220000002400 */
[----:B-1----:R-:W-:Y:S02]  /*4560*/  FSEL R37, R62, -INF , P6 ;  /* 0xff8000003e257808 */ /* 0x002fe40003000000 */
[----:B------:R-:W-:-:S04]  /*4570*/  ISETP.GT.AND P6, PT, R67, 0x40, PT ;  /* 0x000000404300780c */ /* 0x000fc80003fc4270 */
[----:B--2---:R-:W-:Y:S01]  /*4580*/  FSEL R101, R40, -INF , P6 ;  /* 0xff80000028657808 */ /* 0x004fe20003000000 */
[----:B------:R-:W1:Y:S01]  /*4590*/  MUFU.TANH R55, R55 ;  /* 0x0000003700377308 */ /* 0x000e620000002400 */
[----:B---3--:R-:W-:Y:S02]  /*45a0*/  FSEL R45, R51, -INF , P3 ;  /* 0xff800000332d7808 */ /* 0x008fe40001800000 */
[----:B------:R-:W-:Y:S02]  /*45b0*/  FMNMX.FTZ R72, R101, R72, !PT ;  /* 0x0000004865487209 */ /* 0x000fe40007810000 */
[----:B------:R-:W-:Y:S02]  /*45c0*/  ISETP.GT.AND P3, PT, R67, 0x49, PT ;  /* 0x000000494300780c */ /* 0x000fe40003f64270 */
[----:B------:R-:W-:Y:S01]  /*45d0*/  FMNMX.FTZ R72, R103, R72, !PT ;  /* 0x0000004867487209 */ /* 0x000fe20007810000 */
[----:B------:R-:W-:Y:S01]  /*45e0*/  MUFU.TANH R32, R32 ;  /* 0x0000002000207308 */ /* 0x000fe20000002400 */
[----:B----4-:R-:W-:-:S02]  /*45f0*/  FSEL R107, R8, -INF , P3 ;  /* 0xff800000086b7808 */ /* 0x010fc40001800000 */
[----:B------:R-:W-:-:S05]  /*4600*/  MOV R8, UR5 ;  /* 0x0000000500087c02 */ /* 0x000fca0008000f00 */
[----:B------:R-:W2:Y:S01]  /*4610*/  MUFU.TANH R42, R42 ;  /* 0x0000002a002a7308 */ /* 0x000ea20000002400 */
[----:B-1----:R-:W-:Y:S02]  /*4620*/  FSEL R49, R55, -INF , P1 ;  /* 0xff80000037317808 */ /* 0x002fe40000800000 */
[----:B------:R-:W-:-:S04]  /*4630*/  ISETP.GT.AND P1, PT, R67, 0x51, PT ;  /* 0x000000514300780c */ /* 0x000fc80003f24270 */
[----:B------:R-:W-:Y:S01]  /*4640*/  FSEL R111, R10, -INF , P1 ;  /* 0xff8000000a6f7808 */ /* 0x000fe20000800000 */
[----:B------:R1:W3:Y:S01]  /*4650*/  MUFU.TANH R7, R43 ;  /* 0x0000002b00077308 */ /* 0x0002e20000002400 */
[----:B------:R-:W-:Y:S02]  /*4660*/  FSEL R61, R12, -INF , P1 ;  /* 0xff8000000c3d7808 */ /* 0x000fe40000800000 */
[----:B------:R-:W-:Y:S02]  /*4670*/  ISETP.GT.AND P1, PT, R67, 0x69, PT ;  /* 0x000000694300780c */ /* 0x000fe40003f24270 */
[----:B------:R-:W-:Y:S02]  /*4680*/  FMNMX.FTZ R12, R3, R4, !PT ;  /* 0x00000004030c7209 */ /* 0x000fe40007810000 */
[----:B------:R-:W-:Y:S01]  /*4690*/  FSEL R123, R66, -INF , P1 ;  /* 0xff800000427b7808 */ /* 0x000fe20000800000 */
[----:B------:R-:W4:Y:S01]  /*46a0*/  MUFU.TANH R36, R36 ;  /* 0x0000002400247308 */ /* 0x000f220000002400 */
[----:B-1----:R-:W-:-:S02]  /*46b0*/  FSEL R43, R50, -INF , P4 ;  /* 0xff800000322b7808 */ /* 0x002fc40002000000 */
[C---:B------:R-:W-:Y:S02]  /*46c0*/  ISETP.GT.AND P4, PT, R67.reuse, 0x48, PT ;  /* 0x000000484300780c */ /* 0x040fe40003f84270 */
[----:B--2---:R-:W-:Y:S02]  /*46d0*/  FSEL R51, R42, -INF , P6 ;  /* 0xff8000002a337808 */ /* 0x004fe40003000000 */
[----:B------:R-:W-:Y:S01]  /*46e0*/  FSEL R105, R44, -INF , P4 ;  /* 0xff8000002c697808 */ /* 0x000fe20002000000 */
[----:B------:R-:W1:Y:S01]  /*46f0*/  MUFU.TANH R46, R46 ;  /* 0x0000002e002e7308 */ /* 0x000e620000002400 */
[----:B------:R-:W-:Y:S02]  /*4700*/  ISETP.GT.AND P6, PT, R67, 0x58, PT ;  /* 0x000000584300780c */ /* 0x000fe40003fc4270 */
[----:B------:R-:W-:Y:S02]  /*4710*/  FMNMX.FTZ R72, R105, R72, !PT ;  /* 0x0000004869487209 */ /* 0x000fe40007810000 */
[----:B---3--:R-:W-:-:S02]  /*4720*/  FSEL R53, R7, -INF , P5 ;  /* 0xff80000007357808 */ /* 0x008fc40002800000 */
[----:B------:R-:W-:Y:S01]  /*4730*/  FMNMX.FTZ R72, R107, R72, !PT ;  /* 0x000000486b487209 */ /* 0x000fe20007810000 */
[----:B------:R2:W3:Y:S01]  /*4740*/  MUFU.TANH R9, R47 ;  /* 0x0000002f00097308 */ /* 0x0004e20000002400 */
[----:B------:R-:W-:Y:S02]  /*4750*/  ISETP.GT.AND P5, PT, R67, 0x59, PT ;  /* 0x000000594300780c */ /* 0x000fe40003fa4270 */
[----:B----4-:R-:W-:Y:S02]  /*4760*/  FSEL R113, R36, -INF , P6 ;  /* 0xff80000024717808 */ /* 0x010fe40003000000 */
[----:B------:R-:W-:Y:S02]  /*4770*/  FSEL R115, R14, -INF , P5 ;  /* 0xff8000000e737808 */ /* 0x000fe40002800000 */
[----:B------:R-:W-:Y:S01]  /*4780*/  FMNMX.FTZ R12, R11, R12, !PT ;  /* 0x0000000c0b0c7209 */ /* 0x000fe20007810000 */
[----:B------:R-:W4:Y:S01]  /*4790*/  MUFU.TANH R24, R24 ;  /* 0x0000001800187308 */ /* 0x000f220000002400 */
[----:B--2---:R-:W-:-:S02]  /*47a0*/  FSEL R47, R54, -INF , P2 ;  /* 0xff800000362f7808 */ /* 0x004fc40001000000 */
[C---:B------:R-:W-:Y:S02]  /*47b0*/  ISETP.GT.AND P2, PT, R67.reuse, 0x50, PT ;  /* 0x000000504300780c */ /* 0x040fe40003f44270 */
[----:B-1----:R-:W-:Y:S02]  /*47c0*/  FSEL R55, R46, -INF , P4 ;  /* 0xff8000002e377808 */ /* 0x002fe40002000000 */
[----:B------:R-:W-:Y:S01]  /*47d0*/  FSEL R109, R32, -INF , P2 ;  /* 0xff800000206d7808 */ /* 0x000fe20001000000 */
[----:B------:R-:W1:Y:S01]  /*47e0*/  MUFU.TANH R34, R34 ;  /* 0x0000002200227308 */ /* 0x000e620000002400 */
[----:B------:R-:W-:Y:S02]  /*47f0*/  ISETP.GT.AND P4, PT, R67, 0x60, PT ;  /* 0x000000604300780c */ /* 0x000fe40003f84270 */
[----:B------:R-:W-:Y:S02]  /*4800*/  FMNMX.FTZ R72, R109, R72, !PT ;  /* 0x000000486d487209 */ /* 0x000fe40007810000 */
[----:B---3--:R-:W-:-:S02]  /*4810*/  FSEL R57, R9, -INF , P3 ;  /* 0xff80000009397808 */ /* 0x008fc40001800000 */
[----:B------:R-:W-:Y:S01]  /*4820*/  FMNMX.FTZ R72, R111, R72, !PT ;  /* 0x000000486f487209 */ /* 0x000fe20007810000 */
[----:B------:R-:W2:Y:S01]  /*4830*/  MUFU.TANH R28, R28 ;  /* 0x0000001c001c7308 */ /* 0x000ea20000002400 */
[----:B------:R-:W-:Y:S02]  /*4840*/  ISETP.GT.AND P3, PT, R67, 0x61, PT ;  /* 0x000000614300780c */ /* 0x000fe40003f64270 */
[----:B------:R-:W-:Y:S02]  /*4850*/  FMNMX.FTZ R72, R113, R72, !PT ;  /* 0x0000004871487209 */ /* 0x000fe40007810000 */
[----:B----4-:R-:W-:Y:S02]  /*4860*/  FSEL R117, R24, -INF , P4 ;  /* 0xff80000018757808 */ /* 0x010fe40002000000 */
[----:B------:R-:W-:Y:S01]  /*4870*/  FMNMX.FTZ R72, R115, R72, !PT ;  /* 0x0000004873487209 */ /* 0x000fe20007810000 */
[----:B------:R-:W-:Y:S01]  /*4880*/  MUFU.TANH R38, R38 ;  /* 0x0000002600267308 */ /* 0x000fe20000002400 */
[----:B-1----:R-:W-:-:S02]  /*4890*/  FSEL R59, R34, -INF , P2 ;  /* 0xff800000223b7808 */ /* 0x002fc40001000000 */
[----:B------:R-:W-:Y:S02]  /*48a0*/  ISETP.GT.AND P2, PT, R67, 0x68, PT ;  /* 0x000000684300780c */ /* 0x000fe40003f44270 */
[----:B------:R-:W-:Y:S02]  /*48b0*/  FSEL R119, R20, -INF , P3 ;  /* 0xff80000014777808 */ /* 0x000fe40001800000 */
[----:B------:R-:W-:Y:S01]  /*48c0*/  FMNMX.FTZ R72, R117, R72, !PT ;  /* 0x0000004875487209 */ /* 0x000fe20007810000 */
[----:B------:R-:W1:Y:S01]  /*48d0*/  MUFU.TANH R26, R26 ;  /* 0x0000001a001a7308 */ /* 0x000e620000002400 */
[----:B--2---:R-:W-:Y:S02]  /*48e0*/  FSEL R121, R28, -INF , P2 ;  /* 0xff8000001c797808 */ /* 0x004fe40001000000 */
[----:B------:R-:W-:Y:S02]  /*48f0*/  FMNMX.FTZ R72, R119, R72, !PT ;  /* 0x0000004877487209 */ /* 0x000fe40007810000 */
[----:B------:R-:W-:-:S02]  /*4900*/  FMNMX.FTZ R12, R13, R12, !PT ;  /* 0x0000000c0d0c7209 */ /* 0x000fc40007810000 */
[----:B------:R-:W-:Y:S01]  /*4910*/  FMNMX.FTZ R72, R121, R72, !PT ;  /* 0x0000004879487209 */ /* 0x000fe20007810000 */
[----:B------:R-:W2:Y:S01]  /*4920*/  MUFU.TANH R30, R30 ;  /* 0x0000001e001e7308 */ /* 0x000ea20000002400 */
[----:B------:R-:W-:Y:S02]  /*4930*/  FMNMX.FTZ R12, R15, R12, !PT ;  /* 0x0000000c0f0c7209 */ /* 0x000fe40007810000 */
[----:B------:R-:W-:Y:S02]  /*4940*/  FMNMX.FTZ R72, R123, R72, !PT ;  /* 0x000000487b487209 */ /* 0x000fe40007810000 */
[----:B------:R-:W-:-:S03]  /*4950*/  FMNMX.FTZ R12, R21, R12, !PT ;  /* 0x0000000c150c7209 */ /* 0x000fc60007810000 */
[----:B------:R-:W3:Y:S01]  /*4960*/  SHFL.BFLY PT, R7, R72, 0x2, 0x1f ;  /* 0x0c401f0048077f89 */ /* 0x000ee200000e0000 */
[----:B------:R-:W-:Y:S01]  /*4970*/  FMNMX.FTZ R12, R25, R12, !PT ;  /* 0x0000000c190c7209 */ /* 0x000fe20007810000 */
[----:B------:R-:W4:Y:S03]  /*4980*/  MUFU.TANH R10, R31 ;  /* 0x0000001f000a7308 */ /* 0x000f260000002400 */
[----:B------:R-:W-:-:S04]  /*4990*/  FMNMX.FTZ R12, R29, R12, !PT ;  /* 0x0000000c1d0c7209 */ /* 0x000fc80007810000 */
[----:B------:R-:W-:-:S04]  /*49a0*/  FMNMX.FTZ R12, R33, R12, !PT ;  /* 0x0000000c210c7209 */ /* 0x000fc80007810000 */
[----:B------:R-:W-:-:S04]  /*49b0*/  FMNMX.FTZ R12, R35, R12, !PT ;  /* 0x0000000c230c7209 */ /* 0x000fc80007810000 */
[----:B------:R-:W-:-:S04]  /*49c0*/  FMNMX.FTZ R12, R37, R12, !PT ;  /* 0x0000000c250c7209 */ /* 0x000fc80007810000 */
[----:B------:R-:W-:Y:S02]  /*49d0*/  FMNMX.FTZ R12, R41, R12, !PT ;  /* 0x0000000c290c7209 */ /* 0x000fe40007810000 */
[----:B---3--:R-:W-:Y:S02]  /*49e0*/  FMNMX.FTZ R9, R72, R7, !PT ;  /* 0x0000000748097209 */ /* 0x008fe40007810000 */
        /* <DEDUP_REMOVED lines=12> */
[----:B------:R-:W-:Y:S01]  /*4ab0*/  FMUL.FTZ R6, R7, R8 ;  /* 0x0000000807067220 */ /* 0x000fe20000410000 */
[----:B------:R-:W-:Y:S01]  /*4ac0*/  FMNMX.FTZ R12, R59, R12, !PT ;  /* 0x0000000c3b0c7209 */ /* 0x000fe20007810000 */
[----:B------:R-:W-:Y:S03]  /*4ad0*/  MUFU.TANH R9, R9 ;  /* 0x0000000900097308 */ /* 0x000fe60000002400 */
[----:B------:R-:W-:-:S02]  /*4ae0*/  FSEL R14, R6, RZ, P0 ;  /* 0x000000ff060e7208 */ /* 0x000fc40000000000 */
[----:B------:R-:W-:Y:S02]  /*4af0*/  FMNMX.FTZ R12, R61, R12, !PT ;  /* 0x0000000c3d0c7209 */ /* 0x000fe40007810000 */
[----:B------:R-:W-:Y:S01]  /*4b00*/  ISETP.NE.AND P0, PT, R80, RZ, PT ;  /* 0x000000ff5000720c */ /* 0x000fe20003f05270 */
[----:B------:R3:W5:Y:S01]  /*4b10*/  MUFU.TANH R6, R39 ;  /* 0x0000002700067308 */ /* 0x0007620000002400 */
[-CC-:B------:R-:W-:Y:S01]  /*4b20*/  FFMA.FTZ R63, R69, R8.reuse, -R14.reuse ;  /* 0x00000008453f7223 */ /* 0x180fe2000001080e */
[----:B-1----:R-:W-:Y:S01]  /*4b30*/  FSEL R69, R26, -INF , P4 ;  /* 0xff8000001a457808 */ /* 0x002fe20002000000 */
[-CC-:B------:R-:W-:Y:S01]  /*4b40*/  FFMA.FTZ R27, R73, R8.reuse, -R14.reuse ;  /* 0x00000008491b7223 */ /* 0x180fe2000001080e */
[----:B--2---:R-:W-:Y:S01]  /*4b50*/  FSEL R73, R30, -INF , P2 ;  /* 0xff8000001e497808 */ /* 0x004fe20001000000 */
[-CC-:B------:R-:W-:Y:S01]  /*4b60*/  FFMA.FTZ R200, R75, R8.reuse, -R14.reuse ;  /* 0x000000084bc87223 */ /* 0x180fe2000001080e */
[----:B----4-:R-:W-:Y:S01]  /*4b70*/  FSEL R75, R10, -INF , P1 ;  /* 0xff8000000a4b7808 */ /* 0x010fe20000800000 */
[-CC-:B------:R-:W-:Y:S01]  /*4b80*/  FFMA.FTZ R202, R79, R8.reuse, -R14.reuse ;  /* 0x000000084fca7223 */ /* 0x180fe2000001080e */
[-CC-:B------:R-:W-:Y:S01]  /*4b90*/  FFMA.FTZ R31, R77, R8.reuse, -R14.reuse ;  /* 0x000000084d1f7223 */ /* 0x180fe2000001080e */
[-CC-:B---3--:R-:W-:Y:S01]  /*4ba0*/  FFMA.FTZ R39, R65, R8.reuse, -R14.reuse ;  /* 0x0000000841277223 */ /* 0x188fe2000001080e */
[----:B------:R-:W-:Y:S01]  /*4bb0*/  FSEL R65, R38, -INF , P6 ;  /* 0xff80000026417808 */ /* 0x000fe20003000000 */
[----:B------:R-:W-:Y:S01]  /*4bc0*/  MUFU.EX2 R200, R200 ;  /* 0x000000c800c87308 */ /* 0x000fe20000000800 */
[-CC-:B------:R-:W-:Y:S01]  /*4bd0*/  FFMA.FTZ R196, R83, R8.reuse, -R14.reuse ;  /* 0x0000000853c47223 */ /* 0x180fe2000001080e */
[--C-:B------:R-:W-:Y:S01]  /*4be0*/  FFMA.FTZ R198, R85, R8, -R14.reuse ;  /* 0x0000000855c67223 */ /* 0x100fe2000001080e */
[----:B------:R-:W-:Y:S01]  /*4bf0*/  FMNMX.FTZ R12, R65, R12, !PT ;  /* 0x0000000c410c7209 */ /* 0x000fe20007810000 */
[-CC-:B------:R-:W-:Y:S01]  /*4c00*/  FFMA.FTZ R192, R87, R8.reuse, -R14.reuse ;  /* 0x0000000857c07223 */ /* 0x180fe2000001080e */
[-CC-:B------:R-:W-:Y:S01]  /*4c10*/  FFMA.FTZ R89, R89, R8.reuse, -R14.reuse ;  /* 0x0000000859597223 */ /* 0x180fe2000001080e */
[----:B-----5:R-:W-:Y:S01]  /*4c20*/  FSEL R67, R6, -INF , P5 ;  /* 0xff80000006437808 */ /* 0x020fe20002800000 */
[--C-:B------:R-:W-:Y:S01]  /*4c30*/  FFMA.FTZ R6, R71, R8, -R14.reuse ;  /* 0x0000000847067223 */ /* 0x100fe2000001080e */
[----:B------:R-:W-:Y:S01]  /*4c40*/  FSEL R71, R9, -INF , P3 ;  /* 0xff80000009477808 */ /* 0x000fe20001800000 */
[----:B------:R-:W1:Y:S01]  /*4c50*/  MUFU.EX2 R27, R27 ;  /* 0x0000001b001b7308 */ /* 0x000e620000000800 */
[----:B------:R-:W-:Y:S01]  /*4c60*/  FMNMX.FTZ R12, R67, R12, !PT ;  /* 0x0000000c430c7209 */ /* 0x000fe20007810000 */
[-CC-:B------:R-:W-:Y:S01]  /*4c70*/  FFMA.FTZ R91, R91, R8.reuse, -R14.reuse ;  /* 0x000000085b5b7223 */ /* 0x180fe2000001080e */
[-CC-:B------:R-:W-:Y:S01]  /*4c80*/  FFMA.FTZ R93, R93, R8.reuse, -R14.reuse ;  /* 0x000000085d5d7223 */ /* 0x180fe2000001080e */
[--C-:B------:R-:W-:Y:S01]  /*4c90*/  FFMA.FTZ R95, R95, R8, -R14.reuse ;  /* 0x000000085f5f7223 */ /* 0x100fe2000001080e */
[----:B------:R-:W-:Y:S01]  /*4ca0*/  FMNMX.FTZ R12, R69, R12, !PT ;  /* 0x0000000c450c7209 */ /* 0x000fe20007810000 */
[-CC-:B------:R-:W-:Y:S01]  /*4cb0*/  FFMA.FTZ R97, R97, R8.reuse, -R14.reuse ;  /* 0x0000000861617223 */ /* 0x180fe2000001080e */
[--C-:B------:R-:W-:Y:S01]  /*4cc0*/  FFMA.FTZ R99, R99, R8, -R14.reuse ;  /* 0x0000000863637223 */ /* 0x100fe2000001080e */
[----:B------:R2:W-:Y:S01]  /*4cd0*/  MUFU.EX2 R188, R6 ;  /* 0x0000000600bc7308 */ /* 0x0005e20000000800 */
[----:B------:R-:W-:Y:S01]  /*4ce0*/  FMNMX.FTZ R12, R71, R12, !PT ;  /* 0x0000000c470c7209 */ /* 0x000fe20007810000 */
[-CC-:B------:R-:W-:Y:S01]  /*4cf0*/  FFMA.FTZ R101, R101, R8.reuse, -R14.reuse ;  /* 0x0000000865657223 */ /* 0x180fe2000001080e */
[-CC-:B------:R-:W-:Y:S01]  /*4d00*/  FFMA.FTZ R103, R103, R8.reuse, -R14.reuse ;  /* 0x0000000867677223 */ /* 0x180fe2000001080e */
[--C-:B------:R-:W-:Y:S01]  /*4d10*/  FFMA.FTZ R105, R105, R8, -R14.reuse ;  /* 0x0000000869697223 */ /* 0x100fe2000001080e */
[----:B------:R-:W-:Y:S01]  /*4d20*/  FMNMX.FTZ R12, R73, R12, !PT ;  /* 0x0000000c490c7209 */ /* 0x000fe20007810000 */
[-CC-:B------:R-:W-:Y:S01]  /*4d30*/  FFMA.FTZ R107, R107, R8.reuse, -R14.reuse ;  /* 0x000000086b6b7223 */ /* 0x180fe2000001080e */
[--C-:B------:R-:W-:Y:S01]  /*4d40*/  FFMA.FTZ R109, R109, R8, -R14.reuse ;  /* 0x000000086d6d7223 */ /* 0x100fe2000001080e */
[----:B------:R-:W3:Y:S01]  /*4d50*/  MUFU.EX2 R202, R202 ;  /* 0x000000ca00ca7308 */ /* 0x000ee20000000800 */
[----:B------:R-:W-:Y:S01]  /*4d60*/  FMNMX.FTZ R12, R75, R12, !PT ;  /* 0x0000000c4b0c7209 */ /* 0x000fe20007810000 */
[-CC-:B------:R-:W-:Y:S01]  /*4d70*/  FFMA.FTZ R111, R111, R8.reuse, -R14.reuse ;  /* 0x000000086f6f7223 */ /* 0x180fe2000001080e */
[-CC-:B------:R-:W-:Y:S01]  /*4d80*/  FFMA.FTZ R113, R113, R8.reuse, -R14.reuse ;  /* 0x0000000871717223 */ /* 0x180fe2000001080e */
[-CC-:B------:R-:W-:Y:S01]  /*4d90*/  FFMA.FTZ R115, R115, R8.reuse, -R14.reuse ;  /* 0x0000000873737223 */ /* 0x180fe2000001080e */
[-CC-:B------:R-:W-:Y:S01]  /*4da0*/  FFMA.FTZ R117, R117, R8.reuse, -R14.reuse ;  /* 0x0000000875757223 */ /* 0x180fe2000001080e */
[----:B------:R-:W2:Y:S01]  /*4db0*/  SHFL.BFLY PT, R9, R12, 0x2, 0x1f ;  /* 0x0c401f000c097f89 */ /* 0x000ea200000e0000 */
[-CC-:B------:R-:W-:Y:S01]  /*4dc0*/  FFMA.FTZ R119, R119, R8.reuse, -R14.reuse ;  /* 0x0000000877777223 */ /* 0x180fe2000001080e */
[----:B------:R-:W4:Y:S01]  /*4dd0*/  MUFU.EX2 R31, R31 ;  /* 0x0000001f001f7308 */ /* 0x000f220000000800 */
[-CC-:B------:R-:W-:Y:S01]  /*4de0*/  FFMA.FTZ R121, R121, R8.reuse, -R14.reuse ;  /* 0x0000000879797223 */ /* 0x180fe2000001080e */
[----:B------:R-:W-:Y:S01]  /*4df0*/  FFMA.FTZ R14, R123, R8, -R14 ;  /* 0x000000087b0e7223 */ /* 0x000fe2000001080e */
[----:B------:R-:W-:-:S02]  /*4e00*/  ISETP.GE.AND P2, PT, R81, 0x71, PT ;  /* 0x000000715100780c */ /* 0x000fc40003f46270 */
[----:B------:R-:W-:Y:S02]  /*4e10*/  CS2R R86, SRZ ;  /* 0x0000000000567805 */ /* 0x000fe4000001ff00 */
[----:B------:R-:W-:Y:S02]  /*4e20*/  CS2R R84, SRZ ;  /* 0x0000000000547805 */ /* 0x000fe4000001ff00 */
[----:B------:R-:W-:Y:S02]  /*4e30*/  CS2R R80, SRZ ;  /* 0x0000000000507805 */ /* 0x000fe4000001ff00 */
[----:B------:R-:W-:Y:S01]  /*4e40*/  CS2R R78, SRZ ;  /* 0x00000000004e7805 */ /* 0x000fe2000001ff00 */
[----:B------:R-:W5:Y:S01]  /*4e50*/  MUFU.EX2 R196, R196 ;  /* 0x000000c400c47308 */ /* 0x000f620000000800 */
[----:B------:R-:W-:-:S07]  /*4e60*/  CS2R R76, SRZ ;  /* 0x00000000004c7805 */ /* 0x000fce000001ff00 */
[----:B------:R-:W-:Y:S01]  /*4e70*/  MUFU.EX2 R39, R39 ;  /* 0x0000002700277308 */ /* 0x000fe20000000800 */
[----:B--2---:R-:W-:-:S07]  /*4e80*/  FMNMX.FTZ R6, R12, R9, !PT ;  /* 0x000000090c067209 */ /* 0x004fce0007810000 */
[----:B------:R-:W-:Y:S01]  /*4e90*/  MUFU.EX2 R198, R198 ;  /* 0x000000c600c67308 */ /* 0x000fe20000000800 */
[----:B------:R-:W2:Y:S07]  /*4ea0*/  SHFL.BFLY PT, R9, R6, 0x1, 0x1f ;  /* 0x0c201f0006097f89 */ /* 0x000eae00000e0000 */
[----:B------:R-:W-:Y:S08]  /*4eb0*/  MUFU.EX2 R63, R63 ;  /* 0x0000003f003f7308 */ /* 0x000ff00000000800 */
[----:B------:R-:W-:Y:S08]  /*4ec0*/  MUFU.EX2 R192, R192 ;  /* 0x000000c000c07308 */ /* 0x000ff00000000800 */
[----:B------:R-:W-:Y:S01]  /*4ed0*/  MUFU.EX2 R89, R89 ;  /* 0x0000005900597308 */ /* 0x000fe20000000800 */
[----:B--2---:R-:W-:-:S04]  /*4ee0*/  FMNMX.FTZ R9, R6, R9, !PT ;  /* 0x0000000906097209 */ /* 0x004fc80007810000 */
[C---:B------:R-:W-:Y:S01]  /*4ef0*/  FSETP.NEU.FTZ.AND P1, PT, R9.reuse, -INF , PT ;  /* 0xff8000000900780b */ /* 0x040fe20003f3d000 */
[----:B------:R-:W-:Y:S02]  /*4f00*/  FMUL.FTZ R6, R9, R8 ;  /* 0x0000000809067220 */ /* 0x000fe40000410000 */
[----:B------:R-:W-:Y:S03]  /*4f10*/  MUFU.EX2 R91, R91 ;  /* 0x0000005b005b7308 */ /* 0x000fe60000000800 */
[----:B------:R-:W-:Y:S02]  /*4f20*/  FSEL R6, R6, RZ, P1 ;  /* 0x000000ff06067208 */ /* 0x000fe40000800000 */
[----:B------:R-:W-:-:S03]  /*4f30*/  ISETP.NE.AND P1, PT, R23, RZ, PT ;  /* 0x000000ff1700720c */ /* 0x000fc60003f25270 */
        /* <DEDUP_REMOVED lines=15> */
[----:B------:R-:W-:Y:S01]  /*5030*/  @P1 VIADD R0, R0, 0x36840 ;  /* 0x0003684000001836 */ /* 0x000fe20000000000 */
[----:B------:R-:W-:Y:S01]  /*5040*/  MUFU.EX2 R3, R3 ;  /* 0x0000000300037308 */ /* 0x000fe20000000800 */
[----:B-1----:R-:W-:Y:S01]  /*5050*/  FADD.FTZ R13, R200, R27 ;  /* 0x0000001bc80d7221 */ /* 0x002fe20000010000 */
[-CC-:B------:R-:W-:Y:S01]  /*5060*/  FFMA.FTZ R45, R45, R8.reuse, -R6.reuse ;  /* 0x000000082d2d7223 */ /* 0x180fe20000010806 */
[-C--:B------:R-:W-:Y:S01]  /*5070*/  FFMA.FTZ R47, R47, R8.reuse, -R6 ;  /* 0x000000082f2f7223 */ /* 0x080fe20000010806 */
[----:B------:R-:W-:Y:S01]  /*5080*/  @P1 PRMT R0, R82, 0x654, R0 ;  /* 0x0000065452001816 */ /* 0x000fe20000000000 */
[-CC-:B------:R-:W-:Y:S01]  /*5090*/  FFMA.FTZ R49, R49, R8.reuse, -R6.reuse ;  /* 0x0000000831317223 */ /* 0x180fe20000010806 */
[-CC-:B------:R-:W-:Y:S01]  /*50a0*/  FFMA.FTZ R51, R51, R8.reuse, -R6.reuse ;  /* 0x0000000833337223 */ /* 0x180fe20000010806 */
[-CC-:B------:R-:W-:Y:S01]  /*50b0*/  FFMA.FTZ R53, R53, R8.reuse, -R6.reuse ;  /* 0x0000000835357223 */ /* 0x180fe20000010806 */
[----:B------:R3:W1:Y:S01]  /*50c0*/  MUFU.EX2 R10, R4 ;  /* 0x00000004000a7308 */ /* 0x0006620000000800 */
[----:B------:R2:W-:Y:S01]  /*50d0*/  @P1 SYNCS.ARRIVE.TRANS64.RED.A1T0 RZ, [R0+URZ], RZ ;  /* 0x000000ff00ff19a7 */ /* 0x0005e2000810043f */
[-CC-:B------:R-:W-:Y:S01]  /*50e0*/  FFMA.FTZ R55, R55, R8.reuse, -R6.reuse ;  /* 0x0000000837377223 */ /* 0x180fe20000010806 */
[-CC-:B------:R-:W-:Y:S01]  /*50f0*/  FFMA.FTZ R57, R57, R8.reuse, -R6.reuse ;  /* 0x0000000839397223 */ /* 0x180fe20000010806 */
[-CC-:B------:R-:W-:Y:S01]  /*5100*/  FFMA.FTZ R59, R59, R8.reuse, -R6.reuse ;  /* 0x000000083b3b7223 */ /* 0x180fe20000010806 */
[-CC-:B------:R-:W-:Y:S01]  /*5110*/  FFMA.FTZ R61, R61, R8.reuse, -R6.reuse ;  /* 0x000000083d3d7223 */ /* 0x180fe20000010806 */
[-CC-:B------:R-:W-:Y:S01]  /*5120*/  FFMA.FTZ R65, R65, R8.reuse, -R6.reuse ;  /* 0x0000000841417223 */ /* 0x180fe20000010806 */
[-CC-:B------:R-:W-:Y:S01]  /*5130*/  FFMA.FTZ R67, R67, R8.reuse, -R6.reuse ;  /* 0x0000000843437223 */ /* 0x180fe20000010806 */
[----:B------:R-:W2:Y:S01]  /*5140*/  MUFU.EX2 R11, R11 ;  /* 0x0000000b000b7308 */ /* 0x000ea20000000800 */
[----:B---3--:R-:W-:Y:S01]  /*5150*/  FADD.FTZ R4, R202, R13 ;  /* 0x0000000dca047221 */ /* 0x008fe20000010000 */
[-CC-:B------:R-:W-:Y:S01]  /*5160*/  FFMA.FTZ R69, R69, R8.reuse, -R6.reuse ;  /* 0x0000000845457223 */ /* 0x180fe20000010806 */
[-CC-:B------:R-:W-:Y:S01]  /*5170*/  FFMA.FTZ R71, R71, R8.reuse, -R6.reuse ;  /* 0x0000000847477223 */ /* 0x180fe20000010806 */
[-C--:B------:R-:W-:Y:S01]  /*5180*/  FFMA.FTZ R73, R73, R8.reuse, -R6 ;  /* 0x0000000849497223 */ /* 0x080fe20000010806 */
[----:B----4-:R-:W-:Y:S01]  /*5190*/  FADD.FTZ R13, R31, R4 ;  /* 0x000000041f0d7221 */ /* 0x010fe20000010000 */
[----:B------:R-:W-:Y:S01]  /*51a0*/  FFMA.FTZ R75, R75, R8, -R6 ;  /* 0x000000084b4b7223 */ /* 0x000fe20000010806 */
[----:B------:R-:W-:Y:S01]  /*51b0*/  F2FP.F16.F32.PACK_AB R200, R27, R200 ;  /* 0x000000c81bc8723e */ /* 0x000fe200000000ff */
[----:B------:R-:W3:Y:S01]  /*51c0*/  MUFU.EX2 R15, R15 ;  /* 0x0000000f000f7308 */ /* 0x000ee20000000800 */
[----:B-----5:R-:W-:Y:S01]  /*51d0*/  FADD.FTZ R4, R196, R13 ;  /* 0x0000000dc4047221 */ /* 0x020fe20000010000 */
[----:B-1----:R-:W-:-:S02]  /*51e0*/  F2FP.F16.F32.PACK_AB R201, R10, R3 ;  /* 0x000000030ac9723e */ /* 0x002fc400000000ff */
[----:B------:R-:W-:Y:S02]  /*51f0*/  CS2R R92, SRZ ;  /* 0x00000000005c7805 */ /* 0x000fe4000001ff00 */
[----:B------:R-:W-:Y:S01]  /*5200*/  F2FP.F16.F32.PACK_AB R202, R31, R202 ;  /* 0x000000ca1fca723e */ /* 0x000fe200000000ff */
[----:B------:R-:W-:Y:S01]  /*5210*/  FADD.FTZ R13, R39, R4 ;  /* 0x00000004270d7221 */ /* 0x000fe20000010000 */
[----:B------:R-:W-:Y:S01]  /*5220*/  FADD.FTZ R4, R3, R10 ;  /* 0x0000000a03047221 */ /* 0x000fe20000010000 */
[----:B------:R-:W-:Y:S01]  /*5230*/  F2FP.F16.F32.PACK_AB R196, R39, R196 ;  /* 0x000000c427c4723e */ /* 0x000fe200000000ff */
[----:B------:R1:W4:Y:S01]  /*5240*/  MUFU.EX2 R20, R21 ;  /* 0x0000001500147308 */ /* 0x0003220000000800 */
[----:B------:R-:W-:Y:S01]  /*5250*/  FADD.FTZ R34, R198, R13 ;  /* 0x0000000dc6227221 */ /* 0x000fe20000010000 */
[----:B--2---:R-:W-:Y:S01]  /*5260*/  FADD.FTZ R13, R11, R4 ;  /* 0x000000040b0d7221 */ /* 0x004fe20000010000 */
[----:B------:R-:W-:Y:S02]  /*5270*/  F2FP.F16.F32.PACK_AB R203, R12, R11 ;  /* 0x0000000b0ccb723e */ /* 0x000fe400000000ff */
[----:B------:R-:W-:-:S02]  /*5280*/  CS2R R82, SRZ ;  /* 0x0000000000527805 */ /* 0x000fc4000001ff00 */
[C---:B------:R-:W-:Y:S01]  /*5290*/  F2FP.F16.F32.PACK_AB R198, R63.reuse, R198 ;  /* 0x000000c63fc6723e */ /* 0x040fe200000000ff */
[----:B------:R-:W-:Y:S01]  /*52a0*/  FADD.FTZ R4, R12, R13 ;  /* 0x0000000d0c047221 */ /* 0x000fe20000010000 */
[----:B------:R-:W2:Y:S01]  /*52b0*/  MUFU.EX2 R25, R25 ;  /* 0x0000001900197308 */ /* 0x000ea20000000800 */
[----:B-1----:R-:W-:Y:S02]  /*52c0*/  FADD.FTZ R21, R63, R34 ;  /* 0x000000223f157221 */ /* 0x002fe40000010000 */
[----:B---3--:R-:W-:Y:S01]  /*52d0*/  FADD.FTZ R13, R15, R4 ;  /* 0x000000040f0d7221 */ /* 0x008fe20000010000 */
[----:B------:R-:W-:Y:S01]  /*52e0*/  CS2R R62, SRZ ;  /* 0x00000000003e7805 */ /* 0x000fe2000001ff00 */
[----:B------:R-:W-:Y:S01]  /*52f0*/  FADD.FTZ R36, R192, R21 ;  /* 0x00000015c0247221 */ /* 0x000fe20000010000 */
[C---:B------:R-:W-:Y:S02]  /*5300*/  F2FP.F16.F32.PACK_AB R192, R89.reuse, R192 ;  /* 0x000000c059c0723e */ /* 0x040fe400000000ff */
[----:B------:R-:W1:Y:S01]  /*5310*/  MUFU.EX2 R24, R29 ;  /* 0x0000001d00187308 */ /* 0x000e620000000800 */
[----:B------:R-:W-:Y:S01]  /*5320*/  FADD.FTZ R36, R89, R36 ;  /* 0x0000002459247221 */ /* 0x000fe20000010000 */
[C---:B----4-:R-:W-:Y:S01]  /*5330*/  FADD.FTZ R4, R20.reuse, R13 ;  /* 0x0000000d14047221 */ /* 0x050fe20000010000 */
[----:B------:R-:W-:-:S02]  /*5340*/  F2FP.F16.F32.PACK_AB R197, R20, R15 ;  /* 0x0000000f14c5723e */ /* 0x000fc400000000ff */
[----:B------:R-:W-:Y:S01]  /*5350*/  CS2R R88, SRZ ;  /* 0x0000000000587805 */ /* 0x000fe2000001ff00 */
[----:B------:R-:W-:Y:S02]  /*5360*/  FADD.FTZ R21, R91, R36 ;  /* 0x000000245b157221 */ /* 0x000fe40000010000 */
[----:B------:R-:W3:Y:S01]  /*5370*/  MUFU.EX2 R33, R33 ;  /* 0x0000002100217308 */ /* 0x000ee20000000800 */
[----:B--2---:R-:W-:Y:S01]  /*5380*/  FADD.FTZ R13, R25, R4 ;  /* 0x00000004190d7221 */ /* 0x004fe20000010000 */
[C---:B------:R-:W-:Y:S01]  /*5390*/  FADD.FTZ R21, R194.reuse, R21 ;  /* 0x00000015c2157221 */ /* 0x040fe20000010000 */
[----:B------:R-:W-:Y:S02]  /*53a0*/  F2FP.F16.F32.PACK_AB R194, R194, R91 ;  /* 0x0000005bc2c2723e */ /* 0x000fe400000000ff */
[----:B------:R-:W-:Y:S01]  /*53b0*/  CS2R R90, SRZ ;  /* 0x00000000005a7805 */ /* 0x000fe2000001ff00 */
[----:B------:R-:W-:Y:S02]  /*53c0*/  FADD.FTZ R38, R188, R21 ;  /* 0x00000015bc267221 */ /* 0x000fe40000010000 */
[----:B------:R-:W2:Y:S01]  /*53d0*/  MUFU.EX2 R95, R95 ;  /* 0x0000005f005f7308 */ /* 0x000ea20000000800 */
[C---:B-1----:R-:W-:Y:S01]  /*53e0*/  FADD.FTZ R4, R24.reuse, R13 ;  /* 0x0000000d18047221 */ /* 0x042fe20000010000 */
[----:B------:R-:W-:-:S02]  /*53f0*/  F2FP.F16.F32.PACK_AB R199, R24, R25 ;  /* 0x0000001918c7723e */ /* 0x000fc400000000ff */
[----:B------:R-:W-:-:S04]  /*5400*/  CS2R R24, SRZ ;  /* 0x0000000000187805 */ /* 0x000fc8000001ff00 */
[----:B------:R-:W1:Y:S01]  /*5410*/  MUFU.EX2 R26, R35 ;  /* 0x00000023001a7308 */ /* 0x000e620000000800 */
[----:B---3--:R-:W-:-:S07]  /*5420*/  FADD.FTZ R13, R33, R4 ;  /* 0x00000004210d7221 */ /* 0x008fce0000010000 */
[----:B------:R-:W3:Y:S01]  /*5430*/  MUFU.EX2 R97, R97 ;  /* 0x0000006100617308 */ /* 0x000ee20000000800 */
[C---:B--2---:R-:W-:Y:S01]  /*5440*/  FADD.FTZ R38, R95.reuse, R38 ;  /* 0x000000265f267221 */ /* 0x044fe20000010000 */
[----:B------:R-:W-:Y:S02]  /*5450*/  F2FP.F16.F32.PACK_AB R188, R95, R188 ;  /* 0x000000bc5fbc723e */ /* 0x000fe400000000ff */
[----:B------:R-:W-:-:S04]  /*5460*/  CS2R R94, SRZ ;  /* 0x00000000005e7805 */ /* 0x000fc8000001ff00 */
[----:B------:R-:W2:Y:S01]  /*5470*/  MUFU.EX2 R37, R37 ;  /* 0x0000002500257308 */ /* 0x000ea20000000800 */
[C---:B-1----:R-:W-:Y:S01]  /*5480*/  FADD.FTZ R0, R26.reuse, R13 ;  /* 0x0000000d1a007221 */ /* 0x042fe20000010000 */
[----:B------:R-:W-:Y:S02]  /*5490*/  F2FP.F16.F32.PACK_AB R193, R26, R33 ;  /* 0x000000211ac1723e */ /* 0x000fe400000000ff */
[----:B------:R-:W-:-:S04]  /*54a0*/  CS2R R26, SRZ ;  /* 0x00000000001a7805 */ /* 0x000fc8000001ff00 */
[----:B------:R1:W4:Y:S01]  /*54b0*/  MUFU.EX2 R190, R99 ;  /* 0x0000006300be7308 */ /* 0x0003220000000800 */
[----:B---3--:R-:W-:-:S07]  /*54c0*/  FADD.FTZ R21, R97, R38 ;  /* 0x0000002661157221 */ /* 0x008fce0000010000 */
[----:B------:R-:W3:Y:S01]  /*54d0*/  MUFU.EX2 R28, R41 ;  /* 0x00000029001c7308 */ /* 0x000ee20000000800 */
[----:B--2---:R-:W-:Y:S01]  /*54e0*/  FADD.FTZ R13, R37, R0 ;  /* 0x00000000250d7221 */ /* 0x004fe20000010000 */
[----:B-1----:R-:W-:-:S06]  /*54f0*/  CS2R R98, SRZ ;  /* 0x0000000000627805 */ /* 0x002fcc000001ff00 */
[----:B------:R-:W1:Y:S01]  /*5500*/  MUFU.EX2 R101, R101 ;  /* 0x0000006500657308 */ /* 0x000e620000000800 */
[C---:B----4-:R-:W-:Y:S01]  /*5510*/  FADD.FTZ R38, R190.reuse, R21 ;  /* 0x00000015be267221 */ /* 0x050fe20000010000 */
[----:B------:R-:W-:Y:S02]  /*5520*/  F2FP.F16.F32.PACK_AB R190, R190, R97 ;  /* 0x00000061bebe723e */ /* 0x000fe400000000ff */
[----:B------:R-:W-:-:S04]  /*5530*/  CS2R R96, SRZ ;  /* 0x0000000000607805 */ /* 0x000fc8000001ff00 */
[----:B------:R-:W2:Y:S01]  /*5540*/  MUFU.EX2 R43, R43 ;  /* 0x0000002b002b7308 */ /* 0x000ea20000000800 */
[C---:B---3--:R-:W-:Y:S01]  /*5550*/  FADD.FTZ R4, R28.reuse, R13 ;  /* 0x0000000d1c047221 */ /* 0x048fe20000010000 */
[----:B------:R-:W-:Y:S02]  /*5560*/  F2FP.F16.F32.PACK_AB R195, R28, R37 ;  /* 0x000000251cc3723e */ /* 0x000fe400000000ff */
[----:B------:R-:W-:-:S04]  /*5570*/  CS2R R28, SRZ ;  /* 0x00000000001c7805 */ /* 0x000fc8000001ff00 */
[----:B------:R3:W4:Y:S01]  /*5580*/  MUFU.EX2 R184, R103 ;  /* 0x0000006700b87308 */ /* 0x0007220000000800 */
[----:B-1----:R-:W-:-:S07]  /*5590*/  FADD.FTZ R21, R101, R38 ;  /* 0x0000002665157221 */ /* 0x002fce0000010000 */
[----:B------:R1:W5:Y:S01]  /*55a0*/  MUFU.EX2 R30, R45 ;  /* 0x0000002d001e7308 */ /* 0x0003620000000800 */
[----:B--2---:R-:W-:Y:S01]  /*55b0*/  FADD.FTZ R13, R43, R4 ;  /* 0x000000042b0d7221 */ /* 0x004fe20000010000 */
[----:B---3--:R-:W-:-:S06]  /*55c0*/  CS2R R102, SRZ ;  /* 0x0000000000667805 */ /* 0x008fcc000001ff00 */
[----:B------:R-:W2:Y:S01]  /*55d0*/  MUFU.EX2 R105, R105 ;  /* 0x0000006900697308 */ /* 0x000ea20000000800 */
[C---:B----4-:R-:W-:Y:S01]  /*55e0*/  FADD.FTZ R38, R184.reuse, R21 ;  /* 0x00000015b8267221 */ /* 0x050fe20000010000 */
[----:B------:R-:W-:Y:S02]  /*55f0*/  F2FP.F16.F32.PACK_AB R184, R184, R101 ;  /* 0x00000065b8b8723e */ /* 0x000fe400000000ff */
[----:B------:R-:W-:Y:S02]  /*5600*/  CS2R R100, SRZ ;  /* 0x0000000000647805 */ /* 0x000fe4000001ff00 */
[----:B-1----:R-:W-:Y:S02]  /*5610*/  CS2R R44, SRZ ;  /* 0x00000000002c7805 */ /* 0x002fe4000001ff00 */
[----:B------:R-:W1:Y:S01]  /*5620*/  MUFU.EX2 R47, R47 ;  /* 0x0000002f002f7308 */ /* 0x000e620000000800 */
[C---:B-----5:R-:W-:Y:S01]  /*5630*/  FADD.FTZ R4, R30.reuse, R13 ;  /* 0x0000000d1e047221 */ /* 0x060fe20000010000 */
[----:B------:R-:W-:-:S02]  /*5640*/  F2FP.F16.F32.PACK_AB R189, R30, R43 ;  /* 0x0000002b1ebd723e */ /* 0x000fc400000000ff */
[----:B------:R-:W-:Y:S02]  /*5650*/  CS2R R42, SRZ ;  /* 0x00000000002a7805 */ /* 0x000fe4000001ff00 */
[----:B------:R-:W-:Y:S02]  /*5660*/  CS2R R30, SRZ ;  /* 0x00000000001e7805 */ /* 0x000fe4000001ff00 */
[----:B------:R3:W4:Y:S01]  /*5670*/  MUFU.EX2 R186, R107 ;  /* 0x0000006b00ba7308 */ /* 0x0007220000000800 */
[----:B--2---:R-:W-:-:S07]  /*5680*/  FADD.FTZ R21, R105, R38 ;  /* 0x0000002669157221 */ /* 0x004fce0000010000 */
[----:B------:R2:W5:Y:S01]  /*5690*/  MUFU.EX2 R32, R49 ;  /* 0x0000003100207308 */ /* 0x0005620000000800 */
[----:B-1----:R-:W-:Y:S01]  /*56a0*/  FADD.FTZ R13, R47, R4 ;  /* 0x000000042f0d7221 */ /* 0x002fe20000010000 */
[----:B---3--:R-:W-:-:S06]  /*56b0*/  CS2R R106, SRZ ;  /* 0x00000000006a7805 */ /* 0x008fcc000001ff00 */
[----:B------:R-:W1:Y:S01]  /*56c0*/  MUFU.EX2 R109, R109 ;  /* 0x0000006d006d7308 */ /* 0x000e620000000800 */
[C---:B----4-:R-:W-:Y:S01]  /*56d0*/  FADD.FTZ R38, R186.reuse, R21 ;  /* 0x00000015ba267221 */ /* 0x050fe20000010000 */
[----:B------:R-:W-:Y:S02]  /*56e0*/  F2FP.F16.F32.PACK_AB R186, R186, R105 ;  /* 0x00000069baba723e */ /* 0x000fe400000000ff */
[----:B------:R-:W-:Y:S02]  /*56f0*/  CS2R R104, SRZ ;  /* 0x0000000000687805 */ /* 0x000fe4000001ff00 */
[----:B--2---:R-:W-:Y:S02]  /*5700*/  CS2R R48, SRZ ;  /* 0x0000000000307805 */ /* 0x004fe4000001ff00 */
[----:B------:R-:W2:Y:S01]  /*5710*/  MUFU.EX2 R51, R51 ;  /* 0x0000003300337308 */ /* 0x000ea20000000800 */
[C---:B-----5:R-:W-:Y:S01]  /*5720*/  FADD.FTZ R4, R32.reuse, R13 ;  /* 0x0000000d20047221 */ /* 0x060fe20000010000 */
[----:B------:R-:W-:-:S02]  /*5730*/  F2FP.F16.F32.PACK_AB R191, R32, R47 ;  /* 0x0000002f20bf723e */ /* 0x000fc400000000ff */
[----:B------:R-:W-:Y:S02]  /*5740*/  CS2R R46, SRZ ;  /* 0x00000000002e7805 */ /* 0x000fe4000001ff00 */
[----:B------:R-:W-:Y:S02]  /*5750*/  CS2R R32, SRZ ;  /* 0x0000000000207805 */ /* 0x000fe4000001ff00 */
        /* <DEDUP_REMOVED lines=42> */
[----:B------:R-:W-:Y:S01]  /*5a00*/  F2FP.F16.F32.PACK_AB R181, R0, R59 ;  /* 0x0000003b00b5723e */ /* 0x000fe200000000ff */
[----:B------:R-:W-:Y:S01]  /*5a10*/  IMAD.MOV.U32 R0, RZ, RZ, 0x3f800000 ;  /* 0x3f800000ff007424 */ /* 0x000fe200078e00ff */
[----:B------:R-:W-:-:S04]  /*5a20*/  CS2R R58, SRZ ;  /* 0x00000000003a7805 */ /* 0x000fc8000001ff00 */
[----:B------:R-:W3:Y:S01]  /*5a30*/  MUFU.EX2 R14, R14 ;  /* 0x0000000e000e7308 */ /* 0x000ee20000000800 */
[----:B--2---:R-:W-:Y:S01]  /*5a40*/  FADD.FTZ R21, R121, R40 ;  /* 0x0000002879157221 */ /* 0x004fe20000010000 */
[----:B------:R-:W-:-:S06]  /*5a50*/  CS2R R40, SRZ ;  /* 0x0000000000287805 */ /* 0x000fcc000001ff00 */
[----:B------:R2:W4:Y:S01]  /*5a60*/  MUFU.EX2 R6, R67 ;  /* 0x0000004300067308 */ /* 0x0005220000000800 */
[----:B-1----:R-:W-:-:S07]  /*5a70*/  FADD.FTZ R13, R65, R4 ;  /* 0x00000004410d7221 */ /* 0x002fce0000010000 */
[----:B------:R-:W1:Y:S01]  /*5a80*/  MUFU.EX2 R69, R69 ;  /* 0x0000004500457308 */ /* 0x000e620000000800 */
[C---:B---3--:R-:W-:Y:S01]  /*5a90*/  FADD.FTZ R4, R14.reuse, R21 ;  /* 0x000000150e047221 */ /* 0x048fe20000010000 */
[----:B------:R-:W-:Y:S02]  /*5aa0*/  F2FP.F16.F32.PACK_AB R178, R14, R121 ;  /* 0x000000790eb2723e */ /* 0x000fe400000000ff */
[----:B--2---:R-:W-:-:S04]  /*5ab0*/  CS2R R66, SRZ ;  /* 0x0000000000427805 */ /* 0x004fc8000001ff00 */
[----:B------:R2:W3:Y:S01]  /*5ac0*/  MUFU.EX2 R38, R71 ;  /* 0x0000004700267308 */ /* 0x0004e20000000800 */
[C---:B----4-:R-:W-:Y:S01]  /*5ad0*/  FADD.FTZ R14, R6.reuse, R13 ;  /* 0x0000000d060e7221 */ /* 0x050fe20000010000 */
[----:B------:R-:W-:Y:S01]  /*5ae0*/  F2FP.F16.F32.PACK_AB R183, R6, R65 ;  /* 0x0000004106b7723e */ /* 0x000fe200000000ff */
[----:B------:R-:W-:Y:S01]  /*5af0*/  IMAD.MOV.U32 R6, RZ, RZ, 0x3f800000 ;  /* 0x3f800000ff067424 */ /* 0x000fe200078e00ff */
[----:B------:R-:W-:-:S04]  /*5b00*/  CS2R R64, SRZ ;  /* 0x0000000000407805 */ /* 0x000fc8000001ff00 */
[----:B------:R-:W4:Y:S01]  /*5b10*/  MUFU.EX2 R73, R73 ;  /* 0x0000004900497308 */ /* 0x000f220000000800 */
[----:B-1----:R-:W-:Y:S01]  /*5b20*/  FADD.FTZ R3, R69, R14 ;  /* 0x0000000e45037221 */ /* 0x002fe20000010000 */
[----:B--2---:R-:W-:-:S06]  /*5b30*/  CS2R R70, SRZ ;  /* 0x0000000000467805 */ /* 0x004fcc000001ff00 */
[----:B------:R1:W2:Y:S01]  /*5b40*/  MUFU.EX2 R10, R75 ;  /* 0x0000004b000a7308 */ /* 0x0002a20000000800 */
[C---:B---3--:R-:W-:Y:S01]  /*5b50*/  FADD.FTZ R12, R38.reuse, R3 ;  /* 0x00000003260c7221 */ /* 0x048fe20000010000 */
[----:B------:R-:W-:Y:S02]  /*5b60*/  F2FP.F16.F32.PACK_AB R177, R38, R69 ;  /* 0x0000004526b1723e */ /* 0x000fe400000000ff */
[----:B------:R-:W-:Y:S02]  /*5b70*/  CS2R R68, SRZ ;  /* 0x0000000000447805 */ /* 0x000fe4000001ff00 */
[----:B------:R-:W-:Y:S01]  /*5b80*/  CS2R R38, SRZ ;  /* 0x0000000000267805 */ /* 0x000fe2000001ff00 */
[----:B----4-:R-:W-:Y:S01]  /*5b90*/  FADD.FTZ R3, R73, R12 ;  /* 0x0000000c49037221 */ /* 0x010fe20000010000 */
[----:B-1----:R-:W-:Y:S02]  /*5ba0*/  CS2R R74, SRZ ;  /* 0x00000000004a7805 */ /* 0x002fe4000001ff00 */
[C---:B--2---:R-:W-:Y:S01]  /*5bb0*/  F2FP.F16.F32.PACK_AB R179, R10.reuse, R73 ;  /* 0x000000490ab3723e */ /* 0x044fe200000000ff */
[----:B------:R-:W-:Y:S01]  /*5bc0*/  FADD.FTZ R3, R10, R3 ;  /* 0x000000030a037221 */ /* 0x000fe20000010000 */
[----:B------:R-:W-:Y:S01]  /*5bd0*/  CS2R R72, SRZ ;  /* 0x0000000000487805 */ /* 0x000fe2000001ff00 */
[----:B------:R-:W-:Y:S06]  /*5be0*/  @!P2 BRA `(.L_x_136) ;  /* 0x0000004000dca947 */ /* 0x000fec0003800000 */
[----:B------:R-:W-:Y:S01]  /*5bf0*/  R2UR UR61, R16 ;  /* 0x00000000103d72ca */ /* 0x000fe200000e0000 */
[----:B------:R-:W-:Y:S01]  /*5c00*/  IMAD.MOV.U32 R12, RZ, RZ, R9 ;  /* 0x000000ffff0c7224 */ /* 0x000fe200078e0009 */
[----:B------:R-:W-:Y:S01]  /*5c10*/  IADD3 R11, R120, -0x2, RZ ;  /* 0xfffffffe780b7810 */ /* 0x000fe20007ffe0ff */
[----:B------:R-:W-:Y:S01]  /*5c20*/  IMAD.MOV.U32 R10, RZ, RZ, R7 ;  /* 0x000000ffff0a7224 */ /* 0x000fe200078e0007 */
[----:B------:R-:W-:Y:S01]  /*5c30*/  MOV R119, RZ ;  /* 0x000000ff00777202 */ /* 0x000fe20000000f00 */
[----:B------:R-:W-:Y:S01]  /*5c40*/  IMAD.MOV.U32 R0, RZ, RZ, 0x3f800000 ;  /* 0x3f800000ff007424 */ /* 0x000fe200078e00ff */
[----:B------:R-:W-:Y:S01]  /*5c50*/  UMOV UR39, UR38 ;  /* 0x0000002600277c82 */ /* 0x000fe20008000000 */
[----:B------:R-:W-:-:S08]  /*5c60*/  ULDC UR37, c[0x0][0x9d8] ;  /* 0x0002760000257ab9 */ /* 0x000fd00000000800 */
.L_x_147:
        /* <DEDUP_REMOVED lines=8> */
.L_x_137:
        /* <DEDUP_REMOVED lines=8> */
.L_x_138:
[----:B--2---:R-:W-:Y:S05]  /*5d70*/  @P1 BRA `(.L_x_139) ;  /* 0x0000000000081947 */ /* 0x004fea0003800000 */
[----:B------:R-:W2:Y:S02]  /*5d80*/  SYNCS.PHASECHK.TRANS64.TRYWAIT P1, [UR60+0x36830], R7 ;  /* 0x03683007ff0075a7 */ /* 0x000ea4000802017c */
[----:B--2---:R-:W-:Y:S05]  /*5d90*/  @!P1 BRA `(.L_x_140) ;  /* 0x0000009800009947 */ /* 0x004fea0003800000 */
.L_x_139:
        /* <DEDUP_REMOVED lines=596> */
.L_x_141:
[----:B------:R-:W-:Y:S01]  /*82e0*/  R2UR UR4, R2 ;  /* 0x00000000020472ca */ /* 0x000fe200000e0000 */
[----:B------:R-:W-:-:S05]  /*82f0*/  IMAD.U32 R0, RZ, RZ, UR61 ;  /* 0x0000003dff007e24 */ /* 0x000fca000f8e00ff */
[----:B------:R-:W-:-:S07]  /*8300*/  SHF.L.U32 R0, R0, 0x1f, RZ ;  /* 0x0000001f00007819 */ /* 0x000fce00000006ff */
[----:B------:R-:W-:-:S09]  /*8310*/  ULEA UR5, UR39, UR4, 0x3 ;  /* 0x0000000427057291 */ /* 0x000fd2000f8e183f */
[----:B------:R3:W4:Y:S01]  /*8320*/  SYNCS.PHASECHK.TRANS64.TRYWAIT P1, [UR5+0x36850], R0 ;  /* 0x03685000ff0075a7 */ /* 0x0007220008020145 */
[----:B------:R-:W-:Y:S05]  /*8330*/  @!P0 BRA `(.L_x_142) ;  /* 0x0000000000048947 */ /* 0x000fea0003800000 */
[----:B------:R-:W-:Y:S01]  /*8340*/  BPT.TRAP 0x1 ;  /* 0x000000040000795c */ /* 0x000fe20000300000 */
.L_x_142:
[----:B----4-:R-:W-:Y:S05]  /*8350*/  @P1 BRA `(.L_x_143) ;  /* 0x0000000000081947 */ /* 0x010fea0003800000 */
[----:B------:R-:W4:Y:S02]  /*8360*/  SYNCS.PHASECHK.TRANS64.TRYWAIT P1, [UR5+0x36850], R0 ;  /* 0x03685000ff0075a7 */ /* 0x000f240008020145 */
[----:B----4-:R-:W-:Y:S05]  /*8370*/  @!P1 BRA `(.L_x_144) ;  /* 0x0000007000a09947 */ /* 0x010fea0003800000 */
.L_x_143:
[----:B------:R-:W-:Y:S01]  /*8380*/  R2UR UR4, R2 ;  /* 0x00000000020472ca */ /* 0x000fe200000e0000 */
[----:B------:R-:W-:Y:S01]  /*8390*/  WARPGROUP.ARRIVE ;  /* 0x00000000000079c5 */ /* 0x000fe20000000000 */
[----:B------:R-:W-:-:S11]  /*83a0*/  UMOV UR7, 0x40000040 ;  /* 0x4000004000077882 */ /* 0x000fd60000000000 */
[----:B------:R-:W-:-:S04]  /*83b0*/  UIADD3 UR4, UR4, 0x400, URZ ;  /* 0x0000040004047890 */ /* 0x000fc8000fffe03f */
[----:B------:R-:W-:-:S04]  /*83c0*/  USHF.R.U32.HI UR4, URZ, 0x4, UR4 ;  /* 0x000000043f047899 */ /* 0x000fc80008011604 */
[----:B------:R-:W-:-:S04]  /*83d0*/  ULOP3.LUT UR4, UR4, 0x3fff, URZ, 0xc0, !UPT ;  /* 0x00003fff04047892 */ /* 0x000fc8000f8ec03f */
[----:B------:R-:W-:-:S04]  /*83e0*/  ULOP3.LUT UR4, UR4, 0x3800000, URZ, 0xfc, !UPT ;  /* 0x0380000004047892 */ /* 0x000fc8000f8efc3f */
[----:B------:R-:W-:-:S07]  /*83f0*/  UIMAD UR4, UR39, 0xa80, UR4 ;  /* 0x00000a80270478a4 */ /* 0x000fce000f8e0204 */
[----:B------:R-:W-:Y:S02]  /*8400*/  UMOV UR6, UR4 ;  /* 0x0000000400067c82 */ /* 0x000fe40008000000 */
[----:B------:R-:W-:Y:S01]  /*8410*/  HGMMA.64x192x16.F32 R24, R200, gdesc[UR4].tnspB, R24, gsb0 ;  /* 0x42e00004c8187df0 */ /* 0x000fe20008000818 */
[----:B------:R-:W-:Y:S01]  /*8420*/  UIADD3 UR6, UR4, 0x80, URZ ;  /* 0x0000008004067890 */ /* 0x000fe2000fffe03f */
[----:B------:R-:W-:Y:S01]  /*8430*/  UMOV UR7, 0x40000040 ;  /* 0x4000004000077882 */ /* 0x000fe20000000000 */
[----:B------:R-:W-:Y:S02]  /*8440*/  WARPGROUP.DEPBAR.LE gsb0, 0x0 ;  /* 0x00008000000079c5 */ /* 0x000fe40000010000 */
[----:B------:R-:W-:-:S15]  /*8450*/  WARPGROUP.ARRIVE ;  /* 0x00000000000079c5 */ /* 0x000fde0000000000 */
        /* <DEDUP_REMOVED lines=18> */
[----:B------:R-:W-:Y:S01]  /*8580*/  UIADD3 UR4, UR4, 0x300, URZ ;  /* 0x0000030004047890 */ /* 0x000fe2000fffe03f */
[----:B------:R-:W-:Y:S02]  /*8590*/  WARPGROUP.DEPBAR.LE gsb0, 0x0 ;  /* 0x00008000000079c5 */ /* 0x000fe40000010000 */
[----:B------:R-:W-:-:S14]  /*85a0*/  WARPGROUP.ARRIVE ;  /* 0x00000000000079c5 */ /* 0x000fdc0000000000 */
[----:B------:R-:W-:Y:S01]  /*85b0*/  HGMMA.64x192x16.F32 R24, R180, gdesc[UR4].tnspB, R24, gsb0 ;  /* 0x42e00004b4187df0 */ /* 0x000fe20008000818 */
[----:B------:R-:W-:Y:S01]  /*85c0*/  UMOV UR6, UR4 ;  /* 0x0000000400067c82 */ /* 0x000fe20008000000 */
[----:B------:R-:W-:Y:S01]  /*85d0*/  UMOV UR7, 0x40000040 ;  /* 0x4000004000077882 */ /* 0x000fe20000000000 */
[----:B------:R-:W-:Y:S02]  /*85e0*/  WARPGROUP.DEPBAR.LE gsb0, 0x0 ;  /* 0x00008000000079c5 */ /* 0x000fe40000010000 */
[----:B------:R-:W-:-:S15]  /*85f0*/  WARPGROUP.ARRIVE ;  /* 0x00000000000079c5 */ /* 0x000fde0000000000 */
[----:B------:R-:W-:Y:S03]  /*8600*/  HGMMA.64x192x16.F32 R24, R176, gdesc[UR4].tnspB, R24, gsb0 ;  /* 0x42e00004b0187df0 */ /* 0x000fe60008000818 */
[----:B------:R-:W-:Y:S02]  /*8610*/  WARPGROUP.DEPBAR.LE gsb0, 0x0 ;  /* 0x00008000000079c5 */ /* 0x000fe40000010000 */
[----:B------:R-:W-:Y:S05]  /*8620*/  @!P0 BRA `(.L_x_145) ;  /* 0x0000000000048947 */ /* 0x000fea0003800000 */
[----:B------:R-:W-:Y:S01]  /*8630*/  BPT.TRAP 0x1 ;  /* 0x000000040000795c */ /* 0x000fe20000300000 */
.L_x_145:
        /* <DEDUP_REMOVED lines=9> */
[----:B------:R-:W4:Y:S01]  /*86d0*/  LDL R214, [R1+0x4] ;  /* 0x0000040001d67983 */ /* 0x000f220000100800 */
[----:B------:R-:W-:Y:S01]  /*86e0*/  FMUL.FTZ R21, R174, UR37 ;  /* 0x00000025ae157c20 */ /* 0x000fe20008410000 */
[----:B------:R-:W-:Y:S01]  /*86f0*/  FMUL.FTZ R181, R161, UR37 ;  /* 0x00000025a1b57c20 */ /* 0x000fe20008410000 */
[----:B------:R-:W-:Y:S01]  /*8700*/  FMUL.FTZ R183, R164, UR37 ;  /* 0x00000025a4b77c20 */ /* 0x000fe20008410000 */
[----:B------:R-:W-:Y:S01]  /*8710*/  FMUL.FTZ R161, R162, UR37 ;  /* 0x00000025a2a17c20 */ /* 0x000fe20008410000 */
[----:B------:R-:W5:Y:S01]  /*8720*/  MUFU.TANH R179, R179 ;  /* 0x000000b300b37308 */ /* 0x000f620000002400 */
[----:B------:R-:W-:Y:S01]  /*8730*/  FMUL.FTZ R185, R165, UR37 ;  /* 0x00000025a5b97c20 */ /* 0x000fe20008410000 */
[----:B------:R-:W-:Y:S01]  /*8740*/  FMUL.FTZ R163, R163, UR37 ;  /* 0x00000025a3a37c20 */ /* 0x000fe20008410000 */
[----:B------:R-:W-:Y:S01]  /*8750*/  FMUL.FTZ R187, R152, UR37 ;  /* 0x0000002598bb7c20 */ /* 0x000fe20008410000 */
[----:B------:R-:W-:Y:S01]  /*8760*/  FMUL.FTZ R165, R166, UR37 ;  /* 0x00000025a6a57c20 */ /* 0x000fe20008410000 */
[----:B------:R-:W-:Y:S01]  /*8770*/  FMUL.FTZ R189, R153, UR37 ;  /* 0x0000002599bd7c20 */ /* 0x000fe20008410000 */
[----:B------:R-:W-:Y:S01]  /*8780*/  FMUL.FTZ R167, R167, UR37 ;  /* 0x00000025a7a77c20 */ /* 0x000fe20008410000 */
[----:B------:R-:W-:Y:S01]  /*8790*/  FMUL.FTZ R191, R156, UR37 ;  /* 0x000000259cbf7c20 */ /* 0x000fe20008410000 */
[----:B------:R-:W2:Y:S01]  /*87a0*/  MUFU.TANH R171, R171 ;  /* 0x000000ab00ab7308 */ /* 0x000ea20000002400 */
[----:B-1-3--:R-:W-:Y:S01]  /*87b0*/  FMNMX.FTZ R0, R177, R10, !PT ;  /* 0x0000000ab1007209 */ /* 0x00afe20007810000 */
[----:B------:R-:W-:Y:S01]  /*87c0*/  FMUL.FTZ R153, R154, UR37 ;  /* 0x000000259a997c20 */ /* 0x000fe20008410000 */
[----:B------:R-:W-:Y:S01]  /*87d0*/  FMUL.FTZ R193, R157, UR37 ;  /* 0x000000259dc17c20 */ /* 0x000fe20008410000 */
[----:B------:R-:W-:Y:S01]  /*87e0*/  FMUL.FTZ R155, R155, UR37 ;  /* 0x000000259b9b7c20 */ /* 0x000fe20008410000 */
[----:B------:R-:W-:Y:S01]  /*87f0*/  FMUL.FTZ R195, R144, UR37 ;  /* 0x0000002590c37c20 */ /* 0x000fe20008410000 */
[----:B------:R-:W-:Y:S01]  /*8800*/  FMUL.FTZ R157, R158, UR37 ;  /* 0x000000259e9d7c20 */ /* 0x000fe20008410000 */
[----:B------:R-:W-:Y:S01]  /*8810*/  FMUL.FTZ R197, R145, UR37 ;  /* 0x0000002591c57c20 */ /* 0x000fe20008410000 */
[----:B------:R-:W1:Y:S01]  /*8820*/  MUFU.TANH R13, R13 ;  /* 0x0000000d000d7308 */ /* 0x000e620000002400 */
[----:B-----5:R-:W-:Y:S01]  /*8830*/  FMNMX.FTZ R0, R179, R0, !PT ;  /* 0x00000000b3007209 */ /* 0x020fe20007810000 */
[----:B------:R-:W-:Y:S01]  /*8840*/  FMUL.FTZ R159, R159, UR37 ;  /* 0x000000259f9f7c20 */ /* 0x000fe20008410000 */
[----:B------:R-:W-:Y:S01]  /*8850*/  FMUL.FTZ R199, R148, UR37 ;  /* 0x0000002594c77c20 */ /* 0x000fe20008410000 */
[----:B------:R-:W-:Y:S01]  /*8860*/  FMUL.FTZ R145, R146, UR37 ;  /* 0x0000002592917c20 */ /* 0x000fe20008410000 */
[----:B------:R-:W-:Y:S01]  /*8870*/  FMUL.FTZ R201, R149, UR37 ;  /* 0x0000002595c97c20 */ /* 0x000fe20008410000 */
[----:B------:R-:W-:Y:S01]  /*8880*/  FMUL.FTZ R147, R147, UR37 ;  /* 0x0000002593937c20 */ /* 0x000fe20008410000 */
[----:B------:R-:W-:Y:S01]  /*8890*/  FMUL.FTZ R203, R136, UR37 ;  /* 0x0000002588cb7c20 */ /* 0x000fe20008410000 */
[----:B------:R-:W3:Y:S01]  /*88a0*/  MUFU.TANH R173, R173 ;  /* 0x000000ad00ad7308 */ /* 0x000ee20000002400 */
[----:B--2---:R-:W-:Y:S01]  /*88b0*/  FMNMX.FTZ R0, R171, R0, !PT ;  /* 0x00000000ab007209 */ /* 0x004fe20007810000 */
[----:B------:R-:W-:Y:S01]  /*88c0*/  FMUL.FTZ R149, R150, UR37 ;  /* 0x0000002596957c20 */ /* 0x000fe20008410000 */
[----:B------:R-:W-:Y:S01]  /*88d0*/  FMUL.FTZ R213, R137, UR37 ;  /* 0x0000002589d57c20 */ /* 0x000fe20008410000 */
[----:B------:R-:W-:Y:S01]  /*88e0*/  FMUL.FTZ R151, R151, UR37 ;  /* 0x0000002597977c20 */ /* 0x000fe20008410000 */
[----:B------:R-:W-:Y:S01]  /*88f0*/  FMUL.FTZ R215, R140, UR37 ;  /* 0x000000258cd77c20 */ /* 0x000fe20008410000 */
[----:B------:R-:W-:Y:S01]  /*8900*/  FMUL.FTZ R137, R138, UR37 ;  /* 0x000000258a897c20 */ /* 0x000fe20008410000 */
[----:B------:R-:W-:Y:S01]  /*8910*/  FMUL.FTZ R217, R141, UR37 ;  /* 0x000000258dd97c20 */ /* 0x000fe20008410000 */
[----:B------:R-:W2:Y:S01]  /*8920*/  MUFU.TANH R15, R15 ;  /* 0x0000000f000f7308 */ /* 0x000ea20000002400 */
[----:B-1----:R-:W-:Y:S01]  /*8930*/  FMNMX.FTZ R6, R13, R12, !PT ;  /* 0x0000000c0d067209 */ /* 0x002fe20007810000 */
[----:B------:R-:W-:Y:S01]  /*8940*/  FMUL.FTZ R139, R139, UR37 ;  /* 0x000000258b8b7c20 */ /* 0x000fe20008410000 */
[----:B------:R-:W-:Y:S01]  /*8950*/  FMUL.FTZ R219, R128, UR37 ;  /* 0x0000002580db7c20 */ /* 0x000fe20008410000 */
[----:B------:R-:W-:Y:S01]  /*8960*/  FMUL.FTZ R141, R142, UR37 ;  /* 0x000000258e8d7c20 */ /* 0x000fe20008410000 */
[----:B------:R-:W-:Y:S01]  /*8970*/  FMUL.FTZ R221, R129, UR37 ;  /* 0x0000002581dd7c20 */ /* 0x000fe20008410000 */
[----:B------:R-:W-:Y:S01]  /*8980*/  FMUL.FTZ R143, R143, UR37 ;  /* 0x000000258f8f7c20 */ /* 0x000fe20008410000 */
[----:B------:R-:W-:Y:S01]  /*8990*/  FMUL.FTZ R223, R132, UR37 ;  /* 0x0000002584df7c20 */ /* 0x000fe20008410000 */
[----:B------:R-:W1:Y:S01]  /*89a0*/  MUFU.TANH R175, R175 ;  /* 0x000000af00af7308 */ /* 0x000e620000002400 */
[----:B---3--:R-:W-:Y:S01]  /*89b0*/  FMNMX.FTZ R0, R173, R0, !PT ;  /* 0x00000000ad007209 */ /* 0x008fe20007810000 */
        /* <DEDUP_REMOVED lines=17> */
[----:B------:R-:W1:Y:S01]  /*8ad0*/  LDC R8, c[0x0][0x988] ;  /* 0x00026200ff087b82 */ /* 0x000e620000000800 */
[----:B------:R-:W-:-:S04]  /*8ae0*/  ISETP.NE.AND P1, PT, R23, RZ, PT ;  /* 0x000000ff1700720c */ /* 0x000fc80003f25270 */
[----:B------:R-:W5:Y:S01]  /*8af0*/  MUFU.TANH R169, R169 ;  /* 0x000000a900a97308 */ /* 0x000f620000002400 */
[----:B---3--:R-:W-:-:S07]  /*8b00*/  FMNMX.FTZ R6, R21, R6, !PT ;  /* 0x0000000615067209 */ /* 0x008fce0007810000 */
[----:B------:R-:W3:Y:S01]  /*8b10*/  MUFU.TANH R183, R183 ;  /* 0x000000b700b77308 */ /* 0x000ee20000002400 */
[----:B--2---:R-:W-:-:S07]  /*8b20*/  FMNMX.FTZ R0, R181, R0, !PT ;  /* 0x00000000b5007209 */ /* 0x004fce0007810000 */
[----:B------:R-:W2:Y:S01]  /*8b30*/  MUFU.TANH R161, R161 ;  /* 0x000000a100a17308 */ /* 0x000ea20000002400 */
[----:B-----5:R-:W-:-:S07]  /*8b40*/  FMNMX.FTZ R6, R169, R6, !PT ;  /* 0x00000006a9067209 */ /* 0x020fce0007810000 */
        /* <DEDUP_REMOVED lines=85> */
[----:B---3--:R-:W-:-:S05]  /*90a0*/  FMNMX.FTZ R0, R233, R0, !PT ;  /* 0x00000000e9007209 */ /* 0x008fca0007810000 */
[----:B------:R-:W3:Y:S02]  /*90b0*/  SHFL.BFLY PT, R7, R0, 0x2, 0x1f ;  /* 0x0c401f0000077f89 */ /* 0x000ee400000e0000 */
[----:B------:R-:W1:Y:S01]  /*90c0*/  MUFU.TANH R127, R127 ;  /* 0x0000007f007f7308 */ /* 0x000e620000002400 */
[----:B--2---:R-:W-:-:S04]  /*90d0*/  FMNMX.FTZ R6, R123, R6, !PT ;  /* 0x000000067b067209 */ /* 0x004fc80007810000 */
[----:B-----5:R-:W-:-:S04]  /*90e0*/  FMNMX.FTZ R6, R125, R6, !PT ;  /* 0x000000067d067209 */ /* 0x020fc80007810000 */
[----:B-1----:R-:W-:-:S05]  /*90f0*/  FMNMX.FTZ R6, R127, R6, !PT ;  /* 0x000000067f067209 */ /* 0x002fca0007810000 */
[----:B------:R-:W1:Y:S01]  /*9100*/  SHFL.BFLY PT, R9, R6, 0x2, 0x1f ;  /* 0x0c401f0006097f89 */ /* 0x000e6200000e0000 */
[----:B---3--:R-:W-:-:S05]  /*9110*/  FMNMX.FTZ R14, R0, R7, !PT ;  /* 0x00000007000e7209 */ /* 0x008fca0007810000 */
[----:B------:R-:W2:Y:S01]  /*9120*/  SHFL.BFLY PT, R7, R14, 0x1, 0x1f ;  /* 0x0c201f000e077f89 */ /* 0x000ea200000e0000 */
[----:B-1----:R-:W-:-:S05]  /*9130*/  FMNMX.FTZ R20, R6, R9, !PT ;  /* 0x0000000906147209 */ /* 0x002fca0007810000 */
[----:B------:R-:W1:Y:S01]  /*9140*/  SHFL.BFLY PT, R9, R20, 0x1, 0x1f ;  /* 0x0c201f0014097f89 */ /* 0x000e6200000e0000 */
[----:B--2---:R-:W-:-:S05]  /*9150*/  FMNMX.FTZ R7, R14, R7, !PT ;  /* 0x000000070e077209 */ /* 0x004fca0007810000 */
[C---:B------:R-:W-:Y:S01]  /*9160*/  FADD.FTZ R235, -R7.reuse, R10 ;  /* 0x0000000a07eb7221 */ /* 0x040fe20000010100 */
[----:B------:R-:W-:-:S03]  /*9170*/  FMUL.FTZ R10, R7, R8 ;  /* 0x00000008070a7220 */ /* 0x000fc60000410000 */
[-C--:B------:R-:W-:Y:S01]  /*9180*/  FMUL.FTZ R235, R235, R8.reuse ;  /* 0x00000008ebeb7220 */ /* 0x080fe20000410000 */
[-CC-:B------:R-:W-:Y:S01]  /*9190*/  FFMA.FTZ R202, R171, R8.reuse, -R10.reuse ;  /* 0x00000008abca7223 */ /* 0x180fe2000001080a */
        /* <DEDUP_REMOVED lines=12> */
[----:B-1----:R-:W-:Y:S01]  /*9260*/  FMNMX.FTZ R9, R20, R9, !PT ;  /* 0x0000000914097209 */ /* 0x002fe20007810000 */
        /* <DEDUP_REMOVED lines=14> */
[-C--:B------:R-:W-:Y:S01]  /*9350*/  FFMA.FTZ R221, R233, R8.reuse, -R10 ;  /* 0x00000008e9dd7223 */ /* 0x080fe2000001080a */
[CC--:B------:R-:W-:Y:S01]  /*9360*/  FMUL.FTZ R10, R9.reuse, R8.reuse ;  /* 0x00000008090a7220 */ /* 0x0c0fe20000410000 */
[----:B------:R-:W-:Y:S01]  /*9370*/  FADD.FTZ R237, -R9, R12 ;  /* 0x0000000c09ed7221 */ /* 0x000fe20000010100 */
[----:B------:R-:W-:Y:S02]  /*9380*/  MUFU.EX2 R6, R235 ;  /* 0x000000eb00067308 */ /* 0x000fe40000000800 */
[-CC-:B------:R-:W-:Y:S01]  /*9390*/  FFMA.FTZ R201, R13, R8.reuse, -R10.reuse ;  /* 0x000000080dc97223 */ /* 0x180fe2000001080a */
[-C--:B------:R-:W-:Y:S01]  /*93a0*/  FMUL.FTZ R237, R237, R8.reuse ;  /* 0x00000008eded7220 */ /* 0x080fe20000410000 */
        /* <DEDUP_REMOVED lines=12> */
[----:B------:R-:W1:Y:S01]  /*9470*/  MUFU.EX2 R177, R177 ;  /* 0x000000b100b17308 */ /* 0x000e620000000800 */
[-CC-:B------:R-:W-:Y:S01]  /*9480*/  FFMA.FTZ R189, R145, R8.reuse, -R10.reuse ;  /* 0x0000000891bd7223 */ /* 0x180fe2000001080a */
[-CC-:B------:R-:W-:Y:S01]  /*9490*/  FFMA.FTZ R13, R137, R8.reuse, -R10.reuse ;  /* 0x00000008890d7223 */ /* 0x180fe2000001080a */
[-CC-:B------:R-:W-:Y:S01]  /*94a0*/  FFMA.FTZ R126, R147, R8.reuse, -R10.reuse ;  /* 0x00000008937e7223 */ /* 0x180fe2000001080a */
[-CC-:B------:R-:W-:Y:S01]  /*94b0*/  FFMA.FTZ R191, R149, R8.reuse, -R10.reuse ;  /* 0x0000000895bf7223 */ /* 0x180fe2000001080a */
[-CC-:B------:R-:W-:Y:S01]  /*94c0*/  FFMA.FTZ R128, R151, R8.reuse, -R10.reuse ;  /* 0x0000000897807223 */ /* 0x180fe2000001080a */
[-CC-:B------:R-:W-:Y:S01]  /*94d0*/  FFMA.FTZ R130, R139, R8.reuse, -R10.reuse ;  /* 0x000000088b827223 */ /* 0x180fe2000001080a */
[-CC-:B------:R-:W-:Y:S01]  /*94e0*/  FFMA.FTZ R121, R121, R8.reuse, -R10.reuse ;  /* 0x0000000879797223 */ /* 0x180fe2000001080a */
[----:B------:R-:W2:Y:S01]  /*94f0*/  MUFU.EX2 R201, R201 ;  /* 0x000000c900c97308 */ /* 0x000ea20000000800 */
[-CC-:B------:R-:W-:Y:S01]  /*9500*/  FFMA.FTZ R123, R123, R8.reuse, -R10.reuse ;  /* 0x000000087b7b7223 */ /* 0x180fe2000001080a */
[----:B------:R-:W-:-:S06]  /*9510*/  FFMA.FTZ R125, R125, R8, -R10 ;  /* 0x000000087d7d7223 */ /* 0x000fcc000001080a */
[----:B------:R-:W3:Y:S01]  /*9520*/  MUFU.EX2 R200, R200 ;  /* 0x000000c800c87308 */ /* 0x000ee20000000800 */
[----:B-1----:R-:W-:-:S07]  /*9530*/  FFMA.FTZ R15, R6, R4, R177 ;  /* 0x00000004060f7223 */ /* 0x002fce00000100b1 */
[----:B------:R-:W1:Y:S01]  /*9540*/  MUFU.EX2 R12, R12 ;  /* 0x0000000c000c7308 */ /* 0x000e620000000800 */
[----:B--2---:R-:W-:-:S07]  /*9550*/  FFMA.FTZ R3, R0, R3, R201 ;  /* 0x0000000300037223 */ /* 0x004fce00000100c9 */
[----:B------:R-:W2:Y:S01]  /*9560*/  MUFU.EX2 R202, R202 ;  /* 0x000000ca00ca7308 */ /* 0x000ea20000000800 */
[----:B---3--:R-:W-:-:S07]  /*9570*/  FADD.FTZ R15, R200, R15 ;  /* 0x0000000fc80f7221 */ /* 0x008fce0000010000 */
[----:B------:R-:W3:Y:S01]  /*9580*/  MUFU.EX2 R203, R203 ;  /* 0x000000cb00cb7308 */ /* 0x000ee20000000800 */
[----:B-1----:R-:W-:-:S07]  /*9590*/  FADD.FTZ R4, R12, R3 ;  /* 0x000000030c047221 */ /* 0x002fce0000010000 */
[----:B------:R-:W1:Y:S01]  /*95a0*/  MUFU.EX2 R171, R171 ;  /* 0x000000ab00ab7308 */ /* 0x000e620000000800 */
[----:B--2---:R-:W-:Y:S01]  /*95b0*/  FADD.FTZ R132, R202, R15 ;  /* 0x0000000fca847221 */ /* 0x004fe20000010000 */
[----:B------:R-:W-:-:S06]  /*95c0*/  FFMA.FTZ R15, R141, R8, -R10 ;  /* 0x000000088d0f7223 */ /* 0x000fcc000001080a */
[----:B------:R-:W2:Y:S01]  /*95d0*/  MUFU.EX2 R14, R14 ;  /* 0x0000000e000e7308 */ /* 0x000ea20000000800 */
[----:B---3--:R-:W-:-:S07]  /*95e0*/  FADD.FTZ R3, R203, R4 ;  /* 0x00000004cb037221 */ /* 0x008fce0000010000 */
[----:B------:R-:W3:Y:S01]  /*95f0*/  MUFU.EX2 R196, R196 ;  /* 0x000000c400c47308 */ /* 0x000ee20000000800 */
[----:B-1----:R-:W-:-:S07]  /*9600*/  FADD.FTZ R21, R171, R132 ;  /* 0x00000084ab157221 */ /* 0x002fce0000010000 */
[----:B------:R-:W1:Y:S01]  /*9610*/  MUFU.EX2 R197, R197 ;  /* 0x000000c500c57308 */ /* 0x000e620000000800 */
[----:B--2---:R-:W-:-:S07]  /*9620*/  FADD.FTZ R4, R14, R3 ;  /* 0x000000030e047221 */ /* 0x004fce0000010000 */
        /* <DEDUP_REMOVED lines=10> */
[----:B-1----:R-:W-:Y:S01]  /*96d0*/  FADD.FTZ R134, R198, R21 ;  /* 0x00000015c6867221 */ /* 0x002fe20000010000 */
[----:B------:R-:W-:-:S06]  /*96e0*/  FFMA.FTZ R21, R129, R8, -R10 ;  /* 0x0000000881157223 */ /* 0x000fcc000001080a */
[----:B------:R-:W1:Y:S01]  /*96f0*/  MUFU.EX2 R120, R120 ;  /* 0x0000007800787308 */ /* 0x000e620000000800 */
[----:B--2---:R-:W-:-:S07]  /*9700*/  FADD.FTZ R3, R199, R4 ;  /* 0x00000004c7037221 */ /* 0x004fce0000010000 */
        /* <DEDUP_REMOVED lines=14> */
[----:B---3--:R-:W-:Y:S01]  /*97f0*/  FADD.FTZ R136, R194, R129 ;  /* 0x00000081c2887221 */ /* 0x008fe20000010000 */
[----:B------:R-:W-:-:S06]  /*9800*/  FFMA.FTZ R129, R133, R8, -R10 ;  /* 0x0000000885817223 */ /* 0x000fcc000001080a */
        /* <DEDUP_REMOVED lines=11> */
[----:B---3--:R-:W-:Y:S01]  /*98c0*/  FADD.FTZ R131, R183, R136 ;  /* 0x00000088b7837221 */ /* 0x008fe20000010000 */
[-CC-:B------:R-:W-:Y:S01]  /*98d0*/  FFMA.FTZ R136, R135, R8.reuse, -R10.reuse ;  /* 0x0000000887887223 */ /* 0x180fe2000001080a */
[----:B------:R-:W-:-:S05]  /*98e0*/  FFMA.FTZ R10, R127, R8, -R10 ;  /* 0x000000087f0a7223 */ /* 0x000fca000001080a */
        /* <DEDUP_REMOVED lines=26> */
[----:B------:R-:W-:-:S05]  /*9a90*/  MOV R3, UR60 ;  /* 0x0000003c00037c02 */ /* 0x000fca0008000f00 */
[----:B------:R-:W-:Y:S01]  /*9aa0*/  @P1 VIADD R3, R3, 0x36840 ;  /* 0x0003684003031836 */ /* 0x000fe20000000000 */
[----:B------:R-:W1:Y:S01]  /*9ab0*/  MUFU.EX2 R215, R215 ;  /* 0x000000d700d77308 */ /* 0x000e620000000800 */
[----:B--2---:R-:W-:-:S03]  /*9ac0*/  FADD.FTZ R138, R180, R131 ;  /* 0x00000083b48a7221 */ /* 0x004fc60000010000 */
[----:B----4-:R-:W-:-:S04]  /*9ad0*/  @P1 PRMT R3, R214, 0x654, R3 ;  /* 0x00000654d6031816 */ /* 0x010fc80000000003 */
[----:B------:R-:W2:Y:S01]  /*9ae0*/  MUFU.EX2 R134, R134 ;  /* 0x0000008600867308 */ /* 0x000ea20000000800 */
[----:B---3--:R-:W-:Y:S01]  /*9af0*/  FADD.FTZ R131, R21, R4 ;  /* 0x0000000415837221 */ /* 0x008fe20000010000 */
[----:B------:R3:W-:Y:S06]  /*9b00*/  @P1 SYNCS.ARRIVE.TRANS64.RED.A1T0 RZ, [R3+URZ], RZ ;  /* 0x000000ff03ff19a7 */ /* 0x0007ec000810043f */
[----:B------:R-:W4:Y:S01]  /*9b10*/  MUFU.EX2 R182, R182 ;  /* 0x000000b600b67308 */ /* 0x000f220000000800 */
[----:B-1----:R-:W-:-:S07]  /*9b20*/  FADD.FTZ R133, R215, R138 ;  /* 0x0000008ad7857221 */ /* 0x002fce0000010000 */
[----:B------:R-:W-:Y:S01]  /*9b30*/  MUFU.EX2 R129, R129 ;  /* 0x0000008100817308 */ /* 0x000fe20000000800 */
[----:B--2---:R-:W-:-:S07]  /*9b40*/  FADD.FTZ R4, R134, R131 ;  /* 0x0000008386047221 */ /* 0x004fce0000010000 */
[----:B------:R-:W3:Y:S01]  /*9b50*/  MUFU.EX2 R217, R217 ;  /* 0x000000d900d97308 */ /* 0x000ee20000000800 */
[----:B----4-:R-:W-:-:S07]  /*9b60*/  FADD.FTZ R138, R182, R133 ;  /* 0x00000085b68a7221 */ /* 0x010fce0000010000 */
[----:B------:R-:W-:Y:S08]  /*9b70*/  MUFU.EX2 R136, R136 ;  /* 0x0000008800887308 */ /* 0x000ff00000000800 */
[----:B------:R-:W1:Y:S01]  /*9b80*/  MUFU.EX2 R176, R176 ;  /* 0x000000b000b07308 */ /* 0x000e620000000800 */
[----:B---3--:R-:W-:-:S07]  /*9b90*/  FADD.FTZ R3, R217, R138 ;  /* 0x0000008ad9037221 */ /* 0x008fce0000010000 */
[----:B------:R-:W-:Y:S08]  /*9ba0*/  MUFU.EX2 R121, R121 ;  /* 0x0000007900797308 */ /* 0x000ff00000000800 */
[----:B------:R-:W2:Y:S01]  /*9bb0*/  MUFU.EX2 R219, R219 ;  /* 0x000000db00db7308 */ /* 0x000ea20000000800 */
[----:B-1----:R-:W-:-:S07]  /*9bc0*/  FADD.FTZ R138, R176, R3 ;  /* 0x00000003b08a7221 */ /* 0x002fce0000010000 */
[----:B------:R1:W3:Y:S08]  /*9bd0*/  MUFU.EX2 R135, R123 ;  /* 0x0000007b00877308 */ /* 0x0002f00000000800 */
[----:B------:R-:W4:Y:S01]  /*9be0*/  MUFU.EX2 R178, R178 ;  /* 0x000000b200b27308 */ /* 0x000f220000000800 */
[----:B-1----:R-:W-:Y:S01]  /*9bf0*/  FADD.FTZ R123, R129, R4 ;  /* 0x00000004817b7221 */ /* 0x002fe20000010000 */
[----:B--2---:R-:W-:-:S03]  /*9c00*/  FADD.FTZ R3, R219, R138 ;  /* 0x0000008adb037221 */ /* 0x004fc60000010000 */
[----:B------:R-:W-:-:S03]  /*9c10*/  FADD.FTZ R4, R136, R123 ;  /* 0x0000007b88047221 */ /* 0x000fc60000010000 */
[----:B------:R-:W1:Y:S01]  /*9c20*/  MUFU.EX2 R125, R125 ;  /* 0x0000007d007d7308 */ /* 0x000e620000000800 */
[----:B------:R-:W-:-:S04]  /*9c30*/  FADD.FTZ R4, R121, R4 ;  /* 0x0000000479047221 */ /* 0x000fc80000010000 */
[----:B---3--:R-:W-:-:S03]  /*9c40*/  FADD.FTZ R4, R135, R4 ;  /* 0x0000000487047221 */ /* 0x008fc60000010000 */
[----:B------:R-:W2:Y:S01]  /*9c50*/  MUFU.EX2 R221, R221 ;  /* 0x000000dd00dd7308 */ /* 0x000ea20000000800 */
[----:B----4-:R-:W-:-:S07]  /*9c60*/  FADD.FTZ R138, R178, R3 ;  /* 0x00000003b28a7221 */ /* 0x010fce0000010000 */
[----:B------:R-:W3:Y:S01]  /*9c70*/  MUFU.EX2 R140, R10 ;  /* 0x0000000a008c7308 */ /* 0x000ee20000000800 */
[----:B-1----:R-:W-:Y:S01]  /*9c80*/  FADD.FTZ R3, R125, R4 ;  /* 0x000000047d037221 */ /* 0x002fe20000010000 */
[----:B--2---:R-:W-:-:S03]  /*9c90*/  FADD.FTZ R4, R221, R138 ;  /* 0x0000008add047221 */ /* 0x004fc60000010000 */
[----:B---3--:R-:W-:Y:S01]  /*9ca0*/  FADD.FTZ R3, R140, R3 ;  /* 0x000000038c037221 */ /* 0x008fe20000010000 */
[----:B------:R-:W-:Y:S06]  /*9cb0*/  @!P0 BRA `(.L_x_146) ;  /* 0x0000000000048947 */ /* 0x000fec0003800000 */
[----:B------:R-:W-:Y:S01]  /*9cc0*/  BPT.TRAP 0x1 ;  /* 0x000000040000795c */ /* 0x000fe20000300000 */
.L_x_146:
[----:B------:R-:W2:Y:S01]  /*9cd0*/  LDL R123, [R1] ;  /* 0x00000000017b7983 */ /* 0x000ea20000100800 */
[----:B------:R-:W-:Y:S01]  /*9ce0*/  ISETP.NE.AND P1, PT, R22, RZ, PT ;  /* 0x000000ff1600720c */ /* 0x000fe20003f25270 */
[----:B------:R-:W-:Y:S01]  /*9cf0*/  IMAD.U32 R10, RZ, RZ, UR5 ;  /* 0x00000005ff0a7e24 */ /* 0x000fe2000f8e00ff */
[----:B------:R-:W-:Y:S01]  /*9d00*/  R2UR UR61, R16 ;  /* 0x00000000103d72ca */ /* 0x000fe200000e0000 */
[----:B------:R-:W-:Y:S01]  /*9d10*/  UMOV UR39, UR38 ;  /* 0x0000002600277c82 */ /* 0x000fe20008000000 */
[----:B------:R-:W-:Y:S02]  /*9d20*/  F2FP.F16.F32.PACK_AB R200, R200, R177 ;  /* 0x000000b1c8c8723e */ /* 0x000fe400000000ff */
[----:B------:R-:W-:Y:S01]  /*9d30*/  F2FP.F16.F32.PACK_AB R201, R12, R201 ;  /* 0x000000c90cc9723e */ /* 0x000fe200000000ff */
[----:B------:R-:W-:Y:S01]  /*9d40*/  IMAD.MOV.U32 R12, RZ, RZ, R9 ;  /* 0x000000ffff0c7224 */ /* 0x000fe200078e0009 */
[----:B------:R-:W-:Y:S02]  /*9d50*/  F2FP.F16.F32.PACK_AB R192, R179, R192 ;  /* 0x000000c0b3c0723e */ /* 0x000fe400000000ff */
[----:B------:R-:W-:-:S02]  /*9d60*/  F2FP.F16.F32.PACK_AB R194, R181, R194 ;  /* 0x000000c2b5c2723e */ /* 0x000fc400000000ff */
[----:B------:R-:W-:Y:S01]  /*9d70*/  F2FP.F16.F32.PACK_AB R188, R183, R188 ;  /* 0x000000bcb7bc723e */ /* 0x000fe200000000ff */
[----:B------:R-:W-:Y:S01]  /*9d80*/  @P1 VIADD R10, R10, 0x36860 ;  /* 0x000368600a0a1836 */ /* 0x000fe20000000000 */
[----:B------:R-:W-:Y:S02]  /*9d90*/  F2FP.F16.F32.PACK_AB R190, R185, R190 ;  /* 0x000000beb9be723e */ /* 0x000fe400000000ff */
[----:B------:R-:W-:Y:S02]  /*9da0*/  F2FP.F16.F32.PACK_AB R184, R187, R184 ;  /* 0x000000b8bbb8723e */ /* 0x000fe400000000ff */
[----:B------:R-:W-:Y:S02]  /*9db0*/  F2FP.F16.F32.PACK_AB R202, R171, R202 ;  /* 0x000000caabca723e */ /* 0x000fe400000000ff */
[----:B------:R-:W-:Y:S02]  /*9dc0*/  F2FP.F16.F32.PACK_AB R203, R14, R203 ;  /* 0x000000cb0ecb723e */ /* 0x000fe400000000ff */
[----:B------:R-:W-:-:S02]  /*9dd0*/  F2FP.F16.F32.PACK_AB R196, R173, R196 ;  /* 0x000000c4adc4723e */ /* 0x000fc400000000ff */
[----:B------:R-:W-:Y:S02]  /*9de0*/  F2FP.F16.F32.PACK_AB R197, R20, R197 ;  /* 0x000000c514c5723e */ /* 0x000fe400000000ff */
        /* <DEDUP_REMOVED lines=17> */
[----:B--2---:R-:W-:-:S04]  /*9f00*/  @P1 PRMT R10, R123, 0x654, R10 ;  /* 0x000006547b0a1816 */ /* 0x004fc8000000000a */
[----:B------:R1:W-:Y:S01]  /*9f10*/  @P1 SYNCS.ARRIVE.TRANS64.RED.A1T0 RZ, [R10+URZ], RZ ;  /* 0x000000ff0aff19a7 */ /* 0x0003e2000810043f */
[C---:B------:R-:W-:Y:S02]  /*9f20*/  ISETP.GT.AND P1, PT, R11.reuse, RZ, PT ;  /* 0x000000ff0b00720c */ /* 0x040fe40003f24270 */
[----:B------:R-:W-:Y:S01]  /*9f30*/  IADD3 R11, R11, -0x1, RZ ;  /* 0xffffffff0b0b7810 */ /* 0x000fe20007ffe0ff */
[----:B-1----:R-:W-:-:S10]  /*9f40*/  IMAD.MOV.U32 R10, RZ, RZ, R7 ;  /* 0x000000ffff0a7224 */ /* 0x002fd400078e0007 */
[----:B------:R-:W-:Y:S05]  /*9f50*/  @P1 BRA `(.L_x_147) ;  /* 0xffffffbc00441947 */ /* 0x000fea000383ffff */
.L_x_136:
        /* <DEDUP_REMOVED lines=99> */
.L_x_148:
        /* <DEDUP_REMOVED lines=8> */
.L_x_149:
[----:B--2---:R-:W-:Y:S05]  /*a610*/  @P1 BRA `(.L_x_150) ;  /* 0x0000000000081947 */ /* 0x004fea0003800000 */
[----:B------:R-:W2:Y:S02]  /*a620*/  SYNCS.PHASECHK.TRANS64.TRYWAIT P1, [UR5+0x36850], R0 ;  /* 0x03685000ff0075a7 */ /* 0x000ea40008020145 */
[----:B--2---:R-:W-:Y:S05]  /*a630*/  @!P1 BRA `(.L_x_151) ;  /* 0x0000005000089947 */ /* 0x004fea0003800000 */
.L_x_150:
[----:B------:R-:W-:Y:S01]  /*a640*/  R2UR UR4, R2 ;  /* 0x00000000020472ca */ /* 0x000fe200000e0000 */
[----:B------:R-:W-:Y:S01]  /*a650*/  WARPGROUP.ARRIVE ;  /* 0x00000000000079c5 */ /* 0x000fe20000000000 */
[----:B------:R-:W-:Y:S01]  /*a660*/  UMOV UR7, 0x40000040 ;  /* 0x4000004000077882 */ /* 0x000fe20000000000 */
[----:B--2---:R-:W2:Y:S04]  /*a670*/  SHFL.BFLY PT, R5, R4, 0x2, 0x1f ;  /* 0x0c401f0004057f89 */ /* 0x004ea800000e0000 */
[----:B-1----:R-:W1:Y:S06]  /*a680*/  SHFL.BFLY PT, R0, R3, 0x2, 0x1f ;  /* 0x0c401f0003007f89 */ /* 0x002e6c00000e0000 */
[----:B------:R-:W-:-:S04]  /*a690*/  UIADD3 UR4, UR4, 0x400, URZ ;  /* 0x0000040004047890 */ /* 0x000fc8000fffe03f */
[----:B------:R-:W-:-:S04]  /*a6a0*/  USHF.R.U32.HI UR4, URZ, 0x4, UR4 ;  /* 0x000000043f047899 */ /* 0x000fc80008011604 */
[----:B------:R-:W-:-:S04]  /*a6b0*/  ULOP3.LUT UR4, UR4, 0x3fff, URZ, 0xc0, !UPT ;  /* 0x00003fff04047892 */ /* 0x000fc8000f8ec03f */
[----:B------:R-:W-:Y:S01]  /*a6c0*/  ULOP3.LUT UR4, UR4, 0x3800000, URZ, 0xfc, !UPT ;  /* 0x0380000004047892 */ /* 0x000fe2000f8efc3f */
[----:B--2---:R-:W-:Y:S01]  /*a6d0*/  FADD.FTZ R5, R5, R4 ;  /* 0x0000000405057221 */ /* 0x004fe20000010000 */
[----:B------:R-:W-:Y:S02]  /*a6e0*/  MOV R4, RZ ;  /* 0x000000ff00047202 */ /* 0x000fe40000000f00 */
[----:B------:R-:W-:Y:S01]  /*a6f0*/  UIMAD UR4, UR38, 0xa80, UR4 ;  /* 0x00000a80260478a4 */ /* 0x000fe2000f8e0204 */
[----:B-1----:R-:W-:Y:S01]  /*a700*/  FADD.FTZ R6, R0, R3 ;  /* 0x0000000300067221 */ /* 0x002fe20000010000 */
[----:B------:R-:W-:Y:S01]  /*a710*/  IMAD.MOV.U32 R3, RZ, RZ, -0x800000 ;  /* 0xff800000ff037424 */ /* 0x000fe200078e00ff */
[----:B------:R-:W1:Y:S04]  /*a720*/  SHFL.BFLY PT, R0, R5, 0x1, 0x1f ;  /* 0x0c201f0005007f89 */ /* 0x000e6800000e0000 */
[----:B------:R-:W-:Y:S01]  /*a730*/  UMOV UR6, UR4 ;  /* 0x0000000400067c82 */ /* 0x000fe20008000000 */
[----:B------:R-:W2:Y:S01]  /*a740*/  SHFL.BFLY PT, R11, R6, 0x1, 0x1f ;  /* 0x0c201f00060b7f89 */ /* 0x000ea200000e0000 */
[----:B------:R-:W-:Y:S01]  /*a750*/  HGMMA.64x192x16.F32 R24, R200, gdesc[UR4].tnspB, R24, gsb0 ;  /* 0x42e00004c8187df0 */ /* 0x000fe20008000818 */
[----:B------:R-:W-:Y:S01]  /*a760*/  UIADD3 UR6, UR4, 0x80, URZ ;  /* 0x0000008004067890 */ /* 0x000fe2000fffe03f */
[----:B------:R-:W-:Y:S01]  /*a770*/  UMOV UR7, 0x40000040 ;  /* 0x4000004000077882 */ /* 0x000fe20000000000 */
[----:B-1----:R-:W-:Y:S01]  /*a780*/  FADD.FTZ R13, R5, R0 ;  /* 0x00000000050d7221 */ /* 0x002fe20000010000 */
[----:B------:R-:W-:-:S02]  /*a790*/  IMAD.MOV.U32 R0, RZ, RZ, -0x800000 ;  /* 0xff800000ff007424 */ /* 0x000fc400078e00ff */
[----:B--2---:R-:W-:Y:S02]  /*a7a0*/  FADD.FTZ R14, R6, R11 ;  /* 0x0000000b060e7221 */ /* 0x004fe40000010000 */
[----:B------:R-:W-:Y:S01]  /*a7b0*/  FSETP.NE.FTZ.AND P1, PT, R13, RZ, PT ;  /* 0x000000ff0d00720b */ /* 0x000fe20003f35000 */
[----:B------:R-:W-:Y:S02]  /*a7c0*/  IMAD.MOV.U32 R11, RZ, RZ, RZ ;  /* 0x000000ffff0b7224 */ /* 0x000fe400078e00ff */
[----:B------:R-:W-:-:S10]  /*a7d0*/  FSETP.NE.FTZ.AND P2, PT, R14, RZ, PT ;  /* 0x000000ff0e00720b */ /* 0x000fd40003f55000 */
[----:B------:R-:W1:Y:S01]  /*a7e0*/  @P1 MUFU.LG2 R10, R13 ;  /* 0x0000000d000a1308 */ /* 0x000e620000000c00 */
[C---:B------:R-:W-:Y:S02]  /*a7f0*/  @P1 FMUL.FTZ R6, R8.reuse, 0.69314718246459960938 ;  /* 0x3f31721808061820 */ /* 0x040fe40000410000 */
[----:B------:R-:W-:-:S05]  /*a800*/  @P2 FMUL.FTZ R15, R8, 0.69314718246459960938 ;  /* 0x3f317218080f2820 */ /* 0x000fca0000410000 */
[----:B------:R-:W2:Y:S08]  /*a810*/  @P2 MUFU.LG2 R12, R14 ;  /* 0x0000000e000c2308 */ /* 0x000eb00000000c00 */
[----:B------:R3:W4:Y:S01]  /*a820*/  @P1 MUFU.RCP R4, R13 ;  /* 0x0000000d00041308 */ /* 0x0007220000001000 */
[----:B-1----:R-:W-:-:S04]  /*a830*/  @P1 FMUL.FTZ R5, R10, 0.69314718246459960938 ;  /* 0x3f3172180a051820 */ /* 0x002fc80000410000 */
[----:B------:R-:W-:-:S03]  /*a840*/  @P1 FFMA.FTZ R3, R6, R7, R5 ;  /* 0x0000000706031223 */ /* 0x000fc60000010005 */
[----:B------:R3:W1:Y:S01]  /*a850*/  @P2 MUFU.RCP R11, R14 ;  /* 0x0000000e000b2308 */ /* 0x0006620000001000 */
[----:B--2---:R-:W-:-:S04]  /*a860*/  @P2 FMUL.FTZ R12, R12, 0.69314718246459960938 ;  /* 0x3f3172180c0c2820 */ /* 0x004fc80000410000 */
[----:B------:R-:W-:Y:S01]  /*a870*/  @P2 FFMA.FTZ R0, R15, R9, R12 ;  /* 0x000000090f002223 */ /* 0x000fe2000001000c */
[----:B------:R-:W-:Y:S02]  /*a880*/  WARPGROUP.DEPBAR.LE gsb0, 0x0 ;  /* 0x00008000000079c5 */ /* 0x000fe40000010000 */
[----:B------:R-:W-:-:S06]  /*a890*/  WARPGROUP.ARRIVE ;  /* 0x00000000000079c5 */ /* 0x000fcc0000000000 */
        /* <DEDUP_REMOVED lines=28> */
[----:B-1-34-:R-:W-:Y:S05]  /*aa60*/  @!P0 BRA `(.L_x_152) ;  /* 0x0000000000048947 */ /* 0x01afea0003800000 */
[----:B------:R-:W-:Y:S01]  /*aa70*/  BPT.TRAP 0x1 ;  /* 0x000000040000795c */ /* 0x000fe20000300000 */
.L_x_152:
[----:B------:R-:W2:Y:S01]  /*aa80*/  LDL R5, [R1] ;  /* 0x0000000001057983 */ /* 0x000ea20000100800 */
[----:B------:R-:W-:Y:S01]  /*aa90*/  ISETP.NE.AND P0, PT, R22, RZ, PT ;  /* 0x000000ff1600720c */ /* 0x000fe20003f05270 */
        /* <DEDUP_REMOVED lines=48> */
[----:B------:R-:W-:Y:S01]  /*ada0*/  MOV R4, UR5 ;  /* 0x0000000500047c02 */ /* 0x000fe20008000f00 */
[-C--:B------:R-:W-:Y:S01]  /*adb0*/  FMUL.FTZ R27, R27, R11.reuse ;  /* 0x0000000b1b1b7220 */ /* 0x080fe20000410000 */
[----:B------:R-:W-:Y:S01]  /*adc0*/  IADD3 R13, P6, R18, 0x60, RZ ;  /* 0x00000060120d7810 */ /* 0x000fe20007fde0ff */
[-C--:B------:R-:W-:Y:S01]  /*add0*/  FMUL.FTZ R122, R26, R11.reuse ;  /* 0x0000000b1a7a7220 */ /* 0x080fe20000410000 */
[----:B------:R-:W-:Y:S01]  /*ade0*/  R2UR UR6, R208 ;  /* 0x00000000d00672ca */ /* 0x000fe200000e0000 */
[----:B------:R-:W-:Y:S01]  /*adf0*/  @P0 VIADD R4, R4, 0x36860 ;  /* 0x0003686004040836 */ /* 0x000fe20000000000 */
[----:B------:R-:W-:Y:S01]  /*ae00*/  LOP3.LUT R12, R13, 0x380, RZ, 0xc0, !PT ;  /* 0x000003800d0c7812 */ /* 0x000fe200078ec0ff */
        /* <DEDUP_REMOVED lines=46> */
[C---:B------:R-:W-:Y:S01]  /*b0f0*/  IADD3 R11, P1, R18.reuse, 0x40, RZ ;  /* 0x00000040120b7810 */ /* 0x040fe20007f3e0ff */
[----:B------:R-:W-:Y:S01]  /*b100*/  UIADD3 UR34, -UR6, URZ, URZ ;  /* 0x0000003f06227290 */ /* 0x000fe2000fffe13f */
[----:B------:R-:W-:Y:S01]  /*b110*/  IADD3 R15, P5, R18, 0x4000, RZ ;  /* 0x00004000120f7810 */ /* 0x000fe20007fbe0ff */
[----:B------:R-:W-:Y:S01]  /*b120*/  ULDC UR4, c[0x0][0xda8] ;  /* 0x00036a0000047ab9 */ /* 0x000fe20000000800 */
[----:B------:R-:W-:Y:S01]  /*b130*/  SHF.R.U64 R12, R12, 0x3, RZ ;  /* 0x000000030c0c7819 */ /* 0x000fe200000012ff */
[----:B------:R-:W-:Y:S01]  /*b140*/  UIADD3 UR35, -UR36, URZ, URZ ;  /* 0x0000003f24237290 */ /* 0x000fe2000fffe13f */
[----:B------:R-:W-:Y:S01]  /*b150*/  R2UR UR7, R207 ;  /* 0x00000000cf0772ca */ /* 0x000fe200000e0000 */
[----:B------:R-:W-:Y:S01]  /*b160*/  ULDC.64 UR8, c[0x0][0xb70] ;  /* 0x0002dc0000087ab9 */ /* 0x000fe20000000a00 */
[----:B------:R-:W-:Y:S01]  /*b170*/  LOP3.LUT R10, R11, 0x380, RZ, 0xc0, !PT ;  /* 0x000003800b0a7812 */ /* 0x000fe200078ec0ff */
[----:B------:R-:W-:Y:S01]  /*b180*/  ULDC UR10, c[0x0][0xa88] ;  /* 0x0002a200000a7ab9 */ /* 0x000fe20000000800 */
[----:B------:R-:W-:Y:S01]  /*b190*/  LOP3.LUT R14, R15, 0x380, RZ, 0xc0, !PT ;  /* 0x000003800f0e7812 */ /* 0x000fe200078ec0ff */
[----:B------:R-:W-:Y:S01]  /*b1a0*/  ULDC.64 UR12, c[0x0][0x208] ;  /* 0x00008200000c7ab9 */ /* 0x000fe20000000a00 */
[----:B------:R-:W-:-:S02]  /*b1b0*/  LOP3.LUT R12, R12, R13, RZ, 0x3c, !PT ;  /* 0x0000000d0c0c7212 */ /* 0x000fc400078e3cff */
[----:B------:R-:W-:Y:S02]  /*b1c0*/  IADD3 R13, P3, R18, 0x4060, RZ ;  /* 0x00004060120d7810 */ /* 0x000fe40007f7e0ff */
[----:B------:R-:W-:Y:S02]  /*b1d0*/  SHF.R.U64 R10, R10, 0x3, RZ ;  /* 0x000000030a0a7819 */ /* 0x000fe400000012ff */
[----:B------:R-:W-:Y:S01]  /*b1e0*/  SHF.R.U64 R14, R14, 0x3, RZ ;  /* 0x000000030e0e7819 */ /* 0x000fe200000012ff */
[----:B------:R-:W-:Y:S01]  /*b1f0*/  UIMAD UR34, UR4, UR34, UR7 ;  /* 0x00000022042272a4 */ /* 0x000fe2000f8e0207 */
[----:B------:R-:W-:Y:S01]  /*b200*/  F2FP.F16.F32.PACK_AB R6, R6, R7 ;  /* 0x000000070606723e */ /* 0x000fe200000000ff */
[----:B------:R-:W-:Y:S01]  /*b210*/  USHF.R.S32.HI UR7, URZ, 0x1f, UR36 ;  /* 0x0000001f3f077899 */ /* 0x000fe20008011424 */
[----:B------:R-:W-:Y:S01]  /*b220*/  LOP3.LUT R26, R13, 0x380, RZ, 0xc0, !PT ;  /* 0x000003800d1a7812 */ /* 0x000fe200078ec0ff */
[----:B------:R-:W-:Y:S01]  /*b230*/  ULDC UR4, c[0x0][0xdb4] ;  /* 0x00036d0000047ab9 */ /* 0x000fe20000000800 */
[----:B------:R-:W-:Y:S01]  /*b240*/  F2FP.F16.F32.PACK_AB R7, R31, R30 ;  /* 0x0000001e1f07723e */ /* 0x000fe200000000ff */
[----:B------:R-:W-:Y:S01]  /*b250*/  UIMAD UR35, UR4, UR35, UR6 ;  /* 0x00000023042372a4 */ /* 0x000fe2000f8e0206 */
[----:B------:R-:W-:Y:S01]  /*b260*/  LOP3.LUT R10, R10, R11, RZ, 0x3c, !PT ;  /* 0x0000000b0a0a7212 */ /* 0x000fe200078e3cff */
[----:B------:R-:W-:Y:S01]  /*b270*/  USHF.L.U32 UR34, UR34, 0x7, URZ ;  /* 0x0000000722227899 */ /* 0x000fe2000800063f */
[----:B------:R-:W-:Y:S01]  /*b280*/  IADD3 R9, P2, R18, 0x20, RZ ;  /* 0x0000002012097810 */ /* 0x000fe20007f5e0ff */
[----:B------:R-:W-:Y:S01]  /*b290*/  USHF.R.S32.HI UR4, URZ, 0x1f, UR35 ;  /* 0x0000001f3f047899 */ /* 0x000fe20008011423 */
[----:B------:R-:W-:Y:S01]  /*b2a0*/  LOP3.LUT R14, R14, R15, RZ, 0x3c, !PT ;  /* 0x0000000f0e0e7212 */ /* 0x000fe200078e3cff */
[----:B------:R-:W-:Y:S01]  /*b2b0*/  IMAD.X R15, RZ, RZ, R19, P5 ;  /* 0x000000ffff0f7224 */ /* 0x000fe200028e0613 */
[----:B------:R-:W-:Y:S01]  /*b2c0*/  IADD3 R11, P4, R18, 0x4040, RZ ;  /* 0x00004040120b7810 */ /* 0x000fe20007f9e0ff */
[----:B------:R-:W-:Y:S01]  /*b2d0*/  UIMAD UR6, UR4, UR8, URZ ;  /* 0x00000008040672a4 */ /* 0x000fe2000f8e023f */
[----:B------:R-:W-:Y:S01]  /*b2e0*/  SHF.R.U64 R26, R26, 0x3, RZ ;  /* 0x000000031a1a7819 */ /* 0x000fe200000012ff */
[----:B------:R-:W-:Y:S01]  /*b2f0*/  UIMAD.WIDE.U32 UR4, UR35, UR8, URZ ;  /* 0x00000008230472a5 */ /* 0x000fe2000f8e003f */
[----:B------:R-:W-:Y:S01]  /*b300*/  LOP3.LUT R8, R9, 0x380, RZ, 0xc0, !PT ;  /* 0x0000038009087812 */ /* 0x000fe200078ec0ff */
[----:B------:R-:W-:Y:S01]  /*b310*/  UIMAD UR6, UR35, UR9, UR6 ;  /* 0x00000009230672a4 */ /* 0x000fe2000f8e0206 */
[----:B------:R-:W-:-:S02]  /*b320*/  LOP3.LUT R24, R11, 0x380, RZ, 0xc0, !PT ;  /* 0x000003800b187812 */ /* 0x000fc400078ec0ff */
[----:B------:R-:W-:Y:S01]  /*b330*/  LOP3.LUT R26, R26, R13, RZ, 0x3c, !PT ;  /* 0x0000000d1a1a7212 */ /* 0x000fe200078e3cff */
[--C-:B------:R-:W-:Y:S01]  /*b340*/  IMAD.X R13, RZ, RZ, R19.reuse, P6 ;  /* 0x000000ffff0d7224 */ /* 0x100fe200030e0613 */
[----:B------:R-:W-:Y:S01]  /*b350*/  SHF.R.U64 R8, R8, 0x3, RZ ;  /* 0x0000000308087819 */ /* 0x000fe200000012ff */
[----:B------:R-:W-:Y:S01]  /*b360*/  UIADD3 UR6, UR5, UR6, URZ ;  /* 0x0000000605067290 */ /* 0x000fe2000fffe03f */
[----:B------:R-:W-:Y:S02]  /*b370*/  SHF.R.U64 R24, R24, 0x3, RZ ;  /* 0x0000000318187819 */ /* 0x000fe400000012ff */
[----:B------:R-:W-:Y:S01]  /*b380*/  LOP3.LUT R8, R8, R9, RZ, 0x3c, !PT ;  /* 0x0000000908087212 */ /* 0x000fe200078e3cff */
[----:B------:R-:W-:Y:S01]  /*b390*/  IMAD.X R9, RZ, RZ, R19, P2 ;  /* 0x000000ffff097224 */ /* 0x000fe200010e0613 */
[----:B------:R-:W-:Y:S02]  /*b3a0*/  LOP3.LUT R24, R24, R11, RZ, 0x3c, !PT ;  /* 0x0000000b18187212 */ /* 0x000fe400078e3cff */
[----:B------:R-:W-:-:S02]  /*b3b0*/  IADD3.X R11, RZ, R19, RZ, P1, !PT ;  /* 0x00000013ff0b7210 */ /* 0x000fc40000ffe4ff */
[C---:B------:R-:W-:Y:S02]  /*b3c0*/  IADD3 R29, P2, R18.reuse, 0x8000, RZ ;  /* 0x00008000121d7810 */ /* 0x040fe40007f5e0ff */
[----:B------:R-:W-:Y:S02]  /*b3d0*/  IADD3 R39, P1, R18, 0x8020, RZ ;  /* 0x0000802012277810 */ /* 0x000fe40007f3e0ff */
[----:B------:R-:W-:Y:S02]  /*b3e0*/  LOP3.LUT R28, R29, 0x380, RZ, 0xc0, !PT ;  /* 0x000003801d1c7812 */ /* 0x000fe400078ec0ff */
[----:B------:R-:W-:Y:S02]  /*b3f0*/  LOP3.LUT R38, R39, 0x380, RZ, 0xc0, !PT ;  /* 0x0000038027267812 */ /* 0x000fe400078ec0ff */
[----:B------:R-:W-:Y:S02]  /*b400*/  SHF.R.U64 R28, R28, 0x3, RZ ;  /* 0x000000031c1c7819 */ /* 0x000fe400000012ff */
[----:B------:R-:W-:-:S02]  /*b410*/  SHF.R.U64 R38, R38, 0x3, RZ ;  /* 0x0000000326267819 */ /* 0x000fc400000012ff */
[----:B------:R-:W-:Y:S02]  /*b420*/  MOV R130, R8 ;  /* 0x0000000800827202 */ /* 0x000fe40000000f00 */
[----:B------:R-:W-:Y:S02]  /*b430*/  MOV R129, R10 ;  /* 0x0000000a00817202 */ /* 0x000fe40000000f00 */
[----:B------:R-:W-:Y:S02]  /*b440*/  MOV R128, R12 ;  /* 0x0000000c00807202 */ /* 0x000fe40000000f00 */
[----:B------:R-:W-:Y:S02]  /*b450*/  F2FP.F16.F32.PACK_AB R8, R41, R40 ;  /* 0x000000282908723e */ /* 0x000fe400000000ff */
[----:B------:R-:W-:Y:S02]  /*b460*/  F2FP.F16.F32.PACK_AB R9, R43, R42 ;  /* 0x0000002a2b09723e */ /* 0x000fe400000000ff */
[----:B------:R-:W-:-:S02]  /*b470*/  F2FP.F16.F32.PACK_AB R10, R45, R44 ;  /* 0x0000002c2d0a723e */ /* 0x000fc400000000ff */
[----:B------:R-:W-:Y:S02]  /*b480*/  F2FP.F16.F32.PACK_AB R11, R47, R46 ;  /* 0x0000002e2f0b723e */ /* 0x000fe400000000ff */
[----:B------:R-:W-:Y:S01]  /*b490*/  LOP3.LUT R28, R28, R29, RZ, 0x3c, !PT ;  /* 0x0000001d1c1c7212 */ /* 0x000fe200078e3cff */
[--C-:B------:R-:W-:Y:S01]  /*b4a0*/  IMAD.X R29, RZ, RZ, R19.reuse, P2 ;  /* 0x000000ffff1d7224 */ /* 0x100fe200010e0613 */
[----:B------:R-:W-:Y:S01]  /*b4b0*/  LOP3.LUT R38, R38, R39, RZ, 0x3c, !PT ;  /* 0x0000002726267212 */ /* 0x000fe200078e3cff */
[----:B------:R-:W-:Y:S01]  /*b4c0*/  IMAD.X R39, RZ, RZ, R19, P1 ;  /* 0x000000ffff277224 */ /* 0x000fe200008e0613 */
[----:B------:R-:W-:Y:S02]  /*b4d0*/  MOV R127, R14 ;  /* 0x0000000e007f7202 */ /* 0x000fe40000000f00 */
[----:B------:R-:W-:Y:S02]  /*b4e0*/  F2FP.F16.F32.PACK_AB R13, R51, R50 ;  /* 0x00000032330d723e */ /* 0x000fe400000000ff */
[----:B------:R-:W-:-:S02]  /*b4f0*/  F2FP.F16.F32.PACK_AB R14, R53, R52 ;  /* 0x00000034350e723e */ /* 0x000fc400000000ff */
[----:B------:R-:W-:Y:S02]  /*b500*/  F2FP.F16.F32.PACK_AB R15, R55, R54 ;  /* 0x00000036370f723e */ /* 0x000fe400000000ff */
[----:B------:R-:W-:Y:S02]  /*b510*/  MOV R28, R28 ;  /* 0x0000001c001c7202 */ /* 0x000fe40000000f00 */
        /* <DEDUP_REMOVED lines=21> */
[----:B------:R-:W-:-:S02]  /*b670*/  R2UR UR11, R204 ;  /* 0x00000000cc0b72ca */ /* 0x000fc400000e0000 */
[----:B--2---:R-:W-:Y:S02]  /*b680*/  @P0 PRMT R4, R5, 0x654, R4 ;  /* 0x0000065405040816 */ /* 0x004fe40000000004 */
[C---:B------:R-:W-:Y:S02]  /*b690*/  LOP3.LUT R5, R18.reuse, 0x380, RZ, 0xc0, !PT ;  /* 0x0000038012057812 */ /* 0x040fe400078ec0ff */
[----:B------:R1:W-:Y:S01]  /*b6a0*/  @P0 SYNCS.ARRIVE.TRANS64.RED.A1T0 RZ, [R4+URZ], RZ ;  /* 0x000000ff04ff09a7 */ /* 0x0003e2000810043f */
[----:B------:R-:W-:Y:S01]  /*b6b0*/  BAR.SYNC.DEFER_BLOCKING 0x1, 0x100 ;  /* 0x0044000000007b1d */ /* 0x000fe20000010000 */
[----:B------:R-:W-:Y:S02]  /*b6c0*/  SHF.R.U64 R5, R5, 0x3, RZ ;  /* 0x0000000305057819 */ /* 0x000fe400000012ff */
[----:B------:R-:W-:Y:S02]  /*b6d0*/  IADD3 R21, P0, R18, 0x4020, RZ ;  /* 0x0000402012157810 */ /* 0x000fe40007f1e0ff */
[----:B-1----:R-:W-:Y:S01]  /*b6e0*/  LOP3.LUT R4, R5, R18, RZ, 0x3c, !PT ;  /* 0x0000001205047212 */ /* 0x002fe200078e3cff */
[----:B------:R-:W-:Y:S01]  /*b6f0*/  IMAD.MOV.U32 R5, RZ, RZ, R19 ;  /* 0x000000ffff057224 */ /* 0x000fe200078e0013 */
[----:B------:R-:W-:-:S04]  /*b700*/  LOP3.LUT R20, R21, 0x380, RZ, 0xc0, !PT ;  /* 0x0000038015147812 */ /* 0x000fc800078ec0ff */
[----:B------:R-:W-:Y:S02]  /*b710*/  MOV R35, R4 ;  /* 0x0000000400237202 */ /* 0x000fe40000000f00 */
[----:B------:R-:W-:Y:S02]  /*b720*/  F2FP.F16.F32.PACK_AB R4, R25, R120 ;  /* 0x000000781904723e */ /* 0x000fe400000000ff */
[----:B------:R-:W-:Y:S01]  /*b730*/  F2FP.F16.F32.PACK_AB R5, R27, R122 ;  /* 0x0000007a1b05723e */ /* 0x000fe200000000ff */
[--C-:B------:R-:W-:Y:S01]  /*b740*/  IMAD.X R27, RZ, RZ, R19.reuse, P3 ;  /* 0x000000ffff1b7224 */ /* 0x100fe200018e0613 */
[----:B------:R-:W-:Y:S02]  /*b750*/  IADD3 R120, P5, R18, 0x8060, RZ ;  /* 0x0000806012787810 */ /* 0x000fe40007fbe0ff */
[----:B------:R-:W-:Y:S02]  /*b760*/  SHF.R.U64 R20, R20, 0x3, RZ ;  /* 0x0000000314147819 */ /* 0x000fe400000012ff */
[----:B------:R-:W-:Y:S01]  /*b770*/  LOP3.LUT R25, R120, 0x380, RZ, 0xc0, !PT ;  /* 0x0000038078197812 */ /* 0x000fe200078ec0ff */
[----:B------:R1:W-:Y:S01]  /*b780*/  STSM.16.M88.4 [R35], R4 ;  /* 0x0000000423007844 */ /* 0x0003e20000000200 */
[----:B------:R-:W-:Y:S01]  /*b790*/  LOP3.LUT R20, R20, R21, RZ, 0x3c, !PT ;  /* 0x0000001514147212 */ /* 0x000fe200078e3cff */
[----:B------:R-:W-:Y:S01]  /*b7a0*/  IMAD.X R31, RZ, RZ, R19, P5 ;  /* 0x000000ffff1f7224 */ /* 0x000fe200028e0613 */
[----:B------:R-:W-:-:S02]  /*b7b0*/  IADD3 R21, P6, R18, 0x8040, RZ ;  /* 0x0000804012157810 */ /* 0x000fc40007fde0ff */
[----:B------:R-:W-:Y:S02]  /*b7c0*/  SHF.R.U64 R25, R25, 0x3, RZ ;  /* 0x0000000319197819 */ /* 0x000fe400000012ff */
[----:B------:R-:W-:Y:S02]  /*b7d0*/  LOP3.LUT R34, R21, 0x380, RZ, 0xc0, !PT ;  /* 0x0000038015227812 */ /* 0x000fe400078ec0ff */
[----:B------:R-:W-:Y:S02]  /*b7e0*/  LOP3.LUT R30, R25, R120, RZ, 0x3c, !PT ;  /* 0x00000078191e7212 */ /* 0x000fe400078e3cff */
[----:B------:R-:W-:Y:S02]  /*b7f0*/  SHF.R.U64 R34, R34, 0x3, RZ ;  /* 0x0000000322227819 */ /* 0x000fe400000012ff */
[----:B------:R-:W-:Y:S01]  /*b800*/  MOV R30, R30 ;  /* 0x0000001e001e7202 */ /* 0x000fe20000000f00 */
[----:B------:R-:W-:Y:S01]  /*b810*/  VIADD R31, R211, UR34 ;  /* 0x00000022d31f7c36 */ /* 0x000fe20008000000 */
[----:B------:R-:W-:Y:S01]  /*b820*/  LOP3.LUT R34, R34, R21, RZ, 0x3c, !PT ;  /* 0x0000001522227212 */ /* 0x000fe200078e3cff */
[----:B------:R-:W-:Y:S01]  /*b830*/  IMAD.X R21, RZ, RZ, R19, P0 ;  /* 0x000000ffff157224 */ /* 0x000fe200000e0613 */
[----:B-1----:R-:W-:Y:S01]  /*b840*/  F2FP.F16.F32.PACK_AB R4, R33, R32 ;  /* 0x000000202104723e */ /* 0x002fe200000000ff */
[----:B------:R-:W-:Y:S01]  /*b850*/  VIADD R12, R31, 0x8 ;  /* 0x000000081f0c7836 */ /* 0x000fe20000000000 */
[----:B------:R-:W1:Y:S01]  /*b860*/  LDC.64 R32, c[0x0][0xb78] ;  /* 0x0002de00ff207b82 */ /* 0x000e620000000a00 */
[----:B------:R-:W-:-:S02]  /*b870*/  F2FP.F16.F32.PACK_AB R5, R121, R124 ;  /* 0x0000007c7905723e */ /* 0x000fc400000000ff */
[----:B------:R-:W-:Y:S02]  /*b880*/  F2FP.F16.F32.PACK_AB R6, R37, R36 ;  /* 0x000000242506723e */ /* 0x000fe400000000ff */
[----:B------:R-:W-:Y:S02]  /*b890*/  F2FP.F16.F32.PACK_AB R7, R123, R126 ;  /* 0x0000007e7b07723e */ /* 0x000fe400000000ff */
[----:B------:R-:W-:Y:S02]  /*b8a0*/  LOP3.LUT P0, RZ, R206, 0x3, RZ, 0xc0, !PT ;  /* 0x00000003ceff7812 */ /* 0x000fe4000780c0ff */
[----:B------:R-:W-:Y:S01]  /*b8b0*/  IADD3.X R25, RZ, R19, RZ, P4, !PT ;  /* 0x00000013ff197210 */ /* 0x000fe200027fe4ff */
[----:B------:R-:W-:Y:S01]  /*b8c0*/  STSM.16.M88.4 [R130], R4 ;  /* 0x0000000482007844 */ /* 0x000fe20000000200 */
[----:B------:R-:W-:Y:S01]  /*b8d0*/  MOV R125, R20 ;  /* 0x00000014007d7202 */ /* 0x000fe20000000f00 */
[----:B------:R-:W-:Y:S01]  /*b8e0*/  IMAD.U32 R21, RZ, RZ, UR5 ;  /* 0x00000005ff157e24 */ /* 0x000fe2000f8e00ff */
[----:B------:R-:W-:Y:S01]  /*b8f0*/  MOV R20, UR4 ;  /* 0x0000000400147c02 */ /* 0x000fe20008000f00 */
[----:B------:R2:W-:Y:S01]  /*b900*/  STSM.16.M88.4 [R129], R8 ;  /* 0x0000000881007844 */ /* 0x0005e20000000200 */
[----:B------:R-:W-:Y:S01]  /*b910*/  ISETP.GE.OR P1, PT, R12, UR10, P0 ;  /* 0x0000000a0c007c0c */ /* 0x000fe20008726670 */
[----:B------:R-:W-:Y:S01]  /*b920*/  IMAD.U32 R21, RZ, RZ, UR6 ;  /* 0x00000006ff157e24 */ /* 0x000fe2000f8e00ff */
[----:B------:R-:W-:Y:S01]  /*b930*/  MOV R122, R24 ;  /* 0x00000018007a7202 */ /* 0x000fe20000000f00 */
[----:B------:R-:W-:Y:S01]  /*b940*/  ULDC.64 UR4, c[0x0][0xb40] ;  /* 0x0002d00000047ab9 */ /* 0x000fe20000000a00 */
[----:B------:R-:W-:-:S02]  /*b950*/  MOV R120, R26 ;  /* 0x0000001a00787202 */ /* 0x000fc40000000f00 */
[----:B------:R-:W-:Y:S02]  /*b960*/  F2FP.F16.F32.PACK_AB R12, R49, R48 ;  /* 0x00000030310c723e */ /* 0x000fe400000000ff */
[----:B------:R-:W-:Y:S01]  /*b970*/  F2FP.F16.F32.PACK_AB R24, R57, R56 ;  /* 0x000000383918723e */ /* 0x000fe200000000ff */
[C---:B-1----:R-:W-:Y:S01]  /*b980*/  IMAD.WIDE.U32 R20, R32.reuse, UR36, R20 ;  /* 0x0000002420147c25 */ /* 0x042fe2000f8e0014 */
[----:B------:R-:W-:Y:S01]  /*b990*/  F2FP.F16.F32.PACK_AB R25, R59, R58 ;  /* 0x0000003a3b19723e */ /* 0x000fe200000000ff */
[----:B------:R-:W-:Y:S01]  /*b9a0*/  STSM.16.M88.4 [R128], R12 ;  /* 0x0000000c80007844 */ /* 0x000fe20000000200 */
[----:B------:R-:W-:Y:S02]  /*b9b0*/  F2FP.F16.F32.PACK_AB R26, R61, R60 ;  /* 0x0000003c3d1a723e */ /* 0x000fe400000000ff */
[----:B------:R-:W-:Y:S01]  /*b9c0*/  F2FP.F16.F32.PACK_AB R27, R63, R62 ;  /* 0x0000003e3f1b723e */ /* 0x000fe200000000ff */
[----:B--2---:R-:W-:Y:S01]  /*b9d0*/  IMAD R8, R32, UR7, RZ ;  /* 0x0000000720087c24 */ /* 0x004fe2000f8e02ff */
[----:B------:R-:W-:-:S02]  /*b9e0*/  F2FP.F16.F32.PACK_AB R4, R65, R64 ;  /* 0x000000404104723e */ /* 0x000fc400000000ff */
[----:B------:R-:W-:Y:S01]  /*b9f0*/  F2FP.F16.F32.PACK_AB R5, R67, R66 ;  /* 0x000000424305723e */ /* 0x000fe200000000ff */
[----:B------:R-:W-:Y:S01]  /*ba00*/  IMAD R29, R33, UR36, R8 ;  /* 0x00000024211d7c24 */ /* 0x000fe2000f8e0208 */
[----:B------:R-:W-:Y:S01]  /*ba10*/  F2FP.F16.F32.PACK_AB R6, R69, R68 ;  /* 0x000000444506723e */ /* 0x000fe200000000ff */
[----:B------:R-:W-:Y:S01]  /*ba20*/  STSM.16.M88.4 [R127], R24 ;  /* 0x000000187f007844 */ /* 0x000fe20000000200 */
[----:B------:R-:W-:Y:S02]  /*ba30*/  F2FP.F16.F32.PACK_AB R7, R71, R70 ;  /* 0x000000464707723e */ /* 0x000fe400000000ff */
[----:B------:R-:W-:Y:S02]  /*ba40*/  IADD3.X R35, RZ, R19, RZ, P6, !PT ;  /* 0x00000013ff237210 */ /* 0x000fe400037fe4ff */
[----:B------:R-:W-:Y:S01]  /*ba50*/  F2FP.F16.F32.PACK_AB R8, R73, R72 ;  /* 0x000000484908723e */ /* 0x000fe200000000ff */
[----:B------:R1:W-:Y:S01]  /*ba60*/  STSM.16.M88.4 [R125], R4 ;  /* 0x000000047d007844 */ /* 0x0003e20000000200 */
[----:B------:R-:W-:-:S02]  /*ba70*/  F2FP.F16.F32.PACK_AB R9, R75, R74 ;  /* 0x0000004a4b09723e */ /* 0x000fc400000000ff */
[----:B------:R-:W-:Y:S02]  /*ba80*/  F2FP.F16.F32.PACK_AB R10, R77, R76 ;  /* 0x0000004c4d0a723e */ /* 0x000fe400000000ff */
[----:B------:R-:W-:Y:S02]  /*ba90*/  F2FP.F16.F32.PACK_AB R11, R79, R78 ;  /* 0x0000004e4f0b723e */ /* 0x000fe400000000ff */
[----:B------:R-:W-:Y:S02]  /*baa0*/  MOV R34, R34 ;  /* 0x0000002200227202 */ /* 0x000fe40000000f00 */
[----:B------:R-:W-:Y:S01]  /*bab0*/  ISETP.GE.OR P0, PT, R31, UR10, P0 ;  /* 0x0000000a1f007c0c */ /* 0x000fe20008706670 */
[----:B------:R-:W-:Y:S04]  /*bac0*/  STSM.16.M88.4 [R122], R8 ;  /* 0x000000087a007844 */ /* 0x000fe80000000200 */
[----:B------:R-:W-:Y:S01]  /*bad0*/  STSM.16.M88.4 [R120], R80 ;  /* 0x0000005078007844 */ /* 0x000fe20000000200 */
[----:B-1----:R-:W-:-:S02]  /*bae0*/  SHF.R.S32.HI R5, RZ, 0x1f, R31 ;  /* 0x0000001fff057819 */ /* 0x002fc4000001141f */
[----:B------:R-:W-:Y:S01]  /*baf0*/  IADD3 R6, P2, R31, R20, RZ ;  /* 0x000000141f067210 */ /* 0x000fe20007f5e0ff */
[----:B------:R-:W-:Y:S03]  /*bb00*/  STSM.16.M88.4 [R28], R88 ;  /* 0x000000581c007844 */ /* 0x000fe60000000200 */
[----:B------:R-:W-:Y:S01]  /*bb10*/  IADD3.X R5, R5, R21, R29, P2, !PT ;  /* 0x0000001505057210 */ /* 0x000fe200017fe41d */
[----:B------:R-:W-:Y:S01]  /*bb20*/  STSM.16.M88.4 [R38], R96 ;  /* 0x0000006026007844 */ /* 0x000fe20000000200 */
[C---:B------:R-:W-:Y:S01]  /*bb30*/  LEA R4, P2, R6.reuse, UR4, 0x2 ;  /* 0x0000000406047c11 */ /* 0x040fe2000f8410ff */
[----:B------:R-:W-:Y:S02]  /*bb40*/  ULDC UR4, c[0x0][0xc] ;  /* 0x0000030000047ab9 */ /* 0x000fe40000000800 */
[----:B------:R-:W-:Y:S01]  /*bb50*/  STSM.16.M88.4 [R34], R104 ;  /* 0x0000006822007844 */ /* 0x000fe20000000200 */
[----:B------:R-:W-:Y:S01]  /*bb60*/  LEA.HI.X R5, R6, UR5, R5, 0x2, P2 ;  /* 0x0000000506057c11 */ /* 0x000fe200090f1405 */
[----:B------:R-:W-:-:S02]  /*bb70*/  UIADD3 UR11, UR4, UR11, URZ ;  /* 0x0000000b040b7290 */ /* 0x000fc4000fffe03f */
[----:B------:R-:W-:Y:S01]  /*bb80*/  STSM.16.M88.4 [R30], R112 ;  /* 0x000000701e007844 */ /* 0x000fe20000000200 */
[----:B------:R-:W-:Y:S01]  /*bb90*/  @!PT LDS RZ, [RZ] ;  /* 0x00000000fffff984 */ /* 0x000fe20000000800 */
[----:B------:R-:W-:Y:S01]  /*bba0*/  @!PT LDS RZ, [RZ] ;  /* 0x00000000fffff984 */ /* 0x000fe20000000800 */
[----:B------:R-:W-:Y:S01]  /*bbb0*/  @!PT LDS RZ, [RZ] ;  /* 0x00000000fffff984 */ /* 0x000fe20000000800 */
[----:B------:R-:W-:Y:S01]  /*bbc0*/  @!PT LDS RZ, [RZ] ;  /* 0x00000000fffff984 */ /* 0x000fe20000000800 */
[----:B------:R1:W-:Y:S06]  /*bbd0*/  MEMBAR.ALL.CTA ;  /* 0x0000000000007992 */ /* 0x0003ec0000008000 */
[----:B-1----:R-:W1:Y:S01]  /*bbe0*/  FENCE.VIEW.ASYNC.S ;  /* 0x00000000000073c6 */ /* 0x002e620000000000 */
[----:B------:R-:W-:-:S03]  /*bbf0*/  IMAD.U32 R204, RZ, RZ, UR11 ;  /* 0x0000000bffcc7e24 */ /* 0x000fc6000f8e00ff */
[----:B-1----:R-:W1:Y:S01]  /*bc00*/  SHFL.IDX PT, R6, R210, RZ, 0x1f ;  /* 0x00001fffd2067589 */ /* 0x002e6200000e0000 */
[----:B------:R-:W-:Y:S06]  /*bc10*/  BAR.ARV 0x1, 0x120 ;  /* 0x0044800000007b1d */ /* 0x000fec0000002000 */
[----:B------:R2:W-:Y:S01]  /*bc20*/  @!P0 STG.E desc[UR12][R4.64], R3 ;  /* 0x0000000304008986 */ /* 0x0005e2000c10190c */
[----:B-1----:R-:W-:-:S03]  /*bc30*/  ISETP.NE.AND P0, PT, R6, 0x7, PT ;  /* 0x000000070600780c */ /* 0x002fc60003f05270 */
[----:B------:R2:W-:Y:S10]  /*bc40*/  @!P1 STG.E desc[UR12][R4.64+0x20], R0 ;  /* 0x0000200004009986 */ /* 0x0005f4000c10190c */
        /* <DEDUP_REMOVED lines=23> */
[----:B------:R1:W-:Y:S01]  /*bdc0*/  UTMASTG.5D [UR32], [UR4] ;  /* 0x00000020040073b5 */ /* 0x0003e20008020000 */
[----:B------:R-:W-:-:S02]  /*bdd0*/  UMOV UR8, 0x1 ;  /* 0x0000000100087882 */ /* 0x000fc40000000000 */
[----:B------:R-:W-:Y:S02]  /*bde0*/  UPRMT UR7, URZ, 0x654, UR6 ;  /* 0x000006543f077896 */ /* 0x000fe40008000006 */
[----:B------:R-:W-:Y:S01]  /*bdf0*/  UPRMT UR6, UR8, 0x654, UR6 ;  /* 0x0000065408067896 */ /* 0x000fe20008000006 */
[----:B------:R0:W-:Y:S01]  /*be00*/  UTMACMDFLUSH ;  /* 0x00000000000079b7 */ /* 0x0001e20000000000 */
[----:B------:R-:W-:-:S05]  /*be10*/  DEPBAR.LE SB0, 0x0 ;  /* 0x000080000000791a */ /* 0x000fca0000000000 */
[----:B------:R-:W-:Y:S02]  /*be20*/  SYNCS.ARRIVE.TRANS64.RED.A1T0 RZ, [UR7], RZ ;  /* 0x000000ffffff79a7 */ /* 0x000fe40008100407 */
[----:B-1----:R-:W-:Y:S03]  /*be30*/  SYNCS.ARRIVE.TRANS64.RED.A1T0 RZ, [UR6], RZ ;  /* 0x000000ffffff79a7 */ /* 0x002fe60008100406 */
.L_x_154:
[----:B------:R-:W-:Y:S05]  /*be40*/  BSYNC B0 ;  /* 0x0000000000007941 */ /* 0x000fea0003800000 */
.L_x_153:
[----:B--2---:R-:W1:Y:S01]  /*be50*/  LDC R0, c[0x0][0xda4] ;  /* 0x00036900ff007b82 */ /* 0x004e620000000800 */
[----:B------:R-:W-:Y:S01]  /*be60*/  R2UR UR6, R204 ;  /* 0x00000000cc0672ca */ /* 0x000fe200000e0000 */
[----:B------:R-:W-:Y:S01]  /*be70*/  UIADD3 UR38, UR38, 0x1, URZ ;  /* 0x0000000126267890 */ /* 0x000fe2000fffe03f */
[----:B------:R-:W-:Y:S02]  /*be80*/  R2UR UR5, R16 ;  /* 0x00000000100572ca */ /* 0x000fe400000e0000 */
[----:B------:R-:W-:Y:S01]  /*be90*/  IADD3 R205, R205, 0x1, RZ ;  /* 0x00000001cdcd7810 */ /* 0x000fe20007ffe0ff */
[----:B------:R-:W-:-:S04]  /*bea0*/  UISETP.NE.AND UP0, UPT, UR38, 0x2, UPT ;  /* 0x000000022600788c */ /* 0x000fc8000bf05270 */
[----:B------:R-:W-:Y:S02]  /*beb0*/  USEL UR4, URZ, 0x1, UP0 ;  /* 0x000000013f047887 */ /* 0x000fe40008000000 */
[----:B------:R-:W-:-:S04]  /*bec0*/  USEL UR38, UR38, URZ, UP0 ;  /* 0x0000003f26267287 */ /* 0x000fc80008000000 */
[----:B------:R-:W-:-:S06]  /*bed0*/  ULOP3.LUT UR5, UR5, UR4, URZ, 0x3c, !UPT ;  /* 0x0000000405057292 */ /* 0x000fcc000f8e3c3f */
[----:B------:R-:W-:Y:S01]  /*bee0*/  IMAD.U32 R16, RZ, RZ, UR5 ;  /* 0x00000005ff107e24 */ /* 0x000fe2000f8e00ff */
[----:B-1----:R-:W-:-:S13]  /*bef0*/  ISETP.LE.AND P0, PT, R0, UR6, PT ;  /* 0x0000000600007c0c */ /* 0x002fda000bf03270 */
[----:B------:R-:W-:Y:S05]  /*bf00*/  @!P0 BRA `(.L_x_155) ;  /* 0xffffff5000f08947 */ /* 0x000fea000383ffff */
[----:B------:R-:W-:Y:S05]  /*bf10*/  EXIT ;  /* 0x000000000000794d */ /* 0x000fea0003800000 */
.L_x_127:
[----:B------:R-:W-:-:S08]  /*bf20*/  NOP ;  /* 0x0000000000007918 */ /* 0x000fd00000000000 */
[----:B-1----:R-:W1:-:S00]  /*bf30*/  USETMAXREG.DEALLOC.CTAPOOL 0x18 ;  /* 0x00000018000079c8 */ /* 0x002e4000080e0500 */
[----:B-1----:R-:W-:-:S06]  /*bf40*/  LOP3.LUT R0, R0, 0x3, RZ, 0xc0, !PT ;  /* 0x0000000300007812 */ /* 0x002fcc00078ec0ff */
[----:B------:R-:W1:Y:S02]  /*bf50*/  SHFL.IDX PT, R0, R0, RZ, 0x1f ;  /* 0x00001fff00007589 */ /* 0x000e6400000e0000 */
[----:B-1----:R-:W-:-:S13]  /*bf60*/  ISETP.NE.AND P0, PT, R0, RZ, PT ;  /* 0x000000ff0000720c */ /* 0x002fda0003f05270 */
[----:B------:R-:W-:Y:S05]  /*bf70*/  @P0 EXIT ;  /* 0x000000000000094d */ /* 0x000fea0003800000 */
[----:B------:R-:W1:Y:S01]  /*bf80*/  S2UR UR4, SR_CTAID.X ;  /* 0x00000000000479c3 */ /* 0x000e620000002500 */
[----:B------:R-:W-:Y:S01]  /*bf90*/  IMAD.MOV.U32 R16, RZ, RZ, RZ ;  /* 0x000000ffff107224 */ /* 0x000fe200078e00ff */
[----:B------:R-:W-:Y:S01]  /*bfa0*/  MOV R17, 0x1 ;  /* 0x0000000100117802 */ /* 0x000fe20000000f00 */
[----:B------:R-:W-:-:S05]  /*bfb0*/  IMAD.MOV.U32 R2, RZ, RZ, 0x1 ;  /* 0x00000001ff027424 */ /* 0x000fca00078e00ff */
[----:B------:R-:W1:Y:S02]  /*bfc0*/  LDC R0, c[0x0][0xda4] ;  /* 0x00036900ff007b82 */ /* 0x000e640000000800 */
[----:B-1----:R-:W-:-:S13]  /*bfd0*/  ISETP.LE.AND P0, PT, R0, UR4, PT ;  /* 0x0000000400007c0c */ /* 0x002fda000bf03270 */
[----:B------:R-:W-:Y:S05]  /*bfe0*/  @P0 BRA `(.L_x_156) ;  /* 0x0000003000680947 */ /* 0x000fea0003800000 */
[----:B------:R-:W2:Y:S01]  /*bff0*/  LDL R3, [R1+0x1c] ;  /* 0x00001c0001037983 */ /* 0x000ea20000100800 */
[----:B------:R-:W1:Y:S01]  /*c000*/  S2R R4, SR_TID.X ;  /* 0x0000000000047919 */ /* 0x000e620000002100 */
[----:B------:R-:W3:Y:S02]  /*c010*/  S2UR UR4, SR_CTAID.X ;  /* 0x00000000000479c3 */ /* 0x000ee40000002500 */
[----:B---3--:R-:W-:Y:S01]  /*c020*/  IMAD.U32 R2, RZ, RZ, UR4 ;  /* 0x00000004ff027e24 */ /* 0x008fe2000f8e00ff */
[----:B-1----:R-:W-:-:S05]  /*c030*/  LOP3.LUT P0, R0, R4, 0x1f, RZ, 0xc0, !PT ;  /* 0x0000001f04007812 */ /* 0x002fca000780c0ff */
[----:B------:R2:W-:Y:S04]  /*c040*/  STL [R1+0x28], R0 ;  /* 0x0000280001007387 */ /* 0x0005e80000100800 */
[----:B------:R1:W-:Y:S01]  /*c050*/  STL [R1+0x18], R2 ;  /* 0x0000180201007387 */ /* 0x0003e20000100800 */
[----:B------:R-:W-:-:S04]  /*c060*/  LOP3.LUT P1, RZ, R4, 0x7f, RZ, 0xc0, !PT ;  /* 0x0000007f04ff7812 */ /* 0x000fc8000782c0ff */
[----:B------:R-:W-:Y:S01]  /*c070*/  PLOP3.LUT P0, PT, P0, P1, PT, 0x8a, 0x0 ;  /* 0x000000000000781c */ /* 0x000fe20000703172 */
[----:B------:R-:W-:Y:S02]  /*c080*/  IMAD.MOV.U32 R16, RZ, RZ, RZ ;  /* 0x000000ffff107224 */ /* 0x000fe400078e00ff */
[----:B------:R-:W-:Y:S01]  /*c090*/  IMAD.MOV.U32 R17, RZ, RZ, 0x1 ;  /* 0x00000001ff117424 */ /* 0x000fe200078e00ff */
[----:B------:R-:W-:Y:S01]  /*c0a0*/  P2R R19, PR, RZ, 0x1 ;  /* 0x00000001ff137803 */ /* 0x000fe20000000000 */
[----:B------:R-:W-:Y:S01]  /*c0b0*/  ULDC.64 UR36, c[0x0][0x198] ;  /* 0x0000660000247ab9 */ /* 0x000fe20000000a00 */
[----:B------:R-:W-:Y:S01]  /*c0c0*/  ULDC UR38, c[0x0][0xc] ;  /* 0x0000030000267ab9 */ /* 0x000fe20000000800 */
[----:B--2---:R-:W-:-:S05]  /*c0d0*/  LOP3.LUT R0, R3, 0x2, RZ, 0xfc, !PT ;  /* 0x0000000203007812 */ /* 0x004fca00078efcff */
[----:B------:R1:W-:Y:S04]  /*c0e0*/  STL [R1+0xc], R0 ;  /* 0x00000c0001007387 */ /* 0x0003e80000100800 */
[----:B------:R1:W-:Y:S02]  /*c0f0*/  STL [R1+0x24], RZ ;  /* 0x000024ff01007387 */ /* 0x0003e40000100800 */
.L_x_208:
        /* <DEDUP_REMOVED lines=21> */
[----:B-1----:R-:W-:Y:S02]  /*c250*/  IMAD R9, R4, UR4, RZ ;  /* 0x0000000404097c24 */ /* 0x002fe4000f8e02ff */
[----:B--2---:R-:W-:-:S05]  /*c260*/  @P1 IMAD.HI.U32 R2, R6, R2, RZ ;  /* 0x0000000206021227 */ /* 0x004fca00078e00ff */
[----:B------:R-:W-:Y:S01]  /*c270*/  @P1 SHF.R.U32.HI R7, RZ, R3, R2 ;  /* 0x00000003ff071219 */ /* 0x000fe20000011602 */
[----:B------:R-:W-:Y:S01]  /*c280*/  VIADD R3, R9, 0x6f ;  /* 0x0000006f09037836 */ /* 0x000fe20000000000 */
[----:B------:R-:W-:-:S03]  /*c290*/  MOV R2, 0x400 ;  /* 0x0000040000027802 */ /* 0x000fc60000000f00 */
[----:B------:R4:W-:Y:S01]  /*c2a0*/  STL [R1], R7 ;  /* 0x0000000701007387 */ /* 0x0009e20000100800 */
[----:B---3--:R-:W-:Y:S01]  /*c2b0*/  LEA R8, R5, R2, 0x18 ;  /* 0x0000000205087211 */ /* 0x008fe200078ec0ff */
[----:B------:R-:W-:Y:S02]  /*c2c0*/  IMAD.MOV.U32 R2, RZ, RZ, RZ ;  /* 0x000000ffff027224 */ /* 0x000fe400078e00ff */
[----:B------:R4:W-:Y:S01]  /*c2d0*/  STL [R1+0x20], R9 ;  /* 0x0000200901007387 */ /* 0x0009e20000100800 */
[----:B------:R-:W-:Y:S01]  /*c2e0*/  IADD3 R4, R8, 0x21400, RZ ;  /* 0x0002140008047810 */ /* 0x000fe20007ffe0ff */
[----:B------:R-:W-:Y:S02]  /*c2f0*/  IMAD.HI R2, R3, -0x6db6db6d, R2 ;  /* 0x9249249303027827 */ /* 0x000fe400078e0202 */
[----:B------:R4:W-:Y:S01]  /*c300*/  STL [R1+0x8], R8 ;  /* 0x0000080801007387 */ /* 0x0009e20000100800 */
[----:B------:R-:W-:Y:S01]  /*c310*/  LOP3.LUT P0, RZ, R4, 0x3ff, RZ, 0xc0, !PT ;  /* 0x000003ff04ff7812 */ /* 0x000fe2000780c0ff */
[----:B------:R-:W-:-:S04]  /*c320*/  IMAD.MOV R3, RZ, RZ, -R7 ;  /* 0x000000ffff037224 */ /* 0x000fc800078e0a07 */
[----:B------:R-:W-:Y:S01]  /*c330*/  IMAD R4, R0, R3, R6 ;  /* 0x0000000300047224 */ /* 0x000fe200078e0206 */
[----:B------:R-:W-:-:S04]  /*c340*/  SHF.R.U32.HI R3, RZ, 0x1f, R2 ;  /* 0x0000001fff037819 */ /* 0x000fc80000011602 */
[----:B------:R-:W-:Y:S01]  /*c350*/  LEA.HI.SX32 R0, R2, R3, 0x1a ;  /* 0x0000000302007211 */ /* 0x000fe200078fd2ff */
[----:B------:R4:W-:Y:S04]  /*c360*/  STL [R1+0x4], R4 ;  /* 0x0000040401007387 */ /* 0x0009e80000100800 */
[----:B------:R4:W-:Y:S01]  /*c370*/  STL [R1+0x14], R0 ;  /* 0x0000140001007387 */ /* 0x0009e20000100800 */
[----:B------:R-:W-:Y:S05]  /*c380*/  @!P0 BRA `(.L_x_157) ;  /* 0x0000000000408947 */ /* 0x000fea0003800000 */
[----:B------:R-:W-:Y:S01]  /*c390*/  MOV R2, 0x0 ;  /* 0x0000000000027802 */ /* 0x000fe20000000f00 */
[----:B------:R-:W-:Y:S01]  /*c3a0*/  ULDC.64 UR6, c[0x4][0xa8] ;  /* 0x01002a0000067ab9 */ /* 0x000fe20000000a00 */
[----:B------:R-:W-:Y:S01]  /*c3b0*/  ULDC.64 UR8, c[0x4][0xb0] ;  /* 0x01002c0000087ab9 */ /* 0x000fe20000000a00 */
[----:B------:R-:W-:Y:S01]  /*c3c0*/  ULDC.64 UR4, c[0x4][0x8] ;  /* 0x0100020000047ab9 */ /* 0x000fe20000000a00 */
[----:B----4-:R-:W-:Y:S01]  /*c3d0*/  IMAD.U32 R4, RZ, RZ, UR6 ;  /* 0x00000006ff047e24 */ /* 0x010fe2000f8e00ff */
[----:B------:R-:W-:Y:S01]  /*c3e0*/  MOV R6, UR8 ;  /* 0x0000000800067c02 */ /* 0x000fe20008000f00 */
[----:B------:R-:W1:Y:S01]  /*c3f0*/  LDC.64 R2, c[0x4][R2] ;  /* 0x0100000002027b82 */ /* 0x000e620000000a00 */
[----:B------:R-:W-:Y:S01]  /*c400*/  IMAD.U32 R5, RZ, RZ, UR7 ;  /* 0x00000007ff057e24 */ /* 0x000fe2000f8e00ff */
[----:B------:R-:W-:Y:S01]  /*c410*/  MOV R8, 0x70 ;  /* 0x0000007000087802 */ /* 0x000fe20000000f00 */
[----:B------:R-:W-:Y:S02]  /*c420*/  IMAD.U32 R7, RZ, RZ, UR9 ;  /* 0x00000009ff077e24 */ /* 0x000fe4000f8e00ff */
[----:B------:R-:W-:-:S02]  /*c430*/  IMAD.U32 R10, RZ, RZ, UR4 ;  /* 0x00000004ff0a7e24 */ /* 0x000fc4000f8e00ff */
[----:B------:R-:W-:Y:S02]  /*c440*/  IMAD.U32 R11, RZ, RZ, UR5 ;  /* 0x00000005ff0b7e24 */ /* 0x000fe4000f8e00ff */
[----:B------:R-:W-:Y:S02]  /*c450*/  IMAD.MOV.U32 R12, RZ, RZ, 0x1 ;  /* 0x00000001ff0c7424 */ /* 0x000fe400078e00ff */
[----:B------:R-:W-:-:S07]  /*c460*/  IMAD.MOV.U32 R13, RZ, RZ, RZ ;  /* 0x000000ffff0d7224 */ /* 0x000fce00078e00ff */
[----:B------:R-:W-:-:S07]  /*c470*/  LEPC R20, `(.L_x_157) ;  /* 0x000000001014794e */ /* 0x000fce0000000000 */
[----:B-1----:R-:W-:Y:S05]  /*c480*/  CALL.ABS.NOINC R2 ;  /* 0x0000000002007343 */ /* 0x002fea0003c00000 */
.L_x_157:
[----:B------:R-:W4:Y:S02]  /*c490*/  LDL R2, [R1+0x8] ;  /* 0x0000080001027983 */ /* 0x000f240000100800 */
[----:B----4-:R-:W-:-:S05]  /*c4a0*/  VIADD R0, R2, 0x400 ;  /* 0x0000040002007836 */ /* 0x010fca0000000000 */
[----:B------:R-:W-:-:S13]  /*c4b0*/  LOP3.LUT P0, RZ, R0, 0x3ff, RZ, 0xc0, !PT ;  /* 0x000003ff00ff7812 */ /* 0x000fda000780c0ff */
[----:B------:R-:W-:Y:S05]  /*c4c0*/  @!P0 BRA `(.L_x_158) ;  /* 0x0000000000808947 */ /* 0x000fea0003800000 */
[----:B------:R-:W-:Y:S01]  /*c4d0*/  MOV R0, 0x0 ;  /* 0x0000000000007802 */ /* 0x000fe20000000f00 */
[----:B------:R-:W-:Y:S01]  /*c4e0*/  ULDC.64 UR6, c[0x4][0xa8] ;  /* 0x01002a0000067ab9 */ /* 0x000fe20000000a00 */
[----:B------:R-:W-:Y:S01]  /*c4f0*/  ULDC.64 UR8, c[0x4][0xb0] ;  /* 0x01002c0000087ab9 */ /* 0x000fe20000000a00 */
[----:B------:R-:W-:Y:S01]  /*c500*/  ULDC.64 UR4, c[0x4][0x10] ;  /* 0x0100040000047ab9 */ /* 0x000fe20000000a00 */
[----:B------:R1:W2:Y:S01]  /*c510*/  LDC.64 R2, c[0x4][R0] ;  /* 0x0100000000027b82 */ /* 0x0002a20000000a00 */
[----:B------:R-:W-:Y:S01]  /*c520*/  MOV R4, UR6 ;  /* 0x0000000600047c02 */ /* 0x000fe20008000f00 */
[----:B------:R-:W-:Y:S01]  /*c530*/  IMAD.U32 R5, RZ, RZ, UR7 ;  /* 0x00000007ff057e24 */ /* 0x000fe2000f8e00ff */
[----:B------:R-:W-:Y:S01]  /*c540*/  MOV R10, UR4 ;  /* 0x00000004000a7c02 */ /* 0x000fe20008000f00 */
[----:B------:R-:W-:Y:S01]  /*c550*/  IMAD.U32 R6, RZ, RZ, UR8 ;  /* 0x00000008ff067e24 */ /* 0x000fe2000f8e00ff */
[----:B------:R-:W-:Y:S01]  /*c560*/  MOV R13, RZ ;  /* 0x000000ff000d7202 */ /* 0x000fe20000000f00 */
[----:B------:R-:W-:-:S02]  /*c570*/  IMAD.U32 R7, RZ, RZ, UR9 ;  /* 0x00000009ff077e24 */ /* 0x000fc4000f8e00ff */
[----:B------:R-:W-:Y:S02]  /*c580*/  IMAD.U32 R11, RZ, RZ, UR5 ;  /* 0x00000005ff0b7e24 */ /* 0x000fe4000f8e00ff */
[----:B------:R-:W-:Y:S02]  /*c590*/  IMAD.MOV.U32 R8, RZ, RZ, 0x70 ;  /* 0x00000070ff087424 */ /* 0x000fe400078e00ff */
[----:B-1----:R-:W-:-:S07]  /*c5a0*/  IMAD.MOV.U32 R12, RZ, RZ, 0x1 ;  /* 0x00000001ff0c7424 */ /* 0x002fce00078e00ff */
[----:B------:R-:W-:-:S07]  /*c5b0*/  LEPC R20, `(.L_x_159) ;  /* 0x000000001014794e */ /* 0x000fce0000000000 */
[----:B--2---:R-:W-:Y:S05]  /*c5c0*/  CALL.ABS.NOINC R2 ;  /* 0x0000000002007343 */ /* 0x004fea0003c00000 */
.L_x_159:
        /* <DEDUP_REMOVED lines=16> */
.L_x_158:
[----:B------:R-:W2:Y:S01]  /*c6d0*/  LDL R8, [R1+0x4] ;  /* 0x0000040001087983 */ /* 0x000ea20000100800 */
[----:B------:R-:W1:Y:S01]  /*c6e0*/  LDC R0, c[0x0][0x428] ;  /* 0x00010a00ff007b82 */ /* 0x000e620000000800 */
[----:B------:R-:W-:Y:S02]  /*c6f0*/  ULDC.64 UR4, c[0x0][0x9f8] ;  /* 0x00027e0000047ab9 */ /* 0x000fe40000000a00 */
[----:B------:R-:W3:Y:S04]  /*c700*/  LDL R6, [R1] ;  /* 0x0000000001067983 */ /* 0x000ee80000100800 */
[----:B------:R-:W4:Y:S01]  /*c710*/  LDL R7, [R1+0x28] ;  /* 0x0000280001077983 */ /* 0x000f220000100800 */
[----:B-1----:R-:W-:-:S03]  /*c720*/  ISETP.NE.AND P1, PT, R0, 0x1, PT ;  /* 0x000000010000780c */ /* 0x002fc60003f25270 */
[----:B------:R-:W4:Y:S01]  /*c730*/  LDL.LU R5, [R1+0x10] ;  /* 0x0000100001057983 */ /* 0x000f220000300800 */
[----:B------:R-:W-:Y:S01]  /*c740*/  ISETP.NE.U32.AND P0, PT, RZ, UR4, PT ;  /* 0x00000004ff007c0c */ /* 0x000fe2000bf05070 */
[----:B------:R-:W-:Y:S01]  /*c750*/  ULDC.64 UR6, c[0x0][0x208] ;  /* 0x0000820000067ab9 */ /* 0x000fe20000000a00 */
[----:B------:R-:W-:Y:S01]  /*c760*/  ULDC UR4, c[0x0][0xda8] ;  /* 0x00036a0000047ab9 */ /* 0x000fe20000000800 */
[----:B------:R-:W4:Y:S01]  /*c770*/  LDL R4, [R1+0x18] ;  /* 0x0000180001047983 */ /* 0x000f220000100800 */
[----:B------:R-:W-:-:S05]  /*c780*/  ISETP.NE.AND.EX P0, PT, RZ, UR5, PT, P0 ;  /* 0x00000005ff007c0c */ /* 0x000fca000bf05300 */
[----:B------:R-:W2:Y:S08]  /*c790*/  @P1 LDC R2, c[0x0][0x42c] ;  /* 0x00010b00ff021b82 */ /* 0x000eb00000000800 */
[----:B------:R-:W1:Y:S01]  /*c7a0*/  @P1 LDC R3, c[0x0][0x430] ;  /* 0x00010c00ff031b82 */ /* 0x000e620000000800 */
[----:B--2---:R-:W-:-:S04]  /*c7b0*/  @P1 IMAD.HI.U32 R2, R8, R2, RZ ;  /* 0x0000000208021227 */ /* 0x004fc800078e00ff */
[----:B------:R-:W-:Y:S01]  /*c7c0*/  IMAD.MOV.U32 R0, RZ, RZ, R8 ;  /* 0x000000ffff007224 */ /* 0x000fe200078e0008 */
[----:B-1----:R-:W-:Y:S02]  /*c7d0*/  @P1 SHF.R.U32.HI R0, RZ, R3, R2 ;  /* 0x00000003ff001219 */ /* 0x002fe40000011602 */
[----:B------:R-:W3:Y:S02]  /*c7e0*/  @P0 LDC.64 R2, c[0x0][0x9f8] ;  /* 0x00027e00ff020b82 */ /* 0x000ee40000000a00 */
[----:B---3--:R-:W-:-:S05]  /*c7f0*/  @P0 IMAD.WIDE R2, R6, 0x4, R2 ;  /* 0x0000000406020825 */ /* 0x008fca00078e0202 */
[----:B------:R1:W5:Y:S01]  /*c800*/  @P0 LDG.E R6, desc[UR6][R2.64] ;  /* 0x0000000602060981 */ /* 0x000362000c1e1900 */
[----:B----4-:R-:W-:Y:S01]  /*c810*/  ISETP.NE.AND P1, PT, R7, RZ, PT ;  /* 0x000000ff0700720c */ /* 0x010fe20003f25270 */
[----:B------:R-:W-:Y:S01]  /*c820*/  IMAD.MOV R7, RZ, RZ, -R5 ;  /* 0x000000ffff077224 */ /* 0x000fe200078e0a05 */
[----:B------:R-:W2:Y:S02]  /*c830*/  S2R R21, SR_CgaCtaId ;  /* 0x0000000000157919 */ /* 0x000ea40000008800 */
[----:B------:R-:W-:Y:S01]  /*c840*/  PLOP3.LUT P2, PT, P1, PT, PT, 0x8, 0x0 ;  /* 0x000000000000781c */ /* 0x000fe20000f4e170 */
[----:B------:R-:W-:-:S05]  /*c850*/  IMAD R7, R7, UR4, R4 ;  /* 0x0000000407077c24 */ /* 0x000fca000f8e0204 */
[----:B------:R-:W-:-:S03]  /*c860*/  SHF.L.U32 R7, R7, 0x7, RZ ;  /* 0x0000000707077819 */ /* 0x000fc600000006ff */
[----:B------:R-:W-:-:S05]  /*c870*/  VOTEU.ALL UP1, P1 ;  /* 0x00000000003f7886 */ /* 0x000fca0000820000 */
[----:B------:R-:W-:-:S04]  /*c880*/  @!UP1 UIADD3 UR8, UP0, UR36, 0x270, URZ ;  /* 0x0000027024089890 */ /* 0x000fc8000ff1e03f */
[----:B------:R-:W-:-:S03]  /*c890*/  @!UP1 UIADD3.X UR9, URZ, UR37, URZ, UP0, !UPT ;  /* 0x000000253f099290 */ /* 0x000fc600087fe43f */
[----:B-1----:R-:W-:-:S09]  /*c8a0*/  VOTEU.ALL UP0, P1 ;  /* 0x00000000003f7886 */ /* 0x002fd20000800000 */
.L_x_160:
[----:B------:R-:W3:Y:S04]  /*c8b0*/  LDL R3, [R1] ;  /* 0x0000000001037983 */ /* 0x000ee80000100800 */
[----:B------:R-:W4:Y:S01]  /*c8c0*/  LDL R2, [R1+0x4] ;  /* 0x0000040001027983 */ /* 0x000f220000100800 */
[----:B------:R-:W-:Y:S01]  /*c8d0*/  UMOV UR4, URZ ;  /* 0x0000003f00047c82 */ /* 0x000fe20008000000 */
[----:B------:R-:W-:Y:S02]  /*c8e0*/  PLOP3.LUT P0, PT, P0, P2, PT, 0xa2, 0x0 ;  /* 0x000000000000781c */ /* 0x000fe40000705472 */
[----:B---3--:R-:W-:-:S08]  /*c8f0*/  @P2 R2UR P0, UR7, R3 ;  /* 0x00000000030722ca */ /* 0x008fd00000000000 */
[----:B------:R-:W-:Y:S02]  /*c900*/  PLOP3.LUT P0, PT, P0, P2, PT, 0xa2, 0x0 ;  /* 0x000000000000781c */ /* 0x000fe40000705472 */
[----:B----4-:R-:W-:-:S08]  /*c910*/  @P2 R2UR.OR P0, UR6, R2 ;  /* 0x00000000020622ca */ /* 0x010fd00000100000 */
        /* <DEDUP_REMOVED lines=8> */
.L_x_161:
[----:B------:R-:W3:Y:S04]  /*c9a0*/  LDL R3, [R1] ;  /* 0x0000000001037983 */ /* 0x000ee80000100800 */
[----:B------:R-:W4:Y:S01]  /*c9b0*/  LDL R2, [R1+0x4] ;  /* 0x0000040001027983 */ /* 0x000f220000100800 */
        /* <DEDUP_REMOVED lines=12> */
.L_x_162:
        /* <DEDUP_REMOVED lines=11> */
[----:B------:R-:W1:Y:S01]  /*cb30*/  LDC.64 R2, c[0x0][0x3f8] ;  /* 0x0000fe00ff027b82 */ /* 0x000e620000000a00 */
[----:B--2---:R-:W-:Y:S01]  /*cb40*/  LOP3.LUT R21, R21, 0x1, RZ, 0xc0, !PT ;  /* 0x0000000115157812 */ /* 0x004fe200078ec0ff */
[----:B------:R-:W-:-:S04]  /*cb50*/  UMOV UR4, 0xffffffff ;  /* 0xffffffff00047882 */ /* 0x000fc80000000000 */
[C---:B------:R-:W-:Y:S02]  /*cb60*/  IMAD R20, R21.reuse, 0x38, RZ ;  /* 0x0000003815147824 */ /* 0x040fe400078e02ff */
[----:B------:R-:W-:Y:S01]  /*cb70*/  IMAD R21, R21, 0xe00, RZ ;  /* 0x00000e0015157824 */ /* 0x000fe200078e02ff */
[----:B-1----:R-:W-:-:S04]  /*cb80*/  ISETP.NE.U32.AND P0, PT, R2, RZ, PT ;  /* 0x000000ff0200720c */ /* 0x002fc80003f05070 */
[----:B------:R-:W-:-:S04]  /*cb90*/  ISETP.NE.AND.EX P0, PT, R3, RZ, PT, P0 ;  /* 0x000000ff0300720c */ /* 0x000fc80003f05300 */
[----:B-----5:R-:W-:Y:S01]  /*cba0*/  SEL R5, R6, RZ, !P0 ;  /* 0x000000ff06057207 */ /* 0x020fe20004000000 */
[----:B------:R-:W-:Y:S08]  /*cbb0*/  BRA.DIV UR4, `(.L_x_163) ;  /* 0x0000002a04c07947 */ /* 0x000ff0000b800000 */
.L_x_224:
[----:B------:R-:W2:Y:S01]  /*cbc0*/  LDL R8, [R1+0x14] ;  /* 0x0000140001087983 */ /* 0x000ea20000100800 */
[----:B------:R-:W-:Y:S01]  /*cbd0*/  UMOV UR4, 0xffffffff ;  /* 0xffffffff00047882 */ /* 0x000fe20000000000 */
[--C-:B------:R-:W-:Y:S01]  /*cbe0*/  SHF.R.S32.HI R12, RZ, 0x1f, R6.reuse ;  /* 0x0000001fff0c7819 */ /* 0x100fe20000011406 */
[----:B------:R-:W-:Y:S02]  /*cbf0*/  IMAD.MOV.U32 R4, RZ, RZ, R6 ;  /* 0x000000ffff047224 */ /* 0x000fe400078e0006 */
[----:B--2---:R-:W-:Y:S01]  /*cc00*/  VIADD R8, R8, 0xffffffff ;  /* 0xffffffff08087836 */ /* 0x004fe20000000000 */
[----:B------:R-:W-:Y:S06]  /*cc10*/  BRA.DIV UR4, `(.L_x_164) ;  /* 0x0000002a04dc7947 */ /* 0x000fec000b800000 */
[----:B------:R-:W-:-:S13]  /*cc20*/  ELECT P6, URZ, PT ;  /* 0x00000000003f782f */ /* 0x000fda00038c0000 */
.L_x_227:
[----:B------:R-:W-:Y:S05]  /*cc30*/  @!P6 BRA `(.L_x_165) ;  /* 0x000000040028e947 */ /* 0x000fea0003800000 */
        /* <DEDUP_REMOVED lines=9> */
[----:B------:R-:W-:-:S04]  /*ccd0*/  @P1 SHF.R.U32.HI R5, RZ, R11, R10 ;  /* 0x0000000bff051219 */ /* 0x000fc8000001160a */
[--C-:B------:R-:W-:Y:S01]  /*cce0*/  SHF.R.S32.HI R11, RZ, 0x1f, R5.reuse ;  /* 0x0000001fff0b7819 */ /* 0x100fe20000011405 */
[--C-:B------:R-:W-:Y:S02]  /*ccf0*/  IMAD.MOV R18, RZ, RZ, -R5.reuse ;  /* 0x000000ffff127224 */ /* 0x100fe400078e0a05 */
[----:B------:R-:W-:Y:S02]  /*cd00*/  IMAD.MOV.U32 R10, RZ, RZ, R5 ;  /* 0x000000ffff0a7224 */ /* 0x000fe400078e0005 */
[----:B------:R-:W-:Y:S02]  /*cd10*/  IMAD R18, R9, R18, R8 ;  /* 0x0000001209127224 */ /* 0x000fe400078e0208 */
[----:B------:R-:W-:Y:S02]  /*cd20*/  IMAD R9, R12, UR4, RZ ;  /* 0x000000040c097c24 */ /* 0x000fe4000f8e02ff */
[----:B------:R-:W-:-:S04]  /*cd30*/  IMAD.WIDE.U32 R10, R6, UR4, R10 ;  /* 0x00000004060a7c25 */ /* 0x000fc8000f8e000a */
[----:B------:R-:W-:Y:S01]  /*cd40*/  IMAD R5, R6, UR5, R9 ;  /* 0x0000000506057c24 */ /* 0x000fe2000f8e0209 */
[----:B------:R-:W-:-:S03]  /*cd50*/  LEA R14, P1, R10, R2, 0x2 ;  /* 0x000000020a0e7211 */ /* 0x000fc600078210ff */
[----:B------:R-:W-:-:S05]  /*cd60*/  IMAD.IADD R5, R11, 0x1, R5 ;  /* 0x000000010b057824 */ /* 0x000fca00078e0205 */
[----:B------:R-:W-:-:S05]  /*cd70*/  LEA.HI.X R15, R10, R3, R5, 0x2, P1 ;  /* 0x000000030a0f7211 */ /* 0x000fca00008f1405 */
[----:B------:R1:W5:Y:S02]  /*cd80*/  LDG.E R6, desc[UR6][R14.64] ;  /* 0x000000060e067981 */ /* 0x000364000c1e1900 */
.L_x_166:
[----:B------:R-:W2:Y:S01]  /*cd90*/  S2R R9, SR_CgaCtaId ;  /* 0x0000000000097919 */ /* 0x000ea20000008800 */
[----:B------:R-:W-:-:S04]  /*cda0*/  MOV R5, 0x400 ;  /* 0x0000040000057802 */ /* 0x000fc80000000f00 */
[----:B--2---:R-:W-:Y:S02]  /*cdb0*/  LEA R5, R9, R5, 0x18 ;  /* 0x0000000509057211 */ /* 0x004fe400078ec0ff */
[----:B------:R-:W-:Y:S02]  /*cdc0*/  SHF.L.U32 R9, R17, 0x1f, RZ ;  /* 0x0000001f11097819 */ /* 0x000fe400000006ff */
[----:B------:R-:W-:-:S04]  /*cdd0*/  LEA R5, R16, R5, 0x3 ;  /* 0x0000000510057211 */ /* 0x000fc800078e18ff */
[----:B------:R-:W2:Y:S02]  /*cde0*/  SYNCS.PHASECHK.TRANS64.TRYWAIT P1, [R5+URZ+0x36840], R9 ;  /* 0x03684009050075a7 */ /* 0x000ea4000802017f */
[----:B--2---:R-:W-:Y:S05]  /*cdf0*/  @!P1 BRA `(.L_x_167) ;  /* 0x0000002800849947 */ /* 0x004fea0003800000 */
.L_x_228:
[----:B------:R-:W3:Y:S01]  /*ce00*/  LDL R10, [R1+0xc] ;  /* 0x00000c00010a7983 */ /* 0x000ee20000100800 */
[----:B------:R-:W4:Y:S02]  /*ce10*/  S2R R11, SR_TID.X ;  /* 0x00000000000b7919 */ /* 0x000f240000002100 */
[----:B----4-:R-:W-:-:S13]  /*ce20*/  LOP3.LUT P1, RZ, R11, 0x7f, RZ, 0xc0, !PT ;  /* 0x0000007f0bff7812 */ /* 0x010fda000782c0ff */
[----:B--2---:R-:W-:-:S04]  /*ce30*/  @!P1 IMAD.MOV.U32 R9, RZ, RZ, 0xa800 ;  /* 0x0000a800ff099424 */ /* 0x004fc800078e00ff */
[----:B------:R3:W-:Y:S02]  /*ce40*/  @!P1 SYNCS.ARRIVE.TRANS64 RZ, [R5+URZ+0x36830], R9 ;  /* 0x0368300905ff99a7 */ /* 0x0007e4000800003f */
[----:B---3--:R-:W-:-:S04]  /*ce50*/  PRMT R9, R10, 0x9910, RZ ;  /* 0x000099100a097816 */ /* 0x008fc800000000ff */
[----:B------:R-:W-:-:S13]  /*ce60*/  ISETP.NE.AND P1, PT, R9, 0x2, PT ;  /* 0x000000020900780c */ /* 0x000fda0003f25270 */
[----:B------:R-:W-:Y:S05]  /*ce70*/  @P1 BRA `(.L_x_168) ;  /* 0x0000000000041947 */ /* 0x000fea0003800000 */
[----:B------:R-:W-:Y:S01]  /*ce80*/  BPT.TRAP 0x1 ;  /* 0x000000040000795c */ /* 0x000fe20000300000 */
.L_x_168:
[----:B------:R-:W-:-:S13]  /*ce90*/  ISETP.NE.AND P1, PT, R19, RZ, PT ;  /* 0x000000ff1300720c */ /* 0x000fda0003f25270 */
[----:B------:R-:W-:Y:S05]  /*cea0*/  @P1 BRA `(.L_x_169) ;  /* 0x0000000000041947 */ /* 0x000fea0003800000 */
[----:B------:R-:W-:Y:S01]  /*ceb0*/  BPT.TRAP 0x1 ;  /* 0x000000040000795c */ /* 0x000fe20000300000 */
.L_x_169:
[----:B------:R-:W2:Y:S01]  /*cec0*/  S2R R10, SR_CgaCtaId ;  /* 0x00000000000a7919 */ /* 0x000ea20000008800 */
[----:B------:R-:W-:Y:S01]  /*ced0*/  MOV R9, 0x400 ;  /* 0x0000040000097802 */ /* 0x000fe20000000f00 */
[----:B------:R-:W-:Y:S01]  /*cee0*/  UIADD3 UR4, UP0, UR36, 0x370, URZ ;  /* 0x0000037024047890 */ /* 0x000fe2000ff1e03f */
[----:B------:R-:W-:Y:S01]  /*cef0*/  R2UR UR9, R5 ;  /* 0x00000000050972ca */ /* 0x000fe200000e0000 */
[----:B------:R-:W-:Y:S01]  /*cf00*/  IMAD R5, R16, 0x5400, R21 ;  /* 0x0000540010057824 */ /* 0x000fe200078e0215 */
[----:B------:R-:W-:Y:S01]  /*cf10*/  R2UR UR11, R18 ;  /* 0x00000000120b72ca */ /* 0x000fe200000e0000 */
[----:B------:R-:W-:Y:S01]  /*cf20*/  UMOV UR10, URZ ;  /* 0x0000003f000a7c82 */ /* 0x000fe20008000000 */
[----:B------:R-:W-:Y:S01]  /*cf30*/  R2UR UR5, R20 ;  /* 0x00000000140572ca */ /* 0x000fe200000e0000 */
[----:B------:R-:W-:Y:S01]  /*cf40*/  UMOV UR18, 0x30000 ;  /* 0x0003000000127882 */ /* 0x000fe20000000000 */
[----:B------:R-:W-:Y:S01]  /*cf50*/  R2UR UR12, R0 ;  /* 0x00000000000c72ca */ /* 0x000fe200000e0000 */
[----:B------:R-:W-:Y:S01]  /*cf60*/  UMOV UR6, 0x0 ;  /* 0x0000000000067882 */ /* 0x000fe20000000000 */
[----:B-----5:R-:W-:Y:S01]  /*cf70*/  R2UR UR13, R6 ;  /* 0x00000000060d72ca */ /* 0x020fe200000e0000 */
[----:B------:R-:W-:Y:S01]  /*cf80*/  UMOV UR7, 0x14f00000 ;  /* 0x14f0000000077882 */ /* 0x000fe20000000000 */
[----:B------:R-:W-:-:S03]  /*cf90*/  UMOV UR16, 0x40 ;  /* 0x0000004000107882 */ /* 0x000fc60000000000 */
[----:B------:R-:W-:-:S04]  /*cfa0*/  UIADD3 UR9, UR9, 0x36830, URZ ;  /* 0x0003683009097890 */ /* 0x000fc8000fffe03f */
[----:B------:R-:W-:Y:S02]  /*cfb0*/  UIMAD UR11, UR11, 0x70, UR5 ;  /* 0x000000700b0b78a4 */ /* 0x000fe4000f8e0205 */
[----:B------:R-:W-:Y:S01]  /*cfc0*/  UIADD3.X UR5, URZ, UR37, URZ, UP0, !UPT ;  /* 0x000000253f057290 */ /* 0x000fe200087fe43f */
[----:B--2---:R-:W-:-:S05]  /*cfd0*/  LEA R9, R10, R9, 0x18 ;  /* 0x000000090a097211 */ /* 0x004fca00078ec0ff */
[----:B------:R-:W-:-:S05]  /*cfe0*/  IMAD R5, R5, 0x2, R9 ;  /* 0x0000000205057824 */ /* 0x000fca00078e0209 */
[----:B------:R-:W-:Y:S01]  /*cff0*/  R2UR UR8, R5 ;  /* 0x00000000050872ca */ /* 0x000fe200000e0000 */
[----:B------:R-:W-:-:S12]  /*d000*/  IMAD.MOV.U32 R5, RZ, RZ, R6 ;  /* 0x000000ffff057224 */ /* 0x000fd800078e0006 */
[----:B------:R-:W-:Y:S02]  /*d010*/  UIADD3 UR14, UR8, 0x21400, URZ ;  /* 0x00021400080e7890 */ /* 0x000fe4000fffe03f */
[----:B------:R-:W-:Y:S02]  /*d020*/  UIADD3 UR15, UR8, 0x24c00, URZ ;  /* 0x00024c00080f7890 */ /* 0x000fe4000fffe03f */
[----:B------:R-:W-:-:S03]  /*d030*/  UIADD3 UR17, UR8, 0x28400, URZ ;  /* 0x0002840008117890 */ /* 0x000fc6000fffe03f */
[----:B------:R-:W-:Y:S01]  /*d040*/  UMOV UR8, UR14 ;  /* 0x0000000e00087c82 */ /* 0x000fe20008000000 */
[----:B------:R-:W-:Y:S01]  /*d050*/  UMOV UR14, 0x80 ;  /* 0x00000080000e7882 */ /* 0x000fe20000000000 */
[----:B------:R2:W-:Y:S02]  /*d060*/  UTMALDG.4D.MULTICAST [UR8], [UR4], UR18, desc[UR6] ;  /* 0x00000608040073b4 */ /* 0x0005e40008019812 */
[----:B--2---:R-:W-:Y:S01]  /*d070*/  UMOV UR8, UR15 ;  /* 0x0000000f00087c82 */ /* 0x004fe20008000000 */
[----:B------:R-:W-:Y:S02]  /*d080*/  UMOV UR10, UR16 ;  /* 0x00000010000a7c82 */ /* 0x000fe40008000000 */
[----:B------:R2:W-:Y:S02]  /*d090*/  UTMALDG.4D.MULTICAST [UR8], [UR4], UR18, desc[UR6] ;  /* 0x00000608040073b4 */ /* 0x0005e40008019812 */
[----:B--2---:R-:W-:Y:S01]  /*d0a0*/  UMOV UR8, UR17 ;  /* 0x0000001100087c82 */ /* 0x004fe20008000000 */
[----:B------:R-:W-:-:S02]  /*d0b0*/  UMOV UR10, UR14 ;  /* 0x0000000e000a7c82 */ /* 0x000fc40008000000 */
[----:B------:R2:W-:Y:S02]  /*d0c0*/  UTMALDG.4D.MULTICAST [UR8], [UR4], UR18, desc[UR6] ;  /* 0x00000608040073b4 */ /* 0x0005e40008019812 */
[----:B--2---:R-:W-:Y:S01]  /*d0d0*/  NOP ;  /* 0x0000000000007918 */ /* 0x004fe20000000000 */
.L_x_165:
[----:B-1----:R-:W2:Y:S04]  /*d0e0*/  LDL.LU R15, [R1] ;  /* 0x00000000010f7983 */ /* 0x002ea80000300800 */
[----:B------:R-:W3:Y:S04]  /*d0f0*/  LDL.LU R14, [R1+0x4] ;  /* 0x00000400010e7983 */ /* 0x000ee80000300800 */
[----:B------:R-:W4:Y:S01]  /*d100*/  LDL R13, [R1+0x24] ;  /* 0x00002400010d7983 */ /* 0x000f220000100800 */
[----:B------:R-:W-:-:S03]  /*d110*/  MOV R10, 0x400 ;  /* 0x00000400000a7802 */ /* 0x000fc60000000f00 */
[----:B------:R-:W5:Y:S01]  /*d120*/  LDL.LU R9, [R1+0x20] ;  /* 0x0000200001097983 */ /* 0x000f620000300800 */
[----:B------:R-:W1:Y:S01]  /*d130*/  S2R R11, SR_CgaCtaId ;  /* 0x00000000000b7919 */ /* 0x000e620000008800 */
[----:B------:R-:W-:Y:S05]  /*d140*/  WARPSYNC.ALL ;  /* 0x0000000000007948 */ /* 0x000fea0003800000 */
[----:B------:R-:W-:-:S13]  /*d150*/  ELECT P1, URZ, PT ;  /* 0x00000000003f782f */ /* 0x000fda0003820000 */
[----:B------:R-:W-:Y:S01]  /*d160*/  @P1 R2UR UR11, R7 ;  /* 0x00000000070b12ca */ /* 0x000fe200000e0000 */
[----:B------:R-:W-:-:S04]  /*d170*/  UIADD3 UR4, UP0, UR36, 0x270, URZ ;  /* 0x0000027024047890 */ /* 0x000fc8000ff1e03f */
        /* <DEDUP_REMOVED lines=21> */
[C---:B---3--:R-:W-:Y:S02]  /*d2d0*/  @P1 R2UR UR12, R14.reuse ;  /* 0x000000000e0c12ca */ /* 0x048fe400000e0000 */
[----:B------:R-:W-:Y:S02]  /*d2e0*/  @P1 R2UR UR21, R15 ;  /* 0x000000000f1512ca */ /* 0x000fe400000e0000 */
[----:B------:R-:W-:Y:S02]  /*d2f0*/  @P1 R2UR UR20, R14 ;  /* 0x000000000e1412ca */ /* 0x000fe400000e0000 */
[----:B----4-:R-:W-:-:S07]  /*d300*/  LOP3.LUT R6, R13, 0x1, RZ, 0xc, !PT ;  /* 0x000000010d067812 */ /* 0x010fce00078e0cff */
[----:B------:R1:W-:Y:S01]  /*d310*/  UTMALDG.4D [UR8], [UR4], desc[UR6] ;  /* 0x00000608040075b4 */ /* 0x0003e20008019000 */
[----:B------:R-:W-:-:S03]  /*d320*/  SHF.L.U32 R6, R6, 0x1f, RZ ;  /* 0x0000001f06067819 */ /* 0x000fc600000006ff */
        /* <DEDUP_REMOVED lines=8> */
[----:B-----5:R-:W-:Y:S01]  /*d3b0*/  ISETP.GE.AND P2, PT, R9, 0x71, PT ;  /* 0x000000710900780c */ /* 0x020fe20003f46270 */
[----:B-12---:R-:W-:-:S12]  /*d3c0*/  @!P1 BRA `(.L_x_171) ;  /* 0x0000002400249947 */ /* 0x006fd80003800000 */
.L_x_229:
[----:B------:R-:W-:Y:S05]  /*d3d0*/  BSYNC B0 ;  /* 0x0000000000007941 */ /* 0x000fea0003800000 */
.L_x_170:
[----:B------:R-:W-:Y:S05]  /*d3e0*/  @!P2 BRA `(.L_x_172) ;  /* 0x000000180050a947 */ /* 0x000fea0003800000 */
[----:B-1----:R-:W2:Y:S01]  /*d3f0*/  LDL R7, [R1+0x14] ;  /* 0x0000140001077983 */ /* 0x002ea20000100800 */
[----:B------:R-:W-:Y:S02]  /*d400*/  IMAD.MOV.U32 R6, RZ, RZ, 0x1 ;  /* 0x00000001ff067424 */ /* 0x000fe400078e00ff */
        /* <DEDUP_REMOVED lines=17> */
[----:B------:R-:W-:Y:S01]  /*d520*/  IMAD.MOV.U32 R7, RZ, RZ, R6 ;  /* 0x000000ffff077224 */ /* 0x000fe200078e0006 */
[----:B------:R-:W-:Y:S01]  /*d530*/  ULDC.64 UR4, c[0x0][0x408] ;  /* 0x0001020000047ab9 */ /* 0x000fe20000000a00 */
[----:B------:R-:W-:Y:S01]  /*d540*/  ULDC.64 UR6, c[0x0][0x208] ;  /* 0x0000820000067ab9 */ /* 0x000fe20000000a00 */
[----:B-1----:R-:W-:-:S13]  /*d550*/  ISETP.NE.AND P1, PT, R15, 0x1, PT ;  /* 0x000000010f00780c */ /* 0x002fda0003f25270 */
[----:B------:R-:W1:Y:S02]  /*d560*/  @P1 LDC.64 R10, c[0x0][0x420] ;  /* 0x00010800ff0a1b82 */ /* 0x000e640000000a00 */
[----:B-1----:R-:W-:-:S05]  /*d570*/  @P1 IMAD.HI.U32 R10, R6, R10, RZ ;  /* 0x0000000a060a1227 */ /* 0x002fca00078e00ff */
[----:B------:R-:W-:-:S04]  /*d580*/  @P1 SHF.R.U32.HI R7, RZ, R11, R10 ;  /* 0x0000000bff071219 */ /* 0x000fc8000001160a */
[----:B------:R-:W-:Y:S02]  /*d590*/  IADD3 R10, -R7, RZ, RZ ;  /* 0x000000ff070a7210 */ /* 0x000fe40007ffe1ff */
[----:B------:R-:W-:-:S03]  /*d5a0*/  SHF.R.S32.HI R11, RZ, 0x1f, R7 ;  /* 0x0000001fff0b7819 */ /* 0x000fc60000011407 */
[----:B------:R-:W-:Y:S02]  /*d5b0*/  IMAD R6, R15, R10, R6 ;  /* 0x0000000a0f067224 */ /* 0x000fe400078e0206 */
[----:B------:R-:W-:Y:S02]  /*d5c0*/  IMAD R15, R12, UR4, RZ ;  /* 0x000000040c0f7c24 */ /* 0x000fe4000f8e02ff */
[----:B------:R-:W-:Y:S02]  /*d5d0*/  IMAD.MOV.U32 R10, RZ, RZ, R7 ;  /* 0x000000ffff0a7224 */ /* 0x000fe400078e0007 */
[C---:B------:R-:W-:Y:S02]  /*d5e0*/  IMAD R7, R4.reuse, UR5, R15 ;  /* 0x0000000504077c24 */ /* 0x040fe4000f8e020f */
[----:B------:R-:W-:-:S04]  /*d5f0*/  IMAD.WIDE.U32 R10, R4, UR4, R10 ;  /* 0x00000004040a7c25 */ /* 0x000fc8000f8e000a */
[----:B------:R-:W-:Y:S01]  /*d600*/  IMAD.IADD R7, R7, 0x1, R11 ;  /* 0x0000000107077824 */ /* 0x000fe200078e020b */
[----:B------:R-:W-:-:S04]  /*d610*/  LEA R2, P1, R10, R2, 0x2 ;  /* 0x000000020a027211 */ /* 0x000fc800078210ff */
[----:B------:R-:W-:-:S05]  /*d620*/  LEA.HI.X R3, R10, R3, R7, 0x2, P1 ;  /* 0x000000030a037211 */ /* 0x000fca00008f1407 */
[----:B------:R1:W5:Y:S04]  /*d630*/  LDG.E R7, desc[UR6][R2.64] ;  /* 0x0000000602077981 */ /* 0x000368000c1e1900 */
.L_x_176:
[----:B-1----:R-:W1:Y:S01]  /*d640*/  S2R R3, SR_CgaCtaId ;  /* 0x0000000000037919 */ /* 0x002e620000008800 */
[----:B------:R-:W-:-:S04]  /*d650*/  MOV R2, 0x400 ;  /* 0x0000040000027802 */ /* 0x000fc80000000f00 */
[----:B-1----:R-:W-:Y:S02]  /*d660*/  LEA R2, R3, R2, 0x18 ;  /* 0x0000000203027211 */ /* 0x002fe400078ec0ff */
[----:B------:R-:W-:-:S03]  /*d670*/  SHF.L.U32 R3, R14, 0x1f, RZ ;  /* 0x0000001f0e037819 */ /* 0x000fc600000006ff */
[----:B------:R-:W-:-:S04]  /*d680*/  IMAD R2, R9, 0x8, R2 ;  /* 0x0000000809027824 */ /* 0x000fc800078e0202 */
[----:B------:R-:W1:Y:S02]  /*d690*/  SYNCS.PHASECHK.TRANS64.TRYWAIT P1, [R2+URZ+0x36840], R3 ;  /* 0x03684003020075a7 */ /* 0x000e64000802017f */
[----:B-1----:R-:W-:Y:S05]  /*d6a0*/  @!P1 BRA `(.L_x_177) ;  /* 0x00000020008c9947 */ /* 0x002fea0003800000 */
.L_x_230:
[----:B------:R-:W2:Y:S01]  /*d6b0*/  LDL R10, [R1+0xc] ;  /* 0x00000c00010a7983 */ /* 0x000ea20000100800 */
[----:B------:R-:W3:Y:S02]  /*d6c0*/  S2R R11, SR_TID.X ;  /* 0x00000000000b7919 */ /* 0x000ee40000002100 */
[----:B---3--:R-:W-:-:S13]  /*d6d0*/  LOP3.LUT P1, RZ, R11, 0x7f, RZ, 0xc0, !PT ;  /* 0x0000007f0bff7812 */ /* 0x008fda000782c0ff */
[----:B-1----:R-:W-:-:S04]  /*d6e0*/  @!P1 MOV R3, 0xa800 ;  /* 0x0000a80000039802 */ /* 0x002fc80000000f00 */
[----:B------:R2:W-:Y:S02]  /*d6f0*/  @!P1 SYNCS.ARRIVE.TRANS64 RZ, [R2+URZ+0x36830], R3 ;  /* 0x0368300302ff99a7 */ /* 0x0005e4000800003f */
[----:B--2---:R-:W-:-:S04]  /*d700*/  PRMT R3, R10, 0x9910, RZ ;  /* 0x000099100a037816 */ /* 0x004fc800000000ff */
[----:B------:R-:W-:-:S13]  /*d710*/  ISETP.NE.AND P2, PT, R3, 0x2, PT ;  /* 0x000000020300780c */ /* 0x000fda0003f45270 */
[----:B------:R-:W-:Y:S05]  /*d720*/  @P2 BRA `(.L_x_178) ;  /* 0x0000000000042947 */ /* 0x000fea0003800000 */
[----:B------:R-:W-:Y:S01]  /*d730*/  BPT.TRAP 0x1 ;  /* 0x000000040000795c */ /* 0x000fe20000300000 */
.L_x_178:
[----:B------:R-:W-:-:S13]  /*d740*/  ISETP.NE.AND P1, PT, R19, RZ, PT ;  /* 0x000000ff1300720c */ /* 0x000fda0003f25270 */
[----:B------:R-:W-:Y:S05]  /*d750*/  @P1 BRA `(.L_x_179) ;  /* 0x0000000000041947 */ /* 0x000fea0003800000 */
[----:B------:R-:W-:Y:S01]  /*d760*/  BPT.TRAP 0x1 ;  /* 0x000000040000795c */ /* 0x000fe20000300000 */
.L_x_179:
[----:B------:R-:W1:Y:S01]  /*d770*/  S2R R11, SR_CgaCtaId ;  /* 0x00000000000b7919 */ /* 0x000e620000008800 */
        /* <DEDUP_REMOVED lines=12> */
[----:B------:R-:W-:Y:S01]  /*d840*/  UMOV UR17, 0x40 ;  /* 0x0000004000117882 */ /* 0x000fe20000000000 */
[----:B------:R-:W-:Y:S01]  /*d850*/  UMOV UR18, 0x80 ;  /* 0x0000008000127882 */ /* 0x000fe20000000000 */
[----:B------:R-:W-:Y:S01]  /*d860*/  SHF.L.U32 R3, R17, 0x1f, RZ ;  /* 0x0000001f11037819 */ /* 0x000fe200000006ff */
[----:B------:R-:W-:-:S04]  /*d870*/  UIADD3 UR9, UR9, 0x36830, URZ ;  /* 0x0003683009097890 */ /* 0x000fc8000fffe03f */
[----:B------:R-:W-:Y:S02]  /*d880*/  UIMAD UR11, UR11, 0x70, UR5 ;  /* 0x000000700b0b78a4 */ /* 0x000fe4000f8e0205 */
[----:B------:R-:W-:Y:S01]  /*d890*/  UIADD3.X UR5, URZ, UR37, URZ, UP0, !UPT ;  /* 0x000000253f057290 */ /* 0x000fe200087fe43f */
[----:B-1----:R-:W-:-:S05]  /*d8a0*/  LEA R10, R11, R10, 0x18 ;  /* 0x0000000a0b0a7211 */ /* 0x002fca00078ec0ff */
[----:B------:R-:W-:-:S05]  /*d8b0*/  IMAD R2, R2, 0x2, R10 ;  /* 0x0000000202027824 */ /* 0x000fca00078e020a */
[----:B------:R-:W-:Y:S01]  /*d8c0*/  R2UR UR8, R2 ;  /* 0x00000000020872ca */ /* 0x000fe200000e0000 */
[----:B------:R-:W-:-:S12]  /*d8d0*/  IMAD R2, R16, 0x8, R10 ;  /* 0x0000000810027824 */ /* 0x000fd800078e020a */
[----:B------:R-:W-:Y:S02]  /*d8e0*/  UIADD3 UR14, UR8, 0x21400, URZ ;  /* 0x00021400080e7890 */ /* 0x000fe4000fffe03f */
[----:B------:R-:W-:Y:S02]  /*d8f0*/  UIADD3 UR15, UR8, 0x24c00, URZ ;  /* 0x00024c00080f7890 */ /* 0x000fe4000fffe03f */
[----:B------:R-:W-:-:S03]  /*d900*/  UIADD3 UR16, UR8, 0x28400, URZ ;  /* 0x0002840008107890 */ /* 0x000fc6000fffe03f */
[----:B------:R-:W-:Y:S02]  /*d910*/  UMOV UR8, UR14 ;  /* 0x0000000e00087c82 */ /* 0x000fe40008000000 */
[----:B------:R1:W-:Y:S02]  /*d920*/  UTMALDG.4D.MULTICAST [UR8], [UR4], UR19, desc[UR6] ;  /* 0x00000608040073b4 */ /* 0x0003e40008019813 */
[----:B-1----:R-:W-:Y:S01]  /*d930*/  UMOV UR8, UR15 ;  /* 0x0000000f00087c82 */ /* 0x002fe20008000000 */
[----:B------:R-:W-:Y:S02]  /*d940*/  UMOV UR10, UR17 ;  /* 0x00000011000a7c82 */ /* 0x000fe40008000000 */
[----:B------:R1:W-:Y:S02]  /*d950*/  UTMALDG.4D.MULTICAST [UR8], [UR4], UR19, desc[UR6] ;  /* 0x00000608040073b4 */ /* 0x0003e40008019813 */
[----:B-1----:R-:W-:Y:S01]  /*d960*/  UMOV UR8, UR16 ;  /* 0x0000001000087c82 */ /* 0x002fe20008000000 */
[----:B------:R-:W-:-:S02]  /*d970*/  UMOV UR10, UR18 ;  /* 0x00000012000a7c82 */ /* 0x000fc40008000000 */
[----:B------:R1:W-:Y:S01]  /*d980*/  UTMALDG.4D.MULTICAST [UR8], [UR4], UR19, desc[UR6] ;  /* 0x00000608040073b4 */ /* 0x0003e20008019813 */
[----:B------:R-:W2:Y:S02]  /*d990*/  SYNCS.PHASECHK.TRANS64.TRYWAIT P1, [R2+URZ+0x36860], R3 ;  /* 0x03686003020075a7 */ /* 0x000ea4000802017f */
[----:B-12---:R-:W-:Y:S05]  /*d9a0*/  @!P1 BRA `(.L_x_180) ;  /* 0x0000001c00e09947 */ /* 0x006fea0003800000 */
.L_x_231:
[----:B------:R-:W2:Y:S02]  /*d9b0*/  S2R R10, SR_TID.X ;  /* 0x00000000000a7919 */ /* 0x000ea40000002100 */
[----:B--2---:R-:W-:-:S13]  /*d9c0*/  LOP3.LUT P1, RZ, R10, 0x7f, RZ, 0xc0, !PT ;  /* 0x0000007f0aff7812 */ /* 0x004fda000782c0ff */
[----:B-1----:R-:W-:-:S04]  /*d9d0*/  @!P1 IMAD.MOV.U32 R3, RZ, RZ, 0xa800 ;  /* 0x0000a800ff039424 */ /* 0x002fc800078e00ff */
[----:B------:R1:W-:Y:S01]  /*d9e0*/  @!P1 SYNCS.ARRIVE.TRANS64 RZ, [R2+URZ+0x36850], R3 ;  /* 0x0368500302ff99a7 */ /* 0x0003e2000800003f */
[----:B------:R-:W-:Y:S05]  /*d9f0*/  @P2 BRA `(.L_x_181) ;  /* 0x0000000000042947 */ /* 0x000fea0003800000 */
[----:B------:R-:W-:Y:S01]  /*da00*/  BPT.TRAP 0x1 ;  /* 0x000000040000795c */ /* 0x000fe20000300000 */
.L_x_181:
[----:B------:R-:W-:-:S13]  /*da10*/  ISETP.NE.AND P1, PT, R19, RZ, PT ;  /* 0x000000ff1300720c */ /* 0x000fda0003f25270 */
[----:B------:R-:W-:Y:S05]  /*da20*/  @P1 BRA `(.L_x_182) ;  /* 0x0000000000041947 */ /* 0x000fea0003800000 */
[----:B------:R-:W-:Y:S01]  /*da30*/  BPT.TRAP 0x1 ;  /* 0x000000040000795c */ /* 0x000fe20000300000 */
.L_x_182:
[----:B------:R-:W2:Y:S01]  /*da40*/  S2R R11, SR_CgaCtaId ;  /* 0x00000000000b7919 */ /* 0x000ea20000008800 */
[----:B------:R-:W-:Y:S01]  /*da50*/  MOV R10, 0x400 ;  /* 0x00000400000a7802 */ /* 0x000fe20000000f00 */
[----:B-1----:R-:W-:Y:S01]  /*da60*/  IMAD R3, R16, 0x5400, R21 ;  /* 0x0000540010037824 */ /* 0x002fe200078e0215 */
[----:B------:R-:W-:Y:S01]  /*da70*/  R2UR UR11, R18 ;  /* 0x00000000120b72ca */ /* 0x000fe200000e0000 */
[----:B------:R-:W-:Y:S01]  /*da80*/  UIADD3 UR4, UP0, UR36, 0x470, URZ ;  /* 0x0000047024047890 */ /* 0x000fe2000ff1e03f */
[----:B------:R-:W-:Y:S01]  /*da90*/  R2UR UR5, R20 ;  /* 0x00000000140572ca */ /* 0x000fe200000e0000 */
[----:B------:R-:W-:Y:S01]  /*daa0*/  UMOV UR10, URZ ;  /* 0x0000003f000a7c82 */ /* 0x000fe20008000000 */
[----:B------:R-:W-:Y:S01]  /*dab0*/  R2UR UR9, R2 ;  /* 0x00000000020972ca */ /* 0x000fe200000e0000 */
[----:B------:R-:W-:Y:S01]  /*dac0*/  UMOV UR17, 0x30000 ;  /* 0x0003000000117882 */ /* 0x000fe20000000000 */
[----:B------:R-:W-:Y:S01]  /*dad0*/  R2UR UR13, R5 ;  /* 0x00000000050d72ca */ /* 0x000fe200000e0000 */
[----:B------:R-:W-:Y:S01]  /*dae0*/  UMOV UR6, 0x0 ;  /* 0x0000000000067882 */ /* 0x000fe20000000000 */
[----:B------:R-:W-:Y:S01]  /*daf0*/  R2UR UR12, R0 ;  /* 0x00000000000c72ca */ /* 0x000fe200000e0000 */
[----:B------:R-:W-:Y:S01]  /*db00*/  UMOV UR7, 0x14f00000 ;  /* 0x14f0000000077882 */ /* 0x000fe20000000000 */
[----:B------:R-:W-:Y:S01]  /*db10*/  UMOV UR16, 0x40 ;  /* 0x0000004000107882 */ /* 0x000fe20000000000 */
[----:B------:R-:W-:-:S02]  /*db20*/  IMAD.MOV.U32 R5, RZ, RZ, R7 ;  /* 0x000000ffff057224 */ /* 0x000fc400078e0007 */
[----:B------:R-:W-:Y:S02]  /*db30*/  IMAD.MOV.U32 R18, RZ, RZ, R6 ;  /* 0x000000ffff127224 */ /* 0x000fe400078e0006 */
[----:B------:R-:W-:Y:S02]  /*db40*/  UIMAD UR11, UR11, 0x70, UR5 ;  /* 0x000000700b0b78a4 */ /* 0x000fe4000f8e0205 */
[----:B------:R-:W-:Y:S02]  /*db50*/  UIADD3 UR9, UR9, 0x36850, URZ ;  /* 0x0003685009097890 */ /* 0x000fe4000fffe03f */
[----:B------:R-:W-:Y:S01]  /*db60*/  UIADD3.X UR5, URZ, UR37, URZ, UP0, !UPT ;  /* 0x000000253f057290 */ /* 0x000fe200087fe43f */
[----:B--2---:R-:W-:-:S04]  /*db70*/  LEA R10, R11, R10, 0x18 ;  /* 0x0000000a0b0a7211 */ /* 0x004fc800078ec0ff */
[----:B------:R-:W-:-:S04]  /*db80*/  LEA R3, R3, R10, 0x1 ;  /* 0x0000000a03037211 */ /* 0x000fc800078e08ff */
[----:B------:R-:W-:-:S13]  /*db90*/  R2UR UR15, R3 ;  /* 0x00000000030f72ca */ /* 0x000fda00000e0000 */
[----:B------:R-:W-:Y:S02]  /*dba0*/  UIADD3 UR8, UR15, 0x400, URZ ;  /* 0x000004000f087890 */ /* 0x000fe4000fffe03f */
[----:B------:R-:W-:Y:S02]  /*dbb0*/  UIADD3 UR14, UR15, 0x3c00, URZ ;  /* 0x00003c000f0e7890 */ /* 0x000fe4000fffe03f */
[----:B------:R-:W-:-:S05]  /*dbc0*/  UIADD3 UR15, UR15, 0x7400, URZ ;  /* 0x000074000f0f7890 */ /* 0x000fca000fffe03f */
[----:B------:R1:W-:Y:S02]  /*dbd0*/  UTMALDG.4D.MULTICAST [UR8], [UR4], UR17, desc[UR6] ;  /* 0x00000608040073b4 */ /* 0x0003e40008019811 */
[----:B-1----:R-:W-:Y:S01]  /*dbe0*/  UMOV UR8, UR14 ;  /* 0x0000000e00087c82 */ /* 0x002fe20008000000 */
[----:B------:R-:W-:Y:S01]  /*dbf0*/  UMOV UR10, UR16 ;  /* 0x00000010000a7c82 */ /* 0x000fe20008000000 */
[----:B------:R-:W-:Y:S01]  /*dc00*/  UMOV UR14, 0x80 ;  /* 0x00000080000e7882 */ /* 0x000fe20000000000 */
[----:B------:R1:W-:Y:S02]  /*dc10*/  UTMALDG.4D.MULTICAST [UR8], [UR4], UR17, desc[UR6] ;  /* 0x00000608040073b4 */ /* 0x0003e40008019811 */
[----:B-1----:R-:W-:Y:S01]  /*dc20*/  UMOV UR8, UR15 ;  /* 0x0000000f00087c82 */ /* 0x002fe20008000000 */
[----:B------:R-:W-:Y:S02]  /*dc30*/  UMOV UR10, UR14 ;  /* 0x0000000e000a7c82 */ /* 0x000fe40008000000 */
[----:B------:R1:W-:Y:S02]  /*dc40*/  UTMALDG.4D.MULTICAST [UR8], [UR4], UR17, desc[UR6] ;  /* 0x00000608040073b4 */ /* 0x0003e40008019811 */
[----:B-1----:R-:W-:Y:S01]  /*dc50*/  NOP ;  /* 0x0000000000007918 */ /* 0x002fe20000000000 */
.L_x_175:
[----:B------:R-:W-:Y:S05]  /*dc60*/  BSYNC B0 ;  /* 0x0000000000007941 */ /* 0x000fea0003800000 */
.L_x_174:
[----:B------:R-:W2:Y:S01]  /*dc70*/  LDL.LU R2, [R1+0x14] ;  /* 0x0000140001027983 */ /* 0x000ea20000300800 */
[----:B------:R-:W-:Y:S01]  /*dc80*/  MOV R16, R9 ;  /* 0x0000000900107202 */ /* 0x000fe20000000f00 */
[----:B------:R-:W-:Y:S02]  /*dc90*/  IMAD.MOV.U32 R17, RZ, RZ, R14 ;  /* 0x000000ffff117224 */ /* 0x000fe400078e000e */
[----:B--2---:R-:W-:-:S07]  /*dca0*/  VIADD R6, R2, 0xfffffffd ;  /* 0xfffffffd02067836 */ /* 0x004fce0000000000 */
.L_x_173:
[----:B------:R-:W-:Y:S01]  /*dcb0*/  IMAD.MOV R13, RZ, RZ, -R13 ;  /* 0x000000ffff0d7224 */ /* 0x000fe200078e0a0d */
[----:B------:R-:W-:Y:S04]  /*dcc0*/  BSSY B0, `(.L_x_172) ;  /* 0x0000106000007945 */ /* 0x000fe80003800000 */
[----:B------:R-:W-:-:S13]  /*dcd0*/  ISETP.NE.AND P1, PT, R8, R13, PT ;  /* 0x0000000d0800720c */ /* 0x000fda0003f25270 */
[----:B------:R-:W-:Y:S05]  /*dce0*/  @!P1 BRA `(.L_x_183) ;  /* 0x00000010000c9947 */ /* 0x000fea0003800000 */
[----:B------:R-:W-:-:S07]  /*dcf0*/  IMAD.MOV.U32 R8, RZ, RZ, R5 ;  /* 0x000000ffff087224 */ /* 0x000fce00078e0005 */
.L_x_202:
[----:B------:R-:W-:Y:S01]  /*dd00*/  IADD3 R7, R16, 0x1, RZ ;  /* 0x0000000110077810 */ /* 0x000fe20007ffe0ff */
[----:B------:R-:W-:Y:S03]  /*dd10*/  BSSY B1, `(.L_x_184) ;  /* 0x000007e000017945 */ /* 0x000fe60003800000 */
[----:B------:R-:W-:-:S04]  /*dd20*/  ISETP.NE.AND P1, PT, R7, 0x2, PT ;  /* 0x000000020700780c */ /* 0x000fc80003f25270 */
[----:B-1----:R-:W-:Y:S02]  /*dd30*/  SEL R10, RZ, 0x1, P1 ;  /* 0x00000001ff0a7807 */ /* 0x002fe40000800000 */
        /* <DEDUP_REMOVED lines=12> */
[----:B-1----:R-:W-:-:S04]  /*de00*/  @P1 IMAD.HI.U32 R8, R6, R2, RZ ;  /* 0x0000000206081227 */ /* 0x002fc800078e00ff */
[----:B------:R-:W-:Y:S01]  /*de10*/  IMAD.MOV.U32 R2, RZ, RZ, R6 ;  /* 0x000000ffff027224 */ /* 0x000fe200078e0006 */
        /* <DEDUP_REMOVED lines=10> */
.L_x_186:
[----:B------:R-:W2:Y:S01]  /*dec0*/  S2R R3, SR_CgaCtaId ;  /* 0x0000000000037919 */ /* 0x000ea20000008800 */
[----:B------:R-:W-:-:S04]  /*ded0*/  MOV R2, 0x400 ;  /* 0x0000040000027802 */ /* 0x000fc80000000f00 */
[----:B--2---:R-:W-:Y:S02]  /*dee0*/  LEA R2, R3, R2, 0x18 ;  /* 0x0000000203027211 */ /* 0x004fe400078ec0ff */
[----:B------:R-:W-:-:S03]  /*def0*/  SHF.L.U32 R3, R10, 0x1f, RZ ;  /* 0x0000001f0a037819 */ /* 0x000fc600000006ff */
[----:B------:R-:W-:-:S04]  /*df00*/  IMAD R2, R7, 0x8, R2 ;  /* 0x0000000807027824 */ /* 0x000fc800078e0202 */
[----:B------:R-:W2:Y:S02]  /*df10*/  SYNCS.PHASECHK.TRANS64.TRYWAIT P1, [R2+URZ+0x36840], R3 ;  /* 0x03684003020075a7 */ /* 0x000ea4000802017f */
[----:B--2---:R-:W-:Y:S05]  /*df20*/  @!P1 BRA `(.L_x_187) ;  /* 0x0000001800949947 */ /* 0x004fea0003800000 */
.L_x_232:
[----:B-1----:R-:W3:Y:S01]  /*df30*/  LDL R9, [R1+0xc] ;  /* 0x00000c0001097983 */ /* 0x002ee20000100800 */
[----:B------:R-:W1:Y:S02]  /*df40*/  S2R R13, SR_TID.X ;  /* 0x00000000000d7919 */ /* 0x000e640000002100 */
[----:B-1----:R-:W-:-:S13]  /*df50*/  LOP3.LUT P1, RZ, R13, 0x7f, RZ, 0xc0, !PT ;  /* 0x0000007f0dff7812 */ /* 0x002fda000782c0ff */
[----:B--2---:R-:W-:-:S04]  /*df60*/  @!P1 IMAD.MOV.U32 R3, RZ, RZ, 0xa800 ;  /* 0x0000a800ff039424 */ /* 0x004fc800078e00ff */
[----:B------:R3:W-:Y:S02]  /*df70*/  @!P1 SYNCS.ARRIVE.TRANS64 RZ, [R2+URZ+0x36830], R3 ;  /* 0x0368300302ff99a7 */ /* 0x0007e4000800003f */
[----:B---3--:R-:W-:-:S04]  /*df80*/  PRMT R3, R9, 0x9910, RZ ;  /* 0x0000991009037816 */ /* 0x008fc800000000ff */
[----:B------:R-:W-:-:S13]  /*df90*/  ISETP.NE.AND P2, PT, R3, 0x2, PT ;  /* 0x000000020300780c */ /* 0x000fda0003f45270 */
[----:B------:R-:W-:Y:S05]  /*dfa0*/  @P2 BRA `(.L_x_188) ;  /* 0x0000000000042947 */ /* 0x000fea0003800000 */
[----:B------:R-:W-:Y:S01]  /*dfb0*/  BPT.TRAP 0x1 ;  /* 0x000000040000795c */ /* 0x000fe20000300000 */
.L_x_188:
[----:B------:R-:W-:-:S13]  /*dfc0*/  ISETP.NE.AND P1, PT, R19, RZ, PT ;  /* 0x000000ff1300720c */ /* 0x000fda0003f25270 */
[----:B------:R-:W-:Y:S05]  /*dfd0*/  @P1 BRA `(.L_x_189) ;  /* 0x0000000000041947 */ /* 0x000fea0003800000 */
[----:B------:R-:W-:Y:S01]  /*dfe0*/  BPT.TRAP 0x1 ;  /* 0x000000040000795c */ /* 0x000fe20000300000 */
.L_x_189:
        /* <DEDUP_REMOVED lines=21> */
[----:B------:R-:W-:Y:S02]  /*e140*/  R2UR UR8, R2 ;  /* 0x00000000020872ca */ /* 0x000fe400000e0000 */
[----:B------:R-:W-:-:S11]  /*e150*/  LEA R2, R16, R3, 0x3 ;  /* 0x0000000310027211 */ /* 0x000fd600078e18ff */
        /* <DEDUP_REMOVED lines=13> */
.L_x_233:
[----:B------:R-:W2:Y:S02]  /*e230*/  S2R R3, SR_TID.X ;  /* 0x0000000000037919 */ /* 0x000ea40000002100 */
[----:B--2---:R-:W-:-:S13]  /*e240*/  LOP3.LUT P1, RZ, R3, 0x7f, RZ, 0xc0, !PT ;  /* 0x0000007f03ff7812 */ /* 0x004fda000782c0ff */
[----:B------:R-:W-:-:S04]  /*e250*/  @!P1 IMAD.MOV.U32 R3, RZ, RZ, 0xa800 ;  /* 0x0000a800ff039424 */ /* 0x000fc800078e00ff */
[----:B------:R2:W-:Y:S01]  /*e260*/  @!P1 SYNCS.ARRIVE.TRANS64 RZ, [R2+URZ+0x36850], R3 ;  /* 0x0368500302ff99a7 */ /* 0x0005e2000800003f */
[----:B------:R-:W-:Y:S05]  /*e270*/  @P2 BRA `(.L_x_191) ;  /* 0x0000000000042947 */ /* 0x000fea0003800000 */
[----:B------:R-:W-:Y:S01]  /*e280*/  BPT.TRAP 0x1 ;  /* 0x000000040000795c */ /* 0x000fe20000300000 */
.L_x_191:
[----:B------:R-:W-:-:S13]  /*e290*/  ISETP.NE.AND P1, PT, R19, RZ, PT ;  /* 0x000000ff1300720c */ /* 0x000fda0003f25270 */
[----:B------:R-:W-:Y:S05]  /*e2a0*/  @P1 BRA `(.L_x_192) ;  /* 0x0000000000041947 */ /* 0x000fea0003800000 */
[----:B------:R-:W-:Y:S01]  /*e2b0*/  BPT.TRAP 0x1 ;  /* 0x000000040000795c */ /* 0x000fe20000300000 */
.L_x_192:
[----:B------:R-:W3:Y:S01]  /*e2c0*/  S2R R9, SR_CgaCtaId ;  /* 0x0000000000097919 */ /* 0x000ee20000008800 */
[----:B--2---:R-:W-:Y:S01]  /*e2d0*/  MOV R3, 0x400 ;  /* 0x0000040000037802 */ /* 0x004fe20000000f00 */
[----:B------:R-:W-:Y:S01]  /*e2e0*/  IMAD R16, R16, 0x5400, R21 ;  /* 0x0000540010107824 */ /* 0x000fe200078e0215 */
        /* <DEDUP_REMOVED lines=11> */
[----:B------:R-:W-:Y:S01]  /*e3a0*/  IMAD.MOV.U32 R18, RZ, RZ, R11 ;  /* 0x000000ffff127224 */ /* 0x000fe200078e000b */
[----:B------:R-:W-:-:S03]  /*e3b0*/  MOV R5, R8 ;  /* 0x0000000800057202 */ /* 0x000fc60000000f00 */
[----:B------:R-:W-:Y:S02]  /*e3c0*/  UIMAD UR11, UR11, 0x70, UR5 ;  /* 0x000000700b0b78a4 */ /* 0x000fe4000f8e0205 */
[----:B------:R-:W-:Y:S02]  /*e3d0*/  UIADD3 UR9, UR9, 0x36850, URZ ;  /* 0x0003685009097890 */ /* 0x000fe4000fffe03f */
[----:B------:R-:W-:Y:S01]  /*e3e0*/  UIADD3.X UR5, URZ, UR37, URZ, UP0, !UPT ;  /* 0x000000253f057290 */ /* 0x000fe200087fe43f */
        /* <DEDUP_REMOVED lines=16> */
.L_x_185:
[----:B------:R-:W-:Y:S05]  /*e4f0*/  BSYNC B1 ;  /* 0x0000000000017941 */ /* 0x000fea0003800000 */
.L_x_184:
[----:B------:R-:W-:Y:S01]  /*e500*/  VIADD R16, R7, 0x1 ;  /* 0x0000000107107836 */ /* 0x000fe20000000000 */
[----:B------:R-:W-:Y:S04]  /*e510*/  BSSY B1, `(.L_x_193) ;  /* 0x000007d000017945 */ /* 0x000fe80003800000 */
        /* <DEDUP_REMOVED lines=17> */
[----:B------:R-:W-:-:S05]  /*e630*/  IADD3 R3, -R2, RZ, RZ ;  /* 0x000000ff02037210 */ /* 0x000fca0007ffe1ff */
[----:B------:R-:W-:Y:S01]  /*e640*/  IMAD R11, R9, R3, R11 ;  /* 0x00000003090b7224 */ /* 0x000fe200078e020b */
[--C-:B------:R-:W-:Y:S01]  /*e650*/  SHF.R.S32.HI R3, RZ, 0x1f, R2.reuse ;  /* 0x0000001fff037819 */ /* 0x100fe20000011402 */
[----:B------:R-:W1:Y:S02]  /*e660*/  LDC.64 R8, c[0x0][0x3f8] ;  /* 0x0000fe00ff087b82 */ /* 0x000e640000000a00 */
[----:B------:R-:W-:-:S04]  /*e670*/  IMAD.WIDE.U32 R2, R4, UR4, R2 ;  /* 0x0000000404027c25 */ /* 0x000fc8000f8e0002 */
[----:B------:R-:W-:Y:S01]  /*e680*/  IMAD.IADD R13, R13, 0x1, R3 ;  /* 0x000000010d0d7824 */ /* 0x000fe200078e0203 */
[----:B-1----:R-:W-:-:S04]  /*e690*/  LEA R8, P1, R2, R8, 0x2 ;  /* 0x0000000802087211 */ /* 0x002fc800078210ff */
[----:B------:R-:W-:-:S05]  /*e6a0*/  LEA.HI.X R9, R2, R9, R13, 0x2, P1 ;  /* 0x0000000902097211 */ /* 0x000fca00008f140d */
[----:B------:R1:W5:Y:S04]  /*e6b0*/  LDG.E R8, desc[UR6][R8.64] ;  /* 0x0000000608087981 */ /* 0x000368000c1e1900 */
.L_x_195:
[----:B------:R-:W2:Y:S01]  /*e6c0*/  S2R R3, SR_CgaCtaId ;  /* 0x0000000000037919 */ /* 0x000ea20000008800 */
[----:B------:R-:W-:-:S04]  /*e6d0*/  MOV R2, 0x400 ;  /* 0x0000040000027802 */ /* 0x000fc80000000f00 */
[----:B--2---:R-:W-:Y:S02]  /*e6e0*/  LEA R2, R3, R2, 0x18 ;  /* 0x0000000203027211 */ /* 0x004fe400078ec0ff */
[----:B------:R-:W-:-:S03]  /*e6f0*/  SHF.L.U32 R3, R17, 0x1f, RZ ;  /* 0x0000001f11037819 */ /* 0x000fc600000006ff */
[----:B------:R-:W-:-:S04]  /*e700*/  IMAD R2, R16, 0x8, R2 ;  /* 0x0000000810027824 */ /* 0x000fc800078e0202 */
[----:B------:R-:W2:Y:S02]  /*e710*/  SYNCS.PHASECHK.TRANS64.TRYWAIT P1, [R2+URZ+0x36840], R3 ;  /* 0x03684003020075a7 */ /* 0x000ea4000802017f */
[----:B--2---:R-:W-:Y:S05]  /*e720*/  @!P1 BRA `(.L_x_196) ;  /* 0x0000001000bc9947 */ /* 0x004fea0003800000 */
.L_x_234:
        /* <DEDUP_REMOVED lines=9> */
.L_x_197:
[----:B------:R-:W-:-:S13]  /*e7c0*/  ISETP.NE.AND P1, PT, R19, RZ, PT ;  /* 0x000000ff1300720c */ /* 0x000fda0003f25270 */
[----:B------:R-:W-:Y:S05]  /*e7d0*/  @P1 BRA `(.L_x_198) ;  /* 0x0000000000041947 */ /* 0x000fea0003800000 */
[----:B------:R-:W-:Y:S01]  /*e7e0*/  BPT.TRAP 0x1 ;  /* 0x000000040000795c */ /* 0x000fe20000300000 */
.L_x_198:
        /* <DEDUP_REMOVED lines=19> */
[----:B-1----:R-:W-:-:S04]  /*e920*/  LEA R3, R9, R3, 0x18 ;  /* 0x0000000309037211 */ /* 0x002fc800078ec0ff */
[----:B------:R-:W-:-:S04]  /*e930*/  LEA R2, R2, R3, 0x1 ;  /* 0x0000000302027211 */ /* 0x000fc800078e08ff */
        /* <DEDUP_REMOVED lines=15> */
.L_x_235:
[----:B------:R-:W2:Y:S02]  /*ea30*/  S2R R3, SR_TID.X ;  /* 0x0000000000037919 */ /* 0x000ea40000002100 */
[----:B--2---:R-:W-:-:S13]  /*ea40*/  LOP3.LUT P1, RZ, R3, 0x7f, RZ, 0xc0, !PT ;  /* 0x0000007f03ff7812 */ /* 0x004fda000782c0ff */
[----:B------:R-:W-:-:S04]  /*ea50*/  @!P1 IMAD.MOV.U32 R3, RZ, RZ, 0xa800 ;  /* 0x0000a800ff039424 */ /* 0x000fc800078e00ff */
[----:B------:R2:W-:Y:S01]  /*ea60*/  @!P1 SYNCS.ARRIVE.TRANS64 RZ, [R2+URZ+0x36850], R3 ;  /* 0x0368500302ff99a7 */ /* 0x0005e2000800003f */
[----:B------:R-:W-:Y:S05]  /*ea70*/  @P2 BRA `(.L_x_200) ;  /* 0x0000000000042947 */ /* 0x000fea0003800000 */
[----:B------:R-:W-:Y:S01]  /*ea80*/  BPT.TRAP 0x1 ;  /* 0x000000040000795c */ /* 0x000fe20000300000 */
.L_x_200:
[----:B------:R-:W-:-:S13]  /*ea90*/  ISETP.NE.AND P1, PT, R19, RZ, PT ;  /* 0x000000ff1300720c */ /* 0x000fda0003f25270 */
[----:B------:R-:W-:Y:S05]  /*eaa0*/  @P1 BRA `(.L_x_201) ;  /* 0x0000000000041947 */ /* 0x000fea0003800000 */
[----:B------:R-:W-:Y:S01]  /*eab0*/  BPT.TRAP 0x1 ;  /* 0x000000040000795c */ /* 0x000fe20000300000 */
.L_x_201:
        /* <DEDUP_REMOVED lines=14> */
[----:B------:R-:W-:Y:S01]  /*eba0*/  MOV R18, R11 ;  /* 0x0000000b00127202 */ /* 0x000fe20000000f00 */
[----:B------:R-:W-:-:S03]  /*ebb0*/  IMAD.MOV.U32 R5, RZ, RZ, R8 ;  /* 0x000000ffff057224 */ /* 0x000fc600078e0008 */
        /* <DEDUP_REMOVED lines=8> */
[----:B------:R-:W-:-:S05]  /*ec40*/  UIADD3 UR15, UR15, 0x7400, URZ ;  /* 0x000074000f0f7890 */ /* 0x000fca000fffe03f */
[----:B------:R2:W-:Y:S02]  /*ec50*/  UTMALDG.4D.MULTICAST [UR8], [UR4], UR17, desc[UR6] ;  /* 0x00000608040073b4 */ /* 0x0005e40008019811 */
[----:B--2---:R-:W-:Y:S01]  /*ec60*/  UMOV UR8, UR14 ;  /* 0x0000000e00087c82 */ /* 0x004fe20008000000 */
[----:B------:R-:W-:Y:S01]  /*ec70*/  UMOV UR10, UR16 ;  /* 0x00000010000a7c82 */ /* 0x000fe20008000000 */
[----:B------:R-:W-:Y:S01]  /*ec80*/  UMOV UR14, 0x80 ;  /* 0x00000080000e7882 */ /* 0x000fe20000000000 */
[----:B------:R2:W-:Y:S02]  /*ec90*/  UTMALDG.4D.MULTICAST [UR8], [UR4], UR17, desc[UR6] ;  /* 0x00000608040073b4 */ /* 0x0005e40008019811 */
[----:B--2---:R-:W-:Y:S01]  /*eca0*/  UMOV UR8, UR15 ;  /* 0x0000000f00087c82 */ /* 0x004fe20008000000 */
[----:B------:R-:W-:Y:S02]  /*ecb0*/  UMOV UR10, UR14 ;  /* 0x0000000e000a7c82 */ /* 0x000fe40008000000 */
[----:B------:R2:W-:Y:S02]  /*ecc0*/  UTMALDG.4D.MULTICAST [UR8], [UR4], UR17, desc[UR6] ;  /* 0x00000608040073b4 */ /* 0x0005e40008019811 */
[----:B--2---:R-:W-:Y:S01]  /*ecd0*/  NOP ;  /* 0x0000000000007918 */ /* 0x004fe20000000000 */
.L_x_194:
[----:B------:R-:W-:Y:S05]  /*ece0*/  BSYNC B1 ;  /* 0x0000000000017941 */ /* 0x000fea0003800000 */
.L_x_193:
[C---:B------:R-:W-:Y:S01]  /*ecf0*/  ISETP.GT.AND P1, PT, R6.reuse, 0x1, PT ;  /* 0x000000010600780c */ /* 0x040fe20003f24270 */
[----:B------:R-:W-:-:S12]  /*ed00*/  VIADD R6, R6, 0xfffffffe ;  /* 0xfffffffe06067836 */ /* 0x000fd80000000000 */
[----:B------:R-:W-:Y:S05]  /*ed10*/  @P1 BRA `(.L_x_202) ;  /* 0xffffffec00f81947 */ /* 0x000fea000383ffff */
.L_x_183:
[----:B------:R-:W-:Y:S05]  /*ed20*/  BSYNC B0 ;  /* 0x0000000000007941 */ /* 0x000fea0003800000 */
.L_x_172:
[----:B------:R-:W-:Y:S04]  /*ed30*/  BSSY B0, `(.L_x_203) ;  /* 0x0000036000007945 */ /* 0x000fe80003800000 */
[----:B------:R-:W-:Y:S05]  /*ed40*/  @!P6 BRA `(.L_x_204) ;  /* 0x0000000000d0e947 */ /* 0x000fea0003800000 */
[----:B------:R-:W2:Y:S01]  /*ed50*/  S2R R3, SR_CgaCtaId ;  /* 0x0000000000037919 */ /* 0x000ea20000008800 */
[----:B-1----:R-:W-:-:S04]  /*ed60*/  MOV R2, 0x400 ;  /* 0x0000040000027802 */ /* 0x002fc80000000f00 */
[----:B--2---:R-:W-:Y:S02]  /*ed70*/  LEA R2, R3, R2, 0x18 ;  /* 0x0000000203027211 */ /* 0x004fe400078ec0ff */
[----:B------:R-:W-:-:S03]  /*ed80*/  SHF.L.U32 R3, R17, 0x1f, RZ ;  /* 0x0000001f11037819 */ /* 0x000fc600000006ff */
[----:B------:R-:W-:-:S04]  /*ed90*/  IMAD R2, R16, 0x8, R2 ;  /* 0x0000000810027824 */ /* 0x000fc800078e0202 */
[----:B------:R-:W1:Y:S02]  /*eda0*/  SYNCS.PHASECHK.TRANS64.TRYWAIT P0, [R2+URZ+0x36860], R3 ;  /* 0x03686003020075a7 */ /* 0x000e64000800017f */
[----:B-1----:R-:W-:Y:S05]  /*edb0*/  @!P0 BRA `(.L_x_205) ;  /* 0x0000000c00408947 */ /* 0x002fea0003800000 */
.L_x_236:
        /* <DEDUP_REMOVED lines=9> */
.L_x_206:
[----:B------:R-:W-:-:S13]  /*ee50*/  ISETP.NE.AND P0, PT, R19, RZ, PT ;  /* 0x000000ff1300720c */ /* 0x000fda0003f05270 */
[----:B------:R-:W-:Y:S05]  /*ee60*/  @P0 BRA `(.L_x_207) ;  /* 0x0000000000040947 */ /* 0x000fea0003800000 */
[----:B------:R-:W-:Y:S01]  /*ee70*/  BPT.TRAP 0x1 ;  /* 0x000000040000795c */ /* 0x000fe20000300000 */
.L_x_207:
[----:B------:R-:W1:Y:S01]  /*ee80*/  S2R R4, SR_CgaCtaId ;  /* 0x0000000000047919 */ /* 0x000e620000008800 */
[----:B------:R-:W-:Y:S01]  /*ee90*/  MOV R3, 0x400 ;  /* 0x0000040000037802 */ /* 0x000fe20000000f00 */
        /* <DEDUP_REMOVED lines=11> */
[----:B------:R-:W-:-:S05]  /*ef50*/  UMOV UR17, 0x40 ;  /* 0x0000004000117882 */ /* 0x000fca0000000000 */
[----:B------:R-:W-:Y:S02]  /*ef60*/  UIMAD UR11, UR11, 0x70, UR5 ;  /* 0x000000700b0b78a4 */ /* 0x000fe4000f8e0205 */
[----:B------:R-:W-:Y:S02]  /*ef70*/  UIADD3 UR9, UR9, 0x36850, URZ ;  /* 0x0003685009097890 */ /* 0x000fe4000fffe03f */
[----:B------:R-:W-:Y:S01]  /*ef80*/  UIADD3.X UR5, URZ, UR37, URZ, UP0, !UPT ;  /* 0x000000253f057290 */ /* 0x000fe200087fe43f */
[----:B-1----:R-:W-:-:S05]  /*ef90*/  LEA R3, R4, R3, 0x18 ;  /* 0x0000000304037211 */ /* 0x002fca00078ec0ff */
        /* <DEDUP_REMOVED lines=8> */
[----:B-1----:R-:W-:Y:S01]  /*f020*/  UMOV UR8, UR15 ;  /* 0x0000000f00087c82 */ /* 0x002fe20008000000 */
[----:B------:R-:W-:Y:S02]  /*f030*/  UMOV UR10, UR17 ;  /* 0x00000011000a7c82 */ /* 0x000fe40008000000 */
[----:B------:R1:W-:Y:S02]  /*f040*/  UTMALDG.4D.MULTICAST [UR8], [UR4], UR18, desc[UR6] ;  /* 0x00000608040073b4 */ /* 0x0003e40008019812 */
[----:B-1----:R-:W-:Y:S01]  /*f050*/  UMOV UR8, UR16 ;  /* 0x0000001000087c82 */ /* 0x002fe20008000000 */
[----:B------:R-:W-:-:S02]  /*f060*/  UMOV UR10, UR14 ;  /* 0x0000000e000a7c82 */ /* 0x000fc40008000000 */
[----:B------:R2:W-:Y:S02]  /*f070*/  UTMALDG.4D.MULTICAST [UR8], [UR4], UR18, desc[UR6] ;  /* 0x00000608040073b4 */ /* 0x0005e40008019812 */
[----:B--2---:R-:W-:Y:S01]  /*f080*/  NOP ;  /* 0x0000000000007918 */ /* 0x004fe20000000000 */
.L_x_204:
[----:B------:R-:W-:Y:S05]  /*f090*/  BSYNC B0 ;  /* 0x0000000000007941 */ /* 0x000fea0003800000 */
.L_x_203:
[----:B------:R-:W2:Y:S01]  /*f0a0*/  LDL.LU R0, [R1+0x18] ;  /* 0x0000180001007983 */ /* 0x000ea20000300800 */
[----:B------:R-:W-:-:S03]  /*f0b0*/  ULDC UR4, c[0x0][0xda4] ;  /* 0x0003690000047ab9 */ /* 0x000fc60000000800 */
[----:B-1----:R-:W3:Y:S01]  /*f0c0*/  LDL.LU R2, [R1+0x24] ;  /* 0x0000240001027983 */ /* 0x002ee20000300800 */
[----:B------:R-:W-:-:S05]  /*f0d0*/  VIADD R16, R16, 0x1 ;  /* 0x0000000110107836 */ /* 0x000fca0000000000 */
[----:B------:R-:W-:-:S04]  /*f0e0*/  ISETP.NE.AND P0, PT, R16, 0x2, PT ;  /* 0x000000021000780c */ /* 0x000fc80003f05270 */
[----:B------:R-:W-:Y:S01]  /*f0f0*/  SEL R16, R16, RZ, P0 ;  /* 0x000000ff10107207 */ /* 0x000fe20000000000 */
[----:B--2---:R-:W-:Y:S01]  /*f100*/  VIADD R0, R0, UR38 ;  /* 0x0000002600007c36 */ /* 0x004fe20008000000 */
[----:B---3--:R-:W-:-:S04]  /*f110*/  IADD3 R2, R2, 0x1, RZ ;  /* 0x0000000102027810 */ /* 0x008fc80007ffe0ff */
[----:B------:R1:W-:Y:S01]  /*f120*/  STL [R1+0x18], R0 ;  /* 0x0000180001007387 */ /* 0x0003e20000100800 */
[----:B------:R-:W-:-:S03]  /*f130*/  ISETP.GE.AND P1, PT, R0, UR4, PT ;  /* 0x0000000400007c0c */ /* 0x000fc6000bf26270 */
[----:B------:R2:W-:Y:S01]  /*f140*/  STL [R1+0x24], R2 ;  /* 0x0000240201007387 */ /* 0x0005e20000100800 */
[----:B-1----:R-:W-:-:S04]  /*f150*/  SEL R0, RZ, 0x1, P0 ;  /* 0x00000001ff007807 */ /* 0x002fc80000000000 */
[----:B------:R-:W-:-:S05]  /*f160*/  LOP3.LUT R17, R17, R0, RZ, 0x3c, !PT ;  /* 0x0000000011117212 */ /* 0x000fca00078e3cff */
[----:B--2---:R-:W-:Y:S05]  /*f170*/  @!P1 BRA `(.L_x_208) ;  /* 0xffffffcc00e09947 */ /* 0x004fea000383ffff */
[----:B------:R-:W-:-:S07]  /*f180*/  LOP3.LUT R2, R2, 0x1, RZ, 0xc, !PT ;  /* 0x0000000102027812 */ /* 0x000fce00078e0cff */
.L_x_156:
[----:B------:R-:W1:Y:S01]  /*f190*/  S2R R3, SR_CgaCtaId ;  /* 0x0000000000037919 */ /* 0x000e620000008800 */
[----:B------:R-:W-:Y:S01]  /*f1a0*/  MOV R0, 0x400 ;  /* 0x0000040000007802 */ /* 0x000fe20000000f00 */
[----:B------:R-:W-:Y:S03]  /*f1b0*/  BSSY B0, `(.L_x_209) ;  /* 0x0000005000007945 */ /* 0x000fe60003800000 */
[----:B-1----:R-:W-:Y:S02]  /*f1c0*/  LEA R0, R3, R0, 0x18 ;  /* 0x0000000003007211 */ /* 0x002fe400078ec0ff */
[----:B------:R-:W-:-:S04]  /*f1d0*/  SHF.L.U32 R3, R2, 0x1f, RZ ;  /* 0x0000001f02037819 */ /* 0x000fc800000006ff */
[----:B------:R-:W1:Y:S02]  /*f1e0*/  SYNCS.PHASECHK.TRANS64.TRYWAIT P0, [R0+URZ+0x36820], R3 ;  /* 0x03682003000075a7 */ /* 0x000e64000800017f */
[----:B-1----:R-:W-:Y:S05]  /*f1f0*/  @!P0 BRA `(.L_x_210) ;  /* 0x0000000800448947 */ /* 0x002fea0003800000 */
.L_x_237:
[----:B------:R-:W-:Y:S05]  /*f200*/  BSYNC B0 ;  /* 0x0000000000007941 */ /* 0x000fea0003800000 */
.L_x_209:
[----:B------:R-:W-:-:S03]  /*f210*/  UMOV UR4, 0xffffffff ;  /* 0xffffffff00047882 */ /* 0x000fc60000000000 */
[----:B------:R-:W-:Y:S05]  /*f220*/  BRA.DIV UR4, `(.L_x_211) ;  /* 0x0000000a044c7947 */ /* 0x000fea000b800000 */
[----:B------:R-:W2:Y:S02]  /*f230*/  S2R R2, SR_TID.X ;  /* 0x0000000000027919 */ /* 0x000ea40000002100 */
[----:B--2---:R-:W-:-:S04]  /*f240*/  SHF.R.U32.HI R2, RZ, 0x5, R2 ;  /* 0x00000005ff027819 */ /* 0x004fc80000011602 */
[----:B------:R-:W-:-:S05]  /*f250*/  LOP3.LUT R2, R2, 0x3, RZ, 0xc0, !PT ;  /* 0x0000000302027812 */ /* 0x000fca00078ec0ff */
[----:B------:R2:W3:Y:S02]  /*f260*/  SHFL.IDX PT, R14, R2, RZ, 0x1f ;  /* 0x00001fff020e7589 */ /* 0x0004e400000e0000 */
.L_x_240:
[----:B---3--:R-:W-:Y:S01]  /*f270*/  ISETP.NE.AND P0, PT, R14, RZ, PT ;  /* 0x000000ff0e00720c */ /* 0x008fe20003f05270 */
[----:B------:R-:W-:-:S12]  /*f280*/  BSSY B0, `(.L_x_212) ;  /* 0x0000024000007945 */ /* 0x000fd80003800000 */
[----:B------:R-:W-:Y:S05]  /*f290*/  @P0 BRA `(.L_x_213) ;  /* 0x0000000000880947 */ /* 0x000fea0003800000 */
[----:B------:R-:W-:-:S03]  /*f2a0*/  UMOV UR4, 0xffffffff ;  /* 0xffffffff00047882 */ /* 0x000fc60000000000 */
[----:B------:R-:W-:Y:S05]  /*f2b0*/  BRA.DIV UR4, `(.L_x_214) ;  /* 0x0000000a045c7947 */ /* 0x000fea000b800000 */
[----:B------:R-:W-:-:S13]  /*f2c0*/  ELECT P6, URZ, PT ;  /* 0x00000000003f782f */ /* 0x000fda00038c0000 */
.L_x_243:
[----:B------:R-:W-:Y:S05]  /*f2d0*/  @!P6 BRA `(.L_x_213) ;  /* 0x000000000078e947 */ /* 0x000fea0003800000 */
[----:B--2---:R-:W2:Y:S02]  /*f2e0*/  LDL.LU R2, [R1+0x1c] ;  /* 0x00001c0001027983 */ /* 0x004ea40000300800 */
[----:B--2---:R-:W-:-:S04]  /*f2f0*/  LOP3.LUT R2, R2, 0x2, RZ, 0xfc, !PT ;  /* 0x0000000202027812 */ /* 0x004fc800078efcff */
[----:B------:R-:W-:-:S13]  /*f300*/  ISETP.NE.AND P2, PT, R2, 0x3, PT ;  /* 0x000000030200780c */ /* 0x000fda0003f45270 */
[----:B------:R-:W-:Y:S05]  /*f310*/  @!P2 BRA `(.L_x_215) ;  /* 0x000000000004a947 */ /* 0x000fea0003800000 */
[----:B------:R-:W-:Y:S01]  /*f320*/  BPT.TRAP 0x1 ;  /* 0x000000040000795c */ /* 0x000fe20000300000 */
.L_x_215:
[----:B-1----:R-:W-:Y:S01]  /*f330*/  VIADD R3, R0, 0x36840 ;  /* 0x0003684000037836 */ /* 0x002fe20000000000 */
[----:B------:R-:W-:Y:S01]  /*f340*/  SHF.L.U32 R5, R17, 0x1f, RZ ;  /* 0x0000001f11057819 */ /* 0x000fe200000006ff */
[C---:B------:R-:W-:Y:S02]  /*f350*/  VIADD R2, R16.reuse, 0x1 ;  /* 0x0000000110027836 */ /* 0x040fe40000000000 */
[----:B------:R-:W-:-:S03]  /*f360*/  IMAD R6, R16, 0x8, R3 ;  /* 0x0000000810067824 */ /* 0x000fc600078e0203 */
[----:B------:R-:W-:Y:S01]  /*f370*/  ISETP.NE.AND P1, PT, R2, 0x2, PT ;  /* 0x000000020200780c */ /* 0x000fe20003f25270 */
[----:B------:R-:W1:Y:S03]  /*f380*/  SYNCS.PHASECHK.TRANS64.TRYWAIT P0, [R6+URZ], R5 ;  /* 0x00000005060075a7 */ /* 0x000e66000800017f */
[----:B------:R-:W-:-:S04]  /*f390*/  SEL R4, RZ, 0x1, P1 ;  /* 0x00000001ff047807 */ /* 0x000fc80000800000 */
[----:B------:R-:W-:Y:S02]  /*f3a0*/  LOP3.LUT R17, R17, R4, RZ, 0x3c, !PT ;  /* 0x0000000411117212 */ /* 0x000fe400078e3cff */
[----:B------:R-:W-:Y:S02]  /*f3b0*/  SEL R4, R2, RZ, P1 ;  /* 0x000000ff02047207 */ /* 0x000fe40000800000 */
[----:B------:R-:W-:Y:S02]  /*f3c0*/  SHF.L.U32 R2, R17, 0x1f, RZ ;  /* 0x0000001f11027819 */ /* 0x000fe400000006ff */
[----:B------:R-:W-:Y:S01]  /*f3d0*/  LEA R3, R4, R3, 0x3 ;  /* 0x0000000304037211 */ /* 0x000fe200078e18ff */
[----:B-1----:R-:W-:Y:S06]  /*f3e0*/  @!P0 BRA `(.L_x_216) ;  /* 0x0000000800308947 */ /* 0x002fec0003800000 */
.L_x_244:
[----:B------:R-:W2:Y:S02]  /*f3f0*/  SYNCS.PHASECHK.TRANS64.TRYWAIT P0, [R3+URZ], R2 ;  /* 0x00000002030075a7 */ /* 0x000ea4000800017f */
[----:B--2---:R-:W-:Y:S05]  /*f400*/  @!P0 BRA `(.L_x_217) ;  /* 0x00000008003c8947 */ /* 0x004fea0003800000 */
.L_x_245:
[----:B------:R-:W-:Y:S05]  /*f410*/  @!P2 BRA `(.L_x_218) ;  /* 0x000000000004a947 */ /* 0x000fea0003800000 */
[----:B------:R-:W-:Y:S01]  /*f420*/  BPT.TRAP 0x1 ;  /* 0x000000040000795c */ /* 0x000fe20000300000 */
.L_x_218:
[----:B--2---:R-:W-:-:S04]  /*f430*/  VIADD R3, R0, 0x36860 ;  /* 0x0003686000037836 */ /* 0x004fc80000000000 */
[----:B------:R-:W-:-:S04]  /*f440*/  IMAD R16, R16, 0x8, R3 ;  /* 0x0000000810107824 */ /* 0x000fc800078e0203 */
[----:B------:R-:W2:Y:S02]  /*f450*/  SYNCS.PHASECHK.TRANS64.TRYWAIT P0, [R16+URZ], R5 ;  /* 0x00000005100075a7 */ /* 0x000ea4000800017f */
[----:B--2---:R-:W-:Y:S05]  /*f460*/  @!P0 BRA `(.L_x_219) ;  /* 0x0000000800388947 */ /* 0x004fea0003800000 */
.L_x_246:
[----:B------:R-:W-:-:S07]  /*f470*/  IMAD R3, R4, 0x8, R3 ;  /* 0x0000000804037824 */ /* 0x000fce00078e0203 */
.L_x_220:
[----:B---3--:R3:W4:Y:S02]  /*f480*/  SYNCS.PHASECHK.TRANS64.TRYWAIT P0, [R3+URZ], R2 ;  /* 0x00000002030075a7 */ /* 0x008724000800017f */
[----:B----4-:R-:W-:Y:S05]  /*f490*/  @!P0 NANOSLEEP.SYNCS 0x989680 ;  /* 0x009896800000895d */ /* 0x010fea0003900000 */
[----:B------:R-:W4:Y:S02]  /*f4a0*/  @!P0 SYNCS.PHASECHK.TRANS64 P0, [R3+URZ], R2 ;  /* 0x00000002030085a7 */ /* 0x000f24000800007f */
[----:B----4-:R-:W-:Y:S05]  /*f4b0*/  @!P0 BRA `(.L_x_220) ;  /* 0xfffffffc00f08947 */ /* 0x010fea000383ffff */
.L_x_213:
[----:B------:R-:W-:Y:S05]  /*f4c0*/  BSYNC B0 ;  /* 0x0000000000007941 */ /* 0x000fea0003800000 */
.L_x_212:
[----:B------:R-:W-:Y:S05]  /*f4d0*/  EXIT ;  /* 0x000000000000794d */ /* 0x000fea0003800000 */
.L_x_130:
[----:B------:R-:W-:-:S13]  /*f4e0*/  R2UR UR4, R2 ;  /* 0x00000000020472ca */ /* 0x000fda00000e0000 */
[----:B-1----:R-:W-:-:S04]  /*f4f0*/  MOV R3, UR4 ;  /* 0x0000000400037c02 */ /* 0x002fc80008000f00 */
[----:B------:R1:W2:Y:S03]  /*f500*/  SYNCS.PHASECHK.TRANS64.TRYWAIT P1, [R3+URZ+0x36800], R0 ;  /* 0x03680000030075a7 */ /* 0x0002a6000802017f */
[----:B--2---:R-:W-:Y:S05]  /*f510*/  @!P1 NANOSLEEP.SYNCS 0x989680 ;  /* 0x009896800000995d */ /* 0x004fea0003900000 */
[----:B------:R-:W2:Y:S02]  /*f520*/  @!P1 SYNCS.PHASECHK.TRANS64 P1, [R3+URZ+0x36800], R0 ;  /* 0x03680000030095a7 */ /* 0x000ea4000802007f */
[----:B--2---:R-:W-:Y:S05]  /*f530*/  @!P1 BRA `(.L_x_130) ;  /* 0xfffffffc00e89947 */ /* 0x004fea000383ffff */
[----:B------:R-:W-:Y:S05]  /*f540*/  BRA `(.L_x_221) ;  /* 0xffffff2000607947 */ /* 0x000fea000383ffff */
.L_x_134:
[----:B--2---:R2:W3:Y:S02]  /*f550*/  SYNCS.PHASECHK.TRANS64.TRYWAIT P1, [R0+URZ+0x36830], R3 ;  /* 0x03683003000075a7 */ /* 0x0044e4000802017f */
[----:B---3--:R-:W-:Y:S05]  /*f560*/  @!P1 NANOSLEEP.SYNCS 0x989680 ;  /* 0x009896800000995d */ /* 0x008fea0003900000 */
[----:B------:R-:W3:Y:S02]  /*f570*/  @!P1 SYNCS.PHASECHK.TRANS64 P1, [R0+URZ+0x36830], R3 ;  /* 0x03683003000095a7 */ /* 0x000ee4000802007f */
[----:B---3--:R-:W-:Y:S05]  /*f580*/  @!P1 BRA `(.L_x_134) ;  /* 0xfffffffc00f09947 */ /* 0x008fea000383ffff */
[----:B------:R-:W-:Y:S05]  /*f590*/  BRA `(.L_x_133) ;  /* 0xffffff2000847947 */ /* 0x000fea000383ffff */
.L_x_140:
[----:B--2---:R-:W-:-:S04]  /*f5a0*/  IMAD.U32 R8, RZ, RZ, UR60 ;  /* 0x0000003cff087e24 */ /* 0x004fc8000f8e00ff */
[----:B------:R2:W3:Y:S03]  /*f5b0*/  SYNCS.PHASECHK.TRANS64.TRYWAIT P1, [R8+URZ+0x36830], R7 ;  /* 0x03683007080075a7 */ /* 0x0004e6000802017f */
[----:B---3--:R-:W-:Y:S05]  /*f5c0*/  @!P1 NANOSLEEP.SYNCS 0x989680 ;  /* 0x009896800000995d */ /* 0x008fea0003900000 */
[----:B------:R-:W3:Y:S02]  /*f5d0*/  @!P1 SYNCS.PHASECHK.TRANS64 P1, [R8+URZ+0x36830], R7 ;  /* 0x03683007080095a7 */ /* 0x000ee4000802007f */
[----:B---3--:R-:W-:Y:S05]  /*f5e0*/  @!P1 BRA `(.L_x_140) ;  /* 0xfffffffc00ec9947 */ /* 0x008fea000383ffff */
[----:B------:R-:W-:Y:S05]  /*f5f0*/  BRA `(.L_x_139) ;  /* 0xffffff6400e87947 */ /* 0x000fea000383ffff */
.L_x_144:
[----:B-12---:R-:W-:-:S04]  /*f600*/  IMAD.U32 R7, RZ, RZ, UR5 ;  /* 0x00000005ff077e24 */ /* 0x006fc8000f8e00ff */
[----:B------:R1:W2:Y:S03]  /*f610*/  SYNCS.PHASECHK.TRANS64.TRYWAIT P1, [R7+URZ+0x36850], R0 ;  /* 0x03685000070075a7 */ /* 0x0002a6000802017f */
[----:B--2---:R-:W-:Y:S05]  /*f620*/  @!P1 NANOSLEEP.SYNCS 0x989680 ;  /* 0x009896800000995d */ /* 0x004fea0003900000 */
[----:B------:R-:W2:Y:S02]  /*f630*/  @!P1 SYNCS.PHASECHK.TRANS64 P1, [R7+URZ+0x36850], R0 ;  /* 0x03685000070095a7 */ /* 0x000ea4000802007f */
[----:B--2---:R-:W-:Y:S05]  /*f640*/  @!P1 BRA `(.L_x_144) ;  /* 0xfffffffc00ec9947 */ /* 0x004fea000383ffff */
[----:B------:R-:W-:Y:S05]  /*f650*/  BRA `(.L_x_143) ;  /* 0xffffff8c00487947 */ /* 0x000fea000383ffff */
.L_x_151:
[----:B--2---:R-:W-:-:S04]  /*f660*/  IMAD.U32 R5, RZ, RZ, UR5 ;  /* 0x00000005ff057e24 */ /* 0x004fc8000f8e00ff */
[----:B------:R2:W3:Y:S03]  /*f670*/  SYNCS.PHASECHK.TRANS64.TRYWAIT P1, [R5+URZ+0x36850], R0 ;  /* 0x03685000050075a7 */ /* 0x0004e6000802017f */
[----:B---3--:R-:W-:Y:S05]  /*f680*/  @!P1 NANOSLEEP.SYNCS 0x989680 ;  /* 0x009896800000995d */ /* 0x008fea0003900000 */
[----:B------:R-:W3:Y:S02]  /*f690*/  @!P1 SYNCS.PHASECHK.TRANS64 P1, [R5+URZ+0x36850], R0 ;  /* 0x03685000050095a7 */ /* 0x000ee4000802007f */
[----:B---3--:R-:W-:Y:S05]  /*f6a0*/  @!P1 BRA `(.L_x_151) ;  /* 0xfffffffc00ec9947 */ /* 0x008fea000383ffff */
[----:B------:R-:W-:Y:S05]  /*f6b0*/  BRA `(.L_x_150) ;  /* 0xffffffac00e07947 */ /* 0x000fea000383ffff */
.L_x_163:
[----:B------:R-:W1:Y:S01]  /*f6c0*/  S2R R4, SR_TID.X ;  /* 0x0000000000047919 */ /* 0x000e620000002100 */
[----:B------:R-:W-:Y:S01]  /*f6d0*/  BSSY B0, `(.L_x_222) ;  /* 0x000000a000007945 */ /* 0x000fe20003800000 */
[----:B------:R-:W-:Y:S02]  /*f6e0*/  IMAD.MOV.U32 R12, RZ, RZ, RZ ;  /* 0x000000ffff0c7224 */ /* 0x000fe400078e00ff */
[----:B------:R-:W-:Y:S02]  /*f6f0*/  IMAD.MOV.U32 R11, RZ, RZ, 0x1f ;  /* 0x0000001fff0b7424 */ /* 0x000fe400078e00ff */
[----:B------:R-:W-:Y:S01]  /*f700*/  IMAD.MOV.U32 R15, RZ, RZ, -0x1 ;  /* 0xffffffffff0f7424 */ /* 0x000fe200078e00ff */
[----:B-1----:R-:W-:-:S04]  /*f710*/  SHF.R.U32.HI R4, RZ, 0x5, R4 ;  /* 0x00000005ff047819 */ /* 0x002fc80000011604 */
[----:B------:R-:W-:-:S04]  /*f720*/  LOP3.LUT R4, R4, 0x3, RZ, 0xc0, !PT ;  /* 0x0000000304047812 */ /* 0x000fc800078ec0ff */
[----:B------:R-:W-:-:S07]  /*f730*/  MOV R13, R4 ;  /* 0x00000004000d7202 */ /* 0x000fce0000000f00 */
[----:B------:R-:W-:Y:S05]  /*f740*/  WARPSYNC.COLLECTIVE R15, `(.L_x_223) ;  /* 0x000000000f087348 */ /* 0x000fea0003c00000 */
[----:B------:R1:W2:Y:S02]  /*f750*/  SHFL.IDX P6, R14, R13, R12, R11 ;  /* 0x0000000c0d0e7389 */ /* 0x0002a400000c000b */
[----:B-12---:R-:W-:Y:S01]  /*f760*/  ENDCOLLECTIVE ;  /* 0x000000000000791b */ /* 0x006fe20003800000 */
.L_x_223:
[----:B------:R-:W-:Y:S05]  /*f770*/  BSYNC B0 ;  /* 0x0000000000007941 */ /* 0x000fea0003800000 */
.L_x_222:
[----:B------:R-:W-:Y:S05]  /*f780*/  BRA `(.L_x_224) ;  /* 0xffffffd4000c7947 */ /* 0x000fea000383ffff */
.L_x_164:
[----:B------:R-:W-:Y:S01]  /*f790*/  BSSY B0, `(.L_x_225) ;  /* 0x0000006000007945 */ /* 0x000fe20003800000 */
[----:B------:R-:W-:-:S07]  /*f7a0*/  MOV R15, 0xffffffff ;  /* 0xffffffff000f7802 */ /* 0x000fce0000000f00 */
[----:B------:R-:W-:Y:S05]  /*f7b0*/  WARPSYNC.COLLECTIVE R15, `(.L_x_226) ;  /* 0x000000000f0c7348 */ /* 0x000fea0003c00000 */
[----:B------:R-:W-:Y:S02]  /*f7c0*/  ELECT P6, UR62, PT ;  /* 0x00000000003e782f */ /* 0x000fe400038c0000 */
[----:B------:R-:W-:Y:S01]  /*f7d0*/  MOV R14, UR62 ;  /* 0x0000003e000e7c02 */ /* 0x000fe20008000f00 */
[----:B------:R-:W-:Y:S10]  /*f7e0*/  ENDCOLLECTIVE ;  /* 0x000000000000791b */ /* 0x000ff40003800000 */
.L_x_226:
[----:B------:R-:W-:Y:S05]  /*f7f0*/  BSYNC B0 ;  /* 0x0000000000007941 */ /* 0x000fea0003800000 */
.L_x_225:
[----:B------:R-:W-:Y:S05]  /*f800*/  BRA `(.L_x_227) ;  /* 0xffffffd400087947 */ /* 0x000fea000383ffff */
.L_x_167:
[----:B--2---:R2:W3:Y:S02]  /*f810*/  SYNCS.PHASECHK.TRANS64.TRYWAIT P1, [R5+URZ+0x36840], R9 ;  /* 0x03684009050075a7 */ /* 0x0044e4000802017f */
[----:B---3--:R-:W-:Y:S05]  /*f820*/  @!P1 NANOSLEEP.SYNCS 0x989680 ;  /* 0x009896800000995d */ /* 0x008fea0003900000 */
[----:B------:R-:W3:Y:S02]  /*f830*/  @!P1 SYNCS.PHASECHK.TRANS64 P1, [R5+URZ+0x36840], R9 ;  /* 0x03684009050095a7 */ /* 0x000ee4000802007f */
[----:B---3--:R-:W-:Y:S05]  /*f840*/  @!P1 BRA `(.L_x_167) ;  /* 0xfffffffc00f09947 */ /* 0x008fea000383ffff */
[----:B------:R-:W-:Y:S05]  /*f850*/  BRA `(.L_x_228) ;  /* 0xffffffd400687947 */ /* 0x000fea000383ffff */
.L_x_171:
        /* <DEDUP_REMOVED lines=8> */
.L_x_177:
[----:B-1----:R1:W2:Y:S02]  /*f8e0*/  SYNCS.PHASECHK.TRANS64.TRYWAIT P1, [R2+URZ+0x36840], R3 ;  /* 0x03684003020075a7 */ /* 0x0022a4000802017f */
[----:B--2---:R-:W-:Y:S05]  /*f8f0*/  @!P1 NANOSLEEP.SYNCS 0x989680 ;  /* 0x009896800000995d */ /* 0x004fea0003900000 */
[----:B------:R-:W2:Y:S02]  /*f900*/  @!P1 SYNCS.PHASECHK.TRANS64 P1, [R2+URZ+0x36840], R3 ;  /* 0x03684003020095a7 */ /* 0x000ea4000802007f */
[----:B--2---:R-:W-:Y:S05]  /*f910*/  @!P1 BRA `(.L_x_177) ;  /* 0xfffffffc00f09947 */ /* 0x004fea000383ffff */
[----:B------:R-:W-:Y:S05]  /*f920*/  BRA `(.L_x_230) ;  /* 0xffffffdc00607947 */ /* 0x000fea000383ffff */
.L_x_180:
[----:B-1----:R1:W2:Y:S02]  /*f930*/  SYNCS.PHASECHK.TRANS64.TRYWAIT P1, [R2+URZ+0x36860], R3 ;  /* 0x03686003020075a7 */ /* 0x0022a4000802017f */
[----:B--2---:R-:W-:Y:S05]  /*f940*/  @!P1 NANOSLEEP.SYNCS 0x989680 ;  /* 0x009896800000995d */ /* 0x004fea0003900000 */
[----:B------:R-:W2:Y:S02]  /*f950*/  @!P1 SYNCS.PHASECHK.TRANS64 P1, [R2+URZ+0x36860], R3 ;  /* 0x03686003020095a7 */ /* 0x000ea4000802007f */
[----:B--2---:R-:W-:Y:S05]  /*f960*/  @!P1 BRA `(.L_x_180) ;  /* 0xfffffffc00f09947 */ /* 0x004fea000383ffff */
[----:B------:R-:W-:Y:S05]  /*f970*/  BRA `(.L_x_231) ;  /* 0xffffffe0000c7947 */ /* 0x000fea000383ffff */
.L_x_187:
[----:B--2---:R2:W3:Y:S02]  /*f980*/  SYNCS.PHASECHK.TRANS64.TRYWAIT P1, [R2+URZ+0x36840], R3 ;  /* 0x03684003020075a7 */ /* 0x0044e4000802017f */
[----:B---3--:R-:W-:Y:S05]  /*f990*/  @!P1 NANOSLEEP.SYNCS 0x989680 ;  /* 0x009896800000995d */ /* 0x008fea0003900000 */
[----:B------:R-:W3:Y:S02]  /*f9a0*/  @!P1 SYNCS.PHASECHK.TRANS64 P1, [R2+URZ+0x36840], R3 ;  /* 0x03684003020095a7 */ /* 0x000ee4000802007f */
[----:B---3--:R-:W-:Y:S05]  /*f9b0*/  @!P1 BRA `(.L_x_187) ;  /* 0xfffffffc00f09947 */ /* 0x008fea000383ffff */
[----:B------:R-:W-:Y:S05]  /*f9c0*/  BRA `(.L_x_232) ;  /* 0xffffffe400587947 */ /* 0x000fea000383ffff */
.L_x_190:
[----:B-1----:R1:W2:Y:S02]  /*f9d0*/  SYNCS.PHASECHK.TRANS64.TRYWAIT P1, [R2+URZ+0x36860], R17 ;  /* 0x03686011020075a7 */ /* 0x0022a4000802017f */
[----:B--2---:R-:W-:Y:S05]  /*f9e0*/  @!P1 NANOSLEEP.SYNCS 0x989680 ;  /* 0x009896800000995d */ /* 0x004fea0003900000 */
[----:B------:R-:W2:Y:S02]  /*f9f0*/  @!P1 SYNCS.PHASECHK.TRANS64 P1, [R2+URZ+0x36860], R17 ;  /* 0x03686011020095a7 */ /* 0x000ea4000802007f */
[----:B--2---:R-:W-:Y:S05]  /*fa00*/  @!P1 BRA `(.L_x_190) ;  /* 0xfffffffc00f09947 */ /* 0x004fea000383ffff */
[----:B------:R-:W-:Y:S05]  /*fa10*/  BRA `(.L_x_233) ;  /* 0xffffffe800047947 */ /* 0x000fea000383ffff */
.L_x_196:
[----:B--2---:R2:W3:Y:S02]  /*fa20*/  SYNCS.PHASECHK.TRANS64.TRYWAIT P1, [R2+URZ+0x36840], R3 ;  /* 0x03684003020075a7 */ /* 0x0044e4000802017f */
[----:B---3--:R-:W-:Y:S05]  /*fa30*/  @!P1 NANOSLEEP.SYNCS 0x989680 ;  /* 0x009896800000995d */ /* 0x008fea0003900000 */
[----:B------:R-:W3:Y:S02]  /*fa40*/  @!P1 SYNCS.PHASECHK.TRANS64 P1, [R2+URZ+0x36840], R3 ;  /* 0x03684003020095a7 */ /* 0x000ee4000802007f */
[----:B---3--:R-:W-:Y:S05]  /*fa50*/  @!P1 BRA `(.L_x_196) ;  /* 0xfffffffc00f09947 */ /* 0x008fea000383ffff */
[----:B------:R-:W-:Y:S05]  /*fa60*/  BRA `(.L_x_234) ;  /* 0xffffffec00307947 */ /* 0x000fea000383ffff */
.L_x_199:
[----:B-1----:R1:W2:Y:S02]  /*fa70*/  SYNCS.PHASECHK.TRANS64.TRYWAIT P1, [R2+URZ+0x36860], R10 ;  /* 0x0368600a020075a7 */ /* 0x0022a4000802017f */
[----:B--2---:R-:W-:Y:S05]  /*fa80*/  @!P1 NANOSLEEP.SYNCS 0x989680 ;  /* 0x009896800000995d */ /* 0x004fea0003900000 */
[----:B------:R-:W2:Y:S02]  /*fa90*/  @!P1 SYNCS.PHASECHK.TRANS64 P1, [R2+URZ+0x36860], R10 ;  /* 0x0368600a020095a7 */ /* 0x000ea4000802007f */
[----:B--2---:R-:W-:Y:S05]  /*faa0*/  @!P1 BRA `(.L_x_199) ;  /* 0xfffffffc00f09947 */ /* 0x004fea000383ffff */
[----:B------:R-:W-:Y:S05]  /*fab0*/  BRA `(.L_x_235) ;  /* 0xffffffec00dc7947 */ /* 0x000fea000383ffff */
.L_x_205:
[----:B-1----:R1:W2:Y:S02]  /*fac0*/  SYNCS.PHASECHK.TRANS64.TRYWAIT P0, [R2+URZ+0x36860], R3 ;  /* 0x03686003020075a7 */ /* 0x0022a4000800017f */
[----:B--2---:R-:W-:Y:S05]  /*fad0*/  @!P0 NANOSLEEP.SYNCS 0x989680 ;  /* 0x009896800000895d */ /* 0x004fea0003900000 */
[----:B------:R-:W2:Y:S02]  /*fae0*/  @!P0 SYNCS.PHASECHK.TRANS64 P0, [R2+URZ+0x36860], R3 ;  /* 0x03686003020085a7 */ /* 0x000ea4000800007f */
[----:B--2---:R-:W-:Y:S05]  /*faf0*/  @!P0 BRA `(.L_x_205) ;  /* 0xfffffffc00f08947 */ /* 0x004fea000383ffff */
[----:B------:R-:W-:Y:S05]  /*fb00*/  BRA `(.L_x_236) ;  /* 0xfffffff000ac7947 */ /* 0x000fea000383ffff */
.L_x_210:
[----:B-1----:R1:W2:Y:S02]  /*fb10*/  SYNCS.PHASECHK.TRANS64.TRYWAIT P0, [R0+URZ+0x36820], R3 ;  /* 0x03682003000075a7 */ /* 0x0022a4000800017f */
[----:B--2---:R-:W-:Y:S05]  /*fb20*/  @!P0 NANOSLEEP.SYNCS 0x989680 ;  /* 0x009896800000895d */ /* 0x004fea0003900000 */
[----:B------:R-:W2:Y:S02]  /*fb30*/  @!P0 SYNCS.PHASECHK.TRANS64 P0, [R0+URZ+0x36820], R3 ;  /* 0x03682003000085a7 */ /* 0x000ea4000800007f */
[----:B--2---:R-:W-:Y:S05]  /*fb40*/  @!P0 BRA `(.L_x_210) ;  /* 0xfffffffc00f08947 */ /* 0x004fea000383ffff */
[----:B------:R-:W-:Y:S05]  /*fb50*/  BRA `(.L_x_237) ;  /* 0xfffffff400a87947 */ /* 0x000fea000383ffff */
.L_x_211:
[----:B------:R-:W2:Y:S01]  /*fb60*/  S2R R2, SR_TID.X ;  /* 0x0000000000027919 */ /* 0x000ea20000002100 */
[----:B------:R-:W-:Y:S01]  /*fb70*/  BSSY B0, `(.L_x_238) ;  /* 0x000000a000007945 */ /* 0x000fe20003800000 */
[----:B------:R-:W-:Y:S01]  /*fb80*/  IMAD.MOV.U32 R12, RZ, RZ, RZ ;  /* 0x000000ffff0c7224 */ /* 0x000fe200078e00ff */
[----:B------:R-:W-:Y:S01]  /*fb90*/  MOV R15, 0xffffffff ;  /* 0xffffffff000f7802 */ /* 0x000fe20000000f00 */
[----:B------:R-:W-:Y:S01]  /*fba0*/  IMAD.MOV.U32 R11, RZ, RZ, 0x1f ;  /* 0x0000001fff0b7424 */ /* 0x000fe200078e00ff */
[----:B--2---:R-:W-:-:S04]  /*fbb0*/  SHF.R.U32.HI R2, RZ, 0x5, R2 ;  /* 0x00000005ff027819 */ /* 0x004fc80000011602 */
[----:B------:R-:W-:-:S05]  /*fbc0*/  LOP3.LUT R2, R2, 0x3, RZ, 0xc0, !PT ;  /* 0x0000000302027812 */ /* 0x000fca00078ec0ff */
[----:B------:R-:W-:-:S07]  /*fbd0*/  IMAD.MOV.U32 R13, RZ, RZ, R2 ;  /* 0x000000ffff0d7224 */ /* 0x000fce00078e0002 */
[----:B-1----:R-:W-:Y:S05]  /*fbe0*/  WARPSYNC.COLLECTIVE R15, `(.L_x_239) ;  /* 0x000000000f087348 */ /* 0x002fea0003c00000 */
[----:B------:R2:W3:Y:S02]  /*fbf0*/  SHFL.IDX P6, R14, R13, R12, R11 ;  /* 0x0000000c0d0e7389 */ /* 0x0004e400000c000b */
[----:B-123--:R-:W-:Y:S01]  /*fc00*/  ENDCOLLECTIVE ;  /* 0x000000000000791b */ /* 0x00efe20003800000 */
.L_x_239:
[----:B------:R-:W-:Y:S05]  /*fc10*/  BSYNC B0 ;  /* 0x0000000000007941 */ /* 0x000fea0003800000 */
.L_x_238:
[----:B------:R-:W-:Y:S05]  /*fc20*/  BRA `(.L_x_240) ;  /* 0xfffffff400907947 */ /* 0x000fea000383ffff */
.L_x_214:
[----:B------:R-:W-:Y:S01]  /*fc30*/  BSSY B1, `(.L_x_241) ;  /* 0x0000006000017945 */ /* 0x000fe20003800000 */
[----:B------:R-:W-:-:S07]  /*fc40*/  IMAD.MOV.U32 R15, RZ, RZ, -0x1 ;  /* 0xffffffffff0f7424 */ /* 0x000fce00078e00ff */
[----:B-12---:R-:W-:Y:S05]  /*fc50*/  WARPSYNC.COLLECTIVE R15, `(.L_x_242) ;  /* 0x000000000f0c7348 */ /* 0x006fea0003c00000 */
[----:B------:R-:W-:Y:S02]  /*fc60*/  ELECT P6, UR62, PT ;  /* 0x00000000003e782f */ /* 0x000fe400038c0000 */
[----:B------:R-:W-:Y:S01]  /*fc70*/  MOV R14, UR62 ;  /* 0x0000003e000e7c02 */ /* 0x000fe20008000f00 */
[----:B-12---:R-:W-:Y:S10]  /*fc80*/  ENDCOLLECTIVE ;  /* 0x000000000000791b */ /* 0x006ff40003800000 */
.L_x_242:
[----:B------:R-:W-:Y:S05]  /*fc90*/  BSYNC B1 ;  /* 0x0000000000017941 */ /* 0x000fea0003800000 */
.L_x_241:
[----:B------:R-:W-:Y:S05]  /*fca0*/  BRA `(.L_x_243) ;  /* 0xfffffff400887947 */ /* 0x000fea000383ffff */
.L_x_216:
[----:B-1----:R1:W2:Y:S02]  /*fcb0*/  SYNCS.PHASECHK.TRANS64.TRYWAIT P0, [R6+URZ], R5 ;  /* 0x00000005060075a7 */ /* 0x0022a4000800017f */
[----:B--2---:R-:W-:Y:S05]  /*fcc0*/  @!P0 NANOSLEEP.SYNCS 0x989680 ;  /* 0x009896800000895d */ /* 0x004fea0003900000 */
[----:B------:R-:W2:Y:S02]  /*fcd0*/  @!P0 SYNCS.PHASECHK.TRANS64 P0, [R6+URZ], R5 ;  /* 0x00000005060085a7 */ /* 0x000ea4000800007f */
[----:B--2---:R-:W-:Y:S05]  /*fce0*/  @!P0 BRA `(.L_x_216) ;  /* 0xfffffffc00f08947 */ /* 0x004fea000383ffff */
[----:B------:R-:W-:Y:S05]  /*fcf0*/  BRA `(.L_x_244) ;  /* 0xfffffff400bc7947 */ /* 0x000fea000383ffff */
.L_x_217:
[----:B--2---:R2:W3:Y:S02]  /*fd00*/  SYNCS.PHASECHK.TRANS64.TRYWAIT P0, [R3+URZ], R2 ;  /* 0x00000002030075a7 */ /* 0x0044e4000800017f */
[----:B---3--:R-:W-:Y:S05]  /*fd10*/  @!P0 NANOSLEEP.SYNCS 0x989680 ;  /* 0x009896800000895d */ /* 0x008fea0003900000 */
[----:B------:R-:W3:Y:S02]  /*fd20*/  @!P0 SYNCS.PHASECHK.TRANS64 P0, [R3+URZ], R2 ;  /* 0x00000002030085a7 */ /* 0x000ee4000800007f */
[----:B---3--:R-:W-:Y:S05]  /*fd30*/  @!P0 BRA `(.L_x_217) ;  /* 0xfffffffc00f08947 */ /* 0x008fea000383ffff */
[----:B------:R-:W-:Y:S05]  /*fd40*/  BRA `(.L_x_245) ;  /* 0xfffffff400b07947 */ /* 0x000fea000383ffff */
.L_x_219:
[----:B--2---:R2:W3:Y:S02]  /*fd50*/  SYNCS.PHASECHK.TRANS64.TRYWAIT P0, [R16+URZ], R5 ;  /* 0x00000005100075a7 */ /* 0x0044e4000800017f */
[----:B---3--:R-:W-:Y:S05]  /*fd60*/  @!P0 NANOSLEEP.SYNCS 0x989680 ;  /* 0x009896800000895d */ /* 0x008fea0003900000 */
[----:B------:R-:W3:Y:S02]  /*fd70*/  @!P0 SYNCS.PHASECHK.TRANS64 P0, [R16+URZ], R5 ;  /* 0x00000005100085a7 */ /* 0x000ee4000800007f */
[----:B---3--:R-:W-:Y:S05]  /*fd80*/  @!P0 BRA `(.L_x_219) ;  /* 0xfffffffc00f08947 */ /* 0x008fea000383ffff */
[----:B------:R-:W-:Y:S05]  /*fd90*/  BRA `(.L_x_246) ;  /* 0xfffffff400b47947 */ /* 0x000fea000383ffff */
.L_x_247:
        /* <DEDUP_REMOVED lines=14> */
.L_x_2656:


//--------------------- .text._ZN7cutlass13device_kernelIN5flash11enable_sm90INS1_16FlashAttnFwdSm90INS1_25CollectiveMainloopFwdSm90ILi2EN4cute5tupleIJNS5_1CILi1EEES8_S8_EEENS6_IJNS7_ILi128EEENS7_ILi112EEENS7_ILi192EEEEEELi192ENS_6half_tEfNS_4arch4Sm90ELb0ELb0ELb1ELb1ELb0ELb0ELb0ELb1ELb1ELb0ELb0ELb0EEENS1_21CollectiveEpilogueFwdINS6_IJSA_SC_SB_EEES9_SE_SG_Li256ELb1ELb0ELb0ELb0EEENS1_36VarlenDynamicPersistentTileSchedulerILi128ELi112ELi256ELi32ELb0ELb0ELb1ELb0ELb1ELb1EEEEEEEEEvNT_6ParamsE --------------------------
	.section	.text._ZN7cutlass13device_kernelIN5flash11enable_sm90INS1_16FlashAttnFwdSm90INS1_25CollectiveMainloopFwdSm90ILi2EN4cute5tupleIJNS5_1CILi1EEES8_S8_EEENS6_IJNS7_ILi128EEENS7_ILi112EEENS7_ILi192EEEEEELi192ENS_6half_tEfNS_4arch4Sm90ELb0ELb0ELb1ELb1ELb0ELb0ELb0ELb1ELb1ELb0ELb0ELb0EEENS1_21CollectiveEpilogueFwdINS6_IJSA_SC_SB_EEES9_SE_SG_Li256ELb1ELb0ELb0ELb0EEENS1_36VarlenDynamicPersistentTileSchedulerILi128ELi112ELi256ELi32ELb0ELb0ELb1ELb0ELb1ELb1EEEEEEEEEvNT_6ParamsE,"ax",@progbits
	.align	128
.text._ZN7cutlass13device_kernelIN5flash11enable_sm90INS1_16FlashAttnFwdSm90INS1_25CollectiveMainloopFwdSm90ILi2EN4cute5tupleIJNS5_1CILi1EEES8_S8_EEENS6_IJNS7_ILi128EEENS7_ILi112EEENS7_ILi192EEEEEELi192ENS_6half_tEfNS_4arch4Sm90ELb0ELb0ELb1ELb1ELb0ELb0ELb0ELb1ELb1ELb0ELb0ELb0EEENS1_21CollectiveEpilogueFwdINS6_IJSA_SC_SB_EEES9_SE_SG_Li256ELb1ELb0ELb0ELb0EEENS1_36VarlenDynamicPersistentTileSchedulerILi128ELi112ELi256ELi32ELb0ELb0ELb1ELb0ELb1ELb1EEEEEEEEEvNT_6ParamsE:
        .type           _ZN7cutlass13device_kernelIN5flash11enable_sm90INS1_16FlashAttnFwdSm90INS1_25CollectiveMainloopFwdSm90ILi2EN4cute5tupleIJNS5_1CILi1EEES8_S8_EEENS6_IJNS7_ILi128EEENS7_ILi112EEENS7_ILi192EEEEEELi192ENS_6half_tEfNS_4arch4Sm90ELb0ELb0ELb1ELb1ELb0ELb0ELb0ELb1ELb1ELb0ELb0ELb0EEENS1_21CollectiveEpilogueFwdINS6_IJSA_SC_SB_EEES9_SE_SG_Li256ELb1ELb0ELb0ELb0EEENS1_36VarlenDynamicPersistentTileSchedulerILi128ELi112ELi256ELi32ELb0ELb0ELb1ELb0ELb1ELb1EEEEEEEEEvNT_6ParamsE,@function
        .size           _ZN7cutlass13device_kernelIN5flash11enable_sm90INS1_16FlashAttnFwdSm90INS1_25CollectiveMainloopFwdSm90ILi2EN4cute5tupleIJNS5_1CILi1EEES8_S8_EEENS6_IJNS7_ILi128EEENS7_ILi112EEENS7_ILi192EEEEEELi192ENS_6half_tEfNS_4arch4Sm90ELb0ELb0ELb1ELb1ELb0ELb0ELb0ELb1ELb1ELb0ELb0ELb0EEENS1_21CollectiveEpilogueFwdINS6_IJSA_SC_SB_EEES9_SE_SG_Li256ELb1ELb0ELb0ELb0EEENS1_36VarlenDynamicPersistentTileSchedulerILi128ELi112ELi256ELi32ELb0ELb0ELb1ELb0ELb1ELb1EEEEEEEEEvNT_6ParamsE,(.L_x_2657 - _ZN7cutlass13device_kernelIN5flash11enable_sm90INS1_16FlashAttnFwdSm90INS1_25CollectiveMainloopFwdSm90ILi2EN4cute5tupleIJNS5_1CILi1EEES8_S8_EEENS6_IJNS7_ILi128EEENS7_ILi112EEENS7_ILi192EEEEEELi192ENS_6half_tEfNS_4arch4Sm90ELb0ELb0ELb1ELb1ELb0ELb0ELb0ELb1ELb1ELb0ELb0ELb0EEENS1_21CollectiveEpilogueFwdINS6_IJSA_SC_SB_EEES9_SE_SG_Li256ELb1ELb0ELb0ELb0EEENS1_36VarlenDynamicPersistentTileSchedulerILi128ELi112ELi256ELi32ELb0ELb0ELb1ELb0ELb1ELb1EEEEEEEEEvNT_6ParamsE)
        .other          _ZN7cutlass13device_kernelIN5flash11enable_sm90INS1_16FlashAttnFwdSm90INS1_25CollectiveMainloopFwdSm90ILi2EN4cute5tupleIJNS5_1CILi1EEES8_S8_EEENS6_IJNS7_ILi128EEENS7_ILi112EEENS7_ILi192EEEEEELi192ENS_6half_tEfNS_4arch4Sm90ELb0ELb0ELb1ELb1ELb0ELb0ELb0ELb1ELb1ELb0ELb0ELb0EEENS1_21CollectiveEpilogueFwdINS6_IJSA_SC_SB_EEES9_SE_SG_Li256ELb1ELb0ELb0ELb0EEENS1_36VarlenDynamicPersistentTileSchedulerILi128ELi112ELi256ELi32ELb0ELb0ELb1ELb0ELb1ELb1EEEEEEEEEvNT_6ParamsE,@"STO_CUDA_ENTRY STV_DEFAULT"
_ZN7cutlass13device_kernelIN5flash11enable_sm90INS1_16FlashAttnFwdSm90INS1_25CollectiveMainloopFwdSm90ILi2EN4cute5tupleIJNS5_1CILi1EEES8_S8_EEENS6_IJNS7_ILi128EEENS7_ILi112EEENS7_ILi192EEEEEELi192ENS_6half_tEfNS_4arch4Sm90ELb0ELb0ELb1ELb1ELb0ELb0ELb0ELb1ELb1ELb0ELb0ELb0EEENS1_21CollectiveEpilogueFwdINS6_IJSA_SC_SB_EEES9_SE_SG_Li256ELb1ELb0ELb0ELb0EEENS1_36VarlenDynamicPersistentTileSchedulerILi128ELi112ELi256ELi32ELb0ELb0ELb1ELb0ELb1ELb1EEEEEEEEEvNT_6ParamsE:
[----:B------:R-:W0:Y:S02]  /*0000*/  LDC R1, c[0x0][0x28] ;  /* 0x00000a00ff017b82 */ /* 0x000e240000000800 */
[----:B0-----:R-:W-:Y:S01]  /*0010*/  VIADD R1, R1, 0xffffffc8 ;  /* 0xffffffc801017836 */ /* 0x001fe20000000000 */
[----:B------:R-:W0:Y:S01]  /*0020*/  S2R R3, SR_TID.X ;  /* 0x0000000000037919 */ /* 0x000e220000002100 */
[----:B------:R-:W-:Y:S01]  /*0030*/  ELECT P0, URZ, PT ;  /* 0x00000000003f782f */ /* 0x000fe20003800000 */
[----:B------:R-:W-:Y:S01]  /*0040*/  BSSY B0, `(.L_x_248) ;  /* 0x0000010000007945 */ /* 0x000fe20003800000 */
[----:B0-----:R-:W-:-:S05]  /*0050*/  SHF.R.U32.HI R0, RZ, 0x5, R3 ;  /* 0x00000005ff007819 */ /* 0x001fca0000011603 */
[----:B------:R-:W0:Y:S02]  /*0060*/  SHFL.IDX PT, R2, R0, RZ, 0x1f ;  /* 0x00001fff00027589 */ /* 0x000e2400000e0000 */
[----:B0-----:R-:W-:-:S13]  /*0070*/  ISETP.EQ.AND P0, PT, R2, RZ, P0 ;  /* 0x000000ff0200720c */ /* 0x001fda0000702270 */
[----:B------:R-:W-:Y:S05]  /*0080*/  @!P0 BRA `(.L_x_249) ;  /* 0x00000000002c8947 */ /* 0x000fea0003800000 */
[----:B------:R-:W-:Y:S02]  /*0090*/  ULDC.64 UR4, c[0x0][0x198] ;  /* 0x0000660000047ab9 */ /* 0x000fe40000000a00 */
[----:B------:R-:W-:Y:S02]  /*00a0*/  UIADD3 UR6, UP0, UR4, 0x270, URZ ;  /* 0x0000027004067890 */ /* 0x000fe4000ff1e03f */
[----:B------:R-:W-:Y:S02]  /*00b0*/  UIADD3 UR8, UP1, UR4, 0x370, URZ ;  /* 0x0000037004087890 */ /* 0x000fe4000ff3e03f */
[----:B------:R-:W-:Y:S02]  /*00c0*/  UIADD3 UR4, UP2, UR4, 0x470, URZ ;  /* 0x0000047004047890 */ /* 0x000fe4000ff5e03f */
[----:B------:R-:W-:Y:S02]  /*00d0*/  UIADD3.X UR7, URZ, UR5, URZ, UP0, !UPT ;  /* 0x000000053f077290 */ /* 0x000fe400087fe43f */
[----:B------:R-:W-:-:S02]  /*00e0*/  UIADD3.X UR9, URZ, UR5, URZ, UP1, !UPT ;  /* 0x000000053f097290 */ /* 0x000fc40008ffe43f */
[----:B------:R-:W-:-:S05]  /*00f0*/  UIADD3.X UR5, URZ, UR5, URZ, UP2, !UPT ;  /* 0x000000053f057290 */ /* 0x000fca00097fe43f */
[----:B------:R0:W-:Y:S02]  /*0100*/  UTMACCTL.PF [UR6] ;  /* 0x00000000060079b9 */ /* 0x0001e40008040000 */
[----:B------:R0:W-:Y:S02]  /*0110*/  UTMACCTL.PF [UR8] ;  /* 0x00000000080079b9 */ /* 0x0001e40008040000 */
[----:B------:R0:W-:Y:S02]  /*0120*/  UTMACCTL.PF [UR4] ;  /* 0x00000000040079b9 */ /* 0x0001e40008040000 */
[----:B0-----:R-:W-:Y:S01]  /*0130*/  NOP ;  /* 0x0000000000007918 */ /* 0x001fe20000000000 */
.L_x_249:
[----:B------:R-:W-:Y:S05]  /*0140*/  BSYNC B0 ;  /* 0x0000000000007941 */ /* 0x000fea0003800000 */
.L_x_248:
[----:B------:R-:W-:Y:S01]  /*0150*/  VOTEU.ANY UP0, P0 ;  /* 0x00000000003f7886 */ /* 0x000fe20000000100 */
[----:B------:R-:W0:Y:S01]  /*0160*/  SHFL.IDX PT, R2, R0, RZ, 0x1f ;  /* 0x00001fff00027589 */ /* 0x000e2200000e0000 */
[----:B------:R-:W-:Y:S01]  /*0170*/  UMOV UR4, 0x1 ;  /* 0x0000000100047882 */ /* 0x000fe20000000000 */
[----:B------:R-:W-:Y:S01]  /*0180*/  UMOV UR7, 0x100 ;  /* 0x0000010000077882 */ /* 0x000fe20000000000 */
[----:B------:R-:W-:Y:S01]  /*0190*/  VOTEU.ANY UP1, P0 ;  /* 0x00000000003f7886 */ /* 0x000fe20000020100 */
[----:B------:R-:W1:Y:S01]  /*01a0*/  @UP0 S2UR UR8, SR_CgaCtaId ;  /* 0x00000000000809c3 */ /* 0x000e620000008800 */
[----:B------:R-:W-:Y:S01]  /*01b0*/  @UP0 UMOV UR6, 0x400 ;  /* 0x0000040000060882 */ /* 0x000fe20000000000 */
[----:B------:R-:W-:-:S04]  /*01c0*/  @UP0 UIADD3 UR4, -UR4, 0x100000, URZ ;  /* 0x0010000004040890 */ /* 0x000fc8000fffe13f */
[----:B------:R-:W-:Y:S02]  /*01d0*/  @UP0 USHF.L.U32 UR5, UR4, 0xb, URZ ;  /* 0x0000000b04050899 */ /* 0x000fe4000800063f */
[----:B------:R-:W-:Y:S01]  /*01e0*/  @UP0 USHF.L.U32 UR4, UR4, 0x1, URZ ;  /* 0x0000000104040899 */ /* 0x000fe2000800063f */
[----:B0-----:R-:W-:Y:S02]  /*01f0*/  ISETP.NE.AND P1, PT, R2, RZ, PT ;  /* 0x000000ff0200720c */ /* 0x001fe40003f25270 */
[----:B------:R-:W-:Y:S01]  /*0200*/  SHF.R.U32.HI R2, RZ, 0x7, R3 ;  /* 0x00000007ff027819 */ /* 0x000fe20000011603 */
[----:B-1----:R-:W-:Y:S02]  /*0210*/  @UP0 ULEA UR8, UR8, UR6, 0x18 ;  /* 0x0000000608080291 */ /* 0x002fe4000f8ec03f */
[----:B------:R-:W-:-:S04]  /*0220*/  @UP0 UIADD3 UR6, -UR7, 0x100000, URZ ;  /* 0x0010000007060890 */ /* 0x000fc8000fffe13f */
[----:B------:R-:W-:Y:S02]  /*0230*/  @UP0 USHF.L.U32 UR7, UR6, 0xb, URZ ;  /* 0x0000000b06070899 */ /* 0x000fe4000800063f */
[----:B------:R-:W-:Y:S01]  /*0240*/  @UP0 USHF.L.U32 UR6, UR6, 0x1, URZ ;  /* 0x0000000106060899 */ /* 0x000fe2000800063f */
[----:B------:R-:W-:Y:S01]  /*0250*/  VOTEU.ANY UP0, P0 ;  /* 0x00000000003f7886 */ /* 0x000fe20000000100 */
[----:B------:R-:W0:Y:S04]  /*0260*/  SHFL.IDX PT, R2, R2, RZ, 0x1f ;  /* 0x00001fff02027589 */ /* 0x000e2800000e0000 */
[----:B------:R-:W1:Y:S02]  /*0270*/  FENCE.VIEW.ASYNC.S ;  /* 0x00000000000073c6 */ /* 0x000e640000000000 */
[----:B-1----:R1:W2:Y:S04]  /*0280*/  @UP0 SYNCS.EXCH.64 URZ, [UR8+0x36800], UR4 ;  /* 0x03680004083f05b2 */ /* 0x0022a80008000100 */
[----:B------:R1:W3:Y:S01]  /*0290*/  @UP1 SYNCS.EXCH.64 URZ, [UR8+0x36820], UR6 ;  /* 0x03682006083f15b2 */ /* 0x0002e20008000100 */
[----:B------:R-:W-:Y:S05]  /*02a0*/  @P1 BRA `(.L_x_250) ;  /* 0x0000000000481947 */ /* 0x000fea0003800000 */
        /* <DEDUP_REMOVED lines=14> */
[----:B------:R4:W0:Y:S01]  /*0390*/  SYNCS.EXCH.64 URZ, [UR8+0x36840], UR4 ;  /* 0x03684004083f75b2 */ /* 0x0008220008000100 */
[----:B------:R4:W0:Y:S01]  /*03a0*/  SYNCS.EXCH.64 URZ, [UR8+0x36838], UR6 ;  /* 0x03683806083f75b2 */ /* 0x0008220008000100 */
[----:B------:R4:W0:Y:S02]  /*03b0*/  SYNCS.EXCH.64 URZ, [UR8+0x36848], UR4 ;  /* 0x03684804083f75b2 */ /* 0x0008240008000100 */
[----:B----4-:R-:W-:Y:S01]  /*03c0*/  NOP ;  /* 0x0000000000007918 */ /* 0x010fe20000000000 */
.L_x_250:
        /* <DEDUP_REMOVED lines=22> */
.L_x_251:
        /* <DEDUP_REMOVED lines=14> */
[----:B------:R4:W0:Y:S01]  /*0610*/  SYNCS.EXCH.64 URZ, [UR6+0x36880], UR4 ;  /* 0x03688004063f75b2 */ /* 0x0008220008000100 */
[----:B------:R4:W0:Y:S01]  /*0620*/  SYNCS.EXCH.64 URZ, [UR6+0x36878], UR4 ;  /* 0x03687804063f75b2 */ /* 0x0008220008000100 */
[----:B------:R4:W0:Y:S02]  /*0630*/  SYNCS.EXCH.64 URZ, [UR6+0x36888], UR4 ;  /* 0x03688804063f75b2 */ /* 0x0008240008000100 */
[----:B----4-:R-:W-:Y:S01]  /*0640*/  NOP ;  /* 0x0000000000007918 */ /* 0x010fe20000000000 */
.L_x_252:
        /* <DEDUP_REMOVED lines=22> */
.L_x_253:
        /* <DEDUP_REMOVED lines=22> */
.L_x_254:
[----:B0-----:R-:W-:Y:S01]  /*0910*/  ISETP.NE.AND P0, PT, R2, RZ, PT ;  /* 0x000000ff0200720c */ /* 0x001fe20003f05270 */
[----:B------:R-:W-:Y:S01]  /*0920*/  IMAD.MOV.U32 R2, RZ, RZ, 0x1 ;  /* 0x00000001ff027424 */ /* 0x000fe200078e00ff */
[----:B------:R-:W-:Y:S01]  /*0930*/  NOP ;  /* 0x0000000000007918 */ /* 0x000fe20000000000 */
[----:B------:R-:W-:-:S03]  /*0940*/  ULDC.64 UR60, c[0x0][0x208] ;  /* 0x00008200003c7ab9 */ /* 0x000fc60000000a00 */
[----:B------:R-:W-:-:S05]  /*0950*/  SEL R2, R2, 0x2, !P0 ;  /* 0x0000000202027807 */ /* 0x000fca0004000000 */
[----:B------:R0:W-:Y:S01]  /*0960*/  STL [R1+0x30], R2 ;  /* 0x0000300201007387 */ /* 0x0001e20000100800 */
[----:B-123--:R-:W-:Y:S06]  /*0970*/  BAR.SYNC.DEFER_BLOCKING 0x0 ;  /* 0x0000000000007b1d */ /* 0x00efec0000010000 */
[----:B------:R-:W-:Y:S05]  /*0980*/  @!P0 BRA `(.L_x_255) ;  /* 0x000000cc00f48947 */ /* 0x000fea0003800000 */
.L_x_256:
[----:B------:R-:W-:-:S08]  /*0990*/  NOP ;  /* 0x0000000000007918 */ /* 0x000fd00000000000 */
[----:B------:R-:W1:Y:S02]  /*09a0*/  USETMAXREG.TRY_ALLOC.CTAPOOL UP0, 0xf0 ;  /* 0x000000f0000079c8 */ /* 0x000e640008000600 */
[----:B-1----:R-:W-:-:S13]  /*09b0*/  PLOP3.LUT P0, PT, PT, PT, UP0, 0x80, 0x0 ;  /* 0x000000000000781c */ /* 0x002fda0003f0f008 */
[----:B------:R-:W-:Y:S05]  /*09c0*/  @!P0 BRA `(.L_x_256) ;  /* 0xfffffffc00f08947 */ /* 0x000fea000383ffff */
[----:B------:R-:W1:Y:S08]  /*09d0*/  S2UR UR5, SR_CgaCtaId ;  /* 0x00000000000579c3 */ /* 0x000e700000008800 */
[----:B------:R-:W-:Y:S06]  /*09e0*/  BAR.ARV 0x8, 0x120 ;  /* 0x0204800000007b1d */ /* 0x000fec0000002000 */
[----:B------:R-:W-:-:S02]  /*09f0*/  UMOV UR4, 0x400 ;  /* 0x0000040000047882 */ /* 0x000fc40000000000 */
[----:B------:R-:W-:Y:S01]  /*0a00*/  BAR.SYNC.DEFER_BLOCKING 0x5, 0x120 ;  /* 0x0144800000007b1d */ /* 0x000fe20000010000 */
[----:B-1----:R-:W-:-:S09]  /*0a10*/  ULEA UR4, UR5, UR4, 0x18 ;  /* 0x0000000405047291 */ /* 0x002fd2000f8ec03f */
[----:B------:R-:W1:Y:S01]  /*0a20*/  LDS.128 R100, [UR4+0x368d0] ;  /* 0x0368d004ff647984 */ /* 0x000e620008000c00 */
[----:B------:R-:W-:Y:S01]  /*0a30*/  ULDC UR4, c[0x0][0xc14] ;  /* 0x0003050000047ab9 */ /* 0x000fe20000000800 */
[----:B------:R-:W-:Y:S06]  /*0a40*/  BAR.ARV 0x4, 0x120 ;  /* 0x0104800000007b1d */ /* 0x000fec0000002000 */
[----:B-1----:R-:W-:-:S13]  /*0a50*/  ISETP.GE.AND P0, PT, R103, UR4, PT ;  /* 0x0000000467007c0c */ /* 0x002fda000bf06270 */
[----:B------:R-:W-:Y:S05]  /*0a60*/  @P0 EXIT ;  /* 0x000000000000094d */ /* 0x000fea0003800000 */
[----:B------:R-:W2:Y:S01]  /*0a70*/  LDL.LU R10, [R1+0x30] ;  /* 0x00003000010a7983 */ /* 0x000ea20000300800 */
[----:B------:R-:W1:Y:S02]  /*0a80*/  S2R R0, SR_TID.X ;  /* 0x0000000000007919 */ /* 0x000e640000002100 */
[----:B-1----:R-:W-:-:S05]  /*0a90*/  VIADD R214, R0, 0xffffff80 ;  /* 0xffffff8000d67836 */ /* 0x002fca0000000000 */
[----:B------:R-:W-:-:S04]  /*0aa0*/  SHF.R.S32.HI R3, RZ, 0x1f, R214 ;  /* 0x0000001fff037819 */ /* 0x000fc800000114d6 */
[----:B------:R-:W-:-:S04]  /*0ab0*/  LEA.HI R5, R3, R214, RZ, 0x7 ;  /* 0x000000d603057211 */ /* 0x000fc800078f38ff */
[----:B------:R-:W-:-:S05]  /*0ac0*/  LOP3.LUT R209, R5, 0xffffff80, RZ, 0xc0, !PT ;  /* 0xffffff8005d17812 */ /* 0x000fca00078ec0ff */
[----:B------:R-:W-:-:S05]  /*0ad0*/  IMAD.IADD R209, R214, 0x1, -R209 ;  /* 0x00000001d6d17824 */ /* 0x000fca00078e0ad1 */
[----:B------:R-:W-:-:S04]  /*0ae0*/  SHF.R.S32.HI R4, RZ, 0x1f, R209 ;  /* 0x0000001fff047819 */ /* 0x000fc800000114d1 */
[----:B------:R-:W-:-:S04]  /*0af0*/  LEA.HI R6, R4, R209, RZ, 0x2 ;  /* 0x000000d104067211 */ /* 0x000fc800078f10ff */
[--C-:B------:R-:W-:Y:S02]  /*0b00*/  SHF.R.S32.HI R8, RZ, 0x2, R6.reuse ;  /* 0x00000002ff087819 */ /* 0x100fe40000011406 */
[----:B------:R-:W-:Y:S02]  /*0b10*/  SHF.R.S32.HI R11, RZ, 0x1f, R6 ;  /* 0x0000001fff0b7819 */ /* 0x000fe40000011406 */
[----:B------:R-:W-:Y:S02]  /*0b20*/  SHF.R.S32.HI R210, RZ, 0x7, R5 ;  /* 0x00000007ffd27819 */ /* 0x000fe40000011405 */
[----:B------:R-:W-:Y:S02]  /*0b30*/  LEA.HI R11, R11, R8, RZ, 0x3 ;  /* 0x000000080b0b7211 */ /* 0x000fe400078f18ff */
[----:B------:R-:W-:Y:S02]  /*0b40*/  LEA.HI R4, R4, R209, RZ, 0x5 ;  /* 0x000000d104047211 */ /* 0x000fe400078f28ff */
[----:B------:R-:W-:-:S02]  /*0b50*/  LOP3.LUT R11, R11, 0xfffffff8, RZ, 0xc0, !PT ;  /* 0xfffffff80b0b7812 */ /* 0x000fc400078ec0ff */
[----:B------:R-:W-:Y:S02]  /*0b60*/  LEA.HI R5, R5, R210, RZ, 0x1 ;  /* 0x000000d205057211 */ /* 0x000fe400078f08ff */
[-C--:B------:R-:W-:Y:S01]  /*0b70*/  LEA.HI R0, R3, R214.reuse, RZ, 0x4 ;  /* 0x000000d603007211 */ /* 0x080fe200078f20ff */
[----:B------:R-:W-:Y:S01]  /*0b80*/  IMAD.IADD R11, R8, 0x1, -R11 ;  /* 0x00000001080b7824 */ /* 0x000fe200078e0a0b */
[----:B------:R-:W-:Y:S02]  /*0b90*/  SHF.R.S32.HI R4, RZ, 0x5, R4 ;  /* 0x00000005ff047819 */ /* 0x000fe40000011404 */
[----:B------:R-:W-:Y:S02]  /*0ba0*/  LOP3.LUT R5, R5, 0x3fffffe, RZ, 0xc0, !PT ;  /* 0x03fffffe05057812 */ /* 0x000fe400078ec0ff */
[CC--:B0-----:R-:W-:Y:S02]  /*0bb0*/  LEA.HI R2, R3.reuse, R214.reuse, RZ, 0x5 ;  /* 0x000000d603027211 */ /* 0x0c1fe400078f28ff */
[----:B------:R-:W-:Y:S01]  /*0bc0*/  SHF.R.S32.HI R9, RZ, 0x4, R0 ;  /* 0x00000004ff097819 */ /* 0x000fe20000011400 */
[----:B------:R-:W-:Y:S01]  /*0bd0*/  IMAD R4, R4, 0x10, R11 ;  /* 0x0000001004047824 */ /* 0x000fe200078e020b */
[----:B------:R-:W-:Y:S01]  /*0be0*/  LOP3.LUT R7, R0, 0x3fffff0, RZ, 0xc0, !PT ;  /* 0x03fffff000077812 */ /* 0x000fe200078ec0ff */
[----:B------:R-:W-:Y:S01]  /*0bf0*/  IMAD.IADD R5, R210, 0x1, -R5 ;  /* 0x00000001d2057824 */ /* 0x000fe200078e0a05 */
[----:B------:R-:W-:Y:S01]  /*0c00*/  LEA.HI R0, R0, R9, RZ, 0x1 ;  /* 0x0000000900007211 */ /* 0x000fe200078f08ff */
[----:B------:R-:W-:Y:S01]  /*0c10*/  IMAD.SHL.U32 R2, R2, 0x20, RZ ;  /* 0x0000002002027824 */ /* 0x000fe200078e00ff */
[----:B------:R-:W-:Y:S01]  /*0c20*/  LEA.HI R3, R3, R214, RZ, 0x3 ;  /* 0x000000d603037211 */ /* 0x000fe200078f18ff */
[----:B------:R-:W-:Y:S01]  /*0c30*/  IMAD R212, R5, 0x40, R4 ;  /* 0x0000004005d47824 */ /* 0x000fe200078e0204 */
[----:B------:R-:W-:Y:S01]  /*0c40*/  LOP3.LUT R0, R0, 0x1ffffffe, RZ, 0xc0, !PT ;  /* 0x1ffffffe00007812 */ /* 0x000fe200078ec0ff */
[----:B------:R-:W-:Y:S01]  /*0c50*/  IMAD.IADD R7, R214, 0x1, -R7 ;  /* 0x00000001d6077824 */ /* 0x000fe200078e0a07 */
[----:B------:R-:W-:-:S02]  /*0c60*/  LOP3.LUT R6, R6, 0x7ffffffc, RZ, 0xc0, !PT ;  /* 0x7ffffffc06067812 */ /* 0x000fc400078ec0ff */
[----:B------:R-:W-:Y:S02]  /*0c70*/  LOP3.LUT R5, R3, 0x1ffffff8, RZ, 0xc0, !PT ;  /* 0x1ffffff803057812 */ /* 0x000fe400078ec0ff */
[----:B------:R-:W-:Y:S01]  /*0c80*/  LOP3.LUT R2, R2, 0xfffffc00, RZ, 0xc0, !PT ;  /* 0xfffffc0002027812 */ /* 0x000fe200078ec0ff */
[----:B------:R-:W-:Y:S02]  /*0c90*/  IMAD.IADD R0, R9, 0x1, -R0 ;  /* 0x0000000109007824 */ /* 0x000fe400078e0a00 */
[----:B------:R-:W-:Y:S01]  /*0ca0*/  IMAD.MOV.U32 R211, RZ, RZ, -0x2 ;  /* 0xfffffffeffd37424 */ /* 0x000fe200078e00ff */
[----:B------:R-:W-:Y:S01]  /*0cb0*/  LEA R7, R7, R2, 0x6 ;  /* 0x0000000207077211 */ /* 0x000fe200078e30ff */
[----:B------:R-:W-:Y:S02]  /*0cc0*/  IMAD.IADD R6, R209, 0x1, -R6 ;  /* 0x00000001d1067824 */ /* 0x000fe400078e0a06 */
[----:B------:R-:W-:Y:S01]  /*0cd0*/  IMAD.IADD R5, R214, 0x1, -R5 ;  /* 0x00000001d6057824 */ /* 0x000fe200078e0a05 */
[----:B------:R-:W-:Y:S01]  /*0ce0*/  LEA R213, R0, R7, 0x3 ;  /* 0x0000000700d57211 */ /* 0x000fe200078e18ff */
[----:B------:R-:W-:Y:S01]  /*0cf0*/  IMAD R211, R6, R211, 0x70 ;  /* 0x0000007006d37424 */ /* 0x000fe200078e02d3 */
[----:B------:R-:W-:Y:S01]  /*0d00*/  CS2R R16, SRZ ;  /* 0x0000000000107805 */ /* 0x000fe2000001ff00 */
[----:B------:R-:W-:Y:S01]  /*0d10*/  IMAD.MOV.U32 R208, RZ, RZ, RZ ;  /* 0x000000ffffd07224 */ /* 0x000fe200078e00ff */
[----:B------:R-:W-:Y:S01]  /*0d20*/  SHF.R.S32.HI R22, RZ, 0x3, R3 ;  /* 0x00000003ff167819 */ /* 0x000fe20000011403 */
[----:B------:R-:W-:Y:S01]  /*0d30*/  IMAD.SHL.U32 R18, R5, 0x8, RZ ;  /* 0x0000000805127824 */ /* 0x000fe200078e00ff */
[----:B--2---:R-:W-:-:S07]  /*0d40*/  LOP3.LUT R19, R10, 0x1, RZ, 0xfc, !PT ;  /* 0x000000010a137812 */ /* 0x004fce00078efcff */
.L_x_299:
[----:B0-----:R-:W0:Y:S01]  /*0d50*/  LDC.64 R204, c[0x0][0xc60] ;  /* 0x00031800ffcc7b82 */ /* 0x001e220000000a00 */
[----:B------:R-:W-:Y:S01]  /*0d60*/  ULDC.64 UR4, c[0x0][0xa28] ;  /* 0x00028a0000047ab9 */ /* 0x000fe20000000a00 */
[----:B---3-5:R-:W-:Y:S01]  /*0d70*/  IMAD.MOV.U32 R5, RZ, RZ, RZ ;  /* 0x000000ffff057224 */ /* 0x028fe200078e00ff */
[----:B------:R-:W-:Y:S01]  /*0d80*/  ULDC.64 UR6, c[0x0][0xa20] ;  /* 0x0002880000067ab9 */ /* 0x000fe20000000a00 */
[----:B0-----:R-:W-:-:S06]  /*0d90*/  IMAD.WIDE R204, R103, 0x4, R204 ;  /* 0x0000000467cc7825 */ /* 0x001fcc00078e02cc */
[----:B--2---:R-:W2:Y:S01]  /*0da0*/  LDG.E R204, desc[UR60][R204.64] ;  /* 0x0000003ccccc7981 */ /* 0x004ea2000c1e1900 */
[----:B------:R-:W-:-:S04]  /*0db0*/  ISETP.NE.U32.AND P0, PT, RZ, UR4, PT ;  /* 0x00000004ff007c0c */ /* 0x000fc8000bf05070 */
[----:B------:R-:W-:Y:S02]  /*0dc0*/  ISETP.NE.AND.EX P0, PT, RZ, UR5, PT, P0 ;  /* 0x00000005ff007c0c */ /* 0x000fe4000bf05300 */
[----:B--2---:R-:W-:-:S11]  /*0dd0*/  SHF.R.S32.HI R207, RZ, 0x1f, R204 ;  /* 0x0000001fffcf7819 */ /* 0x004fd600000114cc */
[----:B------:R-:W-:-:S04]  /*0de0*/  @P0 LEA R2, P1, R204, UR4, 0x2 ;  /* 0x00000004cc020c11 */ /* 0x000fc8000f8210ff */
[----:B------:R-:W-:Y:S01]  /*0df0*/  @P0 LEA.HI.X R3, R204, UR5, R207, 0x2, P1 ;  /* 0x00000005cc030c11 */ /* 0x000fe200088f14cf */
[----:B------:R-:W-:-:S04]  /*0e00*/  ULDC.64 UR4, c[0x0][0x3f8] ;  /* 0x0000fe0000047ab9 */ /* 0x000fc80000000a00 */
[----:B------:R0:W5:Y:S01]  /*0e10*/  @P0 LDG.E R5, desc[UR60][R2.64] ;  /* 0x0000003c02050981 */ /* 0x000162000c1e1900 */
[----:B------:R-:W-:Y:S01]  /*0e20*/  ISETP.NE.U32.AND P0, PT, RZ, UR6, PT ;  /* 0x00000006ff007c0c */ /* 0x000fe2000bf05070 */
[----:B------:R-:W-:-:S03]  /*0e30*/  UISETP.NE.U32.AND UP0, UPT, UR4, URZ, UPT ;  /* 0x0000003f0400728c */ /* 0x000fc6000bf05070 */
[----:B------:R-:W-:Y:S01]  /*0e40*/  ISETP.NE.AND.EX P0, PT, RZ, UR7, PT, P0 ;  /* 0x00000007ff007c0c */ /* 0x000fe2000bf05300 */
[----:B------:R-:W-:Y:S01]  /*0e50*/  UISETP.NE.AND.EX UP0, UPT, UR5, URZ, UPT, UP0 ;  /* 0x0000003f0500728c */ /* 0x000fe2000bf05300 */
[----:B------:R-:W-:Y:S02]  /*0e60*/  ULDC UR4, c[0x0][0x404] ;  /* 0x0001010000047ab9 */ /* 0x000fe40000000800 */
[----:B------:R-:W-:Y:S01]  /*0e70*/  ULDC UR5, c[0x0][0x2e0] ;  /* 0x0000b80000057ab9 */ /* 0x000fe20000000800 */
[----:B------:R-:W-:-:S04]  /*0e80*/  USEL UR4, UR4, 0x1, UP0 ;  /* 0x0000000104047887 */ /* 0x000fc80008000000 */
[----:B------:R-:W-:-:S04]  /*0e90*/  UIMAD UR4, UR4, UR5, URZ ;  /* 0x00000005040472a4 */ /* 0x000fc8000f8e023f */
[C---:B0-----:R-:W-:Y:S02]  /*0ea0*/  @P0 LEA R2, P1, R204.reuse, UR6, 0x2 ;  /* 0x00000006cc020c11 */ /* 0x041fe4000f8210ff */
[----:B------:R-:W-:Y:S02]  /*0eb0*/  IMAD.U32 R82, RZ, RZ, UR4 ;  /* 0x00000004ff527e24 */ /* 0x000fe4000f8e00ff */
[----:B------:R-:W-:-:S05]  /*0ec0*/  @P0 LEA.HI.X R3, R204, UR7, R207, 0x2, P1 ;  /* 0x00000007cc030c11 */ /* 0x000fca00088f14cf */
[----:B------:R0:W5:Y:S01]  /*0ed0*/  @P0 LDG.E R82, desc[UR60][R2.64] ;  /* 0x0000003c02520981 */ /* 0x000162000c1e1900 */
[----:B----4-:R-:W-:Y:S05]  /*0ee0*/  @P0 BRA `(.L_x_257) ;  /* 0x0000000000240947 */ /* 0x010fea0003800000 */
[----:B------:R-:W-:Y:S02]  /*0ef0*/  ULDC.64 UR4, c[0x0][0xa08] ;  /* 0x0002820000047ab9 */ /* 0x000fe40000000a00 */
[----:B------:R-:W-:-:S04]  /*0f00*/  ISETP.NE.U32.AND P0, PT, RZ, UR4, PT ;  /* 0x00000004ff007c0c */ /* 0x000fc8000bf05070 */
[----:B------:R-:W-:-:S13]  /*0f10*/  ISETP.NE.AND.EX P0, PT, RZ, UR5, PT, P0 ;  /* 0x00000005ff007c0c */ /* 0x000fda000bf05300 */
[----:B------:R-:W-:Y:S05]  /*0f20*/  @!P0 BRA `(.L_x_257) ;  /* 0x0000000000148947 */ /* 0x000fea0003800000 */
[----:B0-----:R-:W0:Y:S02]  /*0f30*/  LDC.64 R2, c[0x0][0xa08] ;  /* 0x00028200ff027b82 */ /* 0x001e240000000a00 */
[----:B0-----:R-:W-:-:S05]  /*0f40*/  IMAD.WIDE R2, R204, 0x4, R2 ;  /* 0x00000004cc027825 */ /* 0x001fca00078e0202 */
[----:B-----5:R-:W2:Y:S04]  /*0f50*/  LDG.E R82, desc[UR60][R2.64] ;  /* 0x0000003c02527981 */ /* 0x020ea8000c1e1900 */
[----:B------:R-:W2:Y:S02]  /*0f60*/  LDG.E R7, desc[UR60][R2.64+0x4] ;  /* 0x0000043c02077981 */ /* 0x000ea4000c1e1900 */
[----:B--2---:R-:W-:-:S07]  /*0f70*/  IADD3 R82, -R82, R7, RZ ;  /* 0x0000000752527210 */ /* 0x004fce0007ffe1ff */
.L_x_257:
[----:B-----5:R-:W-:Y:S01]  /*0f80*/  IMAD.IADD R82, R82, 0x1, -R5 ;  /* 0x0000000152527824 */ /* 0x020fe200078e0a05 */
[----:B------:R-:W-:Y:S01]  /*0f90*/  PLOP3.LUT P0, PT, PT, PT, PT, 0x80, 0x0 ;  /* 0x000000000000781c */ /* 0x000fe20003f0f070 */
[----:B0-----:R-:W-:Y:S01]  /*0fa0*/  IMAD.MOV.U32 R2, RZ, RZ, RZ ;  /* 0x000000ffff027224 */ /* 0x001fe200078e00ff */
[----:B------:R-:W-:Y:S01]  /*0fb0*/  CS2R R118, SRZ ;  /* 0x0000000000767805 */ /* 0x000fe2000001ff00 */
[C---:B------:R-:W-:Y:S01]  /*0fc0*/  VIADD R3, R82.reuse, 0x6f ;  /* 0x0000006f52037836 */ /* 0x040fe20000000000 */
[----:B------:R-:W-:Y:S01]  /*0fd0*/  ISETP.GE.AND P1, PT, R82, 0x1, PT ;  /* 0x000000015200780c */ /* 0x000fe20003f26270 */
[----:B------:R-:W-:Y:S01]  /*0fe0*/  IMAD.MOV.U32 R206, RZ, RZ, R101 ;  /* 0x000000ffffce7224 */ /* 0x000fe200078e0065 */
[----:B------:R-:W-:Y:S01]  /*0ff0*/  CS2R R116, SRZ ;  /* 0x0000000000747805 */ /* 0x000fe2000001ff00 */
[----:B------:R-:W-:Y:S01]  /*1000*/  IMAD.HI R2, R3, -0x6db6db6d, R2 ;  /* 0x9249249303027827 */ /* 0x000fe200078e0202 */
[----:B------:R-:W-:Y:S02]  /*1010*/  CS2R R114, SRZ ;  /* 0x0000000000727805 */ /* 0x000fe4000001ff00 */
[----:B------:R-:W-:-:S02]  /*1020*/  CS2R R112, SRZ ;  /* 0x0000000000707805 */ /* 0x000fc4000001ff00 */
[----:B------:R-:W-:Y:S01]  /*1030*/  CS2R R110, SRZ ;  /* 0x00000000006e7805 */ /* 0x000fe2000001ff00 */
[----:B------:R-:W-:Y:S01]  /*1040*/  IMAD.MOV.U32 R205, RZ, RZ, R102 ;  /* 0x000000ffffcd7224 */ /* 0x000fe200078e0066 */
[----:B------:R-:W-:Y:S01]  /*1050*/  SHF.R.U32.HI R3, RZ, 0x1f, R2 ;  /* 0x0000001fff037819 */ /* 0x000fe20000011602 */
[----:B------:R-:W-:Y:S01]  /*1060*/  IMAD.MOV.U32 R0, RZ, RZ, RZ ;  /* 0x000000ffff007224 */ /* 0x000fe200078e00ff */
[----:B------:R-:W-:Y:S02]  /*1070*/  CS2R R108, SRZ ;  /* 0x00000000006c7805 */ /* 0x000fe4000001ff00 */
[----:B------:R-:W-:Y:S02]  /*1080*/  CS2R R106, SRZ ;  /* 0x00000000006a7805 */ /* 0x000fe4000001ff00 */
[----:B------:R-:W-:Y:S02]  /*1090*/  LEA.HI.SX32 R120, R2, R3, 0x1a ;  /* 0x0000000302787211 */ /* 0x000fe400078fd2ff */
[----:B------:R-:W-:-:S02]  /*10a0*/  CS2R R2, SRZ ;  /* 0x0000000000027805 */ /* 0x000fc4000001ff00 */
[----:B------:R-:W-:Y:S02]  /*10b0*/  CS2R R104, SRZ ;  /* 0x0000000000687805 */ /* 0x000fe4000001ff00 */
[----:B------:R-:W-:Y:S02]  /*10c0*/  CS2R R46, SRZ ;  /* 0x00000000002e7805 */ /* 0x000fe4000001ff00 */
[----:B------:R-:W-:Y:S02]  /*10d0*/  MOV R39, RZ ;  /* 0x000000ff00277202 */ /* 0x000fe40000000f00 */
[----:B------:R-:W-:Y:S02]  /*10e0*/  CS2R R126, SRZ ;  /* 0x00000000007e7805 */ /* 0x000fe4000001ff00 */
[----:B------:R-:W-:Y:S02]  /*10f0*/  CS2R R124, SRZ ;  /* 0x00000000007c7805 */ /* 0x000fe4000001ff00 */
[----:B------:R-:W-:-:S02]  /*1100*/  CS2R R98, SRZ ;  /* 0x0000000000627805 */ /* 0x000fc4000001ff00 */
[----:B------:R-:W-:Y:S01]  /*1110*/  CS2R R96, SRZ ;  /* 0x0000000000607805 */ /* 0x000fe2000001ff00 */
[----:B------:R-:W-:Y:S01]  /*1120*/  IMAD.MOV.U32 R50, RZ, RZ, RZ ;  /* 0x000000ffff327224 */ /* 0x000fe200078e00ff */
[----:B------:R-:W-:Y:S02]  /*1130*/  CS2R R90, SRZ ;  /* 0x00000000005a7805 */ /* 0x000fe4000001ff00 */
[----:B------:R-:W-:Y:S02]  /*1140*/  CS2R R92, SRZ ;  /* 0x00000000005c7805 */ /* 0x000fe4000001ff00 */
        /* <DEDUP_REMOVED lines=28> */
[----:B------:R-:W-:Y:S01]  /*1310*/  CS2R R122, SRZ ;  /* 0x00000000007a7805 */ /* 0x000fe2000001ff00 */
[----:B------:R-:W-:Y:S01]  /*1320*/  IMAD.MOV.U32 R121, RZ, RZ, RZ ;  /* 0x000000ffff797224 */ /* 0x000fe200078e00ff */
[----:B------:R-:W-:Y:S01]  /*1330*/  CS2R R6, SRZ ;  /* 0x0000000000067805 */ /* 0x000fe2000001ff00 */
[----:B------:R-:W-:Y:S02]  /*1340*/  IMAD.MOV.U32 R36, RZ, RZ, RZ ;  /* 0x000000ffff247224 */ /* 0x000fe400078e00ff */
[----:B------:R-:W-:Y:S02]  /*1350*/  IMAD.MOV.U32 R138, RZ, RZ, RZ ;  /* 0x000000ffff8a7224 */ /* 0x000fe400078e00ff */
[----:B------:R-:W-:Y:S01]  /*1360*/  IMAD.MOV.U32 R24, RZ, RZ, RZ ;  /* 0x000000ffff187224 */ /* 0x000fe200078e00ff */
[----:B------:R-:W-:Y:S06]  /*1370*/  @!P1 BRA `(.L_x_258) ;  /* 0x000000a000909947 */ /* 0x000fec0003800000 */
[----:B------:R-:W0:Y:S01]  /*1380*/  SHFL.IDX PT, R0, R210, RZ, 0x1f ;  /* 0x00001fffd2007589 */ /* 0x000e2200000e0000 */
[----:B------:R-:W1:Y:S01]  /*1390*/  S2UR UR7, SR_CgaCtaId ;  /* 0x00000000000779c3 */ /* 0x000e620000008800 */
[----:B------:R-:W-:Y:S01]  /*13a0*/  UMOV UR6, 0x400 ;  /* 0x0000040000067882 */ /* 0x000fe20000000000 */
[----:B0-----:R-:W-:Y:S01]  /*13b0*/  R2UR UR4, R0 ;  /* 0x00000000000472ca */ /* 0x001fe200000e0000 */
[----:B-1----:R-:W-:-:S04]  /*13c0*/  ULEA UR6, UR7, UR6, 0x18 ;  /* 0x0000000607067291 */ /* 0x002fc8000f8ec03f */
[----:B------:R-:W-:-:S04]  /*13d0*/  UIADD3 UR6, UR6, 0x15400, URZ ;  /* 0x0001540006067890 */ /* 0x000fc8000fffe03f */
[----:B------:R-:W-:-:S04]  /*13e0*/  ULOP3.LUT UP0, URZ, UR6, 0x9f, URZ, 0xc0, !UPT ;  /* 0x0000009f063f7892 */ /* 0x000fc8000f80c03f */
[----:B------:R-:W-:Y:S02]  /*13f0*/  ULEA.HI UR5, UR4, UR4, URZ, 0x1 ;  /* 0x0000000404057291 */ /* 0x000fe4000f8f083f */
[----:B------:R-:W-:Y:S02]  /*1400*/  PLOP3.LUT P0, PT, PT, PT, UP0, 0x80, 0x0 ;  /* 0x000000000000781c */ /* 0x000fe40003f0f008 */
[----:B------:R-:W-:-:S04]  /*1410*/  ULOP3.LUT UR5, UR5, 0x1e, URZ, 0xc0, !UPT ;  /* 0x0000001e05057892 */ /* 0x000fc8000f8ec03f */
[----:B------:R-:W-:-:S04]  /*1420*/  UIADD3 UR5, UR4, -UR5, URZ ;  /* 0x8000000504057290 */ /* 0x000fc8000fffe03f */
[----:B------:R-:W-:-:S04]  /*1430*/  ULEA UR5, UR5, UR6, 0xd ;  /* 0x0000000605057291 */ /* 0x000fc8000f8e683f */
[----:B------:R-:W-:-:S04]  /*1440*/  USHF.R.U32.HI UR5, URZ, 0x4, UR5 ;  /* 0x000000043f057899 */ /* 0x000fc80008011605 */
[----:B------:R-:W-:Y:S01]  /*1450*/  ULOP3.LUT UR36, UR5, 0x3fff, URZ, 0xc0, !UPT ;  /* 0x00003fff05247892 */ /* 0x000fe2000f8ec03f */
[----:B------:R-:W-:Y:S11]  /*1460*/  @!P0 BRA `(.L_x_259) ;  /* 0x0000000000408947 */ /* 0x000ff60003800000 */
[----:B------:R-:W-:Y:S01]  /*1470*/  MOV R0, 0x0 ;  /* 0x0000000000007802 */ /* 0x000fe20000000f00 */
[----:B------:R-:W-:Y:S01]  /*1480*/  ULDC.64 UR4, c[0x4][0xa8] ;  /* 0x01002a0000047ab9 */ /* 0x000fe20000000a00 */
[----:B------:R-:W-:Y:S01]  /*1490*/  ULDC.64 UR6, c[0x4][0x20] ;  /* 0x0100080000067ab9 */ /* 0x000fe20000000a00 */
[----:B------:R-:W-:Y:S01]  /*14a0*/  MOV R4, UR4 ;  /* 0x0000000400047c02 */ /* 0x000fe20008000f00 */
[----:B------:R0:W1:Y:S01]  /*14b0*/  LDC.64 R2, c[0x4][R0] ;  /* 0x0100000000027b82 */ /* 0x0000620000000a00 */
[----:B------:R-:W-:Y:S01]  /*14c0*/  IMAD.U32 R5, RZ, RZ, UR5 ;  /* 0x00000005ff057e24 */ /* 0x000fe2000f8e00ff */
[----:B------:R-:W-:Y:S01]  /*14d0*/  ULDC.64 UR4, c[0x4][0xb0] ;  /* 0x01002c0000047ab9 */ /* 0x000fe20000000a00 */
[----:B------:R-:W-:Y:S01]  /*14e0*/  IMAD.U32 R10, RZ, RZ, UR6 ;  /* 0x00000006ff0a7e24 */ /* 0x000fe2000f8e00ff */
[----:B------:R-:W-:Y:S01]  /*14f0*/  MOV R12, 0x1 ;  /* 0x00000001000c7802 */ /* 0x000fe20000000f00 */
[----:B------:R-:W-:Y:S02]  /*1500*/  IMAD.U32 R6, RZ, RZ, UR4 ;  /* 0x00000004ff067e24 */ /* 0x000fe4000f8e00ff */
[----:B------:R-:W-:-:S02]  /*1510*/  IMAD.U32 R7, RZ, RZ, UR5 ;  /* 0x00000005ff077e24 */ /* 0x000fc4000f8e00ff */
[----:B------:R-:W-:Y:S02]  /*1520*/  IMAD.U32 R11, RZ, RZ, UR7 ;  /* 0x00000007ff0b7e24 */ /* 0x000fe4000f8e00ff */
[----:B------:R-:W-:Y:S02]  /*1530*/  IMAD.MOV.U32 R8, RZ, RZ, 0x70 ;  /* 0x00000070ff087424 */ /* 0x000fe400078e00ff */
[----:B0-----:R-:W-:-:S07]  /*1540*/  IMAD.MOV.U32 R13, RZ, RZ, RZ ;  /* 0x000000ffff0d7224 */ /* 0x001fce00078e00ff */
[----:B------:R-:W-:-:S07]  /*1550*/  LEPC R20, `(.L_x_259) ;  /* 0x000000001014794e */ /* 0x000fce0000000000 */
[----:B-1----:R-:W-:Y:S05]  /*1560*/  CALL.ABS.NOINC R2 ;  /* 0x0000000002007343 */ /* 0x002fea0003c00000 */
.L_x_259:
[----:B------:R-:W0:Y:S01]  /*1570*/  S2UR UR5, SR_CgaCtaId ;  /* 0x00000000000579c3 */ /* 0x000e220000008800 */
[----:B------:R-:W-:Y:S01]  /*1580*/  LEA.HI R0, R208, R208, RZ, 0x1 ;  /* 0x000000d0d0007211 */ /* 0x000fe200078f08ff */
[----:B------:R-:W-:Y:S01]  /*1590*/  UMOV UR4, 0x400 ;  /* 0x0000040000047882 */ /* 0x000fe20000000000 */
[----:B------:R-:W-:Y:S01]  /*15a0*/  BSSY B0, `(.L_x_260) ;  /* 0x0000009000007945 */ /* 0x000fe20003800000 */
[----:B------:R-:W-:Y:S02]  /*15b0*/  ISETP.NE.AND P0, PT, R19, 0x3, PT ;  /* 0x000000031300780c */ /* 0x000fe40003f05270 */
[----:B------:R-:W-:-:S05]  /*15c0*/  LOP3.LUT R3, R0, 0xfffffffe, RZ, 0xc0, !PT ;  /* 0xfffffffe00037812 */ /* 0x000fca00078ec0ff */
[----:B------:R-:W-:-:S05]  /*15d0*/  IMAD.IADD R3, R208, 0x1, -R3 ;  /* 0x00000001d0037824 */ /* 0x000fca00078e0a03 */
[----:B------:R-:W-:Y:S01]  /*15e0*/  SHF.L.U32 R3, R3, 0x1f, RZ ;  /* 0x0000001f03037819 */ /* 0x000fe200000006ff */
[----:B0-----:R-:W-:-:S06]  /*15f0*/  ULEA UR4, UR5, UR4, 0x18 ;  /* 0x0000000405047291 */ /* 0x001fcc000f8ec03f */
[----:B------:R-:W-:-:S04]  /*1600*/  IMAD.U32 R2, RZ, RZ, UR4 ;  /* 0x00000004ff027e24 */ /* 0x000fc8000f8e00ff */
[----:B------:R-:W0:Y:S02]  /*1610*/  SYNCS.PHASECHK.TRANS64.TRYWAIT P1, [R2+URZ+0x36800], R3 ;  /* 0x03680003020075a7 */ /* 0x000e24000802017f */
[----:B0-----:R-:W-:Y:S05]  /*1620*/  @!P1 BRA `(.L_x_261) ;  /* 0x0000011000409947 */ /* 0x001fea0003800000 */
.L_x_385:
[----:B------:R-:W-:Y:S05]  /*1630*/  BSYNC B0 ;  /* 0x0000000000007941 */ /* 0x000fea0003800000 */
.L_x_260:
[----:B------:R-:W-:Y:S05]  /*1640*/  @!P0 BRA `(.L_x_262) ;  /* 0x0000000000048947 */ /* 0x000fea0003800000 */
[----:B------:R-:W-:Y:S01]  /*1650*/  BPT.TRAP 0x1 ;  /* 0x000000040000795c */ /* 0x000fe20000300000 */
.L_x_262:
[----:B------:R-:W-:Y:S01]  /*1660*/  IMAD R0, R16, 0x8, R2 ;  /* 0x0000000810007824 */ /* 0x000fe200078e0202 */
[----:B0-----:R-:W-:-:S04]  /*1670*/  SHF.L.U32 R3, R17, 0x1f, RZ ;  /* 0x0000001f11037819 */ /* 0x001fc800000006ff */
[----:B------:R0:W1:Y:S01]  /*1680*/  SYNCS.PHASECHK.TRANS64.TRYWAIT P2, [R0+URZ+0x36830], R3 ;  /* 0x03683003000075a7 */ /* 0x000062000804017f */
[----:B------:R-:W-:Y:S05]  /*1690*/  @!P0 BRA `(.L_x_263) ;  /* 0x0000000000048947 */ /* 0x000fea0003800000 */
[----:B------:R-:W-:Y:S01]  /*16a0*/  BPT.TRAP 0x1 ;  /* 0x000000040000795c */ /* 0x000fe20000300000 */
.L_x_263:
[----:B------:R-:W2:Y:S01]  /*16b0*/  S2R R4, SR_TID.X ;  /* 0x0000000000047919 */ /* 0x000ea20000002100 */
[----:B------:R-:W-:Y:S01]  /*16c0*/  IMAD.MOV.U32 R119, RZ, RZ, RZ ;  /* 0x000000ffff777224 */ /* 0x000fe200078e00ff */
[----:B--2---:R-:W-:Y:S01]  /*16d0*/  LOP3.LUT P1, RZ, R4, 0x7f, RZ, 0xc0, !PT ;  /* 0x0000007f04ff7812 */ /* 0x004fe2000782c0ff */
[----:B-1----:R-:W-:-:S12]  /*16e0*/  @P2 BRA `(.L_x_264) ;  /* 0x0000000000082947 */ /* 0x002fd80003800000 */
[----:B------:R-:W1:Y:S02]  /*16f0*/  SYNCS.PHASECHK.TRANS64.TRYWAIT P2, [R0+URZ+0x36830], R3 ;  /* 0x03683003000075a7 */ /* 0x000e64000804017f */
[----:B-1----:R-:W-:Y:S05]  /*1700*/  @!P2 BRA `(.L_x_265) ;  /* 0x00000110001ca947 */ /* 0x002fea0003800000 */
.L_x_264:
[----:B------:R-:W-:Y:S05]  /*1710*/  WARPSYNC.ALL ;  /* 0x0000000000007948 */ /* 0x000fea0003800000 */
[----:B01----:R-:W-:Y:S01]  /*1720*/  VIADD R3, R2, 0x21400 ;  /* 0x0002140002037836 */ /* 0x003fe20000000000 */
[----:B------:R-:W-:Y:S01]  /*1730*/  ULOP3.LUT UR5, UR36, 0x10000, URZ, 0xfc, !UPT ;  /* 0x0001000024057892 */ /* 0x000fe2000f8efc3f */
[----:B------:R-:W-:Y:S01]  /*1740*/  WARPGROUP.ARRIVE ;  /* 0x00000000000079c5 */ /* 0x000fe20000000000 */
[----:B------:R-:W-:Y:S01]  /*1750*/  UMOV UR53, 0x40000040 ;  /* 0x4000004000357882 */ /* 0x000fe20000000000 */
[----:B------:R-:W-:Y:S01]  /*1760*/  UMOV UR55, 0x40000040 ;  /* 0x4000004000377882 */ /* 0x000fe20000000000 */
[----:B------:R-:W-:Y:S01]  /*1770*/  SHF.R.U32.HI R3, RZ, 0x4, R3 ;  /* 0x00000004ff037819 */ /* 0x000fe20000011603 */
[----:B------:R-:W-:Y:S01]  /*1780*/  UMOV UR13, UR53 ;  /* 0x00000035000d7c82 */ /* 0x000fe20008000000 */
[----:B------:R-:W-:Y:S01]  /*1790*/  UMOV UR15, 0x40000040 ;  /* 0x40000040000f7882 */ /* 0x000fe20000000000 */
[----:B------:R-:W-:Y:S01]  /*17a0*/  UMOV UR52, UR5 ;  /* 0x0000000500347c82 */ /* 0x000fe20008000000 */
[----:B------:R-:W-:Y:S01]  /*17b0*/  LOP3.LUT R3, R3, 0x3fff, RZ, 0xc0, !PT ;  /* 0x00003fff03037812 */ /* 0x000fe200078ec0ff */
[----:B------:R-:W-:Y:S01]  /*17c0*/  UMOV UR12, UR52 ;  /* 0x00000034000c7c82 */ /* 0x000fe20008000000 */
[----:B------:R-:W-:Y:S01]  /*17d0*/  UMOV UR16, UR52 ;  /* 0x0000003400107c82 */ /* 0x000fe20008000000 */
[----:B------:R-:W-:Y:S01]  /*17e0*/  UMOV UR17, UR53 ;  /* 0x0000003500117c82 */ /* 0x000fe20008000000 */
[----:B------:R-:W-:Y:S01]  /*17f0*/  LOP3.LUT R8, R3, 0x10000, RZ, 0xfc, !PT ;  /* 0x0001000003087812 */ /* 0x000fe200078efcff */
[----:B------:R-:W-:Y:S01]  /*1800*/  UMOV UR19, 0x40000040 ;  /* 0x4000004000137882 */ /* 0x000fe20000000000 */
[----:B------:R-:W-:Y:S01]  /*1810*/  UMOV UR20, UR52 ;  /* 0x0000003400147c82 */ /* 0x000fe20008000000 */
[----:B------:R-:W-:Y:S01]  /*1820*/  UMOV UR21, UR53 ;  /* 0x0000003500157c82 */ /* 0x000fe20008000000 */
[----:B------:R-:W-:Y:S01]  /*1830*/  UMOV UR23, 0x40000040 ;  /* 0x4000004000177882 */ /* 0x000fe20000000000 */
[----:B------:R-:W-:Y:S01]  /*1840*/  IMAD R3, R16, 0xa80, R8 ;  /* 0x00000a8010037824 */ /* 0x000fe200078e0208 */
[----:B------:R-:W-:Y:S01]  /*1850*/  UMOV UR8, UR52 ;  /* 0x0000003400087c82 */ /* 0x000fe20008000000 */
[----:B------:R-:W-:Y:S01]  /*1860*/  UMOV UR9, UR53 ;  /* 0x0000003500097c82 */ /* 0x000fe20008000000 */
[----:B------:R-:W-:Y:S01]  /*1870*/  UMOV UR11, 0x40000040 ;  /* 0x40000040000b7882 */ /* 0x000fe20000000000 */
[----:B------:R-:W-:Y:S01]  /*1880*/  UIADD3 UR7, UR5, 0x2, URZ ;  /* 0x0000000205077890 */ /* 0x000fe2000fffe03f */
[----:B------:R-:W-:Y:S01]  /*1890*/  R2UR UR4, R3 ;  /* 0x00000000030472ca */ /* 0x000fe200000e0000 */
        /* <DEDUP_REMOVED lines=8> */
[----:B------:R-:W-:Y:S01]  /*1920*/  MOV R5, UR53 ;  /* 0x0000003500057c02 */ /* 0x000fe20008000f00 */
[----:B------:R-:W-:Y:S01]  /*1930*/  @!P1 VIADD R0, R0, 0x36840 ;  /* 0x0003684000009836 */ /* 0x000fe20000000000 */
[----:B------:R-:W-:Y:S01]  /*1940*/  MOV R6, UR52 ;  /* 0x0000003400067c02 */ /* 0x000fe20008000f00 */
[--C-:B------:R-:W-:Y:S01]  /*1950*/  IMAD.MOV.U32 R118, RZ, RZ, R119.reuse ;  /* 0x000000ffff767224 */ /* 0x100fe200078e0077 */
[----:B------:R-:W-:Y:S01]  /*1960*/  UMOV UR54, UR4 ;  /* 0x0000000400367c82 */ /* 0x000fe20008000000 */
[----:B------:R-:W-:Y:S01]  /*1970*/  UIADD3 UR14, UR4, 0x80, URZ ;  /* 0x00000080040e7890 */ /* 0x000fe2000fffe03f */
[----:B------:R-:W-:Y:S01]  /*1980*/  HGMMA.64x16x16.F32 R72, gdesc[UR52], RZ, !UPT, gsb0 ;  /* 0x00200000344879f0 */ /* 0x000fe2000c0008ff */
[----:B------:R-:W-:Y:S01]  /*1990*/  UIADD3 UR18, UR4, 0x100, URZ ;  /* 0x0000010004127890 */ /* 0x000fe2000fffe03f */
[----:B------:R-:W-:Y:S01]  /*19a0*/  IADD3 R9, R211, R82, RZ ;  /* 0x00000052d3097210 */ /* 0x000fe20007ffe0ff */
[----:B------:R-:W-:Y:S01]  /*19b0*/  UIADD3 UR22, UR4, 0x180, URZ ;  /* 0x0000018004167890 */ /* 0x000fe2000fffe03f */
[----:B------:R-:W-:Y:S01]  /*19c0*/  P2R R81, PR, RZ, 0x1 ;  /* 0x00000001ff517803 */ /* 0x000fe20000000000 */
[----:B------:R-:W-:Y:S01]  /*19d0*/  UIADD3 UR54, UR4, 0x200, URZ ;  /* 0x0000020004367890 */ /* 0x000fe2000fffe03f */
[----:B------:R-:W-:Y:S01]  /*19e0*/  @!P1 PRMT R0, RZ, 0x654, R0 ;  /* 0x00000654ff009816 */ /* 0x000fe20000000000 */
[----:B------:R-:W-:Y:S01]  /*19f0*/  UMOV UR55, 0x40000040 ;  /* 0x4000004000377882 */ /* 0x000fe20000000000 */
[----:B------:R-:W-:Y:S01]  /*1a00*/  UIADD3 UR10, UR4, 0x280, URZ ;  /* 0x00000280040a7890 */ /* 0x000fe2000fffe03f */
[--C-:B------:R-:W-:Y:S01]  /*1a10*/  IMAD.MOV.U32 R117, RZ, RZ, R119.reuse ;  /* 0x000000ffff757224 */ /* 0x100fe200078e0077 */
[----:B------:R-:W-:Y:S01]  /*1a20*/  UIADD3 UR6, UR4, 0x300, URZ ;  /* 0x0000030004067890 */ /* 0x000fe2000fffe03f */
[--C-:B------:R-:W-:Y:S01]  /*1a30*/  IMAD.MOV.U32 R115, RZ, RZ, R119.reuse ;  /* 0x000000ffff737224 */ /* 0x100fe200078e0077 */
[----:B------:R-:W-:Y:S01]  /*1a40*/  UIADD3 UR26, UR4, 0x102, URZ ;  /* 0x00000102041a7890 */ /* 0x000fe2000fffe03f */
[--C-:B------:R-:W-:Y:S01]  /*1a50*/  IMAD.MOV.U32 R113, RZ, RZ, R119.reuse ;  /* 0x000000ffff717224 */ /* 0x100fe200078e0077 */
[----:B------:R-:W-:Y:S01]  /*1a60*/  UIADD3 UR30, UR4, 0x84, URZ ;  /* 0x00000084041e7890 */ /* 0x000fe2000fffe03f */
[--C-:B------:R-:W-:Y:S01]  /*1a70*/  IMAD.MOV.U32 R111, RZ, RZ, R119.reuse ;  /* 0x000000ffff6f7224 */ /* 0x100fe200078e0077 */
[----:B------:R-:W-:Y:S01]  /*1a80*/  UIADD3 UR34, UR4, 0x86, URZ ;  /* 0x0000008604227890 */ /* 0x000fe2000fffe03f */
[-C--:B------:R-:W-:Y:S01]  /*1a90*/  MOV R109, R119.reuse ;  /* 0x00000077006d7202 */ /* 0x080fe20000000f00 */
        /* <DEDUP_REMOVED lines=10> */
[----:B------:R-:W-:Y:S01]  /*1b40*/  MOV R95, R119 ;  /* 0x00000077005f7202 */ /* 0x000fe20000000f00 */
[----:B------:R-:W-:-:S02]  /*1b50*/  IMAD.MOV.U32 R97, RZ, RZ, R119 ;  /* 0x000000ffff617224 */ /* 0x000fc400078e0077 */
[--C-:B------:R-:W-:Y:S02]  /*1b60*/  IMAD.MOV.U32 R93, RZ, RZ, R119.reuse ;  /* 0x000000ffff5d7224 */ /* 0x100fe400078e0077 */
[--C-:B------:R-:W-:Y:S02]  /*1b70*/  IMAD.MOV.U32 R91, RZ, RZ, R119.reuse ;  /* 0x000000ffff5b7224 */ /* 0x100fe400078e0077 */
[--C-:B------:R-:W-:Y:S02]  /*1b80*/  IMAD.MOV.U32 R89, RZ, RZ, R119.reuse ;  /* 0x000000ffff597224 */ /* 0x100fe400078e0077 */
[--C-:B------:R-:W-:Y:S02]  /*1b90*/  IMAD.MOV.U32 R87, RZ, RZ, R119.reuse ;  /* 0x000000ffff577224 */ /* 0x100fe400078e0077 */
[--C-:B------:R-:W-:Y:S02]  /*1ba0*/  IMAD.MOV.U32 R85, RZ, RZ, R119.reuse ;  /* 0x000000ffff557224 */ /* 0x100fe400078e0077 */
[----:B------:R-:W-:Y:S01]  /*1bb0*/  IMAD.MOV.U32 R83, RZ, RZ, R119 ;  /* 0x000000ffff537224 */ /* 0x000fe200078e0077 */
[----:B------:R-:W-:-:S02]  /*1bc0*/  WARPGROUP.DEPBAR.LE gsb0, 0x0 ;  /* 0x00008000000079c5 */ /* 0x000fc40000010000 */
[----:B------:R-:W-:-:S06]  /*1bd0*/  WARPGROUP.ARRIVE ;  /* 0x00000000000079c5 */ /* 0x000fcc0000000000 */
[----:B------:R-:W-:Y:S01]  /*1be0*/  HGMMA.64x16x16.F32 R64, gdesc[UR12], RZ, !UPT, gsb0 ;  /* 0x002000000c4079f0 */ /* 0x000fe2000c0008ff */
[----:B------:R-:W-:Y:S02]  /*1bf0*/  UIADD3 UR12, UR4, 0x2, URZ ;  /* 0x00000002040c7890 */ /* 0x000fe4000fffe03f */
[----:B------:R-:W-:Y:S01]  /*1c00*/  UIADD3 UR14, UR4, 0x282, URZ ;  /* 0x00000282040e7890 */ /* 0x000fe2000fffe03f */
[----:B------:R-:W-:Y:S01]  /*1c10*/  UMOV UR15, 0x40000040 ;  /* 0x40000040000f7882 */ /* 0x000fe20000000000 */
[----:B------:R-:W-:Y:S02]  /*1c20*/  WARPGROUP.DEPBAR.LE gsb0, 0x0 ;  /* 0x00008000000079c5 */ /* 0x000fe40000010000 */
[----:B------:R-:W-:-:S06]  /*1c30*/  WARPGROUP.ARRIVE ;  /* 0x00000000000079c5 */ /* 0x000fcc0000000000 */
[----:B------:R-:W-:Y:S01]  /*1c40*/  HGMMA.64x16x16.F32 R56, gdesc[UR16], RZ, !UPT, gsb0 ;  /* 0x00200000103879f0 */ /* 0x000fe2000c0008ff */
        /* <DEDUP_REMOVED lines=26> */
[----:B------:R-:W-:Y:S01]  /*1df0*/  UMOV UR12, UR8 ;  /* 0x00000008000c7c82 */ /* 0x000fe20008000000 */
[----:B------:R-:W-:Y:S01]  /*1e00*/  UMOV UR13, UR9 ;  /* 0x00000009000d7c82 */ /* 0x000fe20008000000 */
[----:B------:R-:W-:Y:S01]  /*1e10*/  UIADD3 UR7, UR5, 0x4, URZ ;  /* 0x0000000405077890 */ /* 0x000fe2000fffe03f */
[----:B------:R-:W-:-:S02]  /*1e20*/  MOV R3, UR9 ;  /* 0x0000000900037c02 */ /* 0x000fc40008000f00 */
[----:B------:R-:W-:Y:S01]  /*1e30*/  MOV R4, UR8 ;  /* 0x0000000800047c02 */ /* 0x000fe20008000f00 */
[----:B------:R-:W-:Y:S02]  /*1e40*/  WARPGROUP.DEPBAR.LE gsb0, 0x0 ;  /* 0x00008000000079c5 */ /* 0x000fe40000010000 */
[----:B------:R-:W-:-:S06]  /*1e50*/  WARPGROUP.ARRIVE ;  /* 0x00000000000079c5 */ /* 0x000fcc0000000000 */
[----:B------:R-:W-:Y:S01]  /*1e60*/  HGMMA.64x16x16.F32 R24, gdesc[UR52], RZ, !UPT, gsb0 ;  /* 0x00200000341879f0 */ /* 0x000fe2000c0008ff */
        /* <DEDUP_REMOVED lines=333> */
[----:B------:R-:W-:Y:S01]  /*3340*/  UIADD3 UR6, UR4, 0x782, URZ ;  /* 0x0000078204067890 */ /* 0x000fe2000fffe03f */
[----:B------:R-:W-:Y:S01]  /*3350*/  UMOV UR52, UR40 ;  /* 0x0000002800347c82 */ /* 0x000fe20008000000 */
[----:B------:R-:W-:-:S05]  /*3360*/  UMOV UR53, UR41 ;  /* 0x0000002900357c82 */ /* 0x000fca0008000000 */
        /* <DEDUP_REMOVED lines=48> */
[----:B------:R-:W-:Y:S02]  /*3670*/  UIADD3 UR7, UR5, 0x806, URZ ;  /* 0x0000080605077890 */ /* 0x000fe4000fffe03f */
[----:B------:R-:W-:Y:S01]  /*3680*/  UIADD3 UR5, UR4, 0x784, URZ ;  /* 0x0000078404057890 */ /* 0x000fe2000fffe03f */
[----:B------:R-:W-:Y:S01]  /*3690*/  UMOV UR8, UR44 ;  /* 0x0000002c00087c82 */ /* 0x000fe20008000000 */
[----:B------:R-:W-:Y:S01]  /*36a0*/  UMOV UR9, UR45 ;  /* 0x0000002d00097c82 */ /* 0x000fe20008000000 */
[----:B------:R-:W-:Y:S01]  /*36b0*/  UMOV UR52, UR44 ;  /* 0x0000002c00347c82 */ /* 0x000fe20008000000 */
[----:B------:R-:W-:-:S03]  /*36c0*/  UMOV UR53, UR45 ;  /* 0x0000002d00357c82 */ /* 0x000fc60008000000 */
[----:B------:R-:W-:Y:S01]  /*36d0*/  UMOV UR10, UR5 ;  /* 0x00000005000a7c82 */ /* 0x000fe20008000000 */
[----:B------:R-:W-:Y:S01]  /*36e0*/  ULDC UR5, c[0x0][0x9d8] ;  /* 0x0002760000057ab9 */ /* 0x000fe20000000800 */
        /* <DEDUP_REMOVED lines=44> */
[----:B------:R-:W-:Y:S02]  /*39b0*/  WARPGROUP.DEPBAR.LE gsb0, 0x0 ;  /* 0x00008000000079c5 */ /* 0x000fe40000010000 */
[----:B------:R-:W-:-:S06]  /*39c0*/  WARPGROUP.ARRIVE ;  /* 0x00000000000079c5 */ /* 0x000fcc0000000000 */
[----:B------:R-:W-:Y:S03]  /*39d0*/  HGMMA.64x16x16.F32 R32, gdesc[UR56], R32, gsb0 ;  /* 0x00200000382079f0 */ /* 0x000fe60008000820 */
        /* <DEDUP_REMOVED lines=17> */
[----:B------:R-:W0:Y:S01]  /*3af0*/  MUFU.TANH R72, R72 ;  /* 0x0000004800487308 */ /* 0x000e220000002400 */
[----:B------:R-:W-:Y:S01]  /*3b00*/  UMOV UR51, 0x40000040 ;  /* 0x4000004000337882 */ /* 0x000fe20000000000 */
[----:B------:R-:W-:Y:S01]  /*3b10*/  FMUL.FTZ R75, R75, UR5 ;  /* 0x000000054b4b7c20 */ /* 0x000fe20008410000 */
[----:B------:R-:W-:Y:S01]  /*3b20*/  FMUL.FTZ R78, R78, UR5 ;  /* 0x000000054e4e7c20 */ /* 0x000fe20008410000 */
[----:B------:R-:W-:-:S04]  /*3b30*/  FMUL.FTZ R79, R79, UR5 ;  /* 0x000000054f4f7c20 */ /* 0x000fc80008410000 */
[----:B------:R-:W1:Y:S08]  /*3b40*/  MUFU.TANH R73, R73 ;  /* 0x0000004900497308 */ /* 0x000e700000002400 */
[----:B------:R-:W2:Y:S08]  /*3b50*/  MUFU.TANH R76, R76 ;  /* 0x0000004c004c7308 */ /* 0x000eb00000002400 */
[----:B------:R-:W-:Y:S08]  /*3b60*/  MUFU.TANH R77, R77 ;  /* 0x0000004d004d7308 */ /* 0x000ff00000002400 */
[----:B------:R-:W3:Y:S08]  /*3b70*/  MUFU.TANH R4, R74 ;  /* 0x0000004a00047308 */ /* 0x000ef00000002400 */
[----:B------:R4:W-:Y:S08]  /*3b80*/  MUFU.TANH R3, R75 ;  /* 0x0000004b00037308 */ /* 0x0009f00000002400 */
[----:B------:R-:W-:Y:S01]  /*3b90*/  MUFU.TANH R6, R78 ;  /* 0x0000004e00067308 */ /* 0x000fe20000002400 */
[----:B----4-:R-:W-:Y:S01]  /*3ba0*/  IMAD.MOV.U32 R75, RZ, RZ, R119 ;  /* 0x000000ffff4b7224 */ /* 0x010fe200078e0077 */
[----:B------:R-:W-:-:S02]  /*3bb0*/  WARPGROUP.DEPBAR.LE gsb0, 0x0 ;  /* 0x00008000000079c5 */ /* 0x000fc40000010000 */
        /* <DEDUP_REMOVED lines=9> */
[----:B------:R-:W-:Y:S01]  /*3c50*/  UMOV UR51, 0x40000040 ;  /* 0x4000004000337882 */ /* 0x000fe20000000000 */
[----:B------:R-:W-:Y:S01]  /*3c60*/  FMUL.FTZ R70, R70, UR5 ;  /* 0x0000000546467c20 */ /* 0x000fe20008410000 */
[----:B------:R-:W-:Y:S01]  /*3c70*/  FMUL.FTZ R67, R67, UR5 ;  /* 0x0000000543437c20 */ /* 0x000fe20008410000 */
[----:B------:R-:W-:Y:S01]  /*3c80*/  FMUL.FTZ R71, R71, UR5 ;  /* 0x0000000547477c20 */ /* 0x000fe20008410000 */
[----:B------:R-:W5:Y:S01]  /*3c90*/  MUFU.TANH R64, R64 ;  /* 0x0000004000407308 */ /* 0x000f620000002400 */
[----:B----4-:R-:W-:-:S05]  /*3ca0*/  IMAD R66, R120, -0x70, R9 ;  /* 0xffffff9078427824 */ /* 0x010fca00078e0209 */
[C---:B------:R-:W-:Y:S02]  /*3cb0*/  ISETP.GT.AND P4, PT, R66.reuse, RZ, PT ;  /* 0x000000ff4200720c */ /* 0x040fe40003f84270 */
[C---:B------:R-:W-:Y:S01]  /*3cc0*/  ISETP.GT.AND P2, PT, R66.reuse, 0x1, PT ;  /* 0x000000014200780c */ /* 0x040fe20003f44270 */
[----:B------:R-:W4:Y:S01]  /*3cd0*/  MUFU.TANH R65, R65 ;  /* 0x0000004100417308 */ /* 0x000f220000002400 */
[----:B------:R-:W-:Y:S02]  /*3ce0*/  ISETP.GT.AND P3, PT, R66, 0x8, PT ;  /* 0x000000084200780c */ /* 0x000fe40003f64270 */
[----:B0-----:R-:W-:Y:S02]  /*3cf0*/  FSEL R72, R72, -INF , P4 ;  /* 0xff80000048487808 */ /* 0x001fe40002000000 */
[----:B-1----:R-:W-:Y:S02]  /*3d00*/  FSEL R73, R73, -INF , P2 ;  /* 0xff80000049497808 */ /* 0x002fe40001000000 */
[----:B------:R-:W-:Y:S01]  /*3d10*/  ISETP.GT.AND P6, PT, R66, 0x9, PT ;  /* 0x000000094200780c */ /* 0x000fe20003fc4270 */
[----:B------:R-:W0:Y:S01]  /*3d20*/  MUFU.TANH R68, R68 ;  /* 0x0000004400447308 */ /* 0x000e220000002400 */
[----:B--2---:R-:W-:-:S02]  /*3d30*/  FSEL R76, R76, -INF , P3 ;  /* 0xff8000004c4c7808 */ /* 0x004fc40001800000 */
[----:B------:R-:W-:Y:S02]  /*3d40*/  FMNMX.FTZ R15, R72, R73, !PT ;  /* 0x00000049480f7209 */ /* 0x000fe40007810000 */
[----:B------:R-:W-:Y:S02]  /*3d50*/  ISETP.GT.AND P5, PT, R66, 0x10, PT ;  /* 0x000000104200780c */ /* 0x000fe40003fa4270 */
[----:B------:R-:W-:Y:S01]  /*3d60*/  FMNMX.FTZ R15, R76, R15, !PT ;  /* 0x0000000f4c0f7209 */ /* 0x000fe20007810000 */
[----:B------:R1:W2:Y:S01]  /*3d70*/  MUFU.TANH R10, R79 ;  /* 0x0000004f000a7308 */ /* 0x0002a20000002400 */
[----:B---3--:R-:W-:Y:S02]  /*3d80*/  FSEL R4, R4, -INF , P4 ;  /* 0xff80000004047808 */ /* 0x008fe40002000000 */
[----:B------:R-:W-:Y:S02]  /*3d90*/  ISETP.GT.AND P4, PT, R66, 0x11, PT ;  /* 0x000000114200780c */ /* 0x000fe40003f84270 */
[----:B-----5:R-:W-:-:S02]  /*3da0*/  FSEL R64, R64, -INF , P5 ;  /* 0xff80000040407808 */ /* 0x020fc40002800000 */
[----:B------:R-:W-:Y:S01]  /*3db0*/  FSEL R3, R3, -INF , P2 ;  /* 0xff80000003037808 */ /* 0x000fe20001000000 */
[----:B------:R-:W3:Y:S01]  /*3dc0*/  MUFU.TANH R69, R69 ;  /* 0x0000004500457308 */ /* 0x000ee20000002400 */
[----:B------:R-:W-:Y:S01]  /*3dd0*/  ISETP.GT.AND P2, PT, R66, 0x18, PT ;  /* 0x000000184200780c */ /* 0x000fe20003f44270 */
[--C-:B-1----:R-:W-:Y:S01]  /*3de0*/  IMAD.MOV.U32 R79, RZ, RZ, R119.reuse ;  /* 0x000000ffff4f7224 */ /* 0x102fe200078e0077 */
[----:B----4-:R-:W-:Y:S01]  /*3df0*/  FSEL R74, R65, -INF , P4 ;  /* 0xff800000414a7808 */ /* 0x010fe20002000000 */
[----:B------:R-:W-:Y:S01]  /*3e00*/  IMAD.MOV.U32 R65, RZ, RZ, R119 ;  /* 0x000000ffff417224 */ /* 0x000fe200078e0077 */
[----:B------:R-:W-:Y:S02]  /*3e10*/  FSEL R6, R6, -INF , P3 ;  /* 0xff80000006067808 */ /* 0x000fe40001800000 */
[----:B------:R-:W-:Y:S01]  /*3e20*/  ISETP.GT.AND P3, PT, R66, 0x19, PT ;  /* 0x000000194200780c */ /* 0x000fe20003f64270 */
[----:B------:R1:W-:Y:S01]  /*3e30*/  MUFU.TANH R20, R70 ;  /* 0x0000004600147308 */ /* 0x0003e20000002400 */
[----:B0-----:R-:W-:-:S02]  /*3e40*/  FSEL R68, R68, -INF , P2 ;  /* 0xff80000044447808 */ /* 0x001fc40001000000 */
[----:B--2---:R-:W-:Y:S01]  /*3e50*/  FSEL R10, R10, -INF , P6 ;  /* 0xff8000000a0a7808 */ /* 0x004fe20003000000 */
[----:B------:R-:W-:Y:S02]  /*3e60*/  WARPGROUP.DEPBAR.LE gsb0, 0x0 ;  /* 0x00008000000079c5 */ /* 0x000fe40000010000 */
[----:B------:R-:W-:Y:S01]  /*3e70*/  WARPGROUP.ARRIVE ;  /* 0x00000000000079c5 */ /* 0x000fe20000000000 */
[----:B------:R-:W-:Y:S01]  /*3e80*/  FMUL.FTZ R56, R56, UR5 ;  /* 0x0000000538387c20 */ /* 0x000fe20008410000 */
[----:B------:R-:W-:Y:S01]  /*3e90*/  FMUL.FTZ R57, R57, UR5 ;  /* 0x0000000539397c20 */ /* 0x000fe20008410000 */
[----:B-1----:R-:W-:Y:S01]  /*3ea0*/  FSEL R70, R77, -INF , P6 ;  /* 0xff8000004d467808 */ /* 0x002fe20003000000 */
[----:B------:R-:W-:Y:S01]  /*3eb0*/  FMUL.FTZ R60, R60, UR5 ;  /* 0x000000053c3c7c20 */ /* 0x000fe20008410000 */
[----:B------:R-:W-:Y:S01]  /*3ec0*/  MUFU.TANH R14, R67 ;  /* 0x00000043000e7308 */ /* 0x000fe20000002400 */
[----:B------:R-:W-:Y:S01]  /*3ed0*/  HGMMA.64x16x16.F32 R48, gdesc[UR48], R48, gsb0 ;  /* 0x00200000303079f0 */ /* 0x000fe20008000830 */
[----:B------:R-:W-:Y:S01]  /*3ee0*/  UIADD3 UR50, UR4, 0x906, URZ ;  /* 0x0000090604327890 */ /* 0x000fe2000fffe03f */
[----:B------:R-:W-:Y:S01]  /*3ef0*/  FMNMX.FTZ R15, R70, R15, !PT ;  /* 0x0000000f460f7209 */ /* 0x000fe20007810000 */
[----:B------:R-:W-:Y:S01]  /*3f00*/  UMOV UR51, 0x40000040 ;  /* 0x4000004000337882 */ /* 0x000fe20000000000 */
[----:B------:R-:W-:Y:S01]  /*3f10*/  FMUL.FTZ R62, R62, UR5 ;  /* 0x000000053e3e7c20 */ /* 0x000fe20008410000 */
[----:B------:R-:W-:Y:S01]  /*3f20*/  FMUL.FTZ R61, R61, UR5 ;  /* 0x000000053d3d7c20 */ /* 0x000fe20008410000 */
[----:B------:R-:W-:Y:S01]  /*3f30*/  FMNMX.FTZ R21, R64, R15, !PT ;  /* 0x0000000f40157209 */ /* 0x000fe20007810000 */
[----:B------:R-:W0:Y:S01]  /*3f40*/  MUFU.TANH R56, R56 ;  /* 0x0000003800387308 */ /* 0x000e220000002400 */
[----:B------:R-:W-:Y:S01]  /*3f50*/  FMUL.FTZ R58, R58, UR5 ;  /* 0x000000053a3a7c20 */ /* 0x000fe20008410000 */
[----:B------:R-:W-:Y:S01]  /*3f60*/  FMUL.FTZ R59, R59, UR5 ;  /* 0x000000053b3b7c20 */ /* 0x000fe20008410000 */
[----:B------:R-:W-:Y:S01]  /*3f70*/  FMNMX.FTZ R21, R74, R21, !PT ;  /* 0x000000154a157209 */ /* 0x000fe20007810000 */
[----:B------:R-:W-:Y:S01]  /*3f80*/  FMUL.FTZ R63, R63, UR5 ;  /* 0x000000053f3f7c20 */ /* 0x000fe20008410000 */
[----:B------:R-:W-:Y:S01]  /*3f90*/  ISETP.GT.AND P6, PT, R66, 0x20, PT ;  /* 0x000000204200780c */ /* 0x000fe20003fc4270 */
[--C-:B------:R-:W-:Y:S01]  /*3fa0*/  IMAD.MOV.U32 R77, RZ, RZ, R119.reuse ;  /* 0x000000ffff4d7224 */ /* 0x100fe200078e0077 */
[----:B---3--:R-:W-:Y:S01]  /*3fb0*/  FSEL R78, R69, -INF , P3 ;  /* 0xff800000454e7808 */ /* 0x008fe20001800000 */
[----:B------:R-:W1:Y:S01]  /*3fc0*/  MUFU.TANH R57, R57 ;  /* 0x0000003900397308 */ /* 0x000e620000002400 */
[----:B------:R-:W-:Y:S01]  /*3fd0*/  FMNMX.FTZ R21, R68, R21, !PT ;  /* 0x0000001544157209 */ /* 0x000fe20007810000 */
[----:B------:R-:W-:Y:S01]  /*3fe0*/  IMAD.MOV.U32 R69, RZ, RZ, R119 ;  /* 0x000000ffff457224 */ /* 0x000fe200078e0077 */
[----:B------:R-:W-:-:S02]  /*3ff0*/  FSEL R12, R12, -INF , P5 ;  /* 0xff8000000c0c7808 */ /* 0x000fc40002800000 */
[----:B------:R-:W-:Y:S02]  /*4000*/  ISETP.GT.AND P5, PT, R66, 0x21, PT ;  /* 0x000000214200780c */ /* 0x000fe40003fa4270 */
[----:B------:R-:W-:Y:S01]  /*4010*/  FMNMX.FTZ R21, R78, R21, !PT ;  /* 0x000000154e157209 */ /* 0x000fe20007810000 */
[----:B------:R-:W2:Y:S01]  /*4020*/  MUFU.TANH R60, R60 ;  /* 0x0000003c003c7308 */ /* 0x000ea20000002400 */
[----:B0-----:R-:W-:Y:S02]  /*4030*/  FSEL R80, R56, -INF , P6 ;  /* 0xff80000038507808 */ /* 0x001fe40003000000 */
[----:B------:R-:W-:Y:S02]  /*4040*/  FSEL R14, R14, -INF , P4 ;  /* 0xff8000000e0e7808 */ /* 0x000fe40002000000 */
[----:B------:R-:W-:Y:S02]  /*4050*/  ISETP.GT.AND P4, PT, R66, 0x28, PT ;  /* 0x000000284200780c */ /* 0x000fe40003f84270 */
[----:B------:R-:W-:Y:S01]  /*4060*/  FSEL R20, R20, -INF , P2 ;  /* 0xff80000014147808 */ /* 0x000fe20001000000 */
[----:B------:R-:W0:Y:S01]  /*4070*/  MUFU.TANH R71, R71 ;  /* 0x0000004700477308 */ /* 0x000e220000002400 */
[----:B-1----:R-:W-:-:S02]  /*4080*/  FSEL R84, R57, -INF , P5 ;  /* 0xff80000039547808 */ /* 0x002fc40002800000 */
[----:B------:R-:W-:Y:S02]  /*4090*/  FMNMX.FTZ R57, R80, R21, !PT ;  /* 0x0000001550397209 */ /* 0x000fe40007810000 */
[----:B------:R-:W-:Y:S02]  /*40a0*/  ISETP.GT.AND P2, PT, R66, 0x29, PT ;  /* 0x000000294200780c */ /* 0x000fe40003f44270 */
[----:B------:R-:W-:Y:S01]  /*40b0*/  FMNMX.FTZ R57, R84, R57, !PT ;  /* 0x0000003954397209 */ /* 0x000fe20007810000 */
[----:B------:R-:W-:Y:S01]  /*40c0*/  MUFU.TANH R62, R62 ;  /* 0x0000003e003e7308 */ /* 0x000fe20000002400 */
[----:B--2---:R-:W-:Y:S02]  /*40d0*/  FSEL R60, R60, -INF , P4 ;  /* 0xff8000003c3c7808 */ /* 0x004fe40002000000 */
[----:B------:R-:W-:Y:S02]  /*40e0*/  MOV R67, R119 ;  /* 0x0000007700437202 */ /* 0x000fe40000000f00 */
[----:B------:R-:W-:-:S03]  /*40f0*/  FMNMX.FTZ R57, R60, R57, !PT ;  /* 0x000000393c397209 */ /* 0x000fc60007810000 */
[----:B------:R-:W-:Y:S01]  /*4100*/  MUFU.TANH R61, R61 ;  /* 0x0000003d003d7308 */ /* 0x000fe20000002400 */
[----:B------:R-:W-:Y:S02]  /*4110*/  WARPGROUP.DEPBAR.LE gsb0, 0x0 ;  /* 0x00008000000079c5 */ /* 0x000fe40000010000 */
[----:B------:R-:W-:Y:S01]  /*4120*/  WARPGROUP.ARRIVE ;  /* 0x00000000000079c5 */ /* 0x000fe20000000000 */
[----:B------:R-:W-:Y:S01]  /*4130*/  FMUL.FTZ R48, R48, UR5 ;  /* 0x0000000530307c20 */ /* 0x000fe20008410000 */
[----:B------:R-:W-:-:S03]  /*4140*/  FMUL.FTZ R49, R49, UR5 ;  /* 0x0000000531317c20 */ /* 0x000fc60008410000 */
[----:B------:R-:W-:Y:S01]  /*4150*/  MUFU.TANH R58, R58 ;  /* 0x0000003a003a7308 */ /* 0x000fe20000002400 */
[----:B------:R-:W-:Y:S01]  /*4160*/  FMUL.FTZ R52, R52, UR5 ;  /* 0x0000000534347c20 */ /* 0x000fe20008410000 */
[----:B------:R-:W-:Y:S01]  /*4170*/  FMUL.FTZ R53, R53, UR5 ;  /* 0x0000000535357c20 */ /* 0x000fe20008410000 */
[----:B------:R-:W-:Y:S01]  /*4180*/  HGMMA.64x16x16.F32 R40, gdesc[UR48], R40, gsb0 ;  /* 0x00200000302879f0 */ /* 0x000fe20008000828 */
[----:B------:R-:W-:Y:S01]  /*4190*/  UIADD3 UR50, UR4, 0x986, URZ ;  /* 0x0000098604327890 */ /* 0x000fe2000fffe03f */
[----:B------:R-:W-:Y:S01]  /*41a0*/  FMUL.FTZ R50, R50, UR5 ;  /* 0x0000000532327c20 */ /* 0x000fe20008410000 */
[----:B------:R-:W-:Y:S01]  /*41b0*/  UMOV UR51, 0x40000040 ;  /* 0x4000004000337882 */ /* 0x000fe20000000000 */
[----:B------:R-:W-:Y:S01]  /*41c0*/  FMUL.FTZ R51, R51, UR5 ;  /* 0x0000000533337c20 */ /* 0x000fe20008410000 */
[----:B------:R-:W1:Y:S01]  /*41d0*/  MUFU.TANH R48, R48 ;  /* 0x0000003000307308 */ /* 0x000e620000002400 */
[----:B------:R-:W-:Y:S01]  /*41e0*/  FMUL.FTZ R54, R54, UR5 ;  /* 0x0000000536367c20 */ /* 0x000fe20008410000 */
[----:B------:R-:W-:-:S06]  /*41f0*/  FMUL.FTZ R55, R55, UR5 ;  /* 0x0000000537377c20 */ /* 0x000fcc0008410000 */
[----:B------:R-:W2:Y:S08]  /*4200*/  MUFU.TANH R59, R59 ;  /* 0x0000003b003b7308 */ /* 0x000eb00000002400 */
[----:B------:R-:W-:Y:S08]  /*4210*/  MUFU.TANH R49, R49 ;  /* 0x0000003100317308 */ /* 0x000ff00000002400 */
[----:B------:R-:W3:Y:S08]  /*4220*/  MUFU.TANH R52, R52 ;  /* 0x0000003400347308 */ /* 0x000ef00000002400 */
[----:B------:R-:W4:Y:S08]  /*4230*/  MUFU.TANH R63, R63 ;  /* 0x0000003f003f7308 */ /* 0x000f300000002400 */
[----:B------:R-:W5:Y:S01]  /*4240*/  MUFU.TANH R53, R53 ;  /* 0x0000003500357308 */ /* 0x000f620000002400 */
[----:B------:R-:W-:-:S02]  /*4250*/  WARPGROUP.DEPBAR.LE gsb0, 0x0 ;  /* 0x00008000000079c5 */ /* 0x000fc40000010000 */
[----:B------:R-:W-:Y:S01]  /*4260*/  WARPGROUP.ARRIVE ;  /* 0x00000000000079c5 */ /* 0x000fe20000000000 */
[----:B------:R-:W-:Y:S01]  /*4270*/  FMUL.FTZ R40, R40, UR5 ;  /* 0x0000000528287c20 */ /* 0x000fe20008410000 */
[----:B------:R-:W-:-:S03]  /*4280*/  FMUL.FTZ R41, R41, UR5 ;  /* 0x0000000529297c20 */ /* 0x000fc60008410000 */
[----:B------:R-:W5:Y:S01]  /*4290*/  MUFU.TANH R50, R50 ;  /* 0x0000003200327308 */ /* 0x000f620000002400 */
[----:B------:R-:W-:Y:S01]  /*42a0*/  FMUL.FTZ R42, R42, UR5 ;  /* 0x000000052a2a7c20 */ /* 0x000fe20008410000 */
[----:B------:R-:W-:Y:S01]  /*42b0*/  FMUL.FTZ R44, R44, UR5 ;  /* 0x000000052c2c7c20 */ /* 0x000fe20008410000 */
[----:B------:R-:W-:Y:S01]  /*42c0*/  HGMMA.64x16x16.F32 R32, gdesc[UR48], R32, gsb0 ;  /* 0x00200000302079f0 */ /* 0x000fe20008000820 */
[----:B------:R-:W-:Y:S01]  /*42d0*/  UIADD3 UR50, UR4, 0xa06, URZ ;  /* 0x00000a0604327890 */ /* 0x000fe2000fffe03f */
[----:B------:R-:W-:Y:S01]  /*42e0*/  FMUL.FTZ R45, R45, UR5 ;  /* 0x000000052d2d7c20 */ /* 0x000fe20008410000 */
[----:B------:R-:W-:Y:S01]  /*42f0*/  UMOV UR51, 0x40000040 ;  /* 0x4000004000337882 */ /* 0x000fe20000000000 */
[----:B------:R-:W-:Y:S01]  /*4300*/  FMUL.FTZ R43, R43, UR5 ;  /* 0x000000052b2b7c20 */ /* 0x000fe20008410000 */
[----:B------:R0:W5:Y:S01]  /*4310*/  MUFU.TANH R5, R40 ;  /* 0x0000002800057308 */ /* 0x0001620000002400 */
[----:B------:R-:W-:Y:S01]  /*4320*/  FMUL.FTZ R46, R46, UR5 ;  /* 0x000000052e2e7c20 */ /* 0x000fe20008410000 */
[----:B------:R-:W-:Y:S01]  /*4330*/  FMUL.FTZ R47, R47, UR5 ;  /* 0x000000052f2f7c20 */ /* 0x000fe20008410000 */
[----:B------:R-:W-:-:S05]  /*4340*/  ULDC UR4, c[0x0][0x988] ;  /* 0x0002620000047ab9 */ /* 0x000fca0000000800 */
[----:B------:R-:W-:Y:S01]  /*4350*/  MUFU.TANH R51, R51 ;  /* 0x0000003300337308 */ /* 0x000fe20000002400 */
[----:B0-----:R-:W-:Y:S01]  /*4360*/  FSEL R40, R71, -INF , P3 ;  /* 0xff80000047287808 */ /* 0x001fe20001800000 */
[----:B------:R-:W-:Y:S01]  /*4370*/  IMAD.MOV.U32 R71, RZ, RZ, R119 ;  /* 0x000000ffff477224 */ /* 0x000fe200078e0077 */
[----:B------:R-:W-:-:S04]  /*4380*/  ISETP.GT.AND P3, PT, R66, 0x30, PT ;  /* 0x000000304200780c */ /* 0x000fc80003f64270 */
[----:B-1----:R-:W-:Y:S01]  /*4390*/  FSEL R86, R48, -INF , P3 ;  /* 0xff80000030567808 */ /* 0x002fe20001800000 */
[----:B------:R2:W-:Y:S08]  /*43a0*/  MUFU.TANH R7, R42 ;  /* 0x0000002a00077308 */ /* 0x0005f00000002400 */
[----:B------:R-:W0:Y:S01]  /*43b0*/  MUFU.TANH R41, R41 ;  /* 0x0000002900297308 */ /* 0x000e220000002400 */
[----:B--2---:R-:W-:Y:S01]  /*43c0*/  FSEL R42, R59, -INF , P5 ;  /* 0xff8000003b2a7808 */ /* 0x004fe20002800000 */
[----:B------:R-:W-:Y:S01]  /*43d0*/  IMAD.MOV.U32 R59, RZ, RZ, R119 ;  /* 0x000000ffff3b7224 */ /* 0x000fe200078e0077 */
[----:B------:R-:W-:-:S04]  /*43e0*/  ISETP.GT.AND P5, PT, R66, 0x38, PT ;  /* 0x000000384200780c */ /* 0x000fc80003fa4270 */
[----:B---3--:R-:W-:Y:S01]  /*43f0*/  FSEL R90, R52, -INF , P5 ;  /* 0xff800000345a7808 */ /* 0x008fe20002800000 */
[----:B------:R-:W1:Y:S08]  /*4400*/  MUFU.TANH R54, R54 ;  /* 0x0000003600367308 */ /* 0x000e700000002400 */
[----:B------:R4:W-:Y:S01]  /*4410*/  MUFU.TANH R9, R44 ;  /* 0x0000002c00097308 */ /* 0x0009e20000002400 */
[----:B------:R-:W-:-:S02]  /*4420*/  WARPGROUP.DEPBAR.LE gsb0, 0x0 ;  /* 0x00008000000079c5 */ /* 0x000fc40000010000 */
        /* <DEDUP_REMOVED lines=9> */
[----:B------:R-:W-:Y:S01]  /*44c0*/  ISETP.GT.AND P6, PT, R66, 0x31, PT ;  /* 0x000000314200780c */ /* 0x000fe20003fc4270 */
[----:B------:R-:W-:Y:S01]  /*44d0*/  FMUL.FTZ R21, R36, UR5 ;  /* 0x0000000524157c20 */ /* 0x000fe20008410000 */
[----:B------:R-:W-:Y:S01]  /*44e0*/  FMNMX.FTZ R57, R62, R57, !PT ;  /* 0x000000393e397209 */ /* 0x000fe20007810000 */
[----:B------:R-:W-:Y:S01]  /*44f0*/  FMUL.FTZ R37, R37, UR5 ;  /* 0x0000000525257c20 */ /* 0x000fe20008410000 */
[----:B------:R-:W-:Y:S01]  /*4500*/  FSEL R88, R49, -INF , P6 ;  /* 0xff80000031587808 */ /* 0x000fe20003000000 */
[----:B------:R-:W3:Y:S01]  /*4510*/  MUFU.TANH R45, R45 ;  /* 0x0000002d002d7308 */ /* 0x000ee20000002400 */
[----:B------:R-:W-:Y:S01]  /*4520*/  FMNMX.FTZ R57, R86, R57, !PT ;  /* 0x0000003956397209 */ /* 0x000fe20007810000 */
[----:B------:R-:W-:Y:S01]  /*4530*/  FMUL.FTZ R49, R38, UR5 ;  /* 0x0000000526317c20 */ /* 0x000fe20008410000 */
[----:B------:R-:W-:Y:S01]  /*4540*/  ISETP.GT.AND P4, PT, R66, 0x39, PT ;  /* 0x000000394200780c */ /* 0x000fe20003f84270 */
[----:B------:R-:W-:Y:S01]  /*4550*/  FMUL.FTZ R35, R35, UR5 ;  /* 0x0000000523237c20 */ /* 0x000fe20008410000 */
[----:B------:R-:W-:Y:S01]  /*4560*/  FMNMX.FTZ R57, R88, R57, !PT ;  /* 0x0000003958397209 */ /* 0x000fe20007810000 */
[----:B------:R-:W-:Y:S01]  /*4570*/  FMUL.FTZ R39, R39, UR5 ;  /* 0x0000000527277c20 */ /* 0x000fe20008410000 */
[----:B----4-:R-:W-:Y:S01]  /*4580*/  FSEL R44, R63, -INF , P2 ;  /* 0xff8000003f2c7808 */ /* 0x010fe20001000000 */
[----:B------:R-:W4:Y:S01]  /*4590*/  MUFU.TANH R43, R43 ;  /* 0x0000002b002b7308 */ /* 0x000f220000002400 */
[----:B------:R-:W-:Y:S01]  /*45a0*/  ISETP.GT.AND P2, PT, R66, 0x40, PT ;  /* 0x000000404200780c */ /* 0x000fe20003f44270 */
[--C-:B------:R-:W-:Y:S01]  /*45b0*/  IMAD.MOV.U32 R63, RZ, RZ, R119.reuse ;  /* 0x000000ffff3f7224 */ /* 0x100fe200078e0077 */
[----:B-----5:R-:W-:Y:S01]  /*45c0*/  FSEL R92, R53, -INF , P4 ;  /* 0xff800000355c7808 */ /* 0x020fe20002000000 */
[----:B------:R-:W-:Y:S01]  /*45d0*/  IMAD.MOV.U32 R61, RZ, RZ, R119 ;  /* 0x000000ffff3d7224 */ /* 0x000fe200078e0077 */
[----:B------:R-:W-:-:S02]  /*45e0*/  FMNMX.FTZ R57, R90, R57, !PT ;  /* 0x000000395a397209 */ /* 0x000fc40007810000 */
[----:B------:R-:W-:Y:S01]  /*45f0*/  FSEL R36, R50, -INF , P3 ;  /* 0xff80000032247808 */ /* 0x000fe20001800000 */
[----:B------:R-:W5:Y:S01]  /*4600*/  MUFU.TANH R13, R13 ;  /* 0x0000000d000d7308 */ /* 0x000f620000002400 */
[----:B------:R-:W-:Y:S02]  /*4610*/  ISETP.GT.AND P3, PT, R66, 0x41, PT ;  /* 0x000000414200780c */ /* 0x000fe40003f64270 */
[----:B------:R-:W-:Y:S02]  /*4620*/  FSEL R94, R5, -INF , P2 ;  /* 0xff800000055e7808 */ /* 0x000fe40001000000 */
[----:B------:R-:W-:Y:S02]  /*4630*/  FMNMX.FTZ R57, R92, R57, !PT ;  /* 0x000000395c397209 */ /* 0x000fe40007810000 */
[----:B0-----:R-:W-:Y:S01]  /*4640*/  FSEL R96, R41, -INF , P3 ;  /* 0xff80000029607808 */ /* 0x001fe20001800000 */
[----:B------:R0:W-:Y:S01]  /*4650*/  MUFU.TANH R11, R46 ;  /* 0x0000002e000b7308 */ /* 0x0001e20000002400 */
[----:B------:R-:W-:-:S02]  /*4660*/  FMNMX.FTZ R57, R94, R57, !PT ;  /* 0x000000395e397209 */ /* 0x000fc40007810000 */
[----:B-1----:R-:W-:Y:S02]  /*4670*/  FSEL R48, R54, -INF , P5 ;  /* 0xff80000036307808 */ /* 0x002fe40002800000 */
[----:B------:R-:W-:Y:S02]  /*4680*/  ISETP.GT.AND P5, PT, R66, 0x49, PT ;  /* 0x000000494200780c */ /* 0x000fe40003fa4270 */
[----:B------:R-:W-:Y:S01]  /*4690*/  FMNMX.FTZ R57, R96, R57, !PT ;  /* 0x0000003960397209 */ /* 0x000fe20007810000 */
[----:B------:R-:W1:Y:S01]  /*46a0*/  MUFU.TANH R33, R33 ;  /* 0x0000002100217308 */ /* 0x000e620000002400 */
[----:B0-----:R-:W-:Y:S02]  /*46b0*/  FSEL R46, R51, -INF , P6 ;  /* 0xff800000332e7808 */ /* 0x001fe40003000000 */
[C---:B------:R-:W-:Y:S02]  /*46c0*/  ISETP.GT.AND P6, PT, R66.reuse, 0x48, PT ;  /* 0x000000484200780c */ /* 0x040fe40003fc4270 */
[----:B--2---:R-:W-:Y:S01]  /*46d0*/  FSEL R38, R55, -INF , P4 ;  /* 0xff80000037267808 */ /* 0x004fe20002000000 */
[----:B------:R-:W-:Y:S01]  /*46e0*/  IMAD.MOV.U32 R55, RZ, RZ, R119 ;  /* 0x000000ffff377224 */ /* 0x000fe200078e0077 */
[----:B------:R-:W-:Y:S01]  /*46f0*/  FSEL R98, R9, -INF , P6 ;  /* 0xff80000009627808 */ /* 0x000fe20003000000 */
[----:B------:R-:W0:Y:S01]  /*4700*/  MUFU.TANH R21, R21 ;  /* 0x0000001500157308 */ /* 0x000e220000002400 */
[----:B------:R-:W-:-:S02]  /*4710*/  ISETP.GT.AND P4, PT, R66, 0x50, PT ;  /* 0x000000504200780c */ /* 0x000fc40003f84270 */
[----:B---3--:R-:W-:Y:S01]  /*4720*/  FSEL R100, R45, -INF , P5 ;  /* 0xff8000002d647808 */ /* 0x008fe20002800000 */
[----:B------:R-:W-:Y:S02]  /*4730*/  WARPGROUP.DEPBAR.LE gsb0, 0x0 ;  /* 0x00008000000079c5 */ /* 0x000fe40000010000 */
[----:B------:R-:W-:Y:S01]  /*4740*/  FMUL.FTZ R51, R24, UR5 ;  /* 0x0000000518337c20 */ /* 0x000fe20008410000 */
[----:B------:R-:W-:Y:S01]  /*4750*/  FMNMX.FTZ R57, R98, R57, !PT ;  /* 0x0000003962397209 */ /* 0x000fe20007810000 */
[----:B------:R-:W2:Y:S01]  /*4760*/  MUFU.TANH R47, R47 ;  /* 0x0000002f002f7308 */ /* 0x000ea20000002400 */
[----:B------:R-:W-:Y:S01]  /*4770*/  FMUL.FTZ R25, R25, UR5 ;  /* 0x0000000519197c20 */ /* 0x000fe20008410000 */
[----:B----4-:R-:W-:Y:S01]  /*4780*/  FSEL R50, R43, -INF , P3 ;  /* 0xff8000002b327808 */ /* 0x010fe20001800000 */
[----:B------:R-:W-:Y:S01]  /*4790*/  FMUL.FTZ R5, R28, UR5 ;  /* 0x000000051c057c20 */ /* 0x000fe20008410000 */
[----:B------:R-:W-:Y:S01]  /*47a0*/  ISETP.GT.AND P3, PT, R66, 0x51, PT ;  /* 0x000000514200780c */ /* 0x000fe20003f64270 */
[----:B------:R-:W-:Y:S01]  /*47b0*/  FMUL.FTZ R29, R29, UR5 ;  /* 0x000000051d1d7c20 */ /* 0x000fe20008410000 */
[----:B-----5:R-:W-:Y:S01]  /*47c0*/  FSEL R102, R13, -INF , P4 ;  /* 0xff8000000d667808 */ /* 0x020fe20002000000 */
[----:B------:R-:W-:Y:S01]  /*47d0*/  FMUL.FTZ R26, R26, UR5 ;  /* 0x000000051a1a7c20 */ /* 0x000fe20008410000 */
[----:B------:R-:W3:Y:S01]  /*47e0*/  MUFU.TANH R37, R37 ;  /* 0x0000002500257308 */ /* 0x000ee20000002400 */
[----:B------:R-:W-:Y:S01]  /*47f0*/  FMNMX.FTZ R57, R100, R57, !PT ;  /* 0x0000003964397209 */ /* 0x000fe20007810000 */
[----:B------:R-:W-:Y:S01]  /*4800*/  FMUL.FTZ R27, R27, UR5 ;  /* 0x000000051b1b7c20 */ /* 0x000fe20008410000 */
[----:B------:R-:W-:Y:S01]  /*4810*/  FSEL R24, R7, -INF , P2 ;  /* 0xff80000007187808 */ /* 0x000fe20001000000 */
[----:B------:R-:W-:Y:S01]  /*4820*/  FMUL.FTZ R30, R30, UR5 ;  /* 0x000000051e1e7c20 */ /* 0x000fe20008410000 */
[----:B------:R-:W-:Y:S01]  /*4830*/  ISETP.GT.AND P2, PT, R66, 0x58, PT ;  /* 0x000000584200780c */ /* 0x000fe20003f44270 */
[----:B------:R-:W-:Y:S01]  /*4840*/  FMUL.FTZ R31, R31, UR5 ;  /* 0x000000051f1f7c20 */ /* 0x000fe20008410000 */
[----:B-1----:R-:W-:Y:S01]  /*4850*/  FSEL R104, R33, -INF , P3 ;  /* 0xff80000021687808 */ /* 0x002fe20001800000 */
[----:B------:R-:W1:Y:S01]  /*4860*/  MUFU.TANH R15, R15 ;  /* 0x0000000f000f7308 */ /* 0x000e620000002400 */
[----:B------:R-:W-:Y:S01]  /*4870*/  FMNMX.FTZ R57, R102, R57, !PT ;  /* 0x0000003966397209 */ /* 0x000fe20007810000 */
[----:B------:R4:W-:Y:S01]  /*4880*/  @!P1 SYNCS.ARRIVE.TRANS64.RED.A1T0 RZ, [R0+URZ], RZ ;  /* 0x000000ff00ff99a7 */ /* 0x0009e2000810043f */
[----:B------:R-:W-:-:S02]  /*4890*/  FSEL R28, R11, -INF , P6 ;  /* 0xff8000000b1c7808 */ /* 0x000fc40003000000 */
[----:B------:R-:W-:Y:S02]  /*48a0*/  ISETP.GT.AND P6, PT, R66, 0x59, PT ;  /* 0x000000594200780c */ /* 0x000fe40003fc4270 */
[----:B0-----:R-:W-:Y:S01]  /*48b0*/  FSEL R106, R21, -INF , P2 ;  /* 0xff800000156a7808 */ /* 0x001fe20001000000 */
[----:B------:R-:W0:Y:S01]  /*48c0*/  MUFU.TANH R51, R51 ;  /* 0x0000003300337308 */ /* 0x000e220000002400 */
[----:B------:R-:W-:Y:S02]  /*48d0*/  FMNMX.FTZ R57, R104, R57, !PT ;  /* 0x0000003968397209 */ /* 0x000fe40007810000 */
[----:B--2---:R-:W-:Y:S02]  /*48e0*/  FSEL R52, R47, -INF , P5 ;  /* 0xff8000002f347808 */ /* 0x004fe40002800000 */
[----:B------:R-:W-:Y:S02]  /*48f0*/  ISETP.GT.AND P5, PT, R66, 0x60, PT ;  /* 0x000000604200780c */ /* 0x000fe40003fa4270 */
[----:B---3--:R-:W-:Y:S01]  /*4900*/  FSEL R108, R37, -INF , P6 ;  /* 0xff800000256c7808 */ /* 0x008fe20003000000 */
[----:B------:R-:W2:Y:S01]  /*4910*/  MUFU.TANH R35, R35 ;  /* 0x0000002300237308 */ /* 0x000ea20000002400 */
[----:B------:R-:W-:-:S02]  /*4920*/  FMNMX.FTZ R57, R106, R57, !PT ;  /* 0x000000396a397209 */ /* 0x000fc40007810000 */
[----:B-1----:R-:W-:Y:S02]  /*4930*/  FSEL R54, R15, -INF , P4 ;  /* 0xff8000000f367808 */ /* 0x002fe40002000000 */
[----:B------:R-:W-:Y:S02]  /*4940*/  ISETP.GT.AND P4, PT, R66, 0x61, PT ;  /* 0x000000614200780c */ /* 0x000fe40003f84270 */
[----:B------:R-:W-:Y:S01]  /*4950*/  FMNMX.FTZ R57, R108, R57, !PT ;  /* 0x000000396c397209 */ /* 0x000fe20007810000 */
[----:B------:R-:W1:Y:S01]  /*4960*/  MUFU.TANH R25, R25 ;  /* 0x0000001900197308 */ /* 0x000e620000002400 */
[----:B0-----:R-:W-:Y:S01]  /*4970*/  FSEL R110, R51, -INF , P5 ;  /* 0xff800000336e7808 */ /* 0x001fe20002800000 */
[----:B------:R-:W-:Y:S01]  /*4980*/  IMAD.MOV.U32 R51, RZ, RZ, R119 ;  /* 0x000000ffff337224 */ /* 0x000fe200078e0077 */
[----:B------:R-:W-:Y:S02]  /*4990*/  MOV R53, R119 ;  /* 0x0000007700357202 */ /* 0x000fe40000000f00 */
[----:B------:R-:W-:-:S03]  /*49a0*/  FMNMX.FTZ R57, R110, R57, !PT ;  /* 0x000000396e397209 */ /* 0x000fc60007810000 */
[----:B------:R-:W0:Y:S01]  /*49b0*/  MUFU.TANH R49, R49 ;  /* 0x0000003100317308 */ /* 0x000e220000002400 */
[----:B--2---:R-:W-:Y:S02]  /*49c0*/  FSEL R56, R35, -INF , P3 ;  /* 0xff80000023387808 */ /* 0x004fe40001800000 */
[----:B------:R-:W-:-:S05]  /*49d0*/  ISETP.GT.AND P3, PT, R66, 0x68, PT ;  /* 0x000000684200780c */ /* 0x000fca0003f64270 */
[----:B------:R-:W2:Y:S01]  /*49e0*/  MUFU.TANH R5, R5 ;  /* 0x0000000500057308 */ /* 0x000ea20000002400 */
[----:B-1----:R-:W-:-:S04]  /*49f0*/  FSEL R112, R25, -INF , P4 ;  /* 0xff80000019707808 */ /* 0x002fc80002000000 */
[----:B------:R-:W-:-:S03]  /*4a00*/  FMNMX.FTZ R57, R112, R57, !PT ;  /* 0x0000003970397209 */ /* 0x000fc60007810000 */
[----:B------:R-:W1:Y:S01]  /*4a10*/  MUFU.TANH R29, R29 ;  /* 0x0000001d001d7308 */ /* 0x000e620000002400 */
[----:B0-----:R-:W-:Y:S01]  /*4a20*/  FSEL R58, R49, -INF , P2 ;  /* 0xff800000313a7808 */ /* 0x001fe20001000000 */
[----:B------:R-:W-:Y:S01]  /*4a30*/  IMAD.MOV.U32 R49, RZ, RZ, R119 ;  /* 0x000000ffff317224 */ /* 0x000fe200078e0077 */
[----:B------:R-:W-:-:S05]  /*4a40*/  ISETP.GT.AND P2, PT, R66, 0x69, PT ;  /* 0x000000694200780c */ /* 0x000fca0003f44270 */
[----:B------:R-:W-:Y:S01]  /*4a50*/  MUFU.TANH R39, R39 ;  /* 0x0000002700277308 */ /* 0x000fe20000002400 */
[----:B--2---:R-:W-:Y:S01]  /*4a60*/  FSEL R66, R5, -INF , P3 ;  /* 0xff80000005427808 */ /* 0x004fe20001800000 */
[----:B------:R-:W-:-:S03]  /*4a70*/  IMAD.U32 R5, RZ, RZ, UR4 ;  /* 0x00000004ff057e24 */ /* 0x000fc6000f8e00ff */
[----:B------:R-:W-:-:S03]  /*4a80*/  FMNMX.FTZ R57, R66, R57, !PT ;  /* 0x0000003942397209 */ /* 0x000fc60007810000 */
[----:B------:R-:W0:Y:S01]  /*4a90*/  MUFU.TANH R26, R26 ;  /* 0x0000001a001a7308 */ /* 0x000e220000002400 */
[----:B-1----:R-:W-:-:S04]  /*4aa0*/  FSEL R114, R29, -INF , P2 ;  /* 0xff8000001d727808 */ /* 0x002fc80001000000 */
[----:B------:R-:W-:-:S03]  /*4ab0*/  FMNMX.FTZ R57, R114, R57, !PT ;  /* 0x0000003972397209 */ /* 0x000fc60007810000 */
[----:B------:R-:W-:Y:S02]  /*4ac0*/  MUFU.TANH R27, R27 ;  /* 0x0000001b001b7308 */ /* 0x000fe40000002400 */
[----:B------:R-:W1:Y:S06]  /*4ad0*/  SHFL.BFLY PT, R116, R57, 0x2, 0x1f ;  /* 0x0c401f0039747f89 */ /* 0x000e6c00000e0000 */
[----:B------:R-:W2:Y:S01]  /*4ae0*/  MUFU.TANH R30, R30 ;  /* 0x0000001e001e7308 */ /* 0x000ea20000002400 */
[----:B0-----:R-:W-:-:S07]  /*4af0*/  FSEL R26, R26, -INF , P5 ;  /* 0xff8000001a1a7808 */ /* 0x001fce0002800000 */
[----:B------:R-:W0:Y:S01]  /*4b00*/  MUFU.TANH R31, R31 ;  /* 0x0000001f001f7308 */ /* 0x000e220000002400 */
[----:B--2---:R-:W-:Y:S02]  /*4b10*/  FSEL R30, R30, -INF , P3 ;  /* 0xff8000001e1e7808 */ /* 0x004fe40001800000 */
[----:B-1----:R-:W-:Y:S01]  /*4b20*/  FMNMX.FTZ R116, R57, R116, !PT ;  /* 0x0000007439747209 */ /* 0x002fe20007810000 */
[----:B------:R-:W-:-:S04]  /*4b30*/  IMAD.MOV.U32 R57, RZ, RZ, R119 ;  /* 0x000000ffff397224 */ /* 0x000fc800078e0077 */
[----:B------:R-:W1:Y:S02]  /*4b40*/  SHFL.BFLY PT, R7, R116, 0x1, 0x1f ;  /* 0x0c201f0074077f89 */ /* 0x000e6400000e0000 */
[----:B-1----:R-:W-:Y:S02]  /*4b50*/  FMNMX.FTZ R7, R116, R7, !PT ;  /* 0x0000000774077209 */ /* 0x002fe40007810000 */
[----:B------:R-:W-:Y:S02]  /*4b60*/  MOV R116, R119 ;  /* 0x0000007700747202 */ /* 0x000fe40000000f00 */
[C---:B------:R-:W-:Y:S01]  /*4b70*/  FSETP.NEU.FTZ.AND P0, PT, R7.reuse, -INF , PT ;  /* 0xff8000000700780b */ /* 0x040fe20003f1d000 */
[----:B------:R-:W-:-:S05]  /*4b80*/  FMUL.FTZ R9, R7, R5 ;  /* 0x0000000507097220 */ /* 0x000fca0000410000 */
[----:B------:R-:W-:Y:S02]  /*4b90*/  FSEL R25, R9, RZ, P0 ;  /* 0x000000ff09197208 */ /* 0x000fe40000000000 */
[----:B------:R-:W-:Y:S02]  /*4ba0*/  FMNMX.FTZ R9, R4, R3, !PT ;  /* 0x0000000304097209 */ /* 0x000fe40007810000 */
[----:B------:R-:W-:Y:S01]  /*4bb0*/  ISETP.NE.AND P0, PT, R81, RZ, PT ;  /* 0x000000ff5100720c */ /* 0x000fe20003f05270 */
[--C-:B------:R-:W-:Y:S01]  /*4bc0*/  FFMA.FTZ R33, R60, R5, -R25.reuse ;  /* 0x000000053c217223 */ /* 0x100fe20000010819 */
[----:B------:R-:W-:Y:S01]  /*4bd0*/  FMNMX.FTZ R9, R6, R9, !PT ;  /* 0x0000000906097209 */ /* 0x000fe20007810000 */
[-CC-:B------:R-:W-:Y:S01]  /*4be0*/  FFMA.FTZ R35, R62, R5.reuse, -R25.reuse ;  /* 0x000000053e237223 */ /* 0x180fe20000010819 */
[----:B------:R-:W-:Y:S01]  /*4bf0*/  FSEL R60, R39, -INF , P6 ;  /* 0xff800000273c7808 */ /* 0x000fe20003000000 */
[--C-:B------:R-:W-:Y:S01]  /*4c00*/  FFMA.FTZ R196, R64, R5, -R25.reuse ;  /* 0x0000000540c47223 */ /* 0x100fe20000010819 */
[----:B------:R-:W-:Y:S01]  /*4c10*/  FMNMX.FTZ R9, R10, R9, !PT ;  /* 0x000000090a097209 */ /* 0x000fe20007810000 */
[-CC-:B------:R-:W-:Y:S01]  /*4c20*/  FFMA.FTZ R198, R68, R5.reuse, -R25.reuse ;  /* 0x0000000544c67223 */ /* 0x180fe20000010819 */
[----:B------:R-:W-:Y:S01]  /*4c30*/  FSEL R62, R27, -INF , P4 ;  /* 0xff8000001b3e7808 */ /* 0x000fe20002000000 */
[--C-:B------:R-:W-:Y:S01]  /*4c40*/  FFMA.FTZ R200, R72, R5, -R25.reuse ;  /* 0x0000000548c87223 */ /* 0x100fe20000010819 */
[----:B------:R-:W-:Y:S01]  /*4c50*/  FMNMX.FTZ R9, R12, R9, !PT ;  /* 0x000000090c097209 */ /* 0x000fe20007810000 */
[-CC-:B------:R-:W-:Y:S01]  /*4c60*/  FFMA.FTZ R11, R73, R5.reuse, -R25.reuse ;  /* 0x00000005490b7223 */ /* 0x180fe20000010819 */
[----:B0-----:R-:W-:Y:S01]  /*4c70*/  FSEL R64, R31, -INF , P2 ;  /* 0xff8000001f407808 */ /* 0x001fe20001000000 */
[--C-:B------:R-:W-:Y:S01]  /*4c80*/  FFMA.FTZ R202, R76, R5, -R25.reuse ;  /* 0x000000054cca7223 */ /* 0x100fe20000010819 */
[----:B------:R-:W-:Y:S01]  /*4c90*/  FMNMX.FTZ R9, R14, R9, !PT ;  /* 0x000000090e097209 */ /* 0x000fe20007810000 */
[----:B------:R-:W-:Y:S01]  /*4ca0*/  MUFU.EX2 R200, R200 ;  /* 0x000000c800c87308 */ /* 0x000fe20000000800 */
[-CC-:B------:R-:W-:Y:S01]  /*4cb0*/  FFMA.FTZ R13, R70, R5.reuse, -R25.reuse ;  /* 0x00000005460d7223 */ /* 0x180fe20000010819 */
[--C-:B------:R-:W-:Y:S01]  /*4cc0*/  FFMA.FTZ R15, R74, R5, -R25.reuse ;  /* 0x000000054a0f7223 */ /* 0x100fe20000010819 */
[----:B------:R-:W-:Y:S01]  /*4cd0*/  FMNMX.FTZ R9, R20, R9, !PT ;  /* 0x0000000914097209 */ /* 0x000fe20007810000 */
[-CC-:B------:R-:W-:Y:S01]  /*4ce0*/  FFMA.FTZ R21, R78, R5.reuse, -R25.reuse ;  /* 0x000000054e157223 */ /* 0x180fe20000010819 */
[-CC-:B------:R-:W-:Y:S01]  /*4cf0*/  FFMA.FTZ R192, R80, R5.reuse, -R25.reuse ;  /* 0x0000000550c07223 */ /* 0x180fe20000010819 */
        /* <DEDUP_REMOVED lines=27> */
[----:B------:R-:W-:Y:S01]  /*4eb0*/  FFMA.FTZ R25, R114, R5, -R25 ;  /* 0x0000000572197223 */ /* 0x000fe20000010819 */
[--C-:B------:R-:W-:Y:S01]  /*4ec0*/  IMAD.MOV.U32 R114, RZ, RZ, R119.reuse ;  /* 0x000000ffff727224 */ /* 0x100fe200078e0077 */
[----:B------:R-:W-:Y:S01]  /*4ed0*/  FMNMX.FTZ R9, R48, R9, !PT ;  /* 0x0000000930097209 */ /* 0x000fe20007810000 */
[--C-:B------:R-:W-:Y:S01]  /*4ee0*/  IMAD.MOV.U32 R80, RZ, RZ, R119.reuse ;  /* 0x000000ffff507224 */ /* 0x100fe200078e0077 */
[----:B------:R-:W-:Y:S01]  /*4ef0*/  MOV R81, R119 ;  /* 0x0000007700517202 */ /* 0x000fe20000000f00 */
[--C-:B------:R-:W-:Y:S01]  /*4f00*/  IMAD.MOV.U32 R78, RZ, RZ, R119.reuse ;  /* 0x000000ffff4e7224 */ /* 0x100fe200078e0077 */
[----:B------:R-:W-:Y:S01]  /*4f10*/  FMNMX.FTZ R9, R38, R9, !PT ;  /* 0x0000000926097209 */ /* 0x000fe20007810000 */
[----:B------:R-:W-:Y:S01]  /*4f20*/  MUFU.EX2 R15, R15 ;  /* 0x0000000f000f7308 */ /* 0x000fe20000000800 */
[--C-:B------:R-:W-:Y:S01]  /*4f30*/  IMAD.MOV.U32 R76, RZ, RZ, R119.reuse ;  /* 0x000000ffff4c7224 */ /* 0x100fe200078e0077 */
[----:B------:R-:W-:Y:S01]  /*4f40*/  MOV R74, R119 ;  /* 0x00000077004a7202 */ /* 0x000fe20000000f00 */
[--C-:B------:R-:W-:Y:S01]  /*4f50*/  IMAD.MOV.U32 R73, RZ, RZ, R119.reuse ;  /* 0x000000ffff497224 */ /* 0x100fe200078e0077 */
[----:B------:R-:W-:Y:S01]  /*4f60*/  FMNMX.FTZ R9, R24, R9, !PT ;  /* 0x0000000918097209 */ /* 0x000fe20007810000 */
[----:B------:R-:W-:-:S02]  /*4f70*/  IMAD.MOV.U32 R72, RZ, RZ, R119 ;  /* 0x000000ffff487224 */ /* 0x000fc400078e0077 */
[----:B------:R-:W-:Y:S01]  /*4f80*/  IMAD.MOV.U32 R70, RZ, RZ, R119 ;  /* 0x000000ffff467224 */ /* 0x000fe200078e0077 */
[----:B------:R-:W-:Y:S01]  /*4f90*/  FMNMX.FTZ R9, R50, R9, !PT ;  /* 0x0000000932097209 */ /* 0x000fe20007810000 */
[----:B------:R-:W-:Y:S03]  /*4fa0*/  MUFU.EX2 R198, R198 ;  /* 0x000000c600c67308 */ /* 0x000fe60000000800 */
[----:B------:R-:W-:-:S04]  /*4fb0*/  FMNMX.FTZ R9, R28, R9, !PT ;  /* 0x000000091c097209 */ /* 0x000fc80007810000 */
[----:B------:R-:W-:Y:S01]  /*4fc0*/  FMNMX.FTZ R9, R52, R9, !PT ;  /* 0x0000000934097209 */ /* 0x000fe20007810000 */
[----:B------:R-:W-:Y:S03]  /*4fd0*/  MUFU.EX2 R21, R21 ;  /* 0x0000001500157308 */ /* 0x000fe60000000800 */
[----:B------:R-:W-:-:S04]  /*4fe0*/  FMNMX.FTZ R9, R54, R9, !PT ;  /* 0x0000000936097209 */ /* 0x000fc80007810000 */
[----:B------:R-:W-:Y:S01]  /*4ff0*/  FMNMX.FTZ R9, R56, R9, !PT ;  /* 0x0000000938097209 */ /* 0x000fe20007810000 */
[----:B------:R-:W-:Y:S03]  /*5000*/  MUFU.EX2 R192, R192 ;  /* 0x000000c000c07308 */ /* 0x000fe60000000800 */
[----:B------:R-:W-:-:S04]  /*5010*/  FMNMX.FTZ R9, R58, R9, !PT ;  /* 0x000000093a097209 */ /* 0x000fc80007810000 */
[----:B------:R-:W-:Y:S01]  /*5020*/  FMNMX.FTZ R9, R60, R9, !PT ;  /* 0x000000093c097209 */ /* 0x000fe20007810000 */
[----:B------:R0:W-:Y:S03]  /*5030*/  MUFU.EX2 R29, R84 ;  /* 0x00000054001d7308 */ /* 0x0001e60000000800 */
[----:B------:R-:W-:-:S04]  /*5040*/  FMNMX.FTZ R9, R26, R9, !PT ;  /* 0x000000091a097209 */ /* 0x000fc80007810000 */
[----:B------:R-:W-:Y:S01]  /*5050*/  FMNMX.FTZ R9, R62, R9, !PT ;  /* 0x000000093e097209 */ /* 0x000fe20007810000 */
[----:B------:R-:W-:Y:S01]  /*5060*/  MUFU.EX2 R33, R33 ;  /* 0x0000002100217308 */ /* 0x000fe20000000800 */
[----:B0-----:R-:W-:Y:S02]  /*5070*/  IMAD.MOV.U32 R84, RZ, RZ, R119 ;  /* 0x000000ffff547224 */ /* 0x001fe400078e0077 */
[----:B------:R-:W-:-:S04]  /*5080*/  FMNMX.FTZ R9, R30, R9, !PT ;  /* 0x000000091e097209 */ /* 0x000fc80007810000 */
[----:B------:R-:W-:Y:S01]  /*5090*/  FMNMX.FTZ R9, R64, R9, !PT ;  /* 0x0000000940097209 */ /* 0x000fe20007810000 */
[----:B------:R-:W-:Y:S04]  /*50a0*/  MUFU.EX2 R194, R35 ;  /* 0x0000002300c27308 */ /* 0x000fe80000000800 */
[----:B------:R-:W0:Y:S04]  /*50b0*/  SHFL.BFLY PT, R68, R9, 0x2, 0x1f ;  /* 0x0c401f0009447f89 */ /* 0x000e2800000e0000 */
[----:B------:R-:W-:Y:S08]  /*50c0*/  MUFU.EX2 R86, R86 ;  /* 0x0000005600567308 */ /* 0x000ff00000000800 */
[----:B------:R1:W2:Y:S08]  /*50d0*/  MUFU.EX2 R27, R88 ;  /* 0x00000058001b7308 */ /* 0x0002b00000000800 */
[----:B------:R-:W-:Y:S01]  /*50e0*/  MUFU.EX2 R90, R90 ;  /* 0x0000005a005a7308 */ /* 0x000fe20000000800 */
[----:B-1----:R-:W-:-:S02]  /*50f0*/  MOV R88, R119 ;  /* 0x0000007700587202 */ /* 0x002fc40000000f00 */
[----:B0-----:R-:W-:-:S05]  /*5100*/  FMNMX.FTZ R68, R9, R68, !PT ;  /* 0x0000004409447209 */ /* 0x001fca0007810000 */
[----:B------:R0:W1:Y:S01]  /*5110*/  MUFU.EX2 R31, R92 ;  /* 0x0000005c001f7308 */ /* 0x0000620000000800 */
[----:B------:R-:W3:Y:S01]  /*5120*/  SHFL.BFLY PT, R9, R68, 0x1, 0x1f ;  /* 0x0c201f0044097f89 */ /* 0x000ee200000e0000 */
[----:B--2---:R-:W-:-:S06]  /*5130*/  F2FP.F16.F32.PACK_AB R188, R27, R86 ;  /* 0x000000561bbc723e */ /* 0x004fcc00000000ff */
[----:B------:R-:W-:Y:S01]  /*5140*/  MUFU.EX2 R94, R94 ;  /* 0x0000005e005e7308 */ /* 0x000fe20000000800 */
[----:B0-----:R-:W-:-:S07]  /*5150*/  IMAD.MOV.U32 R92, RZ, RZ, R119 ;  /* 0x000000ffff5c7224 */ /* 0x001fce00078e0077 */
[----:B------:R0:W2:Y:S01]  /*5160*/  MUFU.EX2 R35, R96 ;  /* 0x0000006000237308 */ /* 0x0000a20000000800 */
[----:B-1----:R-:W-:-:S07]  /*5170*/  F2FP.F16.F32.PACK_AB R190, R31, R90 ;  /* 0x0000005a1fbe723e */ /* 0x002fce00000000ff */
[----:B------:R-:W-:Y:S01]  /*5180*/  MUFU.EX2 R98, R98 ;  /* 0x0000006200627308 */ /* 0x000fe20000000800 */
[----:B---3--:R-:W-:Y:S01]  /*5190*/  FMNMX.FTZ R9, R68, R9, !PT ;  /* 0x0000000944097209 */ /* 0x008fe20007810000 */
[----:B0-----:R-:W-:-:S03]  /*51a0*/  IMAD.MOV.U32 R96, RZ, RZ, R119 ;  /* 0x000000ffff607224 */ /* 0x001fc600078e0077 */
[C---:B------:R-:W-:Y:S01]  /*51b0*/  FSETP.NEU.FTZ.AND P2, PT, R9.reuse, -INF , PT ;  /* 0xff8000000900780b */ /* 0x040fe20003f5d000 */
[-C--:B------:R-:W-:Y:S02]  /*51c0*/  FMUL.FTZ R45, R9, R5.reuse ;  /* 0x00000005092d7220 */ /* 0x080fe40000410000 */
[----:B------:R-:W-:Y:S01]  /*51d0*/  MUFU.EX2 R37, R100 ;  /* 0x0000006400257308 */ /* 0x000fe20000000800 */
[----:B--2---:R-:W-:Y:S02]  /*51e0*/  F2FP.F16.F32.PACK_AB R184, R35, R94 ;  /* 0x0000005e23b8723e */ /* 0x004fe400000000ff */
[----:B------:R-:W-:Y:S02]  /*51f0*/  FSEL R45, R45, RZ, P2 ;  /* 0x000000ff2d2d7208 */ /* 0x000fe40001000000 */
[----:B------:R-:W-:Y:S01]  /*5200*/  ISETP.GE.AND P2, PT, R82, 0x71, PT ;  /* 0x000000715200780c */ /* 0x000fe20003f46270 */
[----:B------:R-:W-:Y:S02]  /*5210*/  IMAD.MOV.U32 R82, RZ, RZ, R119 ;  /* 0x000000ffff527224 */ /* 0x000fe400078e0077 */
        /* <DEDUP_REMOVED lines=19> */
[-C--:B------:R-:W-:Y:S01]  /*5350*/  FFMA.FTZ R50, R50, R5.reuse, -R45 ;  /* 0x0000000532327223 */ /* 0x080fe2000001082d */
[----:B------:R-:W2:Y:S01]  /*5360*/  MUFU.EX2 R6, R6 ;  /* 0x0000000600067308 */ /* 0x000ea20000000800 */
[----:B0-----:R-:W-:Y:S01]  /*5370*/  FADD.FTZ R3, R200, R11 ;  /* 0x0000000bc8037221 */ /* 0x001fe20000010000 */
[-CC-:B------:R-:W-:Y:S01]  /*5380*/  FFMA.FTZ R28, R28, R5.reuse, -R45.reuse ;  /* 0x000000051c1c7223 */ /* 0x180fe2000001082d */
[-CC-:B------:R-:W-:Y:S01]  /*5390*/  FFMA.FTZ R52, R52, R5.reuse, -R45.reuse ;  /* 0x0000000534347223 */ /* 0x180fe2000001082d */
[-C--:B------:R-:W-:Y:S01]  /*53a0*/  FFMA.FTZ R54, R54, R5.reuse, -R45 ;  /* 0x0000000536367223 */ /* 0x080fe2000001082d */
[----:B------:R-:W-:Y:S01]  /*53b0*/  FADD.FTZ R4, R202, R3 ;  /* 0x00000003ca047221 */ /* 0x000fe20000010000 */
[-CC-:B------:R-:W-:Y:S01]  /*53c0*/  FFMA.FTZ R56, R56, R5.reuse, -R45.reuse ;  /* 0x0000000538387223 */ /* 0x180fe2000001082d */
[-CC-:B------:R-:W-:Y:S01]  /*53d0*/  FFMA.FTZ R58, R58, R5.reuse, -R45.reuse ;  /* 0x000000053a3a7223 */ /* 0x180fe2000001082d */
[----:B------:R0:W3:Y:S01]  /*53e0*/  MUFU.EX2 R203, R10 ;  /* 0x0000000a00cb7308 */ /* 0x0000e20000000800 */
[----:B------:R-:W-:Y:S01]  /*53f0*/  FADD.FTZ R3, R13, R4 ;  /* 0x000000040d037221 */ /* 0x000fe20000010000 */
[-CC-:B------:R-:W-:Y:S01]  /*5400*/  FFMA.FTZ R60, R60, R5.reuse, -R45.reuse ;  /* 0x000000053c3c7223 */ /* 0x180fe2000001082d */
[-C--:B------:R-:W-:Y:S01]  /*5410*/  FFMA.FTZ R26, R26, R5.reuse, -R45 ;  /* 0x000000051a1a7223 */ /* 0x080fe2000001082d */
[----:B------:R-:W-:Y:S01]  /*5420*/  F2FP.F16.F32.PACK_AB R200, R11, R200 ;  /* 0x000000c80bc8723e */ /* 0x000fe200000000ff */
[----:B------:R-:W-:Y:S01]  /*5430*/  FADD.FTZ R4, R196, R3 ;  /* 0x00000003c4047221 */ /* 0x000fe20000010000 */
[----:B-1----:R-:W-:Y:S01]  /*5440*/  FADD.FTZ R3, R201, R68 ;  /* 0x00000044c9037221 */ /* 0x002fe20000010000 */
[-C--:B------:R-:W-:Y:S01]  /*5450*/  FFMA.FTZ R62, R62, R5.reuse, -R45 ;  /* 0x000000053e3e7223 */ /* 0x080fe2000001082d */
[----:B------:R-:W1:Y:S01]  /*5460*/  MUFU.EX2 R12, R12 ;  /* 0x0000000c000c7308 */ /* 0x000e620000000800 */
[----:B------:R-:W-:Y:S01]  /*5470*/  FADD.FTZ R47, R15, R4 ;  /* 0x000000040f2f7221 */ /* 0x000fe20000010000 */
[----:B--2---:R-:W-:Y:S01]  /*5480*/  FADD.FTZ R4, R6, R3 ;  /* 0x0000000306047221 */ /* 0x004fe20000010000 */
[-CC-:B------:R-:W-:Y:S01]  /*5490*/  FFMA.FTZ R30, R30, R5.reuse, -R45.reuse ;  /* 0x000000051e1e7223 */ /* 0x180fe2000001082d */
[----:B------:R-:W-:Y:S01]  /*54a0*/  FFMA.FTZ R45, R64, R5, -R45 ;  /* 0x00000005402d7223 */ /* 0x000fe2000001082d */
[----:B0-----:R-:W-:Y:S01]  /*54b0*/  FADD.FTZ R10, R198, R47 ;  /* 0x0000002fc60a7221 */ /* 0x001fe20000010000 */
[----:B------:R-:W-:Y:S01]  /*54c0*/  F2FP.F16.F32.PACK_AB R186, R37, R98 ;  /* 0x0000006225ba723e */ /* 0x000fe200000000ff */
[--C-:B------:R-:W-:Y:S01]  /*54d0*/  IMAD.MOV.U32 R100, RZ, RZ, R119.reuse ;  /* 0x000000ffff647224 */ /* 0x100fe200078e0077 */
[----:B------:R-:W0:Y:S01]  /*54e0*/  MUFU.EX2 R197, R14 ;  /* 0x0000000e00c57308 */ /* 0x000e220000000800 */
[----:B---3--:R-:W-:Y:S01]  /*54f0*/  FADD.FTZ R3, R203, R4 ;  /* 0x00000004cb037221 */ /* 0x008fe20000010000 */
[----:B------:R-:W-:Y:S01]  /*5500*/  FADD.FTZ R47, R21, R10 ;  /* 0x0000000a152f7221 */ /* 0x000fe20000010000 */
[----:B------:R-:W-:Y:S01]  /*5510*/  F2FP.F16.F32.PACK_AB R201, R68, R201 ;  /* 0x000000c944c9723e */ /* 0x000fe200000000ff */
[----:B------:R-:W-:Y:S01]  /*5520*/  IMAD.MOV.U32 R68, RZ, RZ, R119 ;  /* 0x000000ffff447224 */ /* 0x000fe200078e0077 */
[----:B------:R-:W-:Y:S01]  /*5530*/  F2FP.F16.F32.PACK_AB R203, R203, R6 ;  /* 0x00000006cbcb723e */ /* 0x000fe200000000ff */
[----:B------:R-:W-:Y:S01]  /*5540*/  FADD.FTZ R10, R192, R47 ;  /* 0x0000002fc00a7221 */ /* 0x000fe20000010000 */
[C---:B------:R-:W-:Y:S01]  /*5550*/  F2FP.F16.F32.PACK_AB R192, R29.reuse, R192 ;  /* 0x000000c01dc0723e */ /* 0x040fe200000000ff */
[----:B------:R-:W2:Y:S01]  /*5560*/  MUFU.EX2 R20, R20 ;  /* 0x0000001400147308 */ /* 0x000ea20000000800 */
[----:B-1----:R-:W-:Y:S01]  /*5570*/  FADD.FTZ R4, R12, R3 ;  /* 0x000000030c047221 */ /* 0x002fe20000010000 */
[----:B------:R-:W-:Y:S01]  /*5580*/  FADD.FTZ R10, R29, R10 ;  /* 0x0000000a1d0a7221 */ /* 0x000fe20000010000 */
[----:B------:R-:W-:Y:S01]  /*5590*/  F2FP.F16.F32.PACK_AB R202, R13, R202 ;  /* 0x000000ca0dca723e */ /* 0x000fe200000000ff */
[----:B------:R-:W-:Y:S01]  /*55a0*/  IMAD.MOV.U32 R6, RZ, RZ, 0x3f800000 ;  /* 0x3f800000ff067424 */ /* 0x000fe200078e00ff */
[----:B------:R-:W-:Y:S01]  /*55b0*/  F2FP.F16.F32.PACK_AB R196, R15, R196 ;  /* 0x000000c40fc4723e */ /* 0x000fe200000000ff */
[----:B------:R-:W-:Y:S01]  /*55c0*/  FADD.FTZ R47, R33, R10 ;  /* 0x0000000a212f7221 */ /* 0x000fe20000010000 */
[----:B------:R-:W-:Y:S01]  /*55d0*/  F2FP.F16.F32.PACK_AB R198, R21, R198 ;  /* 0x000000c615c6723e */ /* 0x000fe200000000ff */
[----:B------:R1:W3:Y:S01]  /*55e0*/  MUFU.EX2 R199, R40 ;  /* 0x0000002800c77308 */ /* 0x0002e20000000800 */
[C---:B0-----:R-:W-:Y:S01]  /*55f0*/  FADD.FTZ R3, R197.reuse, R4 ;  /* 0x00000004c5037221 */ /* 0x041fe20000010000 */
[C---:B------:R-:W-:Y:S01]  /*5600*/  FADD.FTZ R47, R194.reuse, R47 ;  /* 0x0000002fc22f7221 */ /* 0x040fe20000010000 */
[----:B------:R-:W-:Y:S01]  /*5610*/  F2FP.F16.F32.PACK_AB R194, R194, R33 ;  /* 0x00000021c2c2723e */ /* 0x000fe200000000ff */
[----:B------:R-:W-:Y:S01]  /*5620*/  IMAD.MOV.U32 R64, RZ, RZ, R119 ;  /* 0x000000ffff407224 */ /* 0x000fe200078e0077 */
[----:B------:R-:W-:Y:S01]  /*5630*/  F2FP.F16.F32.PACK_AB R197, R197, R12 ;  /* 0x0000000cc5c5723e */ /* 0x000fe200000000ff */
[----:B------:R-:W-:Y:S01]  /*5640*/  FADD.FTZ R10, R86, R47 ;  /* 0x0000002f560a7221 */ /* 0x000fe20000010000 */
[----:B------:R-:W-:Y:S01]  /*5650*/  IMAD.MOV.U32 R86, RZ, RZ, R119 ;  /* 0x000000ffff567224 */ /* 0x000fe200078e0077 */
[----:B------:R-:W0:Y:S01]  /*5660*/  MUFU.EX2 R32, R32 ;  /* 0x0000002000207308 */ /* 0x000e220000000800 */
[----:B--2---:R-:W-:Y:S01]  /*5670*/  FADD.FTZ R4, R20, R3 ;  /* 0x0000000314047221 */ /* 0x004fe20000010000 */
[----:B------:R-:W-:Y:S01]  /*5680*/  FADD.FTZ R47, R27, R10 ;  /* 0x0000000a1b2f7221 */ /* 0x000fe20000010000 */
[----:B-1----:R-:W-:-:S02]  /*5690*/  IMAD.MOV.U32 R40, RZ, RZ, R119 ;  /* 0x000000ffff287224 */ /* 0x002fc400078e0077 */
[--C-:B------:R-:W-:Y:S02]  /*56a0*/  IMAD.MOV.U32 R33, RZ, RZ, R119.reuse ;  /* 0x000000ffff217224 */ /* 0x100fe400078e0077 */
[--C-:B------:R-:W-:Y:S01]  /*56b0*/  IMAD.MOV.U32 R29, RZ, RZ, R119.reuse ;  /* 0x000000ffff1d7224 */ /* 0x100fe200078e0077 */
[----:B------:R1:W2:Y:S01]  /*56c0*/  MUFU.EX2 R193, R42 ;  /* 0x0000002a00c17308 */ /* 0x0002a20000000800 */
[C---:B---3--:R-:W-:Y:S01]  /*56d0*/  FADD.FTZ R3, R199.reuse, R4 ;  /* 0x00000004c7037221 */ /* 0x048fe20000010000 */
[----:B------:R-:W-:Y:S01]  /*56e0*/  F2FP.F16.F32.PACK_AB R199, R199, R20 ;  /* 0x00000014c7c7723e */ /* 0x000fe200000000ff */
[----:B------:R-:W-:-:S05]  /*56f0*/  IMAD.MOV.U32 R27, RZ, RZ, R119 ;  /* 0x000000ffff1b7224 */ /* 0x000fca00078e0077 */
[----:B------:R-:W4:Y:S01]  /*5700*/  MUFU.EX2 R34, R34 ;  /* 0x0000002200227308 */ /* 0x000f220000000800 */
[----:B0-----:R-:W-:Y:S01]  /*5710*/  FADD.FTZ R4, R32, R3 ;  /* 0x0000000320047221 */ /* 0x001fe20000010000 */
[----:B-1----:R-:W-:-:S06]  /*5720*/  IMAD.MOV.U32 R42, RZ, RZ, R119 ;  /* 0x000000ffff2a7224 */ /* 0x002fcc00078e0077 */
[----:B------:R0:W1:Y:S01]  /*5730*/  MUFU.EX2 R195, R44 ;  /* 0x0000002c00c37308 */ /* 0x0000620000000800 */
[C---:B--2---:R-:W-:Y:S01]  /*5740*/  FADD.FTZ R3, R193.reuse, R4 ;  /* 0x00000004c1037221 */ /* 0x044fe20000010000 */
[----:B------:R-:W-:Y:S01]  /*5750*/  FADD.FTZ R4, R90, R47 ;  /* 0x0000002f5a047221 */ /* 0x000fe20000010000 */
[----:B------:R-:W-:Y:S01]  /*5760*/  F2FP.F16.F32.PACK_AB R193, R193, R32 ;  /* 0x00000020c1c1723e */ /* 0x000fe200000000ff */
[--C-:B------:R-:W-:Y:S01]  /*5770*/  IMAD.MOV.U32 R90, RZ, RZ, R119.reuse ;  /* 0x000000ffff5a7224 */ /* 0x100fe200078e0077 */
[----:B------:R-:W-:Y:S01]  /*5780*/  MOV R32, R119 ;  /* 0x0000007700207202 */ /* 0x000fe20000000f00 */
[----:B------:R-:W-:Y:S01]  /*5790*/  FADD.FTZ R47, R31, R4 ;  /* 0x000000041f2f7221 */ /* 0x000fe20000010000 */
[----:B------:R-:W-:Y:S01]  /*57a0*/  IMAD.MOV.U32 R31, RZ, RZ, R119 ;  /* 0x000000ffff1f7224 */ /* 0x000fe200078e0077 */
[----:B------:R-:W2:Y:S01]  /*57b0*/  MUFU.EX2 R36, R36 ;  /* 0x0000002400247308 */ /* 0x000ea20000000800 */
[----:B----4-:R-:W-:Y:S01]  /*57c0*/  FADD.FTZ R0, R34, R3 ;  /* 0x0000000322007221 */ /* 0x010fe20000010000 */
[----:B------:R-:W-:Y:S01]  /*57d0*/  FADD.FTZ R4, R94, R47 ;  /* 0x0000002f5e047221 */ /* 0x000fe20000010000 */
[----:B------:R-:W-:-:S02]  /*57e0*/  IMAD.MOV.U32 R94, RZ, RZ, R119 ;  /* 0x000000ffff5e7224 */ /* 0x000fc400078e0077 */
[--C-:B0-----:R-:W-:Y:S02]  /*57f0*/  IMAD.MOV.U32 R44, RZ, RZ, R119.reuse ;  /* 0x000000ffff2c7224 */ /* 0x101fe400078e0077 */
[----:B------:R-:W-:Y:S01]  /*5800*/  FADD.FTZ R47, R35, R4 ;  /* 0x00000004232f7221 */ /* 0x000fe20000010000 */
[----:B------:R-:W-:Y:S01]  /*5810*/  IMAD.MOV.U32 R35, RZ, RZ, R119 ;  /* 0x000000ffff237224 */ /* 0x000fe200078e0077 */
[----:B------:R0:W3:Y:S01]  /*5820*/  MUFU.EX2 R189, R46 ;  /* 0x0000002e00bd7308 */ /* 0x0000e20000000800 */
[C---:B-1----:R-:W-:Y:S01]  /*5830*/  FADD.FTZ R3, R195.reuse, R0 ;  /* 0x00000000c3037221 */ /* 0x042fe20000010000 */
[----:B------:R-:W-:Y:S01]  /*5840*/  FADD.FTZ R4, R98, R47 ;  /* 0x0000002f62047221 */ /* 0x000fe20000010000 */
[----:B------:R-:W-:Y:S01]  /*5850*/  F2FP.F16.F32.PACK_AB R195, R195, R34 ;  /* 0x00000022c3c3723e */ /* 0x000fe200000000ff */
[--C-:B------:R-:W-:Y:S02]  /*5860*/  IMAD.MOV.U32 R98, RZ, RZ, R119.reuse ;  /* 0x000000ffff627224 */ /* 0x100fe400078e0077 */
[----:B------:R-:W-:Y:S01]  /*5870*/  FADD.FTZ R11, R37, R4 ;  /* 0x00000004250b7221 */ /* 0x000fe20000010000 */
[----:B------:R-:W-:Y:S01]  /*5880*/  IMAD.MOV.U32 R47, RZ, RZ, R119 ;  /* 0x000000ffff2f7224 */ /* 0x000fe200078e0077 */
[----:B------:R-:W1:Y:S01]  /*5890*/  MUFU.EX2 R48, R48 ;  /* 0x0000003000307308 */ /* 0x000e620000000800 */
[----:B--2---:R-:W-:Y:S01]  /*58a0*/  FADD.FTZ R0, R36, R3 ;  /* 0x0000000324007221 */ /* 0x004fe20000010000 */
[----:B0-----:R-:W-:Y:S01]  /*58b0*/  MOV R46, R119 ;  /* 0x00000077002e7202 */ /* 0x001fe20000000f00 */
[----:B------:R-:W-:-:S02]  /*58c0*/  IMAD.MOV.U32 R37, RZ, RZ, R119 ;  /* 0x000000ffff257224 */ /* 0x000fc400078e0077 */
[----:B------:R-:W-:-:S03]  /*58d0*/  IMAD.MOV.U32 R34, RZ, RZ, R119 ;  /* 0x000000ffff227224 */ /* 0x000fc600078e0077 */
[----:B------:R0:W2:Y:S01]  /*58e0*/  MUFU.EX2 R191, R38 ;  /* 0x0000002600bf7308 */ /* 0x0000a20000000800 */
[C---:B---3--:R-:W-:Y:S01]  /*58f0*/  FADD.FTZ R3, R189.reuse, R0 ;  /* 0x00000000bd037221 */ /* 0x048fe20000010000 */
[----:B------:R-:W-:Y:S01]  /*5900*/  F2FP.F16.F32.PACK_AB R189, R189, R36 ;  /* 0x00000024bdbd723e */ /* 0x000fe200000000ff */
[----:B------:R-:W-:-:S05]  /*5910*/  IMAD.MOV.U32 R36, RZ, RZ, R119 ;  /* 0x000000ffff247224 */ /* 0x000fca00078e0077 */
[----:B------:R-:W3:Y:S01]  /*5920*/  MUFU.EX2 R24, R24 ;  /* 0x0000001800187308 */ /* 0x000ee20000000800 */
[----:B-1----:R-:W-:Y:S01]  /*5930*/  FADD.FTZ R0, R48, R3 ;  /* 0x0000000330007221 */ /* 0x002fe20000010000 */
[----:B0-----:R-:W-:-:S06]  /*5940*/  IMAD.MOV.U32 R38, RZ, RZ, R119 ;  /* 0x000000ffff267224 */ /* 0x001fcc00078e0077 */
[----:B------:R0:W1:Y:S01]  /*5950*/  MUFU.EX2 R185, R50 ;  /* 0x0000003200b97308 */ /* 0x0000620000000800 */
[C---:B--2---:R-:W-:Y:S01]  /*5960*/  FADD.FTZ R3, R191.reuse, R0 ;  /* 0x00000000bf037221 */ /* 0x044fe20000010000 */
[----:B------:R-:W-:Y:S01]  /*5970*/  F2FP.F16.F32.PACK_AB R191, R191, R48 ;  /* 0x00000030bfbf723e */ /* 0x000fe200000000ff */
[----:B------:R-:W-:-:S05]  /*5980*/  IMAD.MOV.U32 R48, RZ, RZ, R119 ;  /* 0x000000ffff307224 */ /* 0x000fca00078e0077 */
[----:B------:R-:W2:Y:S01]  /*5990*/  MUFU.EX2 R28, R28 ;  /* 0x0000001c001c7308 */ /* 0x000ea20000000800 */
[----:B---3--:R-:W-:Y:S01]  /*59a0*/  FADD.FTZ R0, R24, R3 ;  /* 0x0000000318007221 */ /* 0x008fe20000010000 */
[----:B0-----:R-:W-:-:S06]  /*59b0*/  IMAD.MOV.U32 R50, RZ, RZ, R119 ;  /* 0x000000ffff327224 */ /* 0x001fcc00078e0077 */
[----:B------:R0:W3:Y:S01]  /*59c0*/  MUFU.EX2 R187, R52 ;  /* 0x0000003400bb7308 */ /* 0x0000e20000000800 */
[C---:B-1----:R-:W-:Y:S01]  /*59d0*/  FADD.FTZ R3, R185.reuse, R0 ;  /* 0x00000000b9037221 */ /* 0x042fe20000010000 */
[----:B------:R-:W-:Y:S01]  /*59e0*/  F2FP.F16.F32.PACK_AB R185, R185, R24 ;  /* 0x00000018b9b9723e */ /* 0x000fe200000000ff */
[----:B------:R-:W-:-:S05]  /*59f0*/  IMAD.MOV.U32 R24, RZ, RZ, R119 ;  /* 0x000000ffff187224 */ /* 0x000fca00078e0077 */
[----:B------:R-:W1:Y:S01]  /*5a00*/  MUFU.EX2 R102, R102 ;  /* 0x0000006600667308 */ /* 0x000e620000000800 */
[----:B--2---:R-:W-:Y:S01]  /*5a10*/  FADD.FTZ R0, R28, R3 ;  /* 0x000000031c007221 */ /* 0x004fe20000010000 */
[----:B0-----:R-:W-:-:S06]  /*5a20*/  IMAD.MOV.U32 R52, RZ, RZ, R119 ;  /* 0x000000ffff347224 */ /* 0x001fcc00078e0077 */
[----:B------:R-:W0:Y:S01]  /*5a30*/  MUFU.EX2 R54, R54 ;  /* 0x0000003600367308 */ /* 0x000e220000000800 */
[C---:B---3--:R-:W-:Y:S01]  /*5a40*/  FADD.FTZ R3, R187.reuse, R0 ;  /* 0x00000000bb037221 */ /* 0x048fe20000010000 */
[----:B------:R-:W-:Y:S01]  /*5a50*/  F2FP.F16.F32.PACK_AB R187, R187, R28 ;  /* 0x0000001cbbbb723e */ /* 0x000fe200000000ff */
[----:B------:R-:W-:-:S05]  /*5a60*/  IMAD.MOV.U32 R28, RZ, RZ, R119 ;  /* 0x000000ffff1c7224 */ /* 0x000fca00078e0077 */
[----:B------:R2:W3:Y:S01]  /*5a70*/  MUFU.EX2 R39, R104 ;  /* 0x0000006800277308 */ /* 0x0004e20000000800 */
[----:B-1----:R-:W-:-:S07]  /*5a80*/  FADD.FTZ R4, R102, R11 ;  /* 0x0000000b66047221 */ /* 0x002fce0000010000 */
[----:B------:R1:W4:Y:S01]  /*5a90*/  MUFU.EX2 R181, R56 ;  /* 0x0000003800b57308 */ /* 0x0003220000000800 */
[----:B0-----:R-:W-:Y:S01]  /*5aa0*/  FADD.FTZ R0, R54, R3 ;  /* 0x0000000336007221 */ /* 0x001fe20000010000 */
[----:B--2---:R-:W-:-:S06]  /*5ab0*/  IMAD.MOV.U32 R104, RZ, RZ, R119 ;  /* 0x000000ffff687224 */ /* 0x004fcc00078e0077 */
[----:B------:R-:W0:Y:S01]  /*5ac0*/  MUFU.EX2 R106, R106 ;  /* 0x0000006a006a7308 */ /* 0x000e220000000800 */
[C---:B---3--:R-:W-:Y:S01]  /*5ad0*/  FADD.FTZ R11, R39.reuse, R4 ;  /* 0x00000004270b7221 */ /* 0x048fe20000010000 */
[----:B------:R-:W-:Y:S01]  /*5ae0*/  F2FP.F16.F32.PACK_AB R180, R39, R102 ;  /* 0x0000006627b4723e */ /* 0x000fe200000000ff */
[--C-:B-1----:R-:W-:Y:S01]  /*5af0*/  IMAD.MOV.U32 R56, RZ, RZ, R119.reuse ;  /* 0x000000ffff387224 */ /* 0x102fe200078e0077 */
[-C--:B------:R-:W-:Y:S02]  /*5b00*/  MOV R102, R119.reuse ;  /* 0x0000007700667202 */ /* 0x080fe40000000f00 */
[----:B------:R-:W-:Y:S02]  /*5b10*/  MOV R39, R119 ;  /* 0x0000007700277202 */ /* 0x000fe40000000f00 */
[----:B------:R-:W1:Y:S01]  /*5b20*/  MUFU.EX2 R58, R58 ;  /* 0x0000003a003a7308 */ /* 0x000e620000000800 */
[C---:B----4-:R-:W-:Y:S01]  /*5b30*/  FADD.FTZ R3, R181.reuse, R0 ;  /* 0x00000000b5037221 */ /* 0x050fe20000010000 */
[----:B------:R-:W-:Y:S01]  /*5b40*/  F2FP.F16.F32.PACK_AB R181, R181, R54 ;  /* 0x00000036b5b5723e */ /* 0x000fe200000000ff */
[----:B------:R-:W-:-:S05]  /*5b50*/  IMAD.MOV.U32 R54, RZ, RZ, R119 ;  /* 0x000000ffff367224 */ /* 0x000fca00078e0077 */
[----:B------:R2:W3:Y:S01]  /*5b60*/  MUFU.EX2 R41, R108 ;  /* 0x0000006c00297308 */ /* 0x0004e20000000800 */
[----:B0-----:R-:W-:-:S07]  /*5b70*/  FADD.FTZ R4, R106, R11 ;  /* 0x0000000b6a047221 */ /* 0x001fce0000010000 */
[----:B------:R0:W4:Y:S01]  /*5b80*/  MUFU.EX2 R183, R60 ;  /* 0x0000003c00b77308 */ /* 0x0001220000000800 */
[----:B-1----:R-:W-:Y:S01]  /*5b90*/  FADD.FTZ R0, R58, R3 ;  /* 0x000000033a007221 */ /* 0x002fe20000010000 */
[----:B--2---:R-:W-:-:S06]  /*5ba0*/  IMAD.MOV.U32 R108, RZ, RZ, R119 ;  /* 0x000000ffff6c7224 */ /* 0x004fcc00078e0077 */
[----:B------:R-:W1:Y:S01]  /*5bb0*/  MUFU.EX2 R110, R110 ;  /* 0x0000006e006e7308 */ /* 0x000e620000000800 */
[C---:B---3--:R-:W-:Y:S01]  /*5bc0*/  FADD.FTZ R11, R41.reuse, R4 ;  /* 0x00000004290b7221 */ /* 0x048fe20000010000 */
[----:B------:R-:W-:Y:S01]  /*5bd0*/  F2FP.F16.F32.PACK_AB R182, R41, R106 ;  /* 0x0000006a29b6723e */ /* 0x000fe200000000ff */
[--C-:B------:R-:W-:Y:S01]  /*5be0*/  IMAD.MOV.U32 R106, RZ, RZ, R119.reuse ;  /* 0x000000ffff6a7224 */ /* 0x100fe200078e0077 */
[----:B0-----:R-:W-:Y:S01]  /*5bf0*/  MOV R60, R119 ;  /* 0x00000077003c7202 */ /* 0x001fe20000000f00 */
[----:B------:R-:W-:-:S03]  /*5c00*/  IMAD.MOV.U32 R41, RZ, RZ, R119 ;  /* 0x000000ffff297224 */ /* 0x000fc600078e0077 */
[----:B------:R-:W0:Y:S01]  /*5c10*/  MUFU.EX2 R26, R26 ;  /* 0x0000001a001a7308 */ /* 0x000e220000000800 */
[C---:B----4-:R-:W-:Y:S01]  /*5c20*/  FADD.FTZ R3, R183.reuse, R0 ;  /* 0x00000000b7037221 */ /* 0x050fe20000010000 */
        /* <DEDUP_REMOVED lines=10> */
[--C-:B------:R-:W-:Y:S02]  /*5cd0*/  IMAD.MOV.U32 R110, RZ, RZ, R119.reuse ;  /* 0x000000ffff6e7224 */ /* 0x100fe400078e0077 */
[--C-:B-1----:R-:W-:Y:S02]  /*5ce0*/  IMAD.MOV.U32 R62, RZ, RZ, R119.reuse ;  /* 0x000000ffff3e7224 */ /* 0x102fe400078e0077 */
[--C-:B------:R-:W-:Y:S01]  /*5cf0*/  IMAD.MOV.U32 R43, RZ, RZ, R119.reuse ;  /* 0x000000ffff2b7224 */ /* 0x100fe200078e0077 */
[----:B------:R-:W1:Y:S01]  /*5d00*/  MUFU.EX2 R30, R30 ;  /* 0x0000001e001e7308 */ /* 0x000e620000000800 */
[C---:B----4-:R-:W-:Y:S01]  /*5d10*/  FADD.FTZ R3, R177.reuse, R0 ;  /* 0x00000000b1037221 */ /* 0x050fe20000010000 */
[----:B------:R-:W-:Y:S01]  /*5d20*/  F2FP.F16.F32.PACK_AB R177, R177, R26 ;  /* 0x0000001ab1b1723e */ /* 0x000fe200000000ff */
[----:B------:R-:W-:-:S05]  /*5d30*/  IMAD.MOV.U32 R26, RZ, RZ, R119 ;  /* 0x000000ffff1a7224 */ /* 0x000fca00078e0077 */
[----:B------:R-:W2:Y:S01]  /*5d40*/  MUFU.EX2 R25, R25 ;  /* 0x0000001900197308 */ /* 0x000ea20000000800 */
[----:B0-----:R-:W-:-:S07]  /*5d50*/  FADD.FTZ R4, R66, R11 ;  /* 0x0000000b42047221 */ /* 0x001fce0000010000 */
[----:B------:R-:W0:Y:S01]  /*5d60*/  MUFU.EX2 R45, R45 ;  /* 0x0000002d002d7308 */ /* 0x000e220000000800 */
[----:B-1----:R-:W-:Y:S01]  /*5d70*/  FADD.FTZ R0, R30, R3 ;  /* 0x000000031e007221 */ /* 0x002fe20000010000 */
[C---:B--2---:R-:W-:Y:S01]  /*5d80*/  FADD.FTZ R4, R25.reuse, R4 ;  /* 0x0000000419047221 */ /* 0x044fe20000010000 */
[----:B------:R-:W-:Y:S01]  /*5d90*/  F2FP.F16.F32.PACK_AB R178, R25, R66 ;  /* 0x0000004219b2723e */ /* 0x000fe200000000ff */
[--C-:B------:R-:W-:Y:S01]  /*5da0*/  IMAD.MOV.U32 R66, RZ, RZ, R119.reuse ;  /* 0x000000ffff427224 */ /* 0x100fe200078e0077 */
[----:B------:R-:W-:Y:S01]  /*5db0*/  MOV R25, R119 ;  /* 0x0000007700197202 */ /* 0x000fe20000000f00 */
[C---:B0-----:R-:W-:Y:S01]  /*5dc0*/  FADD.FTZ R3, R45.reuse, R0 ;  /* 0x000000002d037221 */ /* 0x041fe20000010000 */
[----:B------:R-:W-:Y:S01]  /*5dd0*/  F2FP.F16.F32.PACK_AB R179, R45, R30 ;  /* 0x0000001e2db3723e */ /* 0x000fe200000000ff */
[----:B------:R-:W-:Y:S02]  /*5de0*/  IMAD.MOV.U32 R0, RZ, RZ, 0x3f800000 ;  /* 0x3f800000ff007424 */ /* 0x000fe400078e00ff */
[----:B------:R-:W-:-:S02]  /*5df0*/  IMAD.MOV.U32 R45, RZ, RZ, R119 ;  /* 0x000000ffff2d7224 */ /* 0x000fc400078e0077 */
[----:B------:R-:W-:Y:S01]  /*5e00*/  IMAD.MOV.U32 R30, RZ, RZ, R119 ;  /* 0x000000ffff1e7224 */ /* 0x000fe200078e0077 */
[----:B------:R-:W-:Y:S06]  /*5e10*/  @!P2 BRA `(.L_x_266) ;  /* 0x00000044005ca947 */ /* 0x000fec0003800000 */
[----:B------:R-:W-:Y:S01]  /*5e20*/  R2UR UR6, R16 ;  /* 0x00000000100672ca */ /* 0x000fe200000e0000 */
[----:B------:R-:W-:Y:S01]  /*5e30*/  VIADD R11, R120, 0xfffffffe ;  /* 0xfffffffe780b7836 */ /* 0x000fe20000000000 */
[----:B------:R-:W-:Y:S01]  /*5e40*/  CS2R R118, SRZ ;  /* 0x0000000000767805 */ /* 0x000fe2000001ff00 */
[----:B------:R-:W-:Y:S01]  /*5e50*/  IMAD.MOV.U32 R10, RZ, RZ, R9 ;  /* 0x000000ffff0a7224 */ /* 0x000fe200078e0009 */
[----:B------:R-:W-:Y:S01]  /*5e60*/  CS2R R114, SRZ ;  /* 0x0000000000727805 */ /* 0x000fe2000001ff00 */
[----:B------:R-:W-:Y:S01]  /*5e70*/  IMAD.MOV.U32 R14, RZ, RZ, R7 ;  /* 0x000000ffff0e7224 */ /* 0x000fe200078e0007 */
[----:B------:R-:W-:Y:S01]  /*5e80*/  CS2R R110, SRZ ;  /* 0x00000000006e7805 */ /* 0x000fe2000001ff00 */
[----:B------:R-:W-:Y:S01]  /*5e90*/  IMAD.MOV.U32 R13, RZ, RZ, R17 ;  /* 0x000000ffff0d7224 */ /* 0x000fe200078e0011 */
[----:B------:R-:W-:Y:S01]  /*5ea0*/  CS2R R106, SRZ ;  /* 0x00000000006a7805 */ /* 0x000fe2000001ff00 */
[----:B------:R-:W-:Y:S01]  /*5eb0*/  IMAD.MOV.U32 R0, RZ, RZ, 0x3f800000 ;  /* 0x3f800000ff007424 */ /* 0x000fe200078e00ff */
        /* <DEDUP_REMOVED lines=44> */
[----:B------:R-:W-:-:S06]  /*6180*/  ULDC UR4, c[0x0][0x9d8] ;  /* 0x0002760000047ab9 */ /* 0x000fcc0000000800 */
.L_x_275:
[----:B------:R-:W-:-:S04]  /*6190*/  UIADD3 UR5, UR6, 0x1, URZ ;  /* 0x0000000106057890 */ /* 0x000fc8000fffe03f */
[----:B------:R-:W-:-:S04]  /*61a0*/  UISETP.NE.AND UP0, UPT, UR5, 0x2, UPT ;  /* 0x000000020500788c */ /* 0x000fc8000bf05270 */
[----:B------:R-:W-:Y:S02]  /*61b0*/  USEL UR7, URZ, 0x1, UP0 ;  /* 0x000000013f077887 */ /* 0x000fe40008000000 */
[----:B------:R-:W-:-:S04]  /*61c0*/  USEL UR5, UR5, URZ, UP0 ;  /* 0x0000003f05057287 */ /* 0x000fc80008000000 */
[----:B------:R-:W-:Y:S02]  /*61d0*/  LOP3.LUT R17, R13, UR7, RZ, 0x3c, !PT ;  /* 0x000000070d117c12 */ /* 0x000fe4000f8e3cff */
[----:B------:R-:W-:Y:S01]  /*61e0*/  MOV R16, UR5 ;  /* 0x0000000500107c02 */ /* 0x000fe20008000f00 */
[----:B------:R-:W-:Y:S06]  /*61f0*/  @!P0 BRA `(.L_x_267) ;  /* 0x0000000000048947 */ /* 0x000fec0003800000 */
[----:B------:R-:W-:Y:S01]  /*6200*/  BPT.TRAP 0x1 ;  /* 0x000000040000795c */ /* 0x000fe20000300000 */
.L_x_267:
[----:B------:R-:W0:Y:S01]  /*6210*/  S2UR UR10, SR_CgaCtaId ;  /* 0x00000000000a79c3 */ /* 0x000e220000008800 */
[----:B------:R-:W-:Y:S01]  /*6220*/  UMOV UR7, 0x400 ;  /* 0x0000040000077882 */ /* 0x000fe20000000000 */
[----:B------:R-:W-:Y:S01]  /*6230*/  IMAD.U32 R7, RZ, RZ, UR5 ;  /* 0x00000005ff077e24 */ /* 0x000fe2000f8e00ff */
[----:B------:R-:W-:Y:S01]  /*6240*/  SHF.L.U32 R5, R17, 0x1f, RZ ;  /* 0x0000001f11057819 */ /* 0x000fe200000006ff */
[----:B0-----:R-:W-:-:S06]  /*6250*/  ULEA UR7, UR10, UR7, 0x18 ;  /* 0x000000070a077291 */ /* 0x001fcc000f8ec03f */
[----:B------:R-:W-:-:S04]  /*6260*/  IMAD.U32 R2, RZ, RZ, UR7 ;  /* 0x00000007ff027e24 */ /* 0x000fc8000f8e00ff */
[----:B------:R-:W-:-:S04]  /*6270*/  IMAD R12, R7, 0x8, R2 ;  /* 0x00000008070c7824 */ /* 0x000fc800078e0202 */
[----:B------:R0:W1:Y:S01]  /*6280*/  SYNCS.PHASECHK.TRANS64.TRYWAIT P2, [R12+URZ+0x36830], R5 ;  /* 0x036830050c0075a7 */ /* 0x000062000804017f */
[----:B------:R-:W-:Y:S05]  /*6290*/  @!P0 BRA `(.L_x_268) ;  /* 0x0000000000048947 */ /* 0x000fea0003800000 */
[----:B------:R-:W-:Y:S01]  /*62a0*/  BPT.TRAP 0x1 ;  /* 0x000000040000795c */ /* 0x000fe20000300000 */
.L_x_268:
[----:B------:R-:W-:Y:S01]  /*62b0*/  IMAD R7, R16, 0xa80, R8 ;  /* 0x00000a8010077824 */ /* 0x000fe200078e0208 */
[----:B-1----:R-:W-:Y:S06]  /*62c0*/  @P2 BRA `(.L_x_269) ;  /* 0x0000000000082947 */ /* 0x002fec0003800000 */
[----:B------:R-:W1:Y:S02]  /*62d0*/  SYNCS.PHASECHK.TRANS64.TRYWAIT P2, [R12+URZ+0x36830], R5 ;  /* 0x036830050c0075a7 */ /* 0x000e64000804017f */
[----:B-1----:R-:W-:Y:S05]  /*62e0*/  @!P2 BRA `(.L_x_270) ;  /* 0x000000c40038a947 */ /* 0x002fea0003800000 */
.L_x_269:
        /* <DEDUP_REMOVED lines=13> */
[----:B------:R-:W-:Y:S01]  /*63c0*/  UMOV UR54, UR5 ;  /* 0x0000000500367c82 */ /* 0x000fe20008000000 */
[----:B------:R-:W-:Y:S01]  /*63d0*/  UIADD3 UR7, UR5, 0x80, URZ ;  /* 0x0000008005077890 */ /* 0x000fe2000fffe03f */
[----:B------:R-:W-:Y:S01]  /*63e0*/  HGMMA.64x16x16.F32 R168, gdesc[UR52], RZ, !UPT, gsb0 ;  /* 0x0020000034a879f0 */ /* 0x000fe2000c0008ff */
[----:B------:R-:W-:Y:S01]  /*63f0*/  UMOV UR55, 0x40000040 ;  /* 0x4000004000377882 */ /* 0x000fe20000000000 */
[----:B------:R-:W-:Y:S01]  /*6400*/  UIADD3 UR10, UR5, 0x100, URZ ;  /* 0x00000100050a7890 */ /* 0x000fe2000fffe03f */
[-C--:B------:R-:W-:Y:S01]  /*6410*/  FMUL.FTZ R24, R24, R6.reuse ;  /* 0x0000000618187220 */ /* 0x080fe20000410000 */
[----:B------:R-:W-:Y:S01]  /*6420*/  UIADD3 UR14, UR5, 0x102, URZ ;  /* 0x00000102050e7890 */ /* 0x000fe2000fffe03f */
[-C--:B------:R-:W-:Y:S01]  /*6430*/  FMUL.FTZ R25, R25, R6.reuse ;  /* 0x0000000619197220 */ /* 0x080fe20000410000 */
[----:B------:R-:W-:Y:S01]  /*6440*/  UMOV UR54, UR7 ;  /* 0x0000000700367c82 */ /* 0x000fe20008000000 */
        /* <DEDUP_REMOVED lines=20> */
[----:B------:R-:W-:Y:S01]  /*6590*/  UMOV UR51, 0x40000040 ;  /* 0x4000004000337882 */ /* 0x000fe20000000000 */
        /* <DEDUP_REMOVED lines=96> */
[----:B------:R-:W-:-:S02]  /*6ba0*/  WARPGROUP.DEPBAR.LE gsb0, 0x0 ;  /* 0x00008000000079c5 */ /* 0x000fc40000010000 */
        /* <DEDUP_REMOVED lines=428> */
[----:B------:R-:W-:Y:S02]  /*8670*/  UIADD3 UR7, UR5, 0x986, URZ ;  /* 0x0000098605077890 */ /* 0x000fe4000fffe03f */
[----:B------:R-:W-:Y:S01]  /*8680*/  UIADD3 UR5, UR5, 0xa06, URZ ;  /* 0x00000a0605057890 */ /* 0x000fe2000fffe03f */
        /* <DEDUP_REMOVED lines=21> */
.L_x_271:
[----:B01----:R-:W-:Y:S01]  /*87e0*/  IMAD.U32 R5, RZ, RZ, UR6 ;  /* 0x00000006ff057e24 */ /* 0x003fe2000f8e00ff */
[----:B------:R-:W-:-:S03]  /*87f0*/  SHF.L.U32 R0, R13, 0x1f, RZ ;  /* 0x0000001f0d007819 */ /* 0x000fc600000006ff */
[----:B------:R-:W-:-:S04]  /*8800*/  IMAD R13, R5, 0x8, R2 ;  /* 0x00000008050d7824 */ /* 0x000fc800078e0202 */
[----:B------:R0:W1:Y:S01]  /*8810*/  SYNCS.PHASECHK.TRANS64.TRYWAIT P2, [R13+URZ+0x36850], R0 ;  /* 0x036850000d0075a7 */ /* 0x000062000804017f */
[----:B------:R-:W-:Y:S05]  /*8820*/  @!P0 BRA `(.L_x_272) ;  /* 0x0000000000048947 */ /* 0x000fea0003800000 */
[----:B------:R-:W-:Y:S01]  /*8830*/  BPT.TRAP 0x1 ;  /* 0x000000040000795c */ /* 0x000fe20000300000 */
.L_x_272:
[----:B-1----:R-:W-:Y:S05]  /*8840*/  @P2 BRA `(.L_x_273) ;  /* 0x0000000000082947 */ /* 0x002fea0003800000 */
[----:B------:R-:W1:Y:S02]  /*8850*/  SYNCS.PHASECHK.TRANS64.TRYWAIT P2, [R13+URZ+0x36850], R0 ;  /* 0x036850000d0075a7 */ /* 0x000e64000804017f */
[----:B-1----:R-:W-:Y:S05]  /*8860*/  @!P2 BRA `(.L_x_274) ;  /* 0x0000009c00eca947 */ /* 0x002fea0003800000 */
.L_x_273:
[----:B------:R-:W-:Y:S01]  /*8870*/  R2UR UR5, R2 ;  /* 0x00000000020572ca */ /* 0x000fe200000e0000 */
[----:B------:R-:W-:Y:S01]  /*8880*/  WARPGROUP.ARRIVE ;  /* 0x00000000000079c5 */ /* 0x000fe20000000000 */
[----:B------:R-:W-:Y:S01]  /*8890*/  UMOV UR7, 0x40000040 ;  /* 0x4000004000077882 */ /* 0x000fe20000000000 */
[----:B------:R-:W-:Y:S01]  /*88a0*/  UMOV UR11, 0x40000040 ;  /* 0x40000040000b7882 */ /* 0x000fe20000000000 */
[----:B01----:R-:W-:Y:S01]  /*88b0*/  FMUL.FTZ R0, R168, UR4 ;  /* 0x00000004a8007c20 */ /* 0x003fe20008410000 */
[----:B------:R-:W-:Y:S01]  /*88c0*/  FMUL.FTZ R168, R169, UR4 ;  /* 0x00000004a9a87c20 */ /* 0x000fe20008410000 */
[----:B------:R-:W-:Y:S01]  /*88d0*/  FMUL.FTZ R15, R170, UR4 ;  /* 0x00000004aa0f7c20 */ /* 0x000fe20008410000 */
[----:B------:R-:W-:Y:S01]  /*88e0*/  FMUL.FTZ R170, R172, UR4 ;  /* 0x00000004acaa7c20 */ /* 0x000fe20008410000 */
[----:B------:R-:W-:Y:S01]  /*88f0*/  FMUL.FTZ R216, R165, UR4 ;  /* 0x00000004a5d87c20 */ /* 0x000fe20008410000 */
[----:B------:R-:W-:Y:S01]  /*8900*/  FMUL.FTZ R218, R152, UR4 ;  /* 0x0000000498da7c20 */ /* 0x000fe20008410000 */
[----:B------:R-:W0:Y:S01]  /*8910*/  MUFU.TANH R0, R0 ;  /* 0x0000000000007308 */ /* 0x000e220000002400 */
[----:B------:R-:W-:Y:S01]  /*8920*/  FMUL.FTZ R220, R153, UR4 ;  /* 0x0000000499dc7c20 */ /* 0x000fe20008410000 */
[----:B------:R-:W-:Y:S01]  /*8930*/  FMUL.FTZ R224, R144, UR4 ;  /* 0x0000000490e07c20 */ /* 0x000fe20008410000 */
[----:B------:R-:W-:Y:S01]  /*8940*/  UIADD3 UR5, UR5, 0x400, URZ ;  /* 0x0000040005057890 */ /* 0x000fe2000fffe03f */
[----:B------:R-:W-:Y:S01]  /*8950*/  FMUL.FTZ R222, R145, UR4 ;  /* 0x0000000491de7c20 */ /* 0x000fe20008410000 */
[----:B------:R-:W-:Y:S01]  /*8960*/  FMUL.FTZ R228, R148, UR4 ;  /* 0x0000000494e47c20 */ /* 0x000fe20008410000 */
[----:B------:R-:W-:Y:S01]  /*8970*/  FMUL.FTZ R226, R149, UR4 ;  /* 0x0000000495e27c20 */ /* 0x000fe20008410000 */
[----:B------:R-:W-:Y:S01]  /*8980*/  USHF.R.U32.HI UR5, URZ, 0x4, UR5 ;  /* 0x000000043f057899 */ /* 0x000fe20008011605 */
[----:B------:R-:W1:Y:S01]  /*8990*/  MUFU.TANH R168, R168 ;  /* 0x000000a800a87308 */ /* 0x000e620000002400 */
[----:B------:R-:W-:Y:S01]  /*89a0*/  FMUL.FTZ R230, R136, UR4 ;  /* 0x0000000488e67c20 */ /* 0x000fe20008410000 */
[----:B------:R-:W-:Y:S01]  /*89b0*/  FMUL.FTZ R148, R150, UR4 ;  /* 0x0000000496947c20 */ /* 0x000fe20008410000 */
[----:B------:R-:W-:Y:S01]  /*89c0*/  ULOP3.LUT UR5, UR5, 0x3fff, URZ, 0xc0, !UPT ;  /* 0x00003fff05057892 */ /* 0x000fe2000f8ec03f */
[----:B------:R-:W-:Y:S01]  /*89d0*/  FMUL.FTZ R150, R137, UR4 ;  /* 0x0000000489967c20 */ /* 0x000fe20008410000 */
[----:B------:R-:W-:Y:S01]  /*89e0*/  FMUL.FTZ R136, R140, UR4 ;  /* 0x000000048c887c20 */ /* 0x000fe20008410000 */
[----:B------:R-:W-:Y:S01]  /*89f0*/  FMUL.FTZ R140, R141, UR4 ;  /* 0x000000048d8c7c20 */ /* 0x000fe20008410000 */
[----:B------:R-:W-:Y:S01]  /*8a00*/  ULOP3.LUT UR5, UR5, 0x3800000, URZ, 0xfc, !UPT ;  /* 0x0380000005057892 */ /* 0x000fe2000f8efc3f */
[----:B------:R-:W2:Y:S01]  /*8a10*/  MUFU.TANH R170, R170 ;  /* 0x000000aa00aa7308 */ /* 0x000ea20000002400 */
[----:B0-----:R-:W-:Y:S01]  /*8a20*/  FMNMX.FTZ R5, R0, R14, !PT ;  /* 0x0000000e00057209 */ /* 0x001fe20007810000 */
[----:B------:R-:W-:Y:S01]  /*8a30*/  FMUL.FTZ R232, R128, UR4 ;  /* 0x0000000480e87c20 */ /* 0x000fe20008410000 */
[----:B------:R-:W-:Y:S01]  /*8a40*/  UIMAD UR6, UR6, 0xa80, UR5 ;  /* 0x00000a80060678a4 */ /* 0x000fe2000f8e0205 */
[----:B------:R-:W-:Y:S01]  /*8a50*/  FMUL.FTZ R128, R129, UR4 ;  /* 0x0000000481807c20 */ /* 0x000fe20008410000 */
[----:B------:R-:W-:Y:S01]  /*8a60*/  FMUL.FTZ R132, R132, UR4 ;  /* 0x0000000484847c20 */ /* 0x000fe20008410000 */
[----:B------:R-:W-:Y:S01]  /*8a70*/  FMUL.FTZ R20, R171, UR4 ;  /* 0x00000004ab147c20 */ /* 0x000fe20008410000 */
[----:B------:R-:W-:Y:S01]  /*8a80*/  UIADD3 UR10, UR6, 0x80, URZ ;  /* 0x00000080060a7890 */ /* 0x000fe2000fffe03f */
[----:B------:R-:W-:Y:S01]  /*8a90*/  MUFU.TANH R216, R216 ;  /* 0x000000d800d87308 */ /* 0x000fe20000002400 */
[----:B-1----:R-:W-:Y:S01]  /*8aa0*/  FMNMX.FTZ R5, R168, R5, !PT ;  /* 0x00000005a8057209 */ /* 0x002fe20007810000 */
[----:B------:R-:W-:Y:S01]  /*8ab0*/  FMUL.FTZ R234, R133, UR4 ;  /* 0x0000000485ea7c20 */ /* 0x000fe20008410000 */
[----:B------:R-:W-:Y:S01]  /*8ac0*/  FMUL.FTZ R172, R174, UR4 ;  /* 0x00000004aeac7c20 */ /* 0x000fe20008410000 */
[----:B------:R-:W-:Y:S01]  /*8ad0*/  HGMMA.64x192x16.F32 R24, R200, gdesc[UR4].tnspB, R24, gsb0 ;  /* 0x42e00004c8187df0 */ /* 0x000fe20008000818 */
        /* <DEDUP_REMOVED lines=17> */
[----:B------:R-:W-:Y:S01]  /*8bf0*/  UMOV UR7, 0x40000040 ;  /* 0x4000004000077882 */ /* 0x000fe20000000000 */
[----:B------:R-:W-:Y:S01]  /*8c00*/  FMUL.FTZ R134, R134, UR4 ;  /* 0x0000000486867c20 */ /* 0x000fe20008410000 */
[----:B------:R-:W-:Y:S01]  /*8c10*/  MUFU.TANH R224, R224 ;  /* 0x000000e000e07308 */ /* 0x000fe20000002400 */
[----:B------:R-:W-:Y:S01]  /*8c20*/  FMUL.FTZ R21, R135, UR4 ;  /* 0x0000000487157c20 */ /* 0x000fe20008410000 */
[----:B------:R-:W-:Y:S01]  /*8c30*/  FMUL.FTZ R122, R122, UR4 ;  /* 0x000000047a7a7c20 */ /* 0x000fe20008410000 */
[----:B------:R-:W-:Y:S01]  /*8c40*/  FMUL.FTZ R121, R123, UR4 ;  /* 0x000000047b797c20 */ /* 0x000fe20008410000 */
[----:B------:R-:W-:Y:S01]  /*8c50*/  FMUL.FTZ R126, R126, UR4 ;  /* 0x000000047e7e7c20 */ /* 0x000fe20008410000 */
[----:B------:R-:W-:Y:S01]  /*8c60*/  FMUL.FTZ R123, R127, UR4 ;  /* 0x000000047f7b7c20 */ /* 0x000fe20008410000 */
[----:B------:R-:W-:Y:S01]  /*8c70*/  @!P1 VIADD R12, R12, 0x36840 ;  /* 0x000368400c0c9836 */ /* 0x000fe20000000000 */
[----:B------:R-:W-:Y:S01]  /*8c80*/  @!P1 IADD3 R13, R13, 0x36860, RZ ;  /* 0x000368600d0d9810 */ /* 0x000fe20007ffe0ff */
[----:B------:R-:W-:Y:S01]  /*8c90*/  MUFU.TANH R222, R222 ;  /* 0x000000de00de7308 */ /* 0x000fe20000002400 */
[C---:B------:R-:W-:Y:S01]  /*8ca0*/  ISETP.GT.AND P2, PT, R11.reuse, RZ, PT ;  /* 0x000000ff0b00720c */ /* 0x040fe20003f44270 */
[----:B------:R-:W-:Y:S01]  /*8cb0*/  VIADD R11, R11, 0xffffffff ;  /* 0xffffffff0b0b7836 */ /* 0x000fe20000000000 */
[----:B------:R-:W-:-:S05]  /*8cc0*/  @!P1 PRMT R12, RZ, 0x654, R12 ;  /* 0x00000654ff0c9816 */ /* 0x000fca000000000c */
        /* <DEDUP_REMOVED lines=8> */
[----:B------:R-:W0:Y:S08]  /*8d50*/  MUFU.TANH R15, R15 ;  /* 0x0000000f000f7308 */ /* 0x000e300000002400 */
[----:B------:R-:W-:Y:S08]  /*8d60*/  MUFU.TANH R132, R132 ;  /* 0x0000008400847308 */ /* 0x000ff00000002400 */
[----:B------:R-:W1:Y:S01]  /*8d70*/  MUFU.TANH R20, R20 ;  /* 0x0000001400147308 */ /* 0x000e620000002400 */
[----:B0-----:R-:W-:-:S07]  /*8d80*/  FMNMX.FTZ R129, R15, R10, !PT ;  /* 0x0000000a0f817209 */ /* 0x001fce0007810000 */
[----:B------:R-:W-:Y:S08]  /*8d90*/  MUFU.TANH R234, R234 ;  /* 0x000000ea00ea7308 */ /* 0x000ff00000002400 */
[----:B------:R-:W0:Y:S01]  /*8da0*/  MUFU.TANH R172, R172 ;  /* 0x000000ac00ac7308 */ /* 0x000e220000002400 */
[----:B-1----:R-:W-:-:S07]  /*8db0*/  FMNMX.FTZ R129, R20, R129, !PT ;  /* 0x0000008114817209 */ /* 0x002fce0007810000 */
[----:B------:R-:W-:Y:S08]  /*8dc0*/  MUFU.TANH R120, R120 ;  /* 0x0000007800787308 */ /* 0x000ff00000002400 */
[----:B------:R-:W1:Y:S01]  /*8dd0*/  MUFU.TANH R174, R174 ;  /* 0x000000ae00ae7308 */ /* 0x000e620000002400 */
[----:B0-----:R-:W-:-:S07]  /*8de0*/  FMNMX.FTZ R129, R172, R129, !PT ;  /* 0x00000081ac817209 */ /* 0x001fce0007810000 */
[----:B------:R-:W-:Y:S08]  /*8df0*/  MUFU.TANH R149, R149 ;  /* 0x0000009500957308 */ /* 0x000ff00000002400 */
[----:B------:R-:W-:Y:S01]  /*8e00*/  MUFU.TANH R9, R9 ;  /* 0x0000000900097308 */ /* 0x000fe20000002400 */
[----:B-1----:R-:W-:-:S07]  /*8e10*/  FMNMX.FTZ R129, R174, R129, !PT ;  /* 0x00000081ae817209 */ /* 0x002fce0007810000 */
        /* <DEDUP_REMOVED lines=9> */
[----:B------:R-:W-:Y:S01]  /*8eb0*/  FMUL.FTZ R164, R166, UR4 ;  /* 0x00000004a6a47c20 */ /* 0x000fe20008410000 */
[----:B------:R-:W-:Y:S01]  /*8ec0*/  FMUL.FTZ R166, R167, UR4 ;  /* 0x00000004a7a67c20 */ /* 0x000fe20008410000 */
        /* <DEDUP_REMOVED lines=24> */
[----:B------:R-:W-:Y:S02]  /*9050*/  FMUL.FTZ R162, R163, UR4 ;  /* 0x00000004a3a27c20 */ /* 0x000fe40008410000 */
[----:B------:R-:W-:Y:S01]  /*9060*/  HGMMA.64x192x16.F32 R24, R192, gdesc[UR8].tnspB, R24, gsb0 ;  /* 0x42e00008c0187df0 */ /* 0x000fe20008000818 */
[----:B------:R-:W-:Y:S01]  /*9070*/  UIADD3 UR10, UR6, 0x180, URZ ;  /* 0x00000180060a7890 */ /* 0x000fe2000fffe03f */
[----:B------:R-:W0:Y:S01]  /*9080*/  MUFU.TANH R196, R196 ;  /* 0x000000c400c47308 */ /* 0x000e220000002400 */
[----:B------:R-:W-:-:S07]  /*9090*/  UMOV UR11, 0x40000040 ;  /* 0x40000040000b7882 */ /* 0x000fce0000000000 */
[----:B------:R-:W1:Y:S08]  /*90a0*/  MUFU.TANH R198, R198 ;  /* 0x000000c600c67308 */ /* 0x000e700000002400 */
[----:B------:R-:W2:Y:S01]  /*90b0*/  MUFU.TANH R160, R160 ;  /* 0x000000a000a07308 */ /* 0x000ea20000002400 */
[----:B0-----:R-:W-:-:S07]  /*90c0*/  FMNMX.FTZ R5, R196, R5, !PT ;  /* 0x00000005c4057209 */ /* 0x001fce0007810000 */
[----:B------:R-:W0:Y:S01]  /*90d0*/  MUFU.TANH R162, R162 ;  /* 0x000000a200a27308 */ /* 0x000e220000002400 */
[----:B-1----:R-:W-:-:S04]  /*90e0*/  FMNMX.FTZ R5, R198, R5, !PT ;  /* 0x00000005c6057209 */ /* 0x002fc80007810000 */
[----:B------:R-:W-:-:S04]  /*90f0*/  FMNMX.FTZ R5, R200, R5, !PT ;  /* 0x00000005c8057209 */ /* 0x000fc80007810000 */
[----:B------:R-:W-:Y:S02]  /*9100*/  FMNMX.FTZ R5, R202, R5, !PT ;  /* 0x00000005ca057209 */ /* 0x000fe40007810000 */
[----:B--2---:R-:W-:Y:S02]  /*9110*/  FMNMX.FTZ R129, R160, R129, !PT ;  /* 0x00000081a0817209 */ /* 0x004fe40007810000 */
[----:B------:R-:W-:-:S04]  /*9120*/  FMNMX.FTZ R5, R216, R5, !PT ;  /* 0x00000005d8057209 */ /* 0x000fc80007810000 */
[----:B------:R-:W-:Y:S02]  /*9130*/  FMNMX.FTZ R5, R218, R5, !PT ;  /* 0x00000005da057209 */ /* 0x000fe40007810000 */
[----:B0-----:R-:W-:Y:S02]  /*9140*/  FMNMX.FTZ R129, R162, R129, !PT ;  /* 0x00000081a2817209 */ /* 0x001fe40007810000 */
[----:B------:R-:W-:Y:S02]  /*9150*/  FMNMX.FTZ R5, R220, R5, !PT ;  /* 0x00000005dc057209 */ /* 0x000fe40007810000 */
        /* <DEDUP_REMOVED lines=26> */
[----:B------:R-:W-:Y:S02]  /*9300*/  FMNMX.FTZ R129, R144, R129, !PT ;  /* 0x0000008190817209 */ /* 0x000fe40007810000 */
[----:B------:R-:W-:Y:S02]  /*9310*/  FMNMX.FTZ R5, R150, R5, !PT ;  /* 0x0000000596057209 */ /* 0x000fe40007810000 */
[----:B------:R-:W-:-:S02]  /*9320*/  FMNMX.FTZ R129, R146, R129, !PT ;  /* 0x0000008192817209 */ /* 0x000fc40007810000 */
[----:B------:R-:W-:Y:S02]  /*9330*/  FMNMX.FTZ R5, R136, R5, !PT ;  /* 0x0000000588057209 */ /* 0x000fe40007810000 */
[----:B------:R-:W-:Y:S02]  /*9340*/  FMNMX.FTZ R129, R148, R129, !PT ;  /* 0x0000008194817209 */ /* 0x000fe40007810000 */
[----:B------:R-:W-:Y:S02]  /*9350*/  FMNMX.FTZ R5, R140, R5, !PT ;  /* 0x000000058c057209 */ /* 0x000fe40007810000 */
[----:B------:R-:W-:Y:S02]  /*9360*/  FMNMX.FTZ R129, R124, R129, !PT ;  /* 0x000000817c817209 */ /* 0x000fe40007810000 */
[----:B------:R-:W-:Y:S02]  /*9370*/  FMNMX.FTZ R5, R232, R5, !PT ;  /* 0x00000005e8057209 */ /* 0x000fe40007810000 */
[----:B------:R-:W-:-:S02]  /*9380*/  FMNMX.FTZ R129, R138, R129, !PT ;  /* 0x000000818a817209 */ /* 0x000fc40007810000 */
[----:B------:R-:W-:-:S04]  /*9390*/  FMNMX.FTZ R5, R128, R5, !PT ;  /* 0x0000000580057209 */ /* 0x000fc80007810000 */
[----:B------:R-:W-:-:S04]  /*93a0*/  FMNMX.FTZ R5, R132, R5, !PT ;  /* 0x0000000584057209 */ /* 0x000fc80007810000 */
[----:B------:R-:W-:-:S04]  /*93b0*/  FMNMX.FTZ R5, R234, R5, !PT ;  /* 0x00000005ea057209 */ /* 0x000fc80007810000 */
[----:B------:R-:W-:-:S04]  /*93c0*/  FMNMX.FTZ R6, R120, R5, !PT ;  /* 0x0000000578067209 */ /* 0x000fc80007810000 */
[----:B------:R-:W-:-:S04]  /*93d0*/  FMNMX.FTZ R6, R149, R6, !PT ;  /* 0x0000000695067209 */ /* 0x000fc80007810000 */
[----:B------:R-:W-:-:S04]  /*93e0*/  FMNMX.FTZ R6, R9, R6, !PT ;  /* 0x0000000609067209 */ /* 0x000fc80007810000 */
[----:B------:R-:W-:-:S05]  /*93f0*/  FMNMX.FTZ R6, R147, R6, !PT ;  /* 0x0000000693067209 */ /* 0x000fca0007810000 */
[----:B------:R-:W0:Y:S02]  /*9400*/  SHFL.BFLY PT, R5, R6, 0x2, 0x1f ;  /* 0x0c401f0006057f89 */ /* 0x000e2400000e0000 */
[----:B0-----:R-:W-:Y:S02]  /*9410*/  FMNMX.FTZ R7, R6, R5, !PT ;  /* 0x0000000506077209 */ /* 0x001fe40007810000 */
[----:B------:R-:W0:Y:S03]  /*9420*/  LDC R5, c[0x0][0x988] ;  /* 0x00026200ff057b82 */ /* 0x000e260000000800 */
[----:B------:R-:W1:Y:S02]  /*9430*/  SHFL.BFLY PT, R6, R7, 0x1, 0x1f ;  /* 0x0c201f0007067f89 */ /* 0x000e6400000e0000 */
[----:B-1----:R-:W-:-:S05]  /*9440*/  FMNMX.FTZ R7, R7, R6, !PT ;  /* 0x0000000607077209 */ /* 0x002fca0007810000 */
[C---:B0-----:R-:W-:Y:S01]  /*9450*/  FMUL.FTZ R151, R7.reuse, R5 ;  /* 0x0000000507977220 */ /* 0x041fe20000410000 */
[----:B------:R-:W-:-:S03]  /*9460*/  FADD.FTZ R6, -R7, R14 ;  /* 0x0000000e07067221 */ /* 0x000fc60000010100 */
[-CC-:B------:R-:W-:Y:S01]  /*9470*/  FFMA.FTZ R125, R0, R5.reuse, -R151.reuse ;  /* 0x00000005007d7223 */ /* 0x180fe20000010897 */
[-CC-:B------:R-:W-:Y:S01]  /*9480*/  FFMA.FTZ R14, R168, R5.reuse, -R151.reuse ;  /* 0x00000005a80e7223 */ /* 0x180fe20000010897 */
[-CC-:B------:R-:W-:Y:S01]  /*9490*/  FFMA.FTZ R127, R170, R5.reuse, -R151.reuse ;  /* 0x00000005aa7f7223 */ /* 0x180fe20000010897 */
[-CC-:B------:R-:W-:Y:S01]  /*94a0*/  FFMA.FTZ R135, R216, R5.reuse, -R151.reuse ;  /* 0x00000005d8877223 */ /* 0x180fe20000010897 */
        /* <DEDUP_REMOVED lines=15> */
[----:B------:R-:W-:Y:S01]  /*95a0*/  FFMA.FTZ R147, R147, R5, -R151 ;  /* 0x0000000593937223 */ /* 0x000fe20000010897 */
[----:B------:R-:W-:Y:S08]  /*95b0*/  MUFU.EX2 R6, R6 ;  /* 0x0000000600067308 */ /* 0x000ff00000000800 */
[----:B------:R-:W-:Y:S08]  /*95c0*/  MUFU.EX2 R125, R125 ;  /* 0x0000007d007d7308 */ /* 0x000ff00000000800 */
[----:B------:R-:W0:Y:S08]  /*95d0*/  MUFU.EX2 R14, R14 ;  /* 0x0000000e000e7308 */ /* 0x000e300000000800 */
[----:B------:R-:W-:Y:S01]  /*95e0*/  MUFU.EX2 R127, R127 ;  /* 0x0000007f007f7308 */ /* 0x000fe20000000800 */
[----:B------:R-:W-:-:S02]  /*95f0*/  WARPGROUP.DEPBAR.LE gsb0, 0x0 ;  /* 0x00008000000079c5 */ /* 0x000fc40000010000 */
[----:B------:R-:W-:Y:S01]  /*9600*/  WARPGROUP.ARRIVE ;  /* 0x00000000000079c5 */ /* 0x000fe20000000000 */
[----:B------:R-:W-:Y:S01]  /*9610*/  FMUL.FTZ R188, R139, UR4 ;  /* 0x000000048bbc7c20 */ /* 0x000fe20008410000 */
[----:B------:R-:W-:Y:S01]  /*9620*/  FMUL.FTZ R190, R143, UR4 ;  /* 0x000000048fbe7c20 */ /* 0x000fe20008410000 */
[-CC-:B------:R-:W-:Y:S01]  /*9630*/  FFMA.FTZ R143, R198, R5.reuse, -R151.reuse ;  /* 0x00000005c68f7223 */ /* 0x180fe20000010897 */
[----:B------:R-:W-:Y:S01]  /*9640*/  FFMA.FTZ R198, R202, R5, -R151 ;  /* 0x00000005cac67223 */ /* 0x000fe20000010897 */
[----:B------:R-:W1:Y:S01]  /*9650*/  MUFU.EX2 R196, R196 ;  /* 0x000000c400c47308 */ /* 0x000e620000000800 */
[----:B------:R-:W-:Y:S01]  /*9660*/  HGMMA.64x192x16.F32 R24, R184, gdesc[UR8].tnspB, R24, gsb0 ;  /* 0x42e00008b8187df0 */ /* 0x000fe20008000818 */
[----:B------:R-:W-:Y:S01]  /*9670*/  UIADD3 UR10, UR6, 0x280, URZ ;  /* 0x00000280060a7890 */ /* 0x000fe2000fffe03f */
[----:B0-----:R-:W-:Y:S01]  /*9680*/  F2FP.F16.F32.PACK_AB R200, R14, R125 ;  /* 0x0000007d0ec8723e */ /* 0x001fe200000000ff */
[----:B------:R-:W-:Y:S01]  /*9690*/  UMOV UR11, 0x40000040 ;  /* 0x40000040000b7882 */ /* 0x000fe20000000000 */
[----:B------:R-:W-:-:S03]  /*96a0*/  UIADD3 UR6, UR6, 0x300, URZ ;  /* 0x0000030006067890 */ /* 0x000fc6000fffe03f */
[----:B------:R-:W0:Y:S08]  /*96b0*/  MUFU.TANH R188, R188 ;  /* 0x000000bc00bc7308 */ /* 0x000e300000002400 */
[----:B------:R-:W2:Y:S01]  /*96c0*/  MUFU.TANH R190, R190 ;  /* 0x000000be00be7308 */ /* 0x000ea20000002400 */
[----:B-1----:R-:W-:-:S07]  /*96d0*/  F2FP.F16.F32.PACK_AB R202, R196, R127 ;  /* 0x0000007fc4ca723e */ /* 0x002fce00000000ff */
[----:B------:R-:W-:Y:S01]  /*96e0*/  MUFU.EX2 R143, R143 ;  /* 0x0000008f008f7308 */ /* 0x000fe20000000800 */
[----:B0-----:R-:W-:-:S04]  /*96f0*/  FMNMX.FTZ R129, R188, R129, !PT ;  /* 0x00000081bc817209 */ /* 0x001fc80007810000 */
[----:B------:R-:W-:-:S03]  /*9700*/  FMNMX.FTZ R129, R142, R129, !PT ;  /* 0x000000818e817209 */ /* 0x000fc60007810000 */
[----:B------:R-:W-:Y:S01]  /*9710*/  MUFU.EX2 R145, R145 ;  /* 0x0000009100917308 */ /* 0x000fe20000000800 */
[----:B--2---:R-:W-:-:S04]  /*9720*/  FMNMX.FTZ R129, R190, R129, !PT ;  /* 0x00000081be817209 */ /* 0x004fc80007810000 */
        /* <DEDUP_REMOVED lines=9> */
[----:B------:R-:W-:Y:S01]  /*97c0*/  FMNMX.FTZ R0, R126, R139, !PT ;  /* 0x0000008b7e007209 */ /* 0x000fe20007810000 */
[----:B------:R-:W-:Y:S02]  /*97d0*/  FFMA.FTZ R139, R150, R5, -R151 ;  /* 0x00000005968b7223 */ /* 0x000fe40000010897 */
[----:B------:R-:W0:Y:S01]  /*97e0*/  MUFU.EX2 R168, R168 ;  /* 0x000000a800a87308 */ /* 0x000e220000000800 */
[----:B------:R-:W-:-:S05]  /*97f0*/  FMNMX.FTZ R0, R123, R0, !PT ;  /* 0x000000007b007209 */ /* 0x000fca0007810000 */
[----:B------:R-:W1:Y:S02]  /*9800*/  SHFL.BFLY PT, R153, R0, 0x2, 0x1f ;  /* 0x0c401f0000997f89 */ /* 0x000e6400000e0000 */
[----:B------:R-:W-:Y:S08]  /*9810*/  MUFU.EX2 R194, R194 ;  /* 0x000000c200c27308 */ /* 0x000ff00000000800 */
[----:B------:R-:W-:Y:S01]  /*9820*/  MUFU.EX2 R137, R137 ;  /* 0x0000008900897308 */ /* 0x000fe20000000800 */
[----:B0-----:R-:W-:-:S07]  /*9830*/  F2FP.F16.F32.PACK_AB R192, R168, R133 ;  /* 0x00000085a8c0723e */ /* 0x001fce00000000ff */
        /* <DEDUP_REMOVED lines=12> */
[--C-:B------:R-:W-:Y:S01]  /*9900*/  FFMA.FTZ R186, R136, R5, -R151.reuse ;  /* 0x0000000588ba7223 */ /* 0x100fe20000010897 */
[----:B-1----:R-:W-:Y:S01]  /*9910*/  FMNMX.FTZ R136, R0, R153, !PT ;  /* 0x0000009900887209 */ /* 0x002fe20007810000 */
[-CC-:B------:R-:W-:Y:S01]  /*9920*/  FFMA.FTZ R153, R128, R5.reuse, -R151.reuse ;  /* 0x0000000580997223 */ /* 0x180fe20000010897 */
[-CC-:B------:R-:W-:Y:S01]  /*9930*/  FFMA.FTZ R128, R9, R5.reuse, -R151.reuse ;  /* 0x0000000509807223 */ /* 0x180fe20000010897 */
[----:B------:R-:W-:Y:S01]  /*9940*/  FFMA.FTZ R184, R230, R5, -R151 ;  /* 0x00000005e6b87223 */ /* 0x000fe20000010897 */
[----:B------:R-:W-:Y:S01]  /*9950*/  HGMMA.64x192x16.F32 R24, R180, gdesc[UR8].tnspB, R24, gsb0 ;  /* 0x42e00008b4187df0 */ /* 0x000fe20008000818 */
[----:B------:R-:W0:Y:S01]  /*9960*/  SHFL.BFLY PT, R157, R136, 0x1, 0x1f ;  /* 0x0c201f00889d7f89 */ /* 0x000e2200000e0000 */
[----:B------:R-:W-:Y:S08]  /*9970*/  MUFU.EX2 R186, R186 ;  /* 0x000000ba00ba7308 */ /* 0x000ff00000000800 */
[----:B------:R-:W-:Y:S08]  /*9980*/  MUFU.EX2 R184, R184 ;  /* 0x000000b800b87308 */ /* 0x000ff00000000800 */
[----:B------:R-:W-:Y:S01]  /*9990*/  MUFU.EX2 R153, R153 ;  /* 0x0000009900997308 */ /* 0x000fe20000000800 */
[----:B0-----:R-:W-:-:S07]  /*99a0*/  FMNMX.FTZ R9, R136, R157, !PT ;  /* 0x0000009d88097209 */ /* 0x001fce0007810000 */
[----:B------:R-:W-:Y:S01]  /*99b0*/  MUFU.EX2 R128, R128 ;  /* 0x0000008000807308 */ /* 0x000fe20000000800 */
[----:B------:R-:W-:-:S04]  /*99c0*/  FADD.FTZ R0, -R9, R10 ;  /* 0x0000000a09007221 */ /* 0x000fc80000010100 */
[----:B------:R-:W-:-:S06]  /*99d0*/  FMUL.FTZ R0, R0, R5 ;  /* 0x0000000500007220 */ /* 0x000fcc0000410000 */
[----:B------:R-:W-:Y:S01]  /*99e0*/  MUFU.EX2 R0, R0 ;  /* 0x0000000000007308 */ /* 0x000fe20000000800 */
[----:B------:R-:W-:Y:S02]  /*99f0*/  WARPGROUP.DEPBAR.LE gsb0, 0x0 ;  /* 0x00008000000079c5 */ /* 0x000fe40000010000 */
[----:B------:R-:W-:Y:S01]  /*9a00*/  WARPGROUP.ARRIVE ;  /* 0x00000000000079c5 */ /* 0x000fe20000000000 */
[-CC-:B------:R-:W-:Y:S01]  /*9a10*/  FFMA.FTZ R180, R232, R5.reuse, -R151.reuse ;  /* 0x00000005e8b47223 */ /* 0x180fe20000010897 */
[-C--:B------:R-:W-:Y:S01]  /*9a20*/  FFMA.FTZ R182, R132, R5.reuse, -R151 ;  /* 0x0000000584b67223 */ /* 0x080fe20000010897 */
[----:B------:R-:W-:-:S03]  /*9a30*/  FMUL.FTZ R151, R9, R5 ;  /* 0x0000000509977220 */ /* 0x000fc60000410000 */
[----:B------:R-:W-:Y:S01]  /*9a40*/  HGMMA.64x192x16.F32 R24, R176, gdesc[UR4].tnspB, R24, gsb0 ;  /* 0x42e00004b0187df0 */ /* 0x000fe20008000818 */
[-CC-:B------:R-:W-:Y:S01]  /*9a50*/  FFMA.FTZ R201, R15, R5.reuse, -R151.reuse ;  /* 0x000000050fc97223 */ /* 0x180fe20000010897 */
[-CC-:B------:R-:W-:Y:S01]  /*9a60*/  FFMA.FTZ R10, R20, R5.reuse, -R151.reuse ;  /* 0x00000005140a7223 */ /* 0x180fe20000010897 */
[-CC-:B------:R-:W-:Y:S01]  /*9a70*/  FFMA.FTZ R203, R172, R5.reuse, -R151.reuse ;  /* 0x00000005accb7223 */ /* 0x180fe20000010897 */
[-CC-:B------:R-:W-:Y:S01]  /*9a80*/  FFMA.FTZ R20, R174, R5.reuse, -R151.reuse ;  /* 0x00000005ae147223 */ /* 0x180fe20000010897 */
[-C--:B------:R-:W-:Y:S01]  /*9a90*/  FFMA.FTZ R197, R160, R5.reuse, -R151 ;  /* 0x00000005a0c57223 */ /* 0x080fe20000010897 */
[----:B------:R-:W-:Y:S01]  /*9aa0*/  FFMA.FTZ R15, R6, R4, R125 ;  /* 0x00000004060f7223 */ /* 0x000fe2000001007d */
[----:B------:R-:W0:Y:S01]  /*9ab0*/  MUFU.EX2 R201, R201 ;  /* 0x000000c900c97308 */ /* 0x000e220000000800 */
        /* <DEDUP_REMOVED lines=14> */
[----:B------:R-:W-:Y:S01]  /*9ba0*/  FFMA.FTZ R190, R190, R5, -R151 ;  /* 0x00000005bebe7223 */ /* 0x000fe20000010897 */
[----:B------:R-:W2:Y:S01]  /*9bb0*/  MUFU.EX2 R203, R203 ;  /* 0x000000cb00cb7308 */ /* 0x000ea20000000800 */
[----:B0-----:R-:W-:Y:S01]  /*9bc0*/  FFMA.FTZ R3, R0, R3, R201 ;  /* 0x0000000300037223 */ /* 0x001fe200000100c9 */
[-CC-:B------:R-:W-:Y:S01]  /*9bd0*/  FFMA.FTZ R130, R130, R5.reuse, -R151.reuse ;  /* 0x0000000582827223 */ /* 0x180fe20000010897 */
[-CC-:B------:R-:W-:Y:S01]  /*9be0*/  FFMA.FTZ R236, R236, R5.reuse, -R151.reuse ;  /* 0x00000005ecec7223 */ /* 0x180fe20000010897 */
[-CC-:B------:R-:W-:Y:S01]  /*9bf0*/  FFMA.FTZ R134, R134, R5.reuse, -R151.reuse ;  /* 0x0000000586867223 */ /* 0x180fe20000010897 */
[-CC-:B------:R-:W-:Y:S01]  /*9c00*/  FFMA.FTZ R21, R21, R5.reuse, -R151.reuse ;  /* 0x0000000515157223 */ /* 0x180fe20000010897 */
[-CC-:B------:R-:W-:Y:S01]  /*9c10*/  FFMA.FTZ R121, R121, R5.reuse, -R151.reuse ;  /* 0x0000000579797223 */ /* 0x180fe20000010897 */
[----:B------:R-:W-:Y:S01]  /*9c20*/  FFMA.FTZ R126, R126, R5, -R151 ;  /* 0x000000057e7e7223 */ /* 0x000fe20000010897 */
[----:B------:R-:W0:Y:S01]  /*9c30*/  MUFU.EX2 R20, R20 ;  /* 0x0000001400147308 */ /* 0x000e220000000800 */
[C---:B-1----:R-:W-:Y:S01]  /*9c40*/  FADD.FTZ R138, R10.reuse, R3 ;  /* 0x000000030a8a7221 */ /* 0x042fe20000010000 */
[----:B------:R-:W-:Y:S01]  /*9c50*/  F2FP.F16.F32.PACK_AB R201, R10, R201 ;  /* 0x000000c90ac9723e */ /* 0x000fe200000000ff */
[----:B------:R-:W-:Y:S01]  /*9c60*/  FFMA.FTZ R123, R123, R5, -R151 ;  /* 0x000000057b7b7223 */ /* 0x000fe20000010897 */
[----:B------:R-:W-:-:S04]  /*9c70*/  R2UR UR6, R16 ;  /* 0x00000000100672ca */ /* 0x000fc800000e0000 */
[----:B------:R-:W-:Y:S01]  /*9c80*/  MUFU.EX2 R197, R197 ;  /* 0x000000c500c57308 */ /* 0x000fe20000000800 */
[----:B--2---:R-:W-:-:S07]  /*9c90*/  FADD.FTZ R3, R203, R138 ;  /* 0x0000008acb037221 */ /* 0x004fce0000010000 */
        /* <DEDUP_REMOVED lines=19> */
[----:B------:R-:W0:Y:S08]  /*9dd0*/  MUFU.EX2 R21, R21 ;  /* 0x0000001500157308 */ /* 0x000e300000000800 */
[----:B------:R-:W-:Y:S01]  /*9de0*/  MUFU.EX2 R121, R121 ;  /* 0x0000007900797308 */ /* 0x000fe20000000800 */
[----:B------:R-:W-:-:S02]  /*9df0*/  WARPGROUP.DEPBAR.LE gsb0, 0x0 ;  /* 0x00008000000079c5 */ /* 0x000fc40000010000 */
[----:B------:R1:W-:Y:S05]  /*9e00*/  @!P1 SYNCS.ARRIVE.TRANS64.RED.A1T0 RZ, [R12+URZ], RZ ;  /* 0x000000ff0cff99a7 */ /* 0x0003ea000810043f */
[----:B------:R-:W-:Y:S01]  /*9e10*/  MUFU.EX2 R126, R126 ;  /* 0x0000007e007e7308 */ /* 0x000fe20000000800 */
[----:B0-----:R-:W-:Y:S02]  /*9e20*/  F2FP.F16.F32.PACK_AB R183, R21, R134 ;  /* 0x0000008615b7723e */ /* 0x001fe400000000ff */
[----:B------:R-:W-:Y:S02]  /*9e30*/  F2FP.F16.F32.PACK_AB R176, R149, R120 ;  /* 0x0000007895b0723e */ /* 0x000fe400000000ff */
[----:B------:R-:W-:Y:S01]  /*9e40*/  F2FP.F16.F32.PACK_AB R178, R147, R128 ;  /* 0x0000008093b2723e */ /* 0x000fe200000000ff */
[----:B-1----:R-:W-:Y:S01]  /*9e50*/  FADD.FTZ R12, R14, R15 ;  /* 0x0000000f0e0c7221 */ /* 0x002fe20000010000 */
[----:B------:R-:W-:Y:S01]  /*9e60*/  @!P1 PRMT R15, RZ, 0x654, R13 ;  /* 0x00000654ff0f9816 */ /* 0x000fe2000000000d */
[----:B------:R-:W0:Y:S02]  /*9e70*/  MUFU.EX2 R123, R123 ;  /* 0x0000007b007b7308 */ /* 0x000e240000000800 */
[----:B------:R-:W-:Y:S01]  /*9e80*/  FADD.FTZ R13, R127, R12 ;  /* 0x0000000c7f0d7221 */ /* 0x000fe20000010000 */
[----:B------:R1:W-:Y:S01]  /*9e90*/  @!P1 SYNCS.ARRIVE.TRANS64.RED.A1T0 RZ, [R15+URZ], RZ ;  /* 0x000000ff0fff99a7 */ /* 0x0003e2000810043f */
[----:B------:R-:W-:Y:S01]  /*9ea0*/  FFMA.FTZ R12, R188, R5, -R151 ;  /* 0x00000005bc0c7223 */ /* 0x000fe20000010897 */
[----:B------:R-:W-:Y:S01]  /*9eb0*/  F2FP.F16.F32.PACK_AB R188, R216, R131 ;  /* 0x00000083d8bc723e */ /* 0x000fe200000000ff */
[----:B------:R-:W-:Y:S01]  /*9ec0*/  FADD.FTZ R124, R196, R13 ;  /* 0x0000000dc47c7221 */ /* 0x000fe20000010000 */
[----:B------:R-:W-:-:S03]  /*9ed0*/  F2FP.F16.F32.PACK_AB R196, R145, R143 ;  /* 0x0000008f91c4723e */ /* 0x000fc600000000ff */
[----:B------:R-:W-:Y:S01]  /*9ee0*/  FADD.FTZ R138, R143, R124 ;  /* 0x0000007c8f8a7221 */ /* 0x000fe20000010000 */
[----:B------:R-:W-:Y:S01]  /*9ef0*/  FADD.FTZ R124, R20, R3 ;  /* 0x00000003147c7221 */ /* 0x000fe20000010000 */
[----:B------:R-:W-:Y:S02]  /*9f00*/  MUFU.EX2 R12, R12 ;  /* 0x0000000c000c7308 */ /* 0x000fe40000000800 */
[----:B------:R-:W-:Y:S01]  /*9f10*/  FADD.FTZ R13, R145, R138 ;  /* 0x0000008a910d7221 */ /* 0x000fe20000010000 */
[----:B------:R-:W-:Y:S01]  /*9f20*/  FADD.FTZ R3, R197, R124 ;  /* 0x0000007cc5037221 */ /* 0x000fe20000010000 */
[----:B------:R-:W-:Y:S02]  /*9f30*/  F2FP.F16.F32.PACK_AB R197, R132, R197 ;  /* 0x000000c584c5723e */ /* 0x000fe400000000ff */
[----:B------:R-:W-:Y:S01]  /*9f40*/  FADD.FTZ R138, R198, R13 ;  /* 0x0000000dc68a7221 */ /* 0x000fe20000010000 */
[----:B------:R-:W-:Y:S01]  /*9f50*/  FADD.FTZ R124, R132, R3 ;  /* 0x00000003847c7221 */ /* 0x000fe20000010000 */
[----:B------:R-:W-:Y:S01]  /*9f60*/  FFMA.FTZ R3, R122, R5, -R151 ;  /* 0x000000057a037223 */ /* 0x000fe20000010897 */
[C---:B------:R-:W-:Y:S01]  /*9f70*/  F2FP.F16.F32.PACK_AB R198, R135.reuse, R198 ;  /* 0x000000c687c6723e */ /* 0x040fe200000000ff */
[----:B------:R-:W-:Y:S01]  /*9f80*/  FADD.FTZ R138, R135, R138 ;  /* 0x0000008a878a7221 */ /* 0x000fe20000010000 */
[----:B------:R-:W-:Y:S01]  /*9f90*/  FADD.FTZ R13, R199, R124 ;  /* 0x0000007cc70d7221 */ /* 0x000fe20000010000 */
[----:B------:R2:W-:Y:S01]  /*9fa0*/  MUFU.EX2 R122, R190 ;  /* 0x000000be007a7308 */ /* 0x0005e20000000800 */
[C---:B------:R-:W-:Y:S01]  /*9fb0*/  F2FP.F16.F32.PACK_AB R199, R136.reuse, R199 ;  /* 0x000000c788c7723e */ /* 0x040fe200000000ff */
[----:B-1----:R-:W-:Y:S01]  /*9fc0*/  FADD.FTZ R15, R133, R138 ;  /* 0x0000008a850f7221 */ /* 0x002fe20000010000 */
[----:B------:R-:W-:Y:S01]  /*9fd0*/  FADD.FTZ R124, R136, R13 ;  /* 0x0000000d887c7221 */ /* 0x000fe20000010000 */
[----:B0-----:R-:W-:-:S02]  /*9fe0*/  F2FP.F16.F32.PACK_AB R179, R123, R126 ;  /* 0x0000007e7bb3723e */ /* 0x001fc400000000ff */
[----:B------:R-:W-:Y:S01]  /*9ff0*/  FADD.FTZ R15, R168, R15 ;  /* 0x0000000fa80f7221 */ /* 0x000fe20000010000 */
[----:B------:R-:W-:Y:S01]  /*a000*/  FADD.FTZ R13, R193, R124 ;  /* 0x0000007cc10d7221 */ /* 0x000fe20000010000 */
[----:B------:R-:W0:Y:S01]  /*a010*/  MUFU.EX2 R20, R3 ;  /* 0x0000000300147308 */ /* 0x000e220000000800 */
[----:B------:R-:W-:Y:S01]  /*a020*/  F2FP.F16.F32.PACK_AB R193, R140, R193 ;  /* 0x000000c18cc1723e */ /* 0x000fe200000000ff */
[----:B------:R-:W-:Y:S01]  /*a030*/  FADD.FTZ R138, R194, R15 ;  /* 0x0000000fc28a7221 */ /* 0x000fe20000010000 */
[----:B------:R-:W-:Y:S01]  /*a040*/  FADD.FTZ R124, R140, R13 ;  /* 0x0000000d8c7c7221 */ /* 0x000fe20000010000 */
[C---:B------:R-:W-:Y:S02]  /*a050*/  F2FP.F16.F32.PACK_AB R194, R137.reuse, R194 ;  /* 0x000000c289c2723e */ /* 0x040fe400000000ff */
[----:B------:R-:W-:Y:S01]  /*a060*/  FADD.FTZ R138, R137, R138 ;  /* 0x0000008a898a7221 */ /* 0x000fe20000010000 */
[----:B------:R-:W-:Y:S01]  /*a070*/  FADD.FTZ R13, R195, R124 ;  /* 0x0000007cc30d7221 */ /* 0x000fe20000010000 */
[----:B------:R-:W-:-:S02]  /*a080*/  F2FP.F16.F32.PACK_AB R195, R150, R195 ;  /* 0x000000c396c3723e */ /* 0x000fc400000000ff */
[----:B------:R-:W-:Y:S01]  /*a090*/  FADD.FTZ R15, R131, R138 ;  /* 0x0000008a830f7221 */ /* 0x000fe20000010000 */
[----:B------:R-:W-:Y:S01]  /*a0a0*/  FADD.FTZ R14, R150, R13 ;  /* 0x0000000d960e7221 */ /* 0x000fe20000010000 */
[----:B--2---:R-:W-:Y:S02]  /*a0b0*/  F2FP.F16.F32.PACK_AB R190, R170, R129 ;  /* 0x00000081aabe723e */ /* 0x004fe400000000ff */
[----:B------:R-:W-:Y:S01]  /*a0c0*/  FADD.FTZ R10, R216, R15 ;  /* 0x0000000fd80a7221 */ /* 0x000fe20000010000 */
[----:B------:R-:W-:Y:S01]  /*a0d0*/  FADD.FTZ R13, R189, R14 ;  /* 0x0000000ebd0d7221 */ /* 0x000fe20000010000 */
[C---:B------:R-:W-:Y:S02]  /*a0e0*/  F2FP.F16.F32.PACK_AB R189, R144.reuse, R189 ;  /* 0x000000bd90bd723e */ /* 0x040fe400000000ff */
[----:B------:R-:W-:Y:S01]  /*a0f0*/  FADD.FTZ R15, R129, R10 ;  /* 0x0000000a810f7221 */ /* 0x000fe20000010000 */
[----:B------:R-:W-:Y:S01]  /*a100*/  FADD.FTZ R10, R144, R13 ;  /* 0x0000000d900a7221 */ /* 0x000fe20000010000 */
[----:B0-----:R-:W-:-:S02]  /*a110*/  F2FP.F16.F32.PACK_AB R177, R121, R20 ;  /* 0x0000001479b1723e */ /* 0x001fc400000000ff */
[----:B------:R-:W-:Y:S01]  /*a120*/  FADD.FTZ R15, R170, R15 ;  /* 0x0000000faa0f7221 */ /* 0x000fe20000010000 */
[----:B------:R-:W-:Y:S01]  /*a130*/  FADD.FTZ R13, R191, R10 ;  /* 0x0000000abf0d7221 */ /* 0x000fe20000010000 */
[----:B------:R-:W-:Y:S02]  /*a140*/  F2FP.F16.F32.PACK_AB R191, R4, R191 ;  /* 0x000000bf04bf723e */ /* 0x000fe400000000ff */
        /* <DEDUP_REMOVED lines=11> */
[----:B------:R-:W-:Y:S01]  /*a200*/  F2FP.F16.F32.PACK_AB R187, R122, R187 ;  /* 0x000000bb7abb723e */ /* 0x000fe200000000ff */
[----:B------:R-:W-:Y:S02]  /*a210*/  IMAD.MOV.U32 R14, RZ, RZ, R7 ;  /* 0x000000ffff0e7224 */ /* 0x000fe400078e0007 */
[----:B------:R-:W-:Y:S01]  /*a220*/  FADD.FTZ R10, R180, R15 ;  /* 0x0000000fb40a7221 */ /* 0x000fe20000010000 */
[----:B------:R-:W-:Y:S01]  /*a230*/  FADD.FTZ R13, R122, R13 ;  /* 0x0000000d7a0d7221 */ /* 0x000fe20000010000 */
[----:B------:R-:W-:-:S02]  /*a240*/  F2FP.F16.F32.PACK_AB R180, R153, R180 ;  /* 0x000000b499b4723e */ /* 0x000fc400000000ff */
[----:B------:R-:W-:Y:S01]  /*a250*/  FADD.FTZ R3, R153, R10 ;  /* 0x0000000a99037221 */ /* 0x000fe20000010000 */
[----:B------:R-:W-:Y:S01]  /*a260*/  FADD.FTZ R13, R130, R13 ;  /* 0x0000000d820d7221 */ /* 0x000fe20000010000 */
[----:B------:R-:W-:Y:S02]  /*a270*/  IMAD.MOV.U32 R10, RZ, RZ, R9 ;  /* 0x000000ffff0a7224 */ /* 0x000fe400078e0009 */
[----:B------:R-:W-:Y:S01]  /*a280*/  FADD.FTZ R4, R182, R3 ;  /* 0x00000003b6047221 */ /* 0x000fe20000010000 */
[C---:B------:R-:W-:Y:S01]  /*a290*/  FADD.FTZ R13, R181.reuse, R13 ;  /* 0x0000000db50d7221 */ /* 0x040fe20000010000 */
[----:B------:R-:W-:Y:S02]  /*a2a0*/  F2FP.F16.F32.PACK_AB R181, R181, R130 ;  /* 0x00000082b5b5723e */ /* 0x000fe400000000ff */
[C---:B------:R-:W-:Y:S01]  /*a2b0*/  FADD.FTZ R3, R155.reuse, R4 ;  /* 0x000000049b037221 */ /* 0x040fe20000010000 */
[----:B------:R-:W-:Y:S01]  /*a2c0*/  FADD.FTZ R13, R134, R13 ;  /* 0x0000000d860d7221 */ /* 0x000fe20000010000 */
[----:B------:R-:W-:-:S02]  /*a2d0*/  F2FP.F16.F32.PACK_AB R182, R155, R182 ;  /* 0x000000b69bb6723e */ /* 0x000fc400000000ff */
[----:B------:R-:W-:Y:S01]  /*a2e0*/  FADD.FTZ R4, R120, R3 ;  /* 0x0000000378047221 */ /* 0x000fe20000010000 */
[----:B------:R-:W-:-:S03]  /*a2f0*/  FADD.FTZ R13, R21, R13 ;  /* 0x0000000d150d7221 */ /* 0x000fc60000010000 */
[----:B------:R-:W-:Y:S01]  /*a300*/  FADD.FTZ R3, R149, R4 ;  /* 0x0000000495037221 */ /* 0x000fe20000010000 */
[----:B------:R-:W-:-:S03]  /*a310*/  FADD.FTZ R13, R20, R13 ;  /* 0x0000000d140d7221 */ /* 0x000fc60000010000 */
[----:B------:R-:W-:Y:S01]  /*a320*/  FADD.FTZ R4, R128, R3 ;  /* 0x0000000380047221 */ /* 0x000fe20000010000 */
[----:B------:R-:W-:-:S03]  /*a330*/  FADD.FTZ R13, R121, R13 ;  /* 0x0000000d790d7221 */ /* 0x000fc60000010000 */
[----:B------:R-:W-:Y:S01]  /*a340*/  FADD.FTZ R4, R147, R4 ;  /* 0x0000000493047221 */ /* 0x000fe20000010000 */
[----:B------:R-:W-:-:S04]  /*a350*/  FADD.FTZ R13, R126, R13 ;  /* 0x0000000d7e0d7221 */ /* 0x000fc80000010000 */
[----:B------:R-:W-:Y:S01]  /*a360*/  FADD.FTZ R3, R123, R13 ;  /* 0x0000000d7b037221 */ /* 0x000fe20000010000 */
[----:B------:R-:W-:Y:S01]  /*a370*/  IMAD.MOV.U32 R13, RZ, RZ, R17 ;  /* 0x000000ffff0d7224 */ /* 0x000fe200078e0011 */
[----:B------:R-:W-:Y:S06]  /*a380*/  @P2 BRA `(.L_x_275) ;  /* 0xffffffbc00802947 */ /* 0x000fec000383ffff */
.L_x_266:
        /* <DEDUP_REMOVED lines=99> */
.L_x_276:
[----:B------:R-:W-:Y:S01]  /*a9c0*/  IMAD R15, R16, 0x8, R2 ;  /* 0x00000008100f7824 */ /* 0x000fe200078e0202 */
[----:B------:R-:W-:-:S04]  /*a9d0*/  SHF.L.U32 R0, R17, 0x1f, RZ ;  /* 0x0000001f11007819 */ /* 0x000fc800000006ff */
[----:B------:R0:W1:Y:S01]  /*a9e0*/  SYNCS.PHASECHK.TRANS64.TRYWAIT P2, [R15+URZ+0x36850], R0 ;  /* 0x036850000f0075a7 */ /* 0x000062000804017f */
[----:B------:R-:W-:Y:S05]  /*a9f0*/  @!P0 BRA `(.L_x_277) ;  /* 0x0000000000048947 */ /* 0x000fea0003800000 */
[----:B------:R-:W-:Y:S01]  /*aa00*/  BPT.TRAP 0x1 ;  /* 0x000000040000795c */ /* 0x000fe20000300000 */
.L_x_277:
[----:B-1----:R-:W-:Y:S05]  /*aa10*/  @P2 BRA `(.L_x_278) ;  /* 0x0000000000082947 */ /* 0x002fea0003800000 */
[----:B------:R-:W1:Y:S02]  /*aa20*/  SYNCS.PHASECHK.TRANS64.TRYWAIT P0, [R15+URZ+0x36850], R0 ;  /* 0x036850000f0075a7 */ /* 0x000e64000800017f */
[----:B-1----:R-:W-:Y:S05]  /*aa30*/  @!P0 BRA `(.L_x_279) ;  /* 0x0000007c008c8947 */ /* 0x002fea0003800000 */
.L_x_278:
[----:B------:R-:W-:Y:S05]  /*aa40*/  WARPSYNC.ALL ;  /* 0x0000000000007948 */ /* 0x000fea0003800000 */
[----:B------:R-:W-:Y:S01]  /*aa50*/  IADD3 R2, R2, 0x400, RZ ;  /* 0x0000040002027810 */ /* 0x000fe20007ffe0ff */
[----:B------:R-:W-:Y:S01]  /*aa60*/  WARPGROUP.ARRIVE ;  /* 0x00000000000079c5 */ /* 0x000fe20000000000 */
[----:B------:R-:W-:Y:S01]  /*aa70*/  IMAD.MOV.U32 R13, RZ, RZ, 0x40000040 ;  /* 0x40000040ff0d7424 */ /* 0x000fe200078e00ff */
[----:B01----:R-:W0:Y:S01]  /*aa80*/  SHFL.BFLY PT, R0, R3, 0x2, 0x1f ;  /* 0x0c401f0003007f89 */ /* 0x003e2200000e0000 */
[----:B------:R-:W-:Y:S01]  /*aa90*/  SHF.R.U32.HI R2, RZ, 0x4, R2 ;  /* 0x00000004ff027819 */ /* 0x000fe20000011602 */
[----:B------:R-:W-:-:S03]  /*aaa0*/  VIADD R208, R208, 0x1 ;  /* 0x00000001d0d07836 */ /* 0x000fc60000000000 */
[----:B------:R-:W-:-:S04]  /*aab0*/  LOP3.LUT R2, R2, 0x3fff, RZ, 0xc0, !PT ;  /* 0x00003fff02027812 */ /* 0x000fc800078ec0ff */
[----:B------:R-:W-:-:S05]  /*aac0*/  LOP3.LUT R11, R2, 0x3800000, RZ, 0xfc, !PT ;  /* 0x03800000020b7812 */ /* 0x000fca00078efcff */
[----:B------:R-:W-:Y:S02]  /*aad0*/  IMAD R10, R16, 0xa80, R11 ;  /* 0x00000a80100a7824 */ /* 0x000fe400078e020b */
[----:B------:R-:W-:Y:S02]  /*aae0*/  IMAD.MOV.U32 R11, RZ, RZ, 0x40000040 ;  /* 0x40000040ff0b7424 */ /* 0x000fe400078e00ff */
[C---:B------:R-:W-:Y:S01]  /*aaf0*/  VIADD R12, R10.reuse, 0x80 ;  /* 0x000000800a0c7836 */ /* 0x040fe20000000000 */
[----:B------:R-:W-:Y:S01]  /*ab00*/  R2UR UR6, R10 ;  /* 0x000000000a0672ca */ /* 0x000fe200000e0000 */
[----:B------:R-:W-:Y:S01]  /*ab10*/  VIADD R16, R16, 0x1 ;  /* 0x0000000110107836 */ /* 0x000fe20000000000 */
[----:B------:R-:W-:Y:S01]  /*ab20*/  R2UR UR7, R11 ;  /* 0x000000000b0772ca */ /* 0x000fe200000e0000 */
[----:B------:R-:W-:Y:S02]  /*ab30*/  IMAD.MOV.U32 R11, RZ, RZ, 0x40000040 ;  /* 0x40000040ff0b7424 */ /* 0x000fe400078e00ff */
[----:B0-----:R-:W-:Y:S01]  /*ab40*/  FADD.FTZ R2, R0, R3 ;  /* 0x0000000300027221 */ /* 0x001fe20000010000 */
[----:B------:R-:W-:-:S04]  /*ab50*/  ISETP.NE.AND P2, PT, R16, 0x2, PT ;  /* 0x000000021000780c */ /* 0x000fc80003f45270 */
[----:B------:R-:W-:-:S05]  /*ab60*/  SEL R16, R16, RZ, P2 ;  /* 0x000000ff10107207 */ /* 0x000fca0001000000 */
[----:B------:R-:W-:Y:S01]  /*ab70*/  HGMMA.64x192x16.F32 R24, R200, gdesc[UR4].tnspB, R24, gsb0 ;  /* 0x42e00004c8187df0 */ /* 0x000fe20008000818 */
[----:B------:R-:W-:Y:S01]  /*ab80*/  R2UR UR6, R12 ;  /* 0x000000000c0672ca */ /* 0x000fe200000e0000 */
[----:B------:R-:W-:Y:S01]  /*ab90*/  VIADD R12, R10, 0x100 ;  /* 0x000001000a0c7836 */ /* 0x000fe20000000000 */
[----:B------:R-:W-:Y:S01]  /*aba0*/  R2UR UR7, R13 ;  /* 0x000000000d0772ca */ /* 0x000fe200000e0000 */
[----:B------:R-:W-:Y:S01]  /*abb0*/  IMAD.MOV.U32 R13, RZ, RZ, 0x40000040 ;  /* 0x40000040ff0d7424 */ /* 0x000fe200078e00ff */
[----:B------:R-:W-:Y:S02]  /*abc0*/  WARPGROUP.DEPBAR.LE gsb0, 0x0 ;  /* 0x00008000000079c5 */ /* 0x000fe40000010000 */
[----:B------:R-:W-:-:S13]  /*abd0*/  WARPGROUP.ARRIVE ;  /* 0x00000000000079c5 */ /* 0x000fda0000000000 */
[----:B------:R-:W-:Y:S01]  /*abe0*/  HGMMA.64x192x16.F32 R24, R196, gdesc[UR4].tnspB, R24, gsb0 ;  /* 0x42e00004c4187df0 */ /* 0x000fe20008000818 */
[----:B------:R-:W-:Y:S02]  /*abf0*/  R2UR UR6, R12 ;  /* 0x000000000c0672ca */ /* 0x000fe400000e0000 */
[----:B------:R-:W-:Y:S01]  /*ac00*/  R2UR UR7, R13 ;  /* 0x000000000d0772ca */ /* 0x000fe200000e0000 */
[----:B------:R-:W-:Y:S01]  /*ac10*/  IMAD.MOV.U32 R13, RZ, RZ, 0x40000040 ;  /* 0x40000040ff0d7424 */ /* 0x000fe200078e00ff */
[----:B------:R-:W-:Y:S01]  /*ac20*/  IADD3 R12, R10, 0x180, RZ ;  /* 0x000001800a0c7810 */ /* 0x000fe20007ffe0ff */
[----:B------:R-:W-:Y:S02]  /*ac30*/  WARPGROUP.DEPBAR.LE gsb0, 0x0 ;  /* 0x00008000000079c5 */ /* 0x000fe40000010000 */
[----:B------:R-:W-:-:S12]  /*ac40*/  WARPGROUP.ARRIVE ;  /* 0x00000000000079c5 */ /* 0x000fd80000000000 */
        /* <DEDUP_REMOVED lines=8> */
[----:B------:R-:W-:Y:S01]  /*acd0*/  R2UR UR6, R12 ;  /* 0x000000000c0672ca */ /* 0x000fe200000e0000 */
[C---:B------:R-:W-:Y:S01]  /*ace0*/  VIADD R12, R10.reuse, 0x280 ;  /* 0x000002800a0c7836 */ /* 0x040fe20000000000 */
[----:B------:R-:W-:Y:S01]  /*acf0*/  R2UR UR7, R13 ;  /* 0x000000000d0772ca */ /* 0x000fe200000e0000 */
[----:B------:R-:W-:Y:S01]  /*ad00*/  IMAD.MOV.U32 R13, RZ, RZ, 0x40000040 ;  /* 0x40000040ff0d7424 */ /* 0x000fe200078e00ff */
[----:B------:R-:W-:Y:S01]  /*ad10*/  IADD3 R10, R10, 0x300, RZ ;  /* 0x000003000a0a7810 */ /* 0x000fe20007ffe0ff */
[----:B------:R-:W-:Y:S02]  /*ad20*/  WARPGROUP.DEPBAR.LE gsb0, 0x0 ;  /* 0x00008000000079c5 */ /* 0x000fe40000010000 */
[----:B------:R-:W-:-:S12]  /*ad30*/  WARPGROUP.ARRIVE ;  /* 0x00000000000079c5 */ /* 0x000fd80000000000 */
[----:B------:R-:W-:Y:S01]  /*ad40*/  HGMMA.64x192x16.F32 R24, R184, gdesc[UR4].tnspB, R24, gsb0 ;  /* 0x42e00004b8187df0 */ /* 0x000fe20008000818 */
[----:B------:R-:W-:Y:S02]  /*ad50*/  R2UR UR6, R12 ;  /* 0x000000000c0672ca */ /* 0x000fe400000e0000 */
[----:B------:R-:W-:Y:S02]  /*ad60*/  R2UR UR7, R13 ;  /* 0x000000000d0772ca */ /* 0x000fe400000e0000 */
[----:B------:R-:W0:Y:S02]  /*ad70*/  SHFL.BFLY PT, R13, R2, 0x1, 0x1f ;  /* 0x0c201f00020d7f89 */ /* 0x000e2400000e0000 */
[----:B0-----:R-:W-:Y:S01]  /*ad80*/  FADD.FTZ R13, R2, R13 ;  /* 0x0000000d020d7221 */ /* 0x001fe20000010000 */
[----:B------:R-:W-:-:S04]  /*ad90*/  IMAD.MOV.U32 R2, RZ, RZ, -0x800000 ;  /* 0xff800000ff027424 */ /* 0x000fc800078e00ff */
[----:B------:R-:W-:-:S13]  /*ada0*/  FSETP.NE.FTZ.AND P3, PT, R13, RZ, PT ;  /* 0x000000ff0d00720b */ /* 0x000fda0003f75000 */
[----:B------:R-:W0:Y:S02]  /*adb0*/  @P3 MUFU.LG2 R12, R13 ;  /* 0x0000000d000c3308 */ /* 0x000e240000000c00 */
[----:B0-----:R-:W-:Y:S01]  /*adc0*/  @P3 FMUL.FTZ R12, R12, 0.69314718246459960938 ;  /* 0x3f3172180c0c3820 */ /* 0x001fe20000410000 */
[----:B------:R-:W-:Y:S02]  /*add0*/  WARPGROUP.DEPBAR.LE gsb0, 0x0 ;  /* 0x00008000000079c5 */ /* 0x000fe40000010000 */
[----:B------:R-:W-:-:S06]  /*ade0*/  WARPGROUP.ARRIVE ;  /* 0x00000000000079c5 */ /* 0x000fcc0000000000 */
[----:B------:R-:W-:Y:S01]  /*adf0*/  HGMMA.64x192x16.F32 R24, R180, gdesc[UR4].tnspB, R24, gsb0 ;  /* 0x42e00004b4187df0 */ /* 0x000fe20008000818 */
[----:B------:R-:W-:Y:S02]  /*ae00*/  R2UR UR6, R10 ;  /* 0x000000000a0672ca */ /* 0x000fe400000e0000 */
[----:B------:R-:W-:Y:S02]  /*ae10*/  R2UR UR7, R11 ;  /* 0x000000000b0772ca */ /* 0x000fe400000e0000 */
[----:B------:R-:W0:Y:S01]  /*ae20*/  SHFL.BFLY PT, R11, R4, 0x2, 0x1f ;  /* 0x0c401f00040b7f89 */ /* 0x000e2200000e0000 */
[----:B------:R-:W-:-:S06]  /*ae30*/  MOV R10, RZ ;  /* 0x000000ff000a7202 */ /* 0x000fcc0000000f00 */
[----:B------:R-:W-:Y:S01]  /*ae40*/  @P3 MUFU.RCP R10, R13 ;  /* 0x0000000d000a3308 */ /* 0x000fe20000001000 */
[----:B0-----:R-:W-:Y:S01]  /*ae50*/  FADD.FTZ R11, R11, R4 ;  /* 0x000000040b0b7221 */ /* 0x001fe20000010000 */
[----:B------:R-:W-:-:S04]  /*ae60*/  IMAD.MOV.U32 R4, RZ, RZ, RZ ;  /* 0x000000ffff047224 */ /* 0x000fc800078e00ff */
[----:B------:R-:W0:Y:S02]  /*ae70*/  SHFL.BFLY PT, R0, R11, 0x1, 0x1f ;  /* 0x0c201f000b007f89 */ /* 0x000e2400000e0000 */
[----:B0-----:R-:W-:Y:S01]  /*ae80*/  FADD.FTZ R14, R11, R0 ;  /* 0x000000000b0e7221 */ /* 0x001fe20000010000 */
[----:B------:R-:W-:Y:S01]  /*ae90*/  @!P1 VIADD R11, R15, 0x36860 ;  /* 0x000368600f0b9836 */ /* 0x000fe20000000000 */
[----:B------:R-:W-:-:S03]  /*aea0*/  SEL R0, RZ, 0x1, P2 ;  /* 0x00000001ff007807 */ /* 0x000fc60001000000 */
[----:B------:R-:W-:Y:S02]  /*aeb0*/  FSETP.NE.FTZ.AND P0, PT, R14, RZ, PT ;  /* 0x000000ff0e00720b */ /* 0x000fe40003f15000 */
[----:B------:R-:W-:Y:S02]  /*aec0*/  @!P1 PRMT R11, RZ, 0x654, R11 ;  /* 0x00000654ff0b9816 */ /* 0x000fe4000000000b */
[----:B------:R-:W-:Y:S01]  /*aed0*/  LOP3.LUT R17, R17, R0, RZ, 0x3c, !PT ;  /* 0x0000000011117212 */ /* 0x000fe200078e3cff */
[----:B------:R-:W-:-:S08]  /*aee0*/  IMAD.MOV.U32 R0, RZ, RZ, -0x800000 ;  /* 0xff800000ff007424 */ /* 0x000fd000078e00ff */
[----:B------:R-:W0:Y:S01]  /*aef0*/  @P0 MUFU.LG2 R8, R14 ;  /* 0x0000000e00080308 */ /* 0x000e220000000c00 */
[C---:B------:R-:W-:Y:S01]  /*af00*/  @P0 FMUL.FTZ R6, R5.reuse, 0.69314718246459960938 ;  /* 0x3f31721805060820 */ /* 0x040fe20000410000 */
[----:B------:R-:W-:-:S04]  /*af10*/  @P3 FMUL.FTZ R5, R5, 0.69314718246459960938 ;  /* 0x3f31721805053820 */ /* 0x000fc80000410000 */
[----:B------:R-:W-:Y:S02]  /*af20*/  @P3 FFMA.FTZ R0, R5, R9, R12 ;  /* 0x0000000905003223 */ /* 0x000fe4000001000c */
[----:B------:R-:W1:Y:S01]  /*af30*/  @P0 MUFU.RCP R4, R14 ;  /* 0x0000000e00040308 */ /* 0x000e620000001000 */
[----:B0-----:R-:W-:-:S04]  /*af40*/  @P0 FMUL.FTZ R3, R8, 0.69314718246459960938 ;  /* 0x3f31721808030820 */ /* 0x001fc80000410000 */
[----:B------:R-:W-:Y:S01]  /*af50*/  @P0 FFMA.FTZ R2, R6, R7, R3 ;  /* 0x0000000706020223 */ /* 0x000fe20000010003 */
[----:B------:R-:W-:Y:S01]  /*af60*/  PLOP3.LUT P0, PT, PT, PT, PT, 0x8, 0x0 ;  /* 0x000000000000781c */ /* 0x000fe20003f0e170 */
[----:B------:R-:W-:Y:S02]  /*af70*/  WARPGROUP.DEPBAR.LE gsb0, 0x0 ;  /* 0x00008000000079c5 */ /* 0x000fe40000010000 */
[----:B------:R-:W-:-:S06]  /*af80*/  WARPGROUP.ARRIVE ;  /* 0x00000000000079c5 */ /* 0x000fcc0000000000 */
[----:B------:R-:W-:Y:S03]  /*af90*/  HGMMA.64x192x16.F32 R24, R176, gdesc[UR4].tnspB, R24, gsb0 ;  /* 0x42e00004b0187df0 */ /* 0x000fe60008000818 */
[----:B------:R-:W-:Y:S02]  /*afa0*/  WARPGROUP.DEPBAR.LE gsb0, 0x0 ;  /* 0x00008000000079c5 */ /* 0x000fe40000010000 */
[----:B------:R0:W-:Y:S01]  /*afb0*/  @!P1 SYNCS.ARRIVE.TRANS64.RED.A1T0 RZ, [R11+URZ], RZ ;  /* 0x000000ff0bff99a7 */ /* 0x0001e2000810043f */
[-C--:B------:R-:W-:Y:S01]  /*afc0*/  FMUL.FTZ R131, R43, R10.reuse ;  /* 0x0000000a2b837220 */ /* 0x080fe20000410000 */
[----:B------:R-:W-:Y:S01]  /*afd0*/  FMUL.FTZ R134, R47, R10 ;  /* 0x0000000a2f867220 */ /* 0x000fe20000410000 */
[----:B-1----:R-:W-:Y:S01]  /*afe0*/  FMUL.FTZ R3, R36, R4 ;  /* 0x0000000424037220 */ /* 0x002fe20000410000 */
        /* <DEDUP_REMOVED lines=92> */
[----:B0-----:R-:W-:-:S07]  /*b5b0*/  FMUL.FTZ R119, R119, R10 ;  /* 0x0000000a77777220 */ /* 0x001fce0000410000 */
.L_x_258:
[----:B------:R-:W0:Y:S01]  /*b5c0*/  S2R R5, SR_CgaCtaId ;  /* 0x0000000000057919 */ /* 0x000e220000008800 */
[----:B------:R-:W-:Y:S01]  /*b5d0*/  MOV R38, 0x400 ;  /* 0x0000040000267802 */ /* 0x000fe20000000f00 */
[----:B------:R-:W-:Y:S01]  /*b5e0*/  BSSY B0, `(.L_x_280) ;  /* 0x0000233000007945 */ /* 0x000fe20003800000 */
[----:B------:R-:W-:Y:S02]  /*b5f0*/  BAR.SYNC.DEFER_BLOCKING 0x5, 0x120 ;  /* 0x0144800000007b1d */ /* 0x000fe40000010000 */
[----:B0-----:R-:W-:-:S05]  /*b600*/  LEA R38, R5, R38, 0x18 ;  /* 0x0000002605267211 */ /* 0x001fca00078ec0ff */
[----:B------:R0:W1:Y:S01]  /*b610*/  LDS.128 R100, [R38+0x368d0] ;  /* 0x0368d00026647984 */ /* 0x0000620000000c00 */
[----:B------:R-:W-:Y:S06]  /*b620*/  BAR.ARV 0x4, 0x120 ;  /* 0x0104800000007b1d */ /* 0x000fec0000002000 */
[----:B------:R-:W-:Y:S05]  /*b630*/  @P0 BRA `(.L_x_281) ;  /* 0x0000001800040947 */ /* 0x000fea0003800000 */
[----:B------:R-:W2:Y:S01]  /*b640*/  S2R R5, SR_SWINHI ;  /* 0x0000000000057919 */ /* 0x000ea20000002f00 */
[----:B------:R-:W-:Y:S01]  /*b650*/  F2FP.F16.F32.PACK_AB R6, R7, R6 ;  /* 0x000000060706723e */ /* 0x000fe200000000ff */
[----:B------:R-:W-:Y:S01]  /*b660*/  ULDC.64 UR4, c[0x0][0xbe0] ;  /* 0x0002f80000047ab9 */ /* 0x000fe20000000a00 */
        /* <DEDUP_REMOVED lines=15> */
[----:B------:R-:W-:Y:S02]  /*b760*/  MOV R20, R38 ;  /* 0x0000002600147202 */ /* 0x000fe40000000f00 */
[----:B--2---:R-:W-:-:S02]  /*b770*/  MOV R21, R5 ;  /* 0x0000000500157202 */ /* 0x004fc40000000f00 */
[----:B------:R-:W-:Y:S02]  /*b780*/  F2FP.F16.F32.PACK_AB R114, R117, R116 ;  /* 0x000000747572723e */ /* 0x000fe400000000ff */
[----:B------:R-:W-:Y:S01]  /*b790*/  F2FP.F16.F32.PACK_AB R115, R119, R118 ;  /* 0x000000767773723e */ /* 0x000fe200000000ff */
[----:B------:R-:W-:-:S03]  /*b7a0*/  IMAD.WIDE R4, R213, 0x2, R20 ;  /* 0x00000002d5047825 */ /* 0x000fc600078e0214 */
[C---:B------:R-:W-:Y:S02]  /*b7b0*/  IADD3 R51, P2, R4.reuse, 0x20, RZ ;  /* 0x0000002004337810 */ /* 0x040fe40007f5e0ff */
[C---:B------:R-:W-:Y:S02]  /*b7c0*/  IADD3 R139, P6, R4.reuse, 0x60, RZ ;  /* 0x00000060048b7810 */ /* 0x040fe40007fde0ff */
[C---:B------:R-:W-:Y:S01]  /*b7d0*/  LOP3.LUT R25, R4.reuse, 0x380, RZ, 0xc0, !PT ;  /* 0x0000038004197812 */ /* 0x040fe200078ec0ff */
[--C-:B------:R-:W-:Y:S01]  /*b7e0*/  IMAD.X R9, RZ, RZ, R5.reuse, P2 ;  /* 0x000000ffff097224 */ /* 0x100fe200010e0605 */
[C---:B------:R-:W-:Y:S01]  /*b7f0*/  IADD3 R95, P1, R4.reuse, 0x40, RZ ;  /* 0x00000040045f7810 */ /* 0x040fe20007f3e0ff */
[--C-:B------:R-:W-:Y:S01]  /*b800*/  IMAD.X R13, RZ, RZ, R5.reuse, P6 ;  /* 0x000000ffff0d7224 */ /* 0x100fe200030e0605 */
[----:B------:R-:W-:Y:S02]  /*b810*/  IADD3 R141, P5, R4, 0x4000, RZ ;  /* 0x00004000048d7810 */ /* 0x000fe40007fbe0ff */
[----:B------:R-:W-:Y:S01]  /*b820*/  LOP3.LUT R8, R51, 0x380, RZ, 0xc0, !PT ;  /* 0x0000038033087812 */ /* 0x000fe200078ec0ff */
[----:B------:R-:W-:Y:S01]  /*b830*/  IMAD.X R11, RZ, RZ, R5, P1 ;  /* 0x000000ffff0b7224 */ /* 0x000fe200008e0605 */
[----:B------:R-:W-:-:S02]  /*b840*/  LOP3.LUT R12, R139, 0x380, RZ, 0xc0, !PT ;  /* 0x000003808b0c7812 */ /* 0x000fc400078ec0ff */
[----:B------:R-:W-:Y:S02]  /*b850*/  SHF.R.U64 R25, R25, 0x3, RZ ;  /* 0x0000000319197819 */ /* 0x000fe400000012ff */
[----:B------:R-:W-:Y:S02]  /*b860*/  IADD3.X R15, RZ, R5, RZ, P5, !PT ;  /* 0x00000005ff0f7210 */ /* 0x000fe40002ffe4ff */
[C---:B------:R-:W-:Y:S02]  /*b870*/  IADD3 R143, P0, R4.reuse, 0x4020, RZ ;  /* 0x00004020048f7810 */ /* 0x040fe40007f1e0ff */
[C---:B------:R-:W-:Y:S02]  /*b880*/  IADD3 R145, P4, R4.reuse, 0x4040, RZ ;  /* 0x0000404004917810 */ /* 0x040fe40007f9e0ff */
[C---:B------:R-:W-:Y:S01]  /*b890*/  IADD3 R147, P3, R4.reuse, 0x4060, RZ ;  /* 0x0000406004937810 */ /* 0x040fe20007f7e0ff */
[--C-:B------:R-:W-:Y:S01]  /*b8a0*/  IMAD.X R27, RZ, RZ, R5.reuse, P0 ;  /* 0x000000ffff1b7224 */ /* 0x100fe200000e0605 */
[C---:B------:R-:W-:Y:S01]  /*b8b0*/  IADD3 R149, P2, R4.reuse, 0x8000, RZ ;  /* 0x0000800004957810 */ /* 0x040fe20007f5e0ff */
[--C-:B------:R-:W-:Y:S01]  /*b8c0*/  IMAD.X R29, RZ, RZ, R5.reuse, P4 ;  /* 0x000000ffff1d7224 */ /* 0x100fe200020e0605 */
[C---:B------:R-:W-:Y:S01]  /*b8d0*/  IADD3 R151, P1, R4.reuse, 0x8020, RZ ;  /* 0x0000802004977810 */ /* 0x040fe20007f3e0ff */
[--C-:B------:R-:W-:Y:S01]  /*b8e0*/  IMAD.X R31, RZ, RZ, R5.reuse, P3 ;  /* 0x000000ffff1f7224 */ /* 0x100fe200018e0605 */
[C---:B------:R-:W-:Y:S01]  /*b8f0*/  IADD3 R82, P6, R4.reuse, 0x8040, RZ ;  /* 0x0000804004527810 */ /* 0x040fe20007fde0ff */
[--C-:B------:R-:W-:Y:S01]  /*b900*/  IMAD.X R33, RZ, RZ, R5.reuse, P2 ;  /* 0x000000ffff217224 */ /* 0x100fe200010e0605 */
[----:B------:R-:W-:Y:S01]  /*b910*/  IADD3 R153, P5, R4, 0x8060, RZ ;  /* 0x0000806004997810 */ /* 0x000fe20007fbe0ff */
[----:B------:R-:W-:Y:S01]  /*b920*/  IMAD.X R35, RZ, RZ, R5, P1 ;  /* 0x000000ffff237224 */ /* 0x000fe200008e0605 */
[----:B------:R-:W-:-:S02]  /*b930*/  SHF.R.U64 R8, R8, 0x3, RZ ;  /* 0x0000000308087819 */ /* 0x000fc400000012ff */
[----:B------:R-:W-:Y:S02]  /*b940*/  SHF.R.U64 R12, R12, 0x3, RZ ;  /* 0x000000030c0c7819 */ /* 0x000fe400000012ff */
[----:B------:R-:W-:Y:S01]  /*b950*/  LOP3.LUT R4, R25, R4, RZ, 0x3c, !PT ;  /* 0x0000000419047212 */ /* 0x000fe200078e3cff */
[----:B------:R-:W-:Y:S01]  /*b960*/  IMAD.X R25, RZ, RZ, R5, P5 ;  /* 0x000000ffff197224 */ /* 0x000fe200028e0605 */
[----:B------:R-:W-:Y:S02]  /*b970*/  LOP3.LUT R8, R8, R51, RZ, 0x3c, !PT ;  /* 0x0000003308087212 */ /* 0x000fe400078e3cff */
[----:B------:R-:W-:Y:S02]  /*b980*/  LOP3.LUT R12, R12, R139, RZ, 0x3c, !PT ;  /* 0x0000008b0c0c7212 */ /* 0x000fe400078e3cff */
[----:B------:R-:W-:Y:S02]  /*b990*/  MOV R139, R4 ;  /* 0x00000004008b7202 */ /* 0x000fe40000000f00 */
[----:B------:R-:W-:-:S02]  /*b9a0*/  LOP3.LUT R10, R95, 0x380, RZ, 0xc0, !PT ;  /* 0x000003805f0a7812 */ /* 0x000fc400078ec0ff */
[----:B------:R-:W-:Y:S02]  /*b9b0*/  F2FP.F16.F32.PACK_AB R4, R123, R24 ;  /* 0x000000187b04723e */ /* 0x000fe400000000ff */
[----:B------:R-:W-:Y:S02]  /*b9c0*/  LOP3.LUT R14, R141, 0x380, RZ, 0xc0, !PT ;  /* 0x000003808d0e7812 */ /* 0x000fe400078ec0ff */
[----:B------:R-:W-:Y:S02]  /*b9d0*/  LOP3.LUT R32, R149, 0x380, RZ, 0xc0, !PT ;  /* 0x0000038095207812 */ /* 0x000fe400078ec0ff */
[----:B------:R-:W-:Y:S02]  /*b9e0*/  LOP3.LUT R24, R151, 0x380, RZ, 0xc0, !PT ;  /* 0x0000038097187812 */ /* 0x000fe400078ec0ff */
[----:B------:R-:W-:Y:S02]  /*b9f0*/  LOP3.LUT R26, R143, 0x380, RZ, 0xc0, !PT ;  /* 0x000003808f1a7812 */ /* 0x000fe400078ec0ff */
[----:B------:R-:W-:-:S02]  /*ba00*/  LOP3.LUT R94, R153, 0x380, RZ, 0xc0, !PT ;  /* 0x00000380995e7812 */ /* 0x000fc400078ec0ff */
[----:B------:R-:W-:Y:S02]  /*ba10*/  MOV R123, R8 ;  /* 0x00000008007b7202 */ /* 0x000fe40000000f00 */
[----:B------:R-:W-:Y:S02]  /*ba20*/  LOP3.LUT R28, R145, 0x380, RZ, 0xc0, !PT ;  /* 0x00000380911c7812 */ /* 0x000fe400078ec0ff */
[----:B------:R-:W-:Y:S02]  /*ba30*/  LOP3.LUT R30, R147, 0x380, RZ, 0xc0, !PT ;  /* 0x00000380931e7812 */ /* 0x000fe400078ec0ff */
[----:B------:R-:W-:Y:S02]  /*ba40*/  F2FP.F16.F32.PACK_AB R8, R41, R40 ;  /* 0x000000282908723e */ /* 0x000fe400000000ff */
[----:B------:R-:W-:Y:S01]  /*ba50*/  IADD3.X R37, RZ, R5, RZ, P6, !PT ;  /* 0x00000005ff257210 */ /* 0x000fe200037fe4ff */
[----:B------:R-:W2:Y:S01]  /*ba60*/  LDC.64 R40, c[0x0][0xbd8] ;  /* 0x0002f600ff287b82 */ /* 0x000ea20000000a00 */
[----:B------:R-:W-:-:S02]  /*ba70*/  SHF.R.U64 R10, R10, 0x3, RZ ;  /* 0x000000030a0a7819 */ /* 0x000fc400000012ff */
[----:B------:R-:W-:Y:S02]  /*ba80*/  SHF.R.U64 R14, R14, 0x3, RZ ;  /* 0x000000030e0e7819 */ /* 0x000fe400000012ff */
[----:B------:R-:W-:Y:S02]  /*ba90*/  SHF.R.U64 R32, R32, 0x3, RZ ;  /* 0x0000000320207819 */ /* 0x000fe400000012ff */
[----:B------:R-:W-:Y:S01]  /*baa0*/  F2FP.F16.F32.PACK_AB R5, R137, R138 ;  /* 0x0000008a8905723e */ /* 0x000fe200000000ff */
[----:B------:R-:W-:Y:S01]  /*bab0*/  BAR.SYNC.DEFER_BLOCKING 0x1, 0x100 ;  /* 0x0044000000007b1d */ /* 0x000fe20000010000 */
[----:B------:R-:W-:Y:S02]  /*bac0*/  SHF.R.U64 R24, R24, 0x3, RZ ;  /* 0x0000000318187819 */ /* 0x000fe400000012ff */
[----:B------:R-:W-:Y:S02]  /*bad0*/  SHF.R.U64 R26, R26, 0x3, RZ ;  /* 0x000000031a1a7819 */ /* 0x000fe400000012ff */
[----:B------:R-:W-:-:S02]  /*bae0*/  LOP3.LUT R51, R82, 0x380, RZ, 0xc0, !PT ;  /* 0x0000038052337812 */ /* 0x000fc400078ec0ff */
[----:B------:R-:W-:Y:S02]  /*baf0*/  SHF.R.U64 R94, R94, 0x3, RZ ;  /* 0x000000035e5e7819 */ /* 0x000fe400000012ff */
[----:B------:R-:W-:Y:S02]  /*bb00*/  SHF.R.U64 R28, R28, 0x3, RZ ;  /* 0x000000031c1c7819 */ /* 0x000fe400000012ff */
[----:B------:R-:W-:Y:S02]  /*bb10*/  SHF.R.U64 R30, R30, 0x3, RZ ;  /* 0x000000031e1e7819 */ /* 0x000fe400000012ff */
[----:B------:R-:W-:Y:S02]  /*bb20*/  LOP3.LUT R10, R10, R95, RZ, 0x3c, !PT ;  /* 0x0000005f0a0a7212 */ /* 0x000fe400078e3cff */
[----:B------:R-:W-:Y:S02]  /*bb30*/  LOP3.LUT R14, R14, R141, RZ, 0x3c, !PT ;  /* 0x0000008d0e0e7212 */ /* 0x000fe400078e3cff */
[----:B------:R-:W-:-:S02]  /*bb40*/  LOP3.LUT R32, R32, R149, RZ, 0x3c, !PT ;  /* 0x0000009520207212 */ /* 0x000fc400078e3cff */
[----:B------:R-:W-:Y:S02]  /*bb50*/  LOP3.LUT R34, R24, R151, RZ, 0x3c, !PT ;  /* 0x0000009718227212 */ /* 0x000fe400078e3cff */
[----:B------:R-:W-:Y:S02]  /*bb60*/  LOP3.LUT R26, R26, R143, RZ, 0x3c, !PT ;  /* 0x0000008f1a1a7212 */ /* 0x000fe400078e3cff */
[----:B------:R-:W-:Y:S01]  /*bb70*/  SHF.R.U64 R51, R51, 0x3, RZ ;  /* 0x0000000333337819 */ /* 0x000fe200000012ff */
[----:B------:R3:W-:Y:S01]  /*bb80*/  STSM.16.M88.4 [R139], R4 ;  /* 0x000000048b007844 */ /* 0x0007e20000000200 */
[----:B------:R-:W-:Y:S02]  /*bb90*/  LOP3.LUT R24, R94, R153, RZ, 0x3c, !PT ;  /* 0x000000995e187212 */ /* 0x000fe400078e3cff */
[----:B------:R-:W-:Y:S02]  /*bba0*/  LOP3.LUT R28, R28, R145, RZ, 0x3c, !PT ;  /* 0x000000911c1c7212 */ /* 0x000fe400078e3cff */
[----:B------:R-:W-:-:S02]  /*bbb0*/  LOP3.LUT R30, R30, R147, RZ, 0x3c, !PT ;  /* 0x000000931e1e7212 */ /* 0x000fc400078e3cff */
[----:B------:R-:W-:Y:S02]  /*bbc0*/  MOV R120, R10 ;  /* 0x0000000a00787202 */ /* 0x000fe40000000f00 */
[----:B-1----:R-:W-:Y:S02]  /*bbd0*/  MOV R100, R12 ;  /* 0x0000000c00647202 */ /* 0x002fe40000000f00 */
[----:B------:R-:W-:Y:S02]  /*bbe0*/  MOV R95, R14 ;  /* 0x0000000e005f7202 */ /* 0x000fe40000000f00 */
[----:B------:R-:W-:Y:S02]  /*bbf0*/  MOV R33, R32 ;  /* 0x0000002000217202 */ /* 0x000fe40000000f00 */
[----:B------:R-:W-:Y:S02]  /*bc00*/  F2FP.F16.F32.PACK_AB R9, R131, R128 ;  /* 0x000000808309723e */ /* 0x000fe400000000ff */
[----:B---3--:R-:W-:-:S02]  /*bc10*/  F2FP.F16.F32.PACK_AB R4, R124, R121 ;  /* 0x000000797c04723e */ /* 0x008fc400000000ff */
[----:B------:R-:W-:Y:S02]  /*bc20*/  F2FP.F16.F32.PACK_AB R5, R133, R130 ;  /* 0x000000828505723e */ /* 0x000fe400000000ff */
[----:B------:R-:W-:Y:S02]  /*bc30*/  F2FP.F16.F32.PACK_AB R6, R122, R3 ;  /* 0x000000037a06723e */ /* 0x000fe400000000ff */
[----:B------:R-:W-:Y:S02]  /*bc40*/  F2FP.F16.F32.PACK_AB R7, R136, R129 ;  /* 0x000000818807723e */ /* 0x000fe400000000ff */
[----:B------:R-:W-:Y:S02]  /*bc50*/  F2FP.F16.F32.PACK_AB R10, R45, R44 ;  /* 0x0000002c2d0a723e */ /* 0x000fe400000000ff */
[----:B------:R-:W-:Y:S01]  /*bc60*/  F2FP.F16.F32.PACK_AB R11, R134, R127 ;  /* 0x0000007f860b723e */ /* 0x000fe200000000ff */
[----:B------:R1:W-:Y:S01]  /*bc70*/  STSM.16.M88.4 [R123], R4 ;  /* 0x000000047b007844 */ /* 0x0003e20000000200 */
[----:B------:R-:W-:-:S02]  /*bc80*/  LOP3.LUT R36, R51, R82, RZ, 0x3c, !PT ;  /* 0x0000005233247212 */ /* 0x000fc400078e3cff */
[----:B------:R-:W-:Y:S01]  /*bc90*/  MOV R94, R26 ;  /* 0x0000001a005e7202 */ /* 0x000fe20000000f00 */
[----:B------:R3:W-:Y:S01]  /*bca0*/  STSM.16.M88.4 [R120], R8 ;  /* 0x0000000878007844 */ /* 0x0007e20000000200 */
[----:B------:R-:W-:Y:S02]  /*bcb0*/  F2FP.F16.F32.PACK_AB R12, R49, R48 ;  /* 0x00000030310c723e */ /* 0x000fe400000000ff */
[----:B------:R-:W-:Y:S02]  /*bcc0*/  F2FP.F16.F32.PACK_AB R13, R132, R47 ;  /* 0x0000002f840d723e */ /* 0x000fe400000000ff */
[----:B------:R-:W-:Y:S02]  /*bcd0*/  F2FP.F16.F32.PACK_AB R14, R53, R52 ;  /* 0x00000034350e723e */ /* 0x000fe400000000ff */
[----:B------:R-:W-:Y:S02]  /*bce0*/  F2FP.F16.F32.PACK_AB R15, R55, R54 ;  /* 0x00000036370f723e */ /* 0x000fe400000000ff */
[----:B------:R-:W-:-:S02]  /*bcf0*/  MOV R32, R24 ;  /* 0x0000001800207202 */ /* 0x000fc40000000f00 */
[----:B------:R-:W-:Y:S01]  /*bd00*/  MOV R82, R28 ;  /* 0x0000001c00527202 */ /* 0x000fe20000000f00 */
[----:B------:R-:W-:Y:S01]  /*bd10*/  STSM.16.M88.4 [R100], R12 ;  /* 0x0000000c64007844 */ /* 0x000fe20000000200 */
[----:B------:R-:W-:Y:S02]  /*bd20*/  MOV R51, R30 ;  /* 0x0000001e00337202 */ /* 0x000fe40000000f00 */
[----:B------:R-:W-:Y:S02]  /*bd30*/  F2FP.F16.F32.PACK_AB R24, R57, R56 ;  /* 0x000000383918723e */ /* 0x000fe400000000ff */
[----:B------:R-:W-:Y:S02]  /*bd40*/  F2FP.F16.F32.PACK_AB R25, R59, R58 ;  /* 0x0000003a3b19723e */ /* 0x000fe400000000ff */
[----:B------:R-:W-:Y:S02]  /*bd50*/  F2FP.F16.F32.PACK_AB R26, R61, R60 ;  /* 0x0000003c3d1a723e */ /* 0x000fe400000000ff */
[----:B------:R-:W-:-:S02]  /*bd60*/  F2FP.F16.F32.PACK_AB R27, R63, R62 ;  /* 0x0000003e3f1b723e */ /* 0x000fc400000000ff */
[----:B------:R-:W-:Y:S02]  /*bd70*/  F2FP.F16.F32.PACK_AB R28, R65, R64 ;  /* 0x00000040411c723e */ /* 0x000fe400000000ff */
[----:B------:R-:W-:Y:S01]  /*bd80*/  F2FP.F16.F32.PACK_AB R29, R67, R66 ;  /* 0x00000042431d723e */ /* 0x000fe200000000ff */
[----:B------:R-:W-:Y:S01]  /*bd90*/  STSM.16.M88.4 [R95], R24 ;  /* 0x000000185f007844 */ /* 0x000fe20000000200 */
[----:B------:R-:W-:Y:S02]  /*bda0*/  F2FP.F16.F32.PACK_AB R30, R69, R68 ;  /* 0x00000044451e723e */ /* 0x000fe400000000ff */
[----:B------:R-:W-:Y:S02]  /*bdb0*/  F2FP.F16.F32.PACK_AB R31, R71, R70 ;  /* 0x00000046471f723e */ /* 0x000fe400000000ff */
[----:B-1----:R-:W-:Y:S02]  /*bdc0*/  F2FP.F16.F32.PACK_AB R4, R73, R72 ;  /* 0x000000484904723e */ /* 0x002fe400000000ff */
[----:B------:R-:W-:Y:S01]  /*bdd0*/  F2FP.F16.F32.PACK_AB R5, R75, R74 ;  /* 0x0000004a4b05723e */ /* 0x000fe200000000ff */
[----:B------:R-:W-:Y:S01]  /*bde0*/  STSM.16.M88.4 [R94], R28 ;  /* 0x0000001c5e007844 */ /* 0x000fe20000000200 */
[----:B------:R-:W-:-:S02]  /*bdf0*/  F2FP.F16.F32.PACK_AB R6, R77, R76 ;  /* 0x0000004c4d06723e */ /* 0x000fc400000000ff */
[----:B------:R-:W-:Y:S02]  /*be00*/  F2FP.F16.F32.PACK_AB R7, R79, R78 ;  /* 0x0000004e4f07723e */ /* 0x000fe400000000ff */
[----:B---3--:R-:W-:Y:S02]  /*be10*/  F2FP.F16.F32.PACK_AB R8, R81, R80 ;  /* 0x000000505108723e */ /* 0x008fe400000000ff */
[----:B------:R-:W-:Y:S01]  /*be20*/  F2FP.F16.F32.PACK_AB R9, R83, R42 ;  /* 0x0000002a5309723e */ /* 0x000fe200000000ff */
[----:B------:R1:W-:Y:S01]  /*be30*/  STSM.16.M88.4 [R82], R4 ;  /* 0x0000000452007844 */ /* 0x0003e20000000200 */
[----:B------:R-:W-:Y:S02]  /*be40*/  F2FP.F16.F32.PACK_AB R10, R85, R84 ;  /* 0x00000054550a723e */ /* 0x000fe400000000ff */
[----:B------:R-:W-:Y:S02]  /*be50*/  F2FP.F16.F32.PACK_AB R11, R87, R86 ;  /* 0x00000056570b723e */ /* 0x000fe400000000ff */
[----:B------:R-:W-:-:S02]  /*be60*/  MOV R34, R34 ;  /* 0x0000002200227202 */ /* 0x000fc40000000f00 */
[----:B------:R-:W-:Y:S01]  /*be70*/  MOV R37, R36 ;  /* 0x0000002400257202 */ /* 0x000fe20000000f00 */
[----:B------:R3:W-:Y:S01]  /*be80*/  STSM.16.M88.4 [R51], R8 ;  /* 0x0000000833007844 */ /* 0x0007e20000000200 */
[----:B------:R-:W4:Y:S01]  /*be90*/  LDC R39, c[0x0][0xa88] ;  /* 0x0002a200ff277b82 */ /* 0x000f220000000800 */
[----:B--2---:R-:W-:Y:S01]  /*bea0*/  ISETP.NE.U32.AND P0, PT, R40, RZ, PT ;  /* 0x000000ff2800720c */ /* 0x004fe20003f05070 */
[----:B------:R-:W-:Y:S01]  /*beb0*/  IMAD.MOV.U32 R36, RZ, RZ, RZ ;  /* 0x000000ffff247224 */ /* 0x000fe200078e00ff */
[----:B------:R2:W-:Y:S02]  /*bec0*/  STSM.16.M88.4 [R33], R88 ;  /* 0x0000005821007844 */ /* 0x0005e40000000200 */
[----:B------:R-:W-:Y:S01]  /*bed0*/  ISETP.NE.AND.EX P0, PT, R41, RZ, PT, P0 ;  /* 0x000000ff2900720c */ /* 0x000fe20003f05300 */
[C---:B-1----:R-:W-:Y:S01]  /*bee0*/  IMAD.SHL.U32 R5, R204.reuse, 0x4, RZ ;  /* 0x00000004cc057824 */ /* 0x042fe200078e00ff */
[----:B------:R2:W-:Y:S04]  /*bef0*/  STSM.16.M88.4 [R34], R96 ;  /* 0x0000006022007844 */ /* 0x0005e80000000200 */
[----:B------:R-:W-:Y:S01]  /*bf00*/  IADD3 R6, P1, R5, R40, RZ ;  /* 0x0000002805067210 */ /* 0x000fe20007f3e0ff */
[----:B------:R2:W-:Y:S01]  /*bf10*/  STSM.16.M88.4 [R37], R104 ;  /* 0x0000006825007844 */ /* 0x0005e20000000200 */
[----:B---3--:R-:W-:-:S03]  /*bf20*/  SHF.L.U64.HI R8, R204, 0x2, R207 ;  /* 0x00000002cc087819 */ /* 0x008fc600000102cf */
[----:B------:R2:W-:Y:S02]  /*bf30*/  STSM.16.M88.4 [R32], R112 ;  /* 0x0000007020007844 */ /* 0x0005e40000000200 */
[----:B------:R-:W-:Y:S01]  /*bf40*/  IMAD.X R7, R8, 0x1, R41, P1 ;  /* 0x0000000108077824 */ /* 0x000fe200008e0629 */
[----:B------:R-:W-:Y:S01]  /*bf50*/  BAR.SYNC.DEFER_BLOCKING 0x1, 0x100 ;  /* 0x0044000000007b1d */ /* 0x000fe20000010000 */
[----:B------:R-:W-:-:S04]  /*bf60*/  ISETP.NE.U32.AND P1, PT, RZ, UR4, PT ;  /* 0x00000004ff007c0c */ /* 0x000fc8000bf25070 */
[----:B------:R-:W-:-:S13]  /*bf70*/  ISETP.NE.AND.EX P1, PT, RZ, UR5, PT, P1 ;  /* 0x00000005ff007c0c */ /* 0x000fda000bf25310 */
[----:B------:R-:W-:-:S04]  /*bf80*/  @P1 IADD3 R4, P2, R5, UR4, RZ ;  /* 0x0000000405041c10 */ /* 0x000fc8000ff5e0ff */
[----:B------:R-:W-:Y:S01]  /*bf90*/  @P1 IADD3.X R5, R8, UR5, RZ, P2, !PT ;  /* 0x0000000508051c10 */ /* 0x000fe200097fe4ff */
[----:B------:R2:W5:Y:S01]  /*bfa0*/  @P0 LDG.E R36, desc[UR60][R6.64] ;  /* 0x0000003c06240981 */ /* 0x000562000c1e1900 */
[----:B------:R-:W-:-:S03]  /*bfb0*/  IMAD R3, R22, 0x40, R18 ;  /* 0x0000004016037824 */ /* 0x000fc600078e0212 */
[----:B----4-:R2:W5:Y:S01]  /*bfc0*/  @P1 LDG.E R39, desc[UR60][R4.64] ;  /* 0x0000003c04271981 */ /* 0x010562000c1e1900 */
[----:B------:R-:W-:-:S03]  /*bfd0*/  IMAD.WIDE R20, R3, 0x2, R20 ;  /* 0x0000000203147825 */ /* 0x000fc600078e0214 */
[----:B------:R-:W-:-:S04]  /*bfe0*/  IADD3 R13, P4, R20, 0x1000, RZ ;  /* 0x00001000140d7810 */ /* 0x000fc80007f9e0ff */
[----:B------:R-:W-:Y:S01]  /*bff0*/  LOP3.LUT R12, R13, 0x380, RZ, 0xc0, !PT ;  /* 0x000003800d0c7812 */ /* 0x000fe200078ec0ff */
[----:B------:R-:W-:Y:S08]  /*c000*/  @P1 BRA `(.L_x_282) ;  /* 0x0000000000101947 */ /* 0x000ff00003800000 */
[----:B------:R-:W-:Y:S05]  /*c010*/  @!P0 BRA `(.L_x_282) ;  /* 0x00000000000c8947 */ /* 0x000fea0003800000 */
[----:B--2---:R-:W2:Y:S04]  /*c020*/  LDG.E R4, desc[UR60][R6.64] ;  /* 0x0000003c06047981 */ /* 0x004ea8000c1e1900 */
[----:B-----5:R-:W2:Y:S02]  /*c030*/  LDG.E R39, desc[UR60][R6.64+0x4] ;  /* 0x0000043c06277981 */ /* 0x020ea4000c1e1900 */
[----:B--2---:R-:W-:-:S07]  /*c040*/  IADD3 R39, -R4, R39, RZ ;  /* 0x0000002704277210 */ /* 0x004fce0007ffe1ff */
.L_x_282:
[----:B------:R-:W-:Y:S01]  /*c050*/  SHF.R.S32.HI R23, RZ, 0x1f, R205 ;  /* 0x0000001fff177819 */ /* 0x000fe200000114cd */
[----:B------:R-:W-:Y:S01]  /*c060*/  ULDC.64 UR4, c[0x0][0xb70] ;  /* 0x0002dc0000047ab9 */ /* 0x000fe20000000a00 */
[----:B--2--5:R-:W-:Y:S01]  /*c070*/  SHF.R.S32.HI R37, RZ, 0x1f, R36 ;  /* 0x0000001fff257819 */ /* 0x024fe20000011424 */
[----:B------:R-:W-:Y:S01]  /*c080*/  IMAD R10, R206, 0x80, R212 ;  /* 0x00000080ce0a7824 */ /* 0x000fe200078e02d4 */
[----:B------:R-:W-:Y:S01]  /*c090*/  IADD3 R7, P6, R20, 0x3000, RZ ;  /* 0x0000300014077810 */ /* 0x000fe20007fde0ff */
[----:B------:R-:W-:Y:S01]  /*c0a0*/  IMAD R4, R23, UR4, RZ ;  /* 0x0000000417047c24 */ /* 0x000fe2000f8e02ff */
[----:B------:R-:W-:Y:S02]  /*c0b0*/  SEL R207, R207, RZ, !P0 ;  /* 0x000000ffcfcf7207 */ /* 0x000fe40004000000 */
[----:B------:R-:W-:Y:S01]  /*c0c0*/  LOP3.LUT R6, R7, 0x380, RZ, 0xc0, !PT ;  /* 0x0000038007067812 */ /* 0x000fe200078ec0ff */
[C---:B------:R-:W-:Y:S01]  /*c0d0*/  IMAD R3, R205.reuse, UR5, R4 ;  /* 0x00000005cd037c24 */ /* 0x040fe2000f8e0204 */
[----:B------:R-:W-:Y:S01]  /*c0e0*/  SEL R65, R204, RZ, !P0 ;  /* 0x000000ffcc417207 */ /* 0x000fe20004000000 */
[----:B------:R-:W-:Y:S01]  /*c0f0*/  IMAD.WIDE.U32 R4, R205, UR4, R36 ;  /* 0x00000004cd047c25 */ /* 0x000fe2000f8e0024 */
[----:B------:R-:W-:Y:S01]  /*c100*/  IADD3 R57, P0, R20, 0x4000, RZ ;  /* 0x0000400014397810 */ /* 0x000fe20007f1e0ff */
[----:B------:R-:W-:Y:S01]  /*c110*/  ULDC.64 UR4, c[0x0][0xb78] ;  /* 0x0002de0000047ab9 */ /* 0x000fe20000000a00 */
[----:B------:R-:W-:Y:S01]  /*c120*/  SHF.R.U64 R6, R6, 0x3, RZ ;  /* 0x0000000306067819 */ /* 0x000fe200000012ff */
[----:B------:R-:W-:Y:S01]  /*c130*/  IMAD.IADD R5, R5, 0x1, R3 ;  /* 0x0000000105057824 */ /* 0x000fe200078e0203 */
[C---:B------:R-:W-:Y:S01]  /*c140*/  IADD3 R9, P5, R20.reuse, 0x2000, RZ ;  /* 0x0000200014097810 */ /* 0x040fe20007fbe0ff */
[----:B------:R-:W-:Y:S01]  /*c150*/  IMAD R3, R207, UR4, RZ ;  /* 0x00000004cf037c24 */ /* 0x000fe2000f8e02ff */
[----:B------:R-:W-:Y:S01]  /*c160*/  IADD3 R45, P1, R20, 0x5000, RZ ;  /* 0x00005000142d7810 */ /* 0x000fe20007f3e0ff */
[----:B------:R-:W-:Y:S01]  /*c170*/  IMAD.WIDE.U32 R4, R65, UR4, R4 ;  /* 0x0000000441047c25 */ /* 0x000fe2000f8e0004 */
[----:B------:R-:W-:-:S02]  /*c180*/  LOP3.LUT R56, R57, 0x380, RZ, 0xc0, !PT ;  /* 0x0000038039387812 */ /* 0x000fc400078ec0ff */
[----:B------:R-:W-:Y:S02]  /*c190*/  IADD3 R33, P2, R20, 0x6000, RZ ;  /* 0x0000600014217810 */ /* 0x000fe40007f5e0ff */
[----:B------:R-:W-:Y:S01]  /*c1a0*/  LOP3.LUT R6, R6, R7, RZ, 0x3c, !PT ;  /* 0x0000000706067212 */ /* 0x000fe200078e3cff */
[----:B------:R-:W-:Y:S01]  /*c1b0*/  IMAD R7, R65, UR5, R3 ;  /* 0x0000000541077c24 */ /* 0x000fe2000f8e0203 */
[----:B------:R-:W-:Y:S01]  /*c1c0*/  LOP3.LUT R8, R9, 0x380, RZ, 0xc0, !PT ;  /* 0x0000038009087812 */ /* 0x000fe200078ec0ff */
[----:B------:R-:W-:Y:S01]  /*c1d0*/  ULDC.64 UR4, c[0x0][0xb40] ;  /* 0x0002d00000047ab9 */ /* 0x000fe20000000a00 */
[----:B------:R-:W-:Y:S02]  /*c1e0*/  SHF.R.S32.HI R3, RZ, 0x1f, R10 ;  /* 0x0000001fff037819 */ /* 0x000fe4000001140a */
[----:B------:R-:W-:Y:S02]  /*c1f0*/  IADD3 R4, P3, R10, R4, RZ ;  /* 0x000000040a047210 */ /* 0x000fe40007f7e0ff */
[----:B------:R-:W-:-:S02]  /*c200*/  LOP3.LUT R44, R45, 0x380, RZ, 0xc0, !PT ;  /* 0x000003802d2c7812 */ /* 0x000fc400078ec0ff */
[----:B------:R-:W-:Y:S02]  /*c210*/  SHF.R.U64 R56, R56, 0x3, RZ ;  /* 0x0000000338387819 */ /* 0x000fe400000012ff */
[----:B------:R-:W-:Y:S02]  /*c220*/  LOP3.LUT R32, R33, 0x380, RZ, 0xc0, !PT ;  /* 0x0000038021207812 */ /* 0x000fe400078ec0ff */
[----:B------:R-:W-:Y:S02]  /*c230*/  SHF.R.U64 R12, R12, 0x3, RZ ;  /* 0x000000030c0c7819 */ /* 0x000fe400000012ff */
[----:B------:R-:W-:Y:S02]  /*c240*/  SHF.R.U64 R8, R8, 0x3, RZ ;  /* 0x0000000308087819 */ /* 0x000fe400000012ff */
[----:B------:R-:W-:Y:S01]  /*c250*/  IADD3.X R3, R3, R5, R7, P3, !PT ;  /* 0x0000000503037210 */ /* 0x000fe20001ffe407 */
[----:B------:R-:W-:Y:S01]  /*c260*/  IMAD.X R7, RZ, RZ, R21, P6 ;  /* 0x000000ffff077224 */ /* 0x000fe200030e0615 */
[----:B------:R-:W-:-:S02]  /*c270*/  SHF.R.U64 R44, R44, 0x3, RZ ;  /* 0x000000032c2c7819 */ /* 0x000fc400000012ff */
[----:B------:R-:W-:Y:S02]  /*c280*/  LOP3.LUT R56, R56, R57, RZ, 0x3c, !PT ;  /* 0x0000003938387212 */ /* 0x000fe400078e3cff */
[----:B------:R-:W-:Y:S02]  /*c290*/  SHF.R.U64 R32, R32, 0x3, RZ ;  /* 0x0000000320207819 */ /* 0x000fe400000012ff */
[----:B------:R-:W-:Y:S02]  /*c2a0*/  LEA R30, P3, R4, UR4, 0x2 ;  /* 0x00000004041e7c11 */ /* 0x000fe4000f8610ff */
[----:B------:R-:W-:Y:S02]  /*c2b0*/  IADD3.X R57, RZ, R21, RZ, P0, !PT ;  /* 0x00000015ff397210 */ /* 0x000fe400007fe4ff */
[----:B------:R-:W-:Y:S02]  /*c2c0*/  LOP3.LUT P0, RZ, R209, 0x3, RZ, 0xc0, !PT ;  /* 0x00000003d1ff7812 */ /* 0x000fe4000780c0ff */
[----:B------:R-:W-:Y:S01]  /*c2d0*/  LOP3.LUT R12, R12, R13, RZ, 0x3c, !PT ;  /* 0x0000000d0c0c7212 */ /* 0x000fe200078e3cff */
[--C-:B------:R-:W-:Y:S01]  /*c2e0*/  IMAD.X R13, RZ, RZ, R21.reuse, P4 ;  /* 0x000000ffff0d7224 */ /* 0x100fe200020e0615 */
[----:B------:R-:W-:Y:S01]  /*c2f0*/  LOP3.LUT R8, R8, R9, RZ, 0x3c, !PT ;  /* 0x0000000908087212 */ /* 0x000fe200078e3cff */
[--C-:B------:R-:W-:Y:S01]  /*c300*/  IMAD.X R9, RZ, RZ, R21.reuse, P5 ;  /* 0x000000ffff097224 */ /* 0x100fe200028e0615 */
[----:B------:R-:W-:Y:S01]  /*c310*/  LOP3.LUT R44, R44, R45, RZ, 0x3c, !PT ;  /* 0x0000002d2c2c7212 */ /* 0x000fe200078e3cff */
[--C-:B------:R-:W-:Y:S01]  /*c320*/  IMAD.X R45, RZ, RZ, R21.reuse, P1 ;  /* 0x000000ffff2d7224 */ /* 0x100fe200008e0615 */
[----:B------:R-:W-:Y:S01]  /*c330*/  LOP3.LUT R32, R32, R33, RZ, 0x3c, !PT ;  /* 0x0000002120207212 */ /* 0x000fe200078e3cff */
[----:B------:R-:W-:Y:S01]  /*c340*/  IMAD.X R33, RZ, RZ, R21, P2 ;  /* 0x000000ffff217224 */ /* 0x000fe200010e0615 */
[----:B------:R-:W-:Y:S01]  /*c350*/  LEA.HI.X R31, R4, UR5, R3, 0x2, P3 ;  /* 0x00000005041f7c11 */ /* 0x000fe200098f1403 */
[----:B------:R-:W-:Y:S01]  /*c360*/  VIADD R4, R10, 0x8 ;  /* 0x000000080a047836 */ /* 0x000fe20000000000 */
[C---:B------:R-:W-:Y:S01]  /*c370*/  IADD3 R25, P3, R20.reuse, 0x7000, RZ ;  /* 0x0000700014197810 */ /* 0x040fe20007f7e0ff */
[----:B------:R-:W-:Y:S01]  /*c380*/  ULDC.64 UR4, c[0x0][0xaa0] ;  /* 0x0002a80000047ab9 */ /* 0x000fe20000000a00 */
[----:B------:R-:W-:-:S02]  /*c390*/  IADD3 R61, P4, R20, 0x8000, RZ ;  /* 0x00008000143d7810 */ /* 0x000fc40007f9e0ff */
[C---:B------:R-:W-:Y:S02]  /*c3a0*/  IADD3 R53, P5, R20.reuse, 0x9000, RZ ;  /* 0x0000900014357810 */ /* 0x040fe40007fbe0ff */
[----:B------:R-:W-:Y:S02]  /*c3b0*/  IADD3 R41, P6, R20, 0xa000, RZ ;  /* 0x0000a00014297810 */ /* 0x000fe40007fde0ff */
[----:B------:R-:W-:Y:S02]  /*c3c0*/  ISETP.GE.OR P1, PT, R10, R39, P0 ;  /* 0x000000270a00720c */ /* 0x000fe40000726670 */
[----:B------:R-:W-:Y:S02]  /*c3d0*/  IADD3 R10, P2, R20, 0xb000, RZ ;  /* 0x0000b000140a7810 */ /* 0x000fe40007f5e0ff */
[----:B------:R-:W-:Y:S02]  /*c3e0*/  LOP3.LUT R24, R25, 0x380, RZ, 0xc0, !PT ;  /* 0x0000038019187812 */ /* 0x000fe400078ec0ff */
[----:B------:R-:W-:Y:S01]  /*c3f0*/  LOP3.LUT R60, R61, 0x380, RZ, 0xc0, !PT ;  /* 0x000003803d3c7812 */ /* 0x000fe200078ec0ff */
[----:B------:R-:W-:Y:S01]  /*c400*/  IMAD.X R29, RZ, RZ, R21, P2 ;  /* 0x000000ffff1d7224 */ /* 0x000fe200010e0615 */
[----:B------:R-:W-:-:S02]  /*c410*/  LOP3.LUT R52, R53, 0x380, RZ, 0xc0, !PT ;  /* 0x0000038035347812 */ /* 0x000fc400078ec0ff */
[----:B------:R-:W-:Y:S02]  /*c420*/  LOP3.LUT R40, R41, 0x380, RZ, 0xc0, !PT ;  /* 0x0000038029287812 */ /* 0x000fe400078ec0ff */
[----:B------:R-:W-:Y:S01]  /*c430*/  ISETP.GE.OR P0, PT, R4, R39, P0 ;  /* 0x000000270400720c */ /* 0x000fe20000706670 */
[----:B------:R-:W-:Y:S01]  /*c440*/  @!P1 STG.E desc[UR60][R30.64], R2 ;  /* 0x000000021e009986 */ /* 0x000fe2000c10193c */
[----:B------:R-:W-:Y:S02]  /*c450*/  LOP3.LUT R3, R10, 0x380, RZ, 0xc0, !PT ;  /* 0x000003800a037812 */ /* 0x000fe400078ec0ff */
[----:B------:R-:W-:Y:S02]  /*c460*/  LOP3.LUT R5, R20, 0x380, RZ, 0xc0, !PT ;  /* 0x0000038014057812 */ /* 0x000fe400078ec0ff */
[----:B------:R-:W-:Y:S02]  /*c470*/  SHF.R.U64 R24, R24, 0x3, RZ ;  /* 0x0000000318187819 */ /* 0x000fe400000012ff */
[----:B------:R-:W-:-:S02]  /*c480*/  SHF.R.U64 R60, R60, 0x3, RZ ;  /* 0x000000033c3c7819 */ /* 0x000fc400000012ff */
[----:B------:R-:W-:Y:S02]  /*c490*/  SHF.R.U64 R52, R52, 0x3, RZ ;  /* 0x0000000334347819 */ /* 0x000fe400000012ff */
[----:B------:R-:W-:Y:S01]  /*c4a0*/  SHF.R.U64 R40, R40, 0x3, RZ ;  /* 0x0000000328287819 */ /* 0x000fe200000012ff */
[----:B------:R1:W-:Y:S01]  /*c4b0*/  @!P0 STG.E desc[UR60][R30.64+0x20], R0 ;  /* 0x000020001e008986 */ /* 0x0003e2000c10193c */
[----:B------:R-:W-:Y:S02]  /*c4c0*/  SHF.R.U64 R3, R3, 0x3, RZ ;  /* 0x0000000303037819 */ /* 0x000fe400000012ff */
[----:B------:R-:W-:Y:S01]  /*c4d0*/  SHF.R.U64 R5, R5, 0x3, RZ ;  /* 0x0000000305057819 */ /* 0x000fe200000012ff */
[----:B------:R-:W5:Y:S01]  /*c4e0*/  LD.E.128 R12, desc[UR60][R12.64] ;  /* 0x0000003c0c0c7980 */ /* 0x000f62000c101d00 */
[----:B------:R-:W-:Y:S01]  /*c4f0*/  LOP3.LUT R24, R24, R25, RZ, 0x3c, !PT ;  /* 0x0000001918187212 */ /* 0x000fe200078e3cff */
[--C-:B------:R-:W-:Y:S01]  /*c500*/  IMAD.X R25, RZ, RZ, R21.reuse, P3 ;  /* 0x000000ffff197224 */ /* 0x100fe200018e0615 */
[----:B------:R-:W-:Y:S01]  /*c510*/  LOP3.LUT R60, R60, R61, RZ, 0x3c, !PT ;  /* 0x0000003d3c3c7212 */ /* 0x000fe200078e3cff */
[--C-:B------:R-:W-:Y:S01]  /*c520*/  IMAD.X R61, RZ, RZ, R21.reuse, P4 ;  /* 0x000000ffff3d7224 */ /* 0x100fe200020e0615 */
[----:B------:R-:W-:Y:S01]  /*c530*/  LOP3.LUT R52, R52, R53, RZ, 0x3c, !PT ;  /* 0x0000003534347212 */ /* 0x000fe200078e3cff */
[----:B------:R-:W5:Y:S01]  /*c540*/  LD.E.128 R56, desc[UR60][R56.64] ;  /* 0x0000003c38387980 */ /* 0x000f62000c101d00 */
[----:B------:R-:W-:Y:S01]  /*c550*/  LOP3.LUT R40, R40, R41, RZ, 0x3c, !PT ;  /* 0x0000002928287212 */ /* 0x000fe200078e3cff */
[----:B------:R-:W-:Y:S01]  /*c560*/  IMAD.X R41, RZ, RZ, R21, P6 ;  /* 0x000000ffff297224 */ /* 0x000fe200030e0615 */
[----:B------:R-:W-:Y:S01]  /*c570*/  IADD3.X R53, RZ, R21, RZ, P5, !PT ;  /* 0x00000015ff357210 */ /* 0x000fe20002ffe4ff */
[----:B------:R-:W5:Y:S01]  /*c580*/  LD.E.128 R44, desc[UR60][R44.64] ;  /* 0x0000003c2c2c7980 */ /* 0x000f62000c101d00 */
[----:B------:R-:W-:-:S02]  /*c590*/  LOP3.LUT R28, R3, R10, RZ, 0x3c, !PT ;  /* 0x0000000a031c7212 */ /* 0x000fc400078e3cff */
[----:B------:R-:W-:Y:S01]  /*c5a0*/  LOP3.LUT R20, R5, R20, RZ, 0x3c, !PT ;  /* 0x0000001405147212 */ /* 0x000fe200078e3cff */
[----:B------:R-:W5:Y:S01]  /*c5b0*/  LD.E.128 R8, desc[UR60][R8.64] ;  /* 0x0000003c08087980 */ /* 0x000f62000c101d00 */
[----:B------:R-:W-:-:S03]  /*c5c0*/  SHF.R.S32.HI R3, RZ, 0x1f, R18 ;  /* 0x0000001fff037819 */ /* 0x000fc60000011412 */
[----:B------:R2:W5:Y:S04]  /*c5d0*/  LD.E.128 R48, desc[UR60][R20.64] ;  /* 0x0000003c14307980 */ /* 0x000568000c101d00 */
[----:B------:R-:W5:Y:S04]  /*c5e0*/  LD.E.128 R4, desc[UR60][R6.64] ;  /* 0x0000003c06047980 */ /* 0x000f68000c101d00 */
[----:B------:R-:W5:Y:S04]  /*c5f0*/  LD.E.128 R32, desc[UR60][R32.64] ;  /* 0x0000003c20207980 */ /* 0x000f68000c101d00 */
[----:B------:R-:W5:Y:S04]  /*c600*/  LD.E.128 R24, desc[UR60][R24.64] ;  /* 0x0000003c18187980 */ /* 0x000f68000c101d00 */
[----:B------:R-:W5:Y:S04]  /*c610*/  LD.E.128 R60, desc[UR60][R60.64] ;  /* 0x0000003c3c3c7980 */ /* 0x000f68000c101d00 */
[----:B------:R-:W5:Y:S04]  /*c620*/  LD.E.128 R52, desc[UR60][R52.64] ;  /* 0x0000003c34347980 */ /* 0x000f68000c101d00 */
[----:B------:R-:W5:Y:S04]  /*c630*/  LD.E.128 R40, desc[UR60][R40.64] ;  /* 0x0000003c28287980 */ /* 0x000f68000c101d00 */
[----:B-1----:R-:W5:Y:S01]  /*c640*/  LD.E.128 R28, desc[UR60][R28.64] ;  /* 0x0000003c1c1c7980 */ /* 0x002f62000c101d00 */
[----:B--2---:R-:W-:Y:S01]  /*c650*/  IMAD R21, R37, UR4, RZ ;  /* 0x0000000425157c24 */ /* 0x004fe2000f8e02ff */
[----:B------:R-:W-:Y:S01]  /*c660*/  @!PT LDS RZ, [RZ] ;  /* 0x00000000fffff984 */ /* 0x000fe20000000800 */
[----:B------:R-:W-:Y:S01]  /*c670*/  @!PT LDS RZ, [RZ] ;  /* 0x00000000fffff984 */ /* 0x000fe20000000800 */
[----:B------:R-:W-:Y:S01]  /*c680*/  @!PT LDS RZ, [RZ] ;  /* 0x00000000fffff984 */ /* 0x000fe20000000800 */
[----:B------:R-:W-:Y:S01]  /*c690*/  @!PT LDS RZ, [RZ] ;  /* 0x00000000fffff984 */ /* 0x000fe20000000800 */
[----:B------:R1:W-:Y:S06]  /*c6a0*/  MEMBAR.ALL.CTA ;  /* 0x0000000000007992 */ /* 0x0003ec0000008000 */
[----:B-1----:R-:W1:Y:S01]  /*c6b0*/  FENCE.VIEW.ASYNC.S ;  /* 0x00000000000073c6 */ /* 0x002e620000000000 */
[----:B------:R-:W-:-:S02]  /*c6c0*/  IMAD.MOV.U32 R2, RZ, RZ, R18 ;  /* 0x000000ffff027224 */ /* 0x000fc400078e0012 */
[C---:B------:R-:W-:Y:S02]  /*c6d0*/  IMAD R21, R36.reuse, UR5, R21 ;  /* 0x0000000524157c24 */ /* 0x040fe4000f8e0215 */
[----:B------:R-:W-:Y:S01]  /*c6e0*/  IMAD.WIDE.U32 R2, R36, UR4, R2 ;  /* 0x0000000424027c25 */ /* 0x000fe2000f8e0002 */
[----:B------:R-:W-:-:S03]  /*c6f0*/  ULDC.64 UR4, c[0x0][0xae0] ;  /* 0x0002b80000047ab9 */ /* 0x000fc60000000a00 */
[----:B------:R-:W-:Y:S02]  /*c700*/  IMAD R39, R206, -0x80, R39 ;  /* 0xffffff80ce277824 */ /* 0x000fe400078e0227 */
[----:B------:R-:W-:Y:S02]  /*c710*/  IMAD.IADD R3, R3, 0x1, R21 ;  /* 0x0000000103037824 */ /* 0x000fe400078e0215 */
[----:B------:R-:W-:Y:S01]  /*c720*/  IMAD R36, R23, UR4, RZ ;  /* 0x0000000417247c24 */ /* 0x000fe2000f8e02ff */
[C---:B------:R-:W-:Y:S01]  /*c730*/  ISETP.GE.AND P3, PT, R22.reuse, R39, PT ;  /* 0x000000271600720c */ /* 0x040fe20003f66270 */
[----:B------:R-:W-:Y:S02]  /*c740*/  VIADD R0, R22, 0x20 ;  /* 0x0000002016007836 */ /* 0x000fe40000000000 */
[C---:B------:R-:W-:Y:S02]  /*c750*/  IMAD R23, R205.reuse, UR5, R36 ;  /* 0x00000005cd177c24 */ /* 0x040fe4000f8e0224 */
[----:B------:R-:W-:Y:S01]  /*c760*/  IMAD.WIDE.U32 R2, R205, UR4, R2 ;  /* 0x00000004cd027c25 */ /* 0x000fe2000f8e0002 */
[----:B------:R-:W-:-:S03]  /*c770*/  ULDC.64 UR4, c[0x0][0xae8] ;  /* 0x0002ba0000047ab9 */ /* 0x000fc60000000a00 */
[----:B0-----:R-:W-:Y:S01]  /*c780*/  VIADD R38, R38, 0x36820 ;  /* 0x0003682026267836 */ /* 0x001fe20000000000 */
[C---:B------:R-:W-:Y:S01]  /*c790*/  IADD3 R20, R22.reuse, 0x40, RZ ;  /* 0x0000004016147810 */ /* 0x040fe20007ffe0ff */
[----:B------:R-:W-:Y:S01]  /*c7a0*/  VIADD R21, R22, 0x60 ;  /* 0x0000006016157836 */ /* 0x000fe20000000000 */
[-C--:B------:R-:W-:Y:S01]  /*c7b0*/  ISETP.GE.AND P0, PT, R0, R39.reuse, PT ;  /* 0x000000270000720c */ /* 0x080fe20003f06270 */
[----:B------:R-:W-:Y:S01]  /*c7c0*/  IMAD.IADD R3, R3, 0x1, R23 ;  /* 0x0000000103037824 */ /* 0x000fe200078e0217 */
[----:B------:R-:W-:Y:S01]  /*c7d0*/  PRMT R38, RZ, 0x654, R38 ;  /* 0x00000654ff267816 */ /* 0x000fe20000000026 */
[----:B------:R-:W-:Y:S01]  /*c7e0*/  IMAD R0, R207, UR4, RZ ;  /* 0x00000004cf007c24 */ /* 0x000fe2000f8e02ff */
[-C--:B------:R-:W-:Y:S01]  /*c7f0*/  ISETP.GE.AND P1, PT, R20, R39.reuse, PT ;  /* 0x000000271400720c */ /* 0x080fe20003f26270 */
[----:B------:R-:W-:Y:S01]  /*c800*/  IMAD.WIDE.U32 R36, R65, UR4, R2 ;  /* 0x0000000441247c25 */ /* 0x000fe2000f8e0002 */
[----:B------:R-:W-:Y:S01]  /*c810*/  ISETP.GE.AND P2, PT, R21, R39, PT ;  /* 0x000000271500720c */ /* 0x000fe20003f46270 */
[----:B-1----:R0:W-:Y:S01]  /*c820*/  SYNCS.ARRIVE.TRANS64.RED.A1T0 RZ, [R38+URZ], RZ ;  /* 0x000000ff26ff79a7 */ /* 0x0021e2000810043f */
[----:B------:R-:W-:Y:S01]  /*c830*/  SHF.R.S32.HI R23, RZ, 0x1f, R22 ;  /* 0x0000001fff177819 */ /* 0x000fe20000011416 */
[----:B------:R-:W-:Y:S01]  /*c840*/  IMAD R39, R65, UR5, R0 ;  /* 0x0000000541277c24 */ /* 0x000fe2000f8e0200 */
[----:B------:R-:W-:Y:S01]  /*c850*/  BSSY B1, `(.L_x_283) ;  /* 0x0000017000017945 */ /* 0x000fe20003800000 */
[----:B------:R-:W-:-:S04]  /*c860*/  IMAD.WIDE R20, R206, 0x80, R22 ;  /* 0x00000080ce147825 */ /* 0x000fc800078e0216 */
[----:B------:R-:W-:Y:S01]  /*c870*/  IMAD.IADD R65, R37, 0x1, R39 ;  /* 0x0000000125417824 */ /* 0x000fe200078e0227 */
[----:B0-----:R-:W-:Y:S06]  /*c880*/  @P3 BRA `(.L_x_284) ;  /* 0x00000000004c3947 */ /* 0x001fec0003800000 */
[----:B------:R-:W-:Y:S01]  /*c890*/  ULDC.64 UR6, c[0x0][0xad8] ;  /* 0x0002b60000067ab9 */ /* 0x000fe20000000a00 */
[C---:B------:R-:W-:Y:S01]  /*c8a0*/  VIADD R0, R18.reuse, 0x40 ;  /* 0x0000004012007836 */ /* 0x040fe20000000000 */
[----:B------:R-:W-:Y:S01]  /*c8b0*/  IADD3 R38, R18, 0x80, RZ ;  /* 0x0000008012267810 */ /* 0x000fe20007ffe0ff */
[----:B------:R-:W-:Y:S01]  /*c8c0*/  IMAD R39, R21, UR6, RZ ;  /* 0x0000000615277c24 */ /* 0x000fe2000f8e02ff */
[----:B------:R-:W-:Y:S01]  /*c8d0*/  ULDC UR4, c[0x0][0xa8c] ;  /* 0x0002a30000047ab9 */ /* 0x000fe20000000800 */
[----:B------:R-:W-:Y:S01]  /*c8e0*/  IMAD.MOV.U32 R2, RZ, RZ, R36 ;  /* 0x000000ffff027224 */ /* 0x000fe200078e0024 */
[----:B------:R-:W-:Y:S01]  /*c8f0*/  ISETP.GE.AND P4, PT, R0, UR4, PT ;  /* 0x0000000400007c0c */ /* 0x000fe2000bf86270 */
[----:B------:R-:W-:Y:S01]  /*c900*/  IMAD.MOV.U32 R3, RZ, RZ, R65 ;  /* 0x000000ffff037224 */ /* 0x000fe200078e0041 */
[----:B------:R-:W-:Y:S01]  /*c910*/  ISETP.GE.AND P3, PT, R18, UR4, PT ;  /* 0x0000000412007c0c */ /* 0x000fe2000bf66270 */
[----:B------:R-:W-:Y:S01]  /*c920*/  IMAD R39, R20, UR7, R39 ;  /* 0x0000000714277c24 */ /* 0x000fe2000f8e0227 */
[----:B------:R-:W-:Y:S01]  /*c930*/  ISETP.GE.AND P5, PT, R38, UR4, PT ;  /* 0x0000000426007c0c */ /* 0x000fe2000bfa6270 */
[----:B------:R-:W-:Y:S01]  /*c940*/  IMAD.WIDE.U32 R2, R20, UR6, R2 ;  /* 0x0000000614027c25 */ /* 0x000fe2000f8e0002 */
[----:B------:R-:W-:-:S03]  /*c950*/  ULDC.64 UR6, c[0x0][0xa80] ;  /* 0x0002a00000067ab9 */ /* 0x000fc60000000a00 */
[----:B------:R-:W-:Y:S01]  /*c960*/  IMAD.IADD R3, R3, 0x1, R39 ;  /* 0x0000000103037824 */ /* 0x000fe200078e0227 */
[----:B------:R-:W-:-:S04]  /*c970*/  LEA R38, P6, R2, UR6, 0x1 ;  /* 0x0000000602267c11 */ /* 0x000fc8000f8c08ff */
[----:B------:R-:W-:-:S05]  /*c980*/  LEA.HI.X R39, R2, UR7, R3, 0x1, P6 ;  /* 0x0000000702277c11 */ /* 0x000fca000b0f0c03 */
[----:B-----5:R0:W-:Y:S04]  /*c990*/  @!P3 STG.E.128 desc[UR60][R38.64], R48 ;  /* 0x000000302600b986 */ /* 0x0201e8000c101d3c */
[----:B------:R0:W-:Y:S04]  /*c9a0*/  @!P4 STG.E.128 desc[UR60][R38.64+0x80], R56 ;  /* 0x000080382600c986 */ /* 0x0001e8000c101d3c */
[----:B------:R0:W-:Y:S02]  /*c9b0*/  @!P5 STG.E.128 desc[UR60][R38.64+0x100], R60 ;  /* 0x0001003c2600d986 */ /* 0x0001e4000c101d3c */
.L_x_284:
[----:B------:R-:W-:Y:S05]  /*c9c0*/  BSYNC B1 ;  /* 0x0000000000017941 */ /* 0x000fea0003800000 */
.L_x_283:
[----:B------:R-:W-:Y:S04]  /*c9d0*/  BSSY B1, `(.L_x_285) ;  /* 0x0000017000017945 */ /* 0x000fe80003800000 */
[----:B------:R-:W-:Y:S05]  /*c9e0*/  @P0 BRA `(.L_x_286) ;  /* 0x0000000000540947 */ /* 0x000fea0003800000 */
[----:B0-----:R-:W-:Y:S01]  /*c9f0*/  IADD3 R39, P0, R20, 0x20, RZ ;  /* 0x0000002014277810 */ /* 0x001fe20007f1e0ff */
[C---:B------:R-:W-:Y:S01]  /*ca00*/  VIADD R2, R18.reuse, 0x40 ;  /* 0x0000004012027836 */ /* 0x040fe20000000000 */
[----:B------:R-:W-:Y:S01]  /*ca10*/  ULDC UR4, c[0x0][0xa8c] ;  /* 0x0002a30000047ab9 */ /* 0x000fe20000000800 */
[----:B------:R-:W-:Y:S01]  /*ca20*/  ULDC.64 UR6, c[0x0][0xad8] ;  /* 0x0002b60000067ab9 */ /* 0x000fe20000000a00 */
[----:B------:R-:W-:Y:S01]  /*ca30*/  IMAD.MOV.U32 R3, RZ, RZ, R65 ;  /* 0x000000ffff037224 */ /* 0x000fe200078e0041 */
[----:B------:R-:W-:Y:S01]  /*ca40*/  IADD3 R38, R18, 0x80, RZ ;  /* 0x0000008012267810 */ /* 0x000fe20007ffe0ff */
[----:B------:R-:W-:Y:S01]  /*ca50*/  IMAD.X R0, RZ, RZ, R21, P0 ;  /* 0x000000ffff007224 */ /* 0x000fe200000e0615 */
[----:B------:R-:W-:Y:S01]  /*ca60*/  ISETP.GE.AND P4, PT, R2, UR4, PT ;  /* 0x0000000402007c0c */ /* 0x000fe2000bf86270 */
[----:B------:R-:W-:Y:S01]  /*ca70*/  IMAD.MOV.U32 R2, RZ, RZ, R36 ;  /* 0x000000ffff027224 */ /* 0x000fe200078e0024 */
[----:B------:R-:W-:Y:S01]  /*ca80*/  ISETP.GE.AND P3, PT, R18, UR4, PT ;  /* 0x0000000412007c0c */ /* 0x000fe2000bf66270 */
[----:B------:R-:W-:Y:S01]  /*ca90*/  IMAD R0, R0, UR6, RZ ;  /* 0x0000000600007c24 */ /* 0x000fe2000f8e02ff */
[----:B------:R-:W-:Y:S01]  /*caa0*/  ISETP.GE.AND P5, PT, R38, UR4, PT ;  /* 0x0000000426007c0c */ /* 0x000fe2000bfa6270 */
[----:B------:R-:W-:-:S04]  /*cab0*/  IMAD.WIDE.U32 R2, R39, UR6, R2 ;  /* 0x0000000627027c25 */ /* 0x000fc8000f8e0002 */
[----:B------:R-:W-:Y:S01]  /*cac0*/  IMAD R39, R39, UR7, R0 ;  /* 0x0000000727277c24 */ /* 0x000fe2000f8e0200 */
[----:B------:R-:W-:Y:S02]  /*cad0*/  ULDC.64 UR6, c[0x0][0xa80] ;  /* 0x0002a00000067ab9 */ /* 0x000fe40000000a00 */
[----:B------:R-:W-:Y:S01]  /*cae0*/  LEA R38, P0, R2, UR6, 0x1 ;  /* 0x0000000602267c11 */ /* 0x000fe2000f8008ff */
[----:B------:R-:W-:-:S05]  /*caf0*/  IMAD.IADD R3, R3, 0x1, R39 ;  /* 0x0000000103037824 */ /* 0x000fca00078e0227 */
[----:B------:R-:W-:-:S05]  /*cb00*/  LEA.HI.X R39, R2, UR7, R3, 0x1, P0 ;  /* 0x0000000702277c11 */ /* 0x000fca00080f0c03 */
[----:B-----5:R1:W-:Y:S04]  /*cb10*/  @!P3 STG.E.128 desc[UR60][R38.64], R12 ;  /* 0x0000000c2600b986 */ /* 0x0203e8000c101d3c */
[----:B------:R1:W-:Y:S04]  /*cb20*/  @!P4 STG.E.128 desc[UR60][R38.64+0x80], R44 ;  /* 0x0000802c2600c986 */ /* 0x0003e8000c101d3c */
[----:B------:R1:W-:Y:S02]  /*cb30*/  @!P5 STG.E.128 desc[UR60][R38.64+0x100], R52 ;  /* 0x000100342600d986 */ /* 0x0003e4000c101d3c */
.L_x_286:
[----:B------:R-:W-:Y:S05]  /*cb40*/  BSYNC B1 ;  /* 0x0000000000017941 */ /* 0x000fea0003800000 */
.L_x_285:
[----:B------:R-:W-:Y:S04]  /*cb50*/  BSSY B1, `(.L_x_287) ;  /* 0x0000017000017945 */ /* 0x000fe80003800000 */
[----:B------:R-:W-:Y:S05]  /*cb60*/  @P1 BRA `(.L_x_288) ;  /* 0x0000000000541947 */ /* 0x000fea0003800000 */
[----:B-1---5:R-:W-:Y:S01]  /*cb70*/  IADD3 R13, P0, R20, 0x40, RZ ;  /* 0x00000040140d7810 */ /* 0x022fe20007f1e0ff */
        /* <DEDUP_REMOVED lines=17> */
[----:B------:R2:W-:Y:S04]  /*cc90*/  @!P1 STG.E.128 desc[UR60][R12.64], R8 ;  /* 0x000000080c009986 */ /* 0x0005e8000c101d3c */
[----:B------:R2:W-:Y:S04]  /*cca0*/  @!P3 STG.E.128 desc[UR60][R12.64+0x80], R32 ;  /* 0x000080200c00b986 */ /* 0x0005e8000c101d3c */
[----:B------:R2:W-:Y:S02]  /*ccb0*/  @!P4 STG.E.128 desc[UR60][R12.64+0x100], R40 ;  /* 0x000100280c00c986 */ /* 0x0005e4000c101d3c */
.L_x_288:
[----:B------:R-:W-:Y:S05]  /*ccc0*/  BSYNC B1 ;  /* 0x0000000000017941 */ /* 0x000fea0003800000 */
.L_x_287:
[----:B------:R-:W-:Y:S05]  /*ccd0*/  @P2 BRA `(.L_x_289) ;  /* 0x0000000c000c2947 */ /* 0x000fea0003800000 */
[----:B--2--5:R-:W-:Y:S01]  /*cce0*/  IADD3 R9, P0, R20, 0x60, RZ ;  /* 0x0000006014097810 */ /* 0x024fe20007f1e0ff */
[----:B------:R-:W-:Y:S01]  /*ccf0*/  ULDC.64 UR4, c[0x0][0xad8] ;  /* 0x0002b60000047ab9 */ /* 0x000fe20000000a00 */
[----:B------:R-:W-:Y:S01]  /*cd00*/  MOV R3, R65 ;  /* 0x0000004100037202 */ /* 0x000fe20000000f00 */
[----:B------:R-:W-:Y:S01]  /*cd10*/  IMAD.MOV.U32 R2, RZ, RZ, R36 ;  /* 0x000000ffff027224 */ /* 0x000fe200078e0024 */
[----:B------:R-:W-:Y:S01]  /*cd20*/  ULDC.64 UR6, c[0x0][0xa80] ;  /* 0x0002a00000067ab9 */ /* 0x000fe20000000a00 */
[----:B------:R-:W-:Y:S02]  /*cd30*/  IMAD.X R20, RZ, RZ, R21, P0 ;  /* 0x000000ffff147224 */ /* 0x000fe400000e0615 */
[----:B------:R-:W-:Y:S02]  /*cd40*/  VIADD R0, R18, 0x40 ;  /* 0x0000004012007836 */ /* 0x000fe40000000000 */
[----:B------:R-:W-:Y:S02]  /*cd50*/  IMAD R20, R20, UR4, RZ ;  /* 0x0000000414147c24 */ /* 0x000fe4000f8e02ff */
[----:B------:R-:W-:Y:S01]  /*cd60*/  IMAD.WIDE.U32 R2, R9, UR4, R2 ;  /* 0x0000000409027c25 */ /* 0x000fe2000f8e0002 */
[----:B------:R-:W-:-:S02]  /*cd70*/  ULDC UR4, c[0x0][0xa8c] ;  /* 0x0002a30000047ab9 */ /* 0x000fc40000000800 */
[----:B------:R-:W-:Y:S01]  /*cd80*/  ISETP.GE.AND P1, PT, R18, UR4, PT ;  /* 0x0000000412007c0c */ /* 0x000fe2000bf26270 */
[----:B------:R-:W-:Y:S01]  /*cd90*/  IMAD R9, R9, UR5, R20 ;  /* 0x0000000509097c24 */ /* 0x000fe2000f8e0214 */
[----:B------:R-:W-:Y:S01]  /*cda0*/  ISETP.GE.AND P2, PT, R0, UR4, PT ;  /* 0x0000000400007c0c */ /* 0x000fe2000bf46270 */
[----:B------:R-:W-:Y:S01]  /*cdb0*/  VIADD R0, R18, 0x80 ;  /* 0x0000008012007836 */ /* 0x000fe20000000000 */
[----:B------:R-:W-:Y:S01]  /*cdc0*/  LEA R8, P0, R2, UR6, 0x1 ;  /* 0x0000000602087c11 */ /* 0x000fe2000f8008ff */
[----:B------:R-:W-:-:S05]  /*cdd0*/  IMAD.IADD R3, R3, 0x1, R9 ;  /* 0x0000000103037824 */ /* 0x000fca00078e0209 */
[----:B------:R-:W-:Y:S02]  /*cde0*/  LEA.HI.X R9, R2, UR7, R3, 0x1, P0 ;  /* 0x0000000702097c11 */ /* 0x000fe400080f0c03 */
[----:B------:R-:W-:-:S03]  /*cdf0*/  ISETP.GE.AND P0, PT, R0, UR4, PT ;  /* 0x0000000400007c0c */ /* 0x000fc6000bf06270 */
[----:B------:R3:W-:Y:S04]  /*ce00*/  @!P1 STG.E.128 desc[UR60][R8.64], R4 ;  /* 0x0000000408009986 */ /* 0x0007e8000c101d3c */
[----:B------:R3:W-:Y:S06]  /*ce10*/  @!P2 STG.E.128 desc[UR60][R8.64+0x80], R24 ;  /* 0x000080180800a986 */ /* 0x0007ec000c101d3c */
[----:B------:R-:W-:Y:S05]  /*ce20*/  @P0 BRA `(.L_x_289) ;  /* 0x0000000800b80947 */ /* 0x000fea0003800000 */
[----:B------:R4:W-:Y:S01]  /*ce30*/  STG.E.128 desc[UR60][R8.64+0x100], R28 ;  /* 0x0001001c08007986 */ /* 0x0009e2000c101d3c */
[----:B------:R-:W-:Y:S05]  /*ce40*/  BRA `(.L_x_289) ;  /* 0x0000000800b07947 */ /* 0x000fea0003800000 */
.L_x_281:
[----:B------:R-:W2:Y:S01]  /*ce50*/  LDC.64 R4, c[0x0][0xbd8] ;  /* 0x0002f600ff047b82 */ /* 0x000ea20000000a00 */
[C---:B------:R-:W-:Y:S01]  /*ce60*/  IMAD.SHL.U32 R3, R204.reuse, 0x4, RZ ;  /* 0x00000004cc037824 */ /* 0x040fe200078e00ff */
[----:B------:R-:W-:Y:S01]  /*ce70*/  SHF.L.U64.HI R0, R204, 0x2, R207 ;  /* 0x00000002cc007819 */ /* 0x000fe200000102cf */
[----:B------:R-:W-:Y:S01]  /*ce80*/  ULDC.64 UR4, c[0x0][0xbe0] ;  /* 0x0002f80000047ab9 */ /* 0x000fe20000000a00 */
[----:B------:R-:W-:-:S04]  /*ce90*/  MOV R9, RZ ;  /* 0x000000ff00097202 */ /* 0x000fc80000000f00 */
[----:B------:R-:W3:Y:S01]  /*cea0*/  LDC R7, c[0x0][0xa88] ;  /* 0x0002a200ff077b82 */ /* 0x000ee20000000800 */
[----:B--2---:R-:W-:Y:S02]  /*ceb0*/  ISETP.NE.U32.AND P0, PT, R4, RZ, PT ;  /* 0x000000ff0400720c */ /* 0x004fe40003f05070 */
[----:B------:R-:W-:Y:S02]  /*cec0*/  IADD3 R4, P1, R3, R4, RZ ;  /* 0x0000000403047210 */ /* 0x000fe40007f3e0ff */
[----:B------:R-:W-:-:S03]  /*ced0*/  ISETP.NE.AND.EX P0, PT, R5, RZ, PT, P0 ;  /* 0x000000ff0500720c */ /* 0x000fc60003f05300 */
[----:B------:R-:W-:Y:S01]  /*cee0*/  IMAD.X R5, R0, 0x1, R5, P1 ;  /* 0x0000000100057824 */ /* 0x000fe200008e0605 */
[----:B------:R-:W-:-:S04]  /*cef0*/  ISETP.NE.U32.AND P1, PT, RZ, UR4, PT ;  /* 0x00000004ff007c0c */ /* 0x000fc8000bf25070 */
[----:B------:R-:W-:-:S05]  /*cf00*/  ISETP.NE.AND.EX P1, PT, RZ, UR5, PT, P1 ;  /* 0x00000005ff007c0c */ /* 0x000fca000bf25310 */
[----:B------:R2:W5:Y:S08]  /*cf10*/  @P0 LDG.E R9, desc[UR60][R4.64] ;  /* 0x0000003c04090981 */ /* 0x000570000c1e1900 */
[----:B------:R-:W-:-:S04]  /*cf20*/  @P1 IADD3 R2, P2, R3, UR4, RZ ;  /* 0x0000000403021c10 */ /* 0x000fc8000ff5e0ff */
[----:B------:R-:W-:-:S05]  /*cf30*/  @P1 IADD3.X R3, R0, UR5, RZ, P2, !PT ;  /* 0x0000000500031c10 */ /* 0x000fca00097fe4ff */
[----:B---3--:R2:W5:Y:S01]  /*cf40*/  @P1 LDG.E R7, desc[UR60][R2.64] ;  /* 0x0000003c02071981 */ /* 0x008562000c1e1900 */
[----:B------:R-:W-:Y:S01]  /*cf50*/  ISETP.GE.AND P2, PT, R214, 0x80, PT ;  /* 0x00000080d600780c */ /* 0x000fe20003f46270 */
[----:B------:R-:W-:-:S12]  /*cf60*/  @P1 BRA `(.L_x_290) ;  /* 0x0000000000101947 */ /* 0x000fd80003800000 */
[----:B------:R-:W-:Y:S05]  /*cf70*/  @!P0 BRA `(.L_x_290) ;  /* 0x00000000000c8947 */ /* 0x000fea0003800000 */
[----:B------:R-:W3:Y:S04]  /*cf80*/  LDG.E R0, desc[UR60][R4.64] ;  /* 0x0000003c04007981 */ /* 0x000ee8000c1e1900 */
[----:B-----5:R-:W3:Y:S02]  /*cf90*/  LDG.E R7, desc[UR60][R4.64+0x4] ;  /* 0x0000043c04077981 */ /* 0x020ee4000c1e1900 */
[----:B---3--:R-:W-:-:S07]  /*cfa0*/  IMAD.IADD R7, R7, 0x1, -R0 ;  /* 0x0000000107077824 */ /* 0x008fce00078e0a00 */
.L_x_290:
[----:B------:R-:W-:Y:S01]  /*cfb0*/  BSSY B1, `(.L_x_291) ;  /* 0x000001d000017945 */ /* 0x000fe20003800000 */
[----:B------:R-:W-:Y:S02]  /*cfc0*/  SHF.R.S32.HI R8, RZ, 0x1f, R205 ;  /* 0x0000001fff087819 */ /* 0x000fe400000114cd */
[----:B------:R-:W-:Y:S02]  /*cfd0*/  SHF.R.S32.HI R13, RZ, 0x1f, R18 ;  /* 0x0000001fff0d7819 */ /* 0x000fe40000011412 */
[----:B------:R-:W-:Y:S02]  /*cfe0*/  SEL R11, R204, RZ, !P0 ;  /* 0x000000ffcc0b7207 */ /* 0x000fe40004000000 */
[----:B------:R-:W-:Y:S02]  /*cff0*/  SEL R207, R207, RZ, !P0 ;  /* 0x000000ffcfcf7207 */ /* 0x000fe40004000000 */
[----:B-----5:R-:W-:Y:S01]  /*d000*/  SHF.R.S32.HI R6, RZ, 0x1f, R9 ;  /* 0x0000001fff067819 */ /* 0x020fe20000011409 */
[----:B------:R-:W-:Y:S06]  /*d010*/  @P2 BRA `(.L_x_292) ;  /* 0x0000000000582947 */ /* 0x000fec0003800000 */
[----:B------:R-:W3:Y:S02]  /*d020*/  S2R R0, SR_TID.X ;  /* 0x0000000000007919 */ /* 0x000ee40000002100 */
[----:B---3--:R-:W-:-:S04]  /*d030*/  IMAD R0, R206, 0x80, R0 ;  /* 0x00000080ce007824 */ /* 0x008fc800078e0200 */
[----:B------:R-:W-:-:S05]  /*d040*/  VIADD R0, R0, 0xffffff80 ;  /* 0xffffff8000007836 */ /* 0x000fca0000000000 */
[----:B------:R-:W-:-:S13]  /*d050*/  ISETP.GE.AND P0, PT, R0, R7, PT ;  /* 0x000000070000720c */ /* 0x000fda0003f06270 */
[----:B------:R-:W-:Y:S05]  /*d060*/  @P0 BRA `(.L_x_292) ;  /* 0x0000000000440947 */ /* 0x000fea0003800000 */
[----:B--2---:R-:W-:Y:S01]  /*d070*/  IADD3 R2, P0, R0, R9, RZ ;  /* 0x0000000900027210 */ /* 0x004fe20007f1e0ff */
[----:B------:R-:W-:-:S03]  /*d080*/  ULDC.64 UR4, c[0x0][0xb70] ;  /* 0x0002dc0000047ab9 */ /* 0x000fc60000000a00 */
[----:B------:R-:W-:Y:S01]  /*d090*/  LEA.HI.X.SX32 R3, R0, R6, 0x1, P0 ;  /* 0x0000000600037211 */ /* 0x000fe200000f0eff */
[----:B------:R-:W-:-:S04]  /*d0a0*/  IMAD R0, R8, UR4, RZ ;  /* 0x0000000408007c24 */ /* 0x000fc8000f8e02ff */
[C---:B------:R-:W-:Y:S02]  /*d0b0*/  IMAD R5, R205.reuse, UR5, R0 ;  /* 0x00000005cd057c24 */ /* 0x040fe4000f8e0200 */
[----:B------:R-:W-:Y:S01]  /*d0c0*/  IMAD.WIDE.U32 R2, R205, UR4, R2 ;  /* 0x00000004cd027c25 */ /* 0x000fe2000f8e0002 */
[----:B------:R-:W-:-:S03]  /*d0d0*/  ULDC.64 UR4, c[0x0][0xb78] ;  /* 0x0002de0000047ab9 */ /* 0x000fc60000000a00 */
[----:B------:R-:W-:Y:S02]  /*d0e0*/  IMAD R0, R207, UR4, RZ ;  /* 0x00000004cf007c24 */ /* 0x000fe4000f8e02ff */
[----:B------:R-:W-:Y:S02]  /*d0f0*/  IMAD.IADD R3, R3, 0x1, R5 ;  /* 0x0000000103037824 */ /* 0x000fe400078e0205 */
[C---:B------:R-:W-:Y:S02]  /*d100*/  IMAD R5, R11.reuse, UR5, R0 ;  /* 0x000000050b057c24 */ /* 0x040fe4000f8e0200 */
[----:B------:R-:W-:Y:S01]  /*d110*/  IMAD.WIDE.U32 R2, R11, UR4, R2 ;  /* 0x000000040b027c25 */ /* 0x000fe2000f8e0002 */
[----:B------:R-:W-:-:S03]  /*d120*/  ULDC.64 UR4, c[0x0][0xb40] ;  /* 0x0002d00000047ab9 */ /* 0x000fc60000000a00 */
[----:B------:R-:W-:Y:S01]  /*d130*/  IMAD.IADD R3, R3, 0x1, R5 ;  /* 0x0000000103037824 */ /* 0x000fe200078e0205 */
[----:B------:R-:W-:-:S04]  /*d140*/  LEA R4, P0, R2, UR4, 0x2 ;  /* 0x0000000402047c11 */ /* 0x000fc8000f8010ff */
[----:B------:R-:W-:Y:S02]  /*d150*/  LEA.HI.X R5, R2, UR5, R3, 0x2, P0 ;  /* 0x0000000502057c11 */ /* 0x000fe400080f1403 */
[----:B------:R-:W-:-:S05]  /*d160*/  MOV R3, 0xff800000 ;  /* 0xff80000000037802 */ /* 0x000fca0000000f00 */
[----:B------:R3:W-:Y:S02]  /*d170*/  STG.E desc[UR60][R4.64], R3 ;  /* 0x0000000304007986 */ /* 0x0007e4000c10193c */
.L_x_292:
[----:B------:R-:W-:Y:S05]  /*d180*/  BSYNC B1 ;  /* 0x0000000000017941 */ /* 0x000fea0003800000 */
.L_x_291:
[----:B------:R-:W-:Y:S01]  /*d190*/  ULDC.64 UR4, c[0x0][0xaa0] ;  /* 0x0002a80000047ab9 */ /* 0x000fe20000000a00 */
[----:B--2---:R-:W-:Y:S01]  /*d1a0*/  IMAD.MOV.U32 R2, RZ, RZ, R18 ;  /* 0x000000ffff027224 */ /* 0x004fe200078e0012 */
[----:B------:R-:W-:Y:S01]  /*d1b0*/  BSSY B1, `(.L_x_293) ;  /* 0x000002f000017945 */ /* 0x000fe20003800000 */
[----:B---3--:R-:W-:Y:S02]  /*d1c0*/  IMAD.MOV.U32 R3, RZ, RZ, R13 ;  /* 0x000000ffff037224 */ /* 0x008fe400078e000d */
[----:B------:R-:W-:Y:S02]  /*d1d0*/  IMAD R0, R6, UR4, RZ ;  /* 0x0000000406007c24 */ /* 0x000fe4000f8e02ff */
[----:B------:R-:W-:-:S04]  /*d1e0*/  IMAD.WIDE.U32 R2, R9, UR4, R2 ;  /* 0x0000000409027c25 */ /* 0x000fc8000f8e0002 */
[----:B------:R-:W-:Y:S01]  /*d1f0*/  IMAD R9, R9, UR5, R0 ;  /* 0x0000000509097c24 */ /* 0x000fe2000f8e0200 */
[----:B------:R-:W-:Y:S01]  /*d200*/  ULDC.64 UR4, c[0x0][0xae0] ;  /* 0x0002b80000047ab9 */ /* 0x000fe20000000a00 */
[----:B------:R-:W-:Y:S02]  /*d210*/  IMAD R7, R206, -0x80, R7 ;  /* 0xffffff80ce077824 */ /* 0x000fe400078e0207 */
[----:B------:R-:W-:Y:S02]  /*d220*/  IMAD R0, R8, UR4, RZ ;  /* 0x0000000408007c24 */ /* 0x000fe4000f8e02ff */
[----:B------:R-:W-:Y:S01]  /*d230*/  IMAD.IADD R3, R3, 0x1, R9 ;  /* 0x0000000103037824 */ /* 0x000fe200078e0209 */
[C---:B------:R-:W-:Y:S01]  /*d240*/  ISETP.GE.AND P3, PT, R22.reuse, R7, PT ;  /* 0x000000071600720c */ /* 0x040fe20003f66270 */
[----:B------:R-:W-:Y:S02]  /*d250*/  VIADD R4, R22, 0x20 ;  /* 0x0000002016047836 */ /* 0x000fe40000000000 */
[----:B------:R-:W-:-:S02]  /*d260*/  IMAD R5, R205, UR5, R0 ;  /* 0x00000005cd057c24 */ /* 0x000fc4000f8e0200 */
[----:B------:R-:W-:Y:S01]  /*d270*/  VIADD R0, R22, 0x40 ;  /* 0x0000004016007836 */ /* 0x000fe20000000000 */
[-C--:B------:R-:W-:Y:S01]  /*d280*/  ISETP.GE.AND P2, PT, R4, R7.reuse, PT ;  /* 0x000000070400720c */ /* 0x080fe20003f46270 */
[----:B------:R-:W-:Y:S01]  /*d290*/  IMAD.WIDE.U32 R2, R205, UR4, R2 ;  /* 0x00000004cd027c25 */ /* 0x000fe2000f8e0002 */
[----:B------:R-:W-:Y:S01]  /*d2a0*/  IADD3 R4, R22, 0x60, RZ ;  /* 0x0000006016047810 */ /* 0x000fe20007ffe0ff */
[----:B------:R-:W-:Y:S01]  /*d2b0*/  ULDC.64 UR4, c[0x0][0xae8] ;  /* 0x0002ba0000047ab9 */ /* 0x000fe20000000a00 */
[-C--:B------:R-:W-:Y:S01]  /*d2c0*/  ISETP.GE.AND P1, PT, R0, R7.reuse, PT ;  /* 0x000000070000720c */ /* 0x080fe20003f26270 */
[----:B------:R-:W-:Y:S01]  /*d2d0*/  IMAD.IADD R3, R3, 0x1, R5 ;  /* 0x0000000103037824 */ /* 0x000fe200078e0205 */
[----:B------:R-:W-:Y:S01]  /*d2e0*/  ISETP.GE.AND P0, PT, R4, R7, PT ;  /* 0x000000070400720c */ /* 0x000fe20003f06270 */
[----:B------:R-:W-:Y:S01]  /*d2f0*/  IMAD R0, R207, UR4, RZ ;  /* 0x00000004cf007c24 */ /* 0x000fe2000f8e02ff */
[----:B------:R-:W-:Y:S01]  /*d300*/  SHF.R.S32.HI R7, RZ, 0x1f, R22 ;  /* 0x0000001fff077819 */ /* 0x000fe20000011416 */
[----:B------:R-:W-:-:S04]  /*d310*/  IMAD.WIDE.U32 R4, R11, UR4, R2 ;  /* 0x000000040b047c25 */ /* 0x000fc8000f8e0002 */
[----:B------:R-:W-:Y:S02]  /*d320*/  IMAD R9, R11, UR5, R0 ;  /* 0x000000050b097c24 */ /* 0x000fe4000f8e0200 */
[----:B------:R-:W-:Y:S02]  /*d330*/  IMAD.MOV.U32 R6, RZ, RZ, R22 ;  /* 0x000000ffff067224 */ /* 0x000fe400078e0016 */
[----:B------:R-:W-:Y:S02]  /*d340*/  IMAD.IADD R11, R5, 0x1, R9 ;  /* 0x00000001050b7824 */ /* 0x000fe400078e0209 */
[----:B------:R-:W-:Y:S01]  /*d350*/  IMAD.WIDE R6, R206, 0x80, R6 ;  /* 0x00000080ce067825 */ /* 0x000fe200078e0206 */
[----:B------:R-:W-:Y:S06]  /*d360*/  @P3 BRA `(.L_x_294) ;  /* 0x00000000004c3947 */ /* 0x000fec0003800000 */
[----:B------:R-:W-:Y:S01]  /*d370*/  ULDC.64 UR6, c[0x0][0xad8] ;  /* 0x0002b60000067ab9 */ /* 0x000fe20000000a00 */
[----:B------:R-:W-:Y:S01]  /*d380*/  MOV R2, R4 ;  /* 0x0000000400027202 */ /* 0x000fe20000000f00 */
[C---:B------:R-:W-:Y:S01]  /*d390*/  VIADD R0, R18.reuse, 0x40 ;  /* 0x0000004012007836 */ /* 0x040fe20000000000 */
[----:B------:R-:W-:Y:S01]  /*d3a0*/  ULDC UR4, c[0x0][0xa8c] ;  /* 0x0002a30000047ab9 */ /* 0x000fe20000000800 */
[C---:B------:R-:W-:Y:S01]  /*d3b0*/  VIADD R8, R18.reuse, 0x80 ;  /* 0x0000008012087836 */ /* 0x040fe20000000000 */
[----:B------:R-:W-:Y:S01]  /*d3c0*/  ISETP.GE.AND P4, PT, R18, UR4, PT ;  /* 0x0000000412007c0c */ /* 0x000fe2000bf86270 */
[----:B------:R-:W-:Y:S01]  /*d3d0*/  IMAD R9, R7, UR6, RZ ;  /* 0x0000000607097c24 */ /* 0x000fe2000f8e02ff */
[----:B------:R-:W-:Y:S01]  /*d3e0*/  ISETP.GE.AND P5, PT, R0, UR4, PT ;  /* 0x0000000400007c0c */ /* 0x000fe2000bfa6270 */
[----:B------:R-:W-:Y:S01]  /*d3f0*/  IMAD.MOV.U32 R3, RZ, RZ, R11 ;  /* 0x000000ffff037224 */ /* 0x000fe200078e000b */
[----:B------:R-:W-:Y:S01]  /*d400*/  ISETP.GE.AND P6, PT, R8, UR4, PT ;  /* 0x0000000408007c0c */ /* 0x000fe2000bfc6270 */
[----:B------:R-:W-:-:S02]  /*d410*/  IMAD R9, R6, UR7, R9 ;  /* 0x0000000706097c24 */ /* 0x000fc4000f8e0209 */
[----:B------:R-:W-:Y:S01]  /*d420*/  IMAD.WIDE.U32 R2, R6, UR6, R2 ;  /* 0x0000000606027c25 */ /* 0x000fe2000f8e0002 */
[----:B------:R-:W-:-:S03]  /*d430*/  ULDC.64 UR6, c[0x0][0xa80] ;  /* 0x0002a00000067ab9 */ /* 0x000fc60000000a00 */
[----:B------:R-:W-:Y:S01]  /*d440*/  IMAD.IADD R3, R3, 0x1, R9 ;  /* 0x0000000103037824 */ /* 0x000fe200078e0209 */
[----:B------:R-:W-:-:S04]  /*d450*/  LEA R8, P3, R2, UR6, 0x1 ;  /* 0x0000000602087c11 */ /* 0x000fc8000f8608ff */
[----:B------:R-:W-:-:S05]  /*d460*/  LEA.HI.X R9, R2, UR7, R3, 0x1, P3 ;  /* 0x0000000702097c11 */ /* 0x000fca00098f0c03 */
[----:B------:R2:W-:Y:S04]  /*d470*/  @!P4 STG.E.128 desc[UR60][R8.64], RZ ;  /* 0x000000ff0800c986 */ /* 0x0005e8000c101d3c */
[----:B------:R2:W-:Y:S04]  /*d480*/  @!P5 STG.E.128 desc[UR60][R8.64+0x80], RZ ;  /* 0x000080ff0800d986 */ /* 0x0005e8000c101d3c */
[----:B------:R2:W-:Y:S02]  /*d490*/  @!P6 STG.E.128 desc[UR60][R8.64+0x100], RZ ;  /* 0x000100ff0800e986 */ /* 0x0005e4000c101d3c */
.L_x_294:
[----:B------:R-:W-:Y:S05]  /*d4a0*/  BSYNC B1 ;  /* 0x0000000000017941 */ /* 0x000fea0003800000 */
.L_x_293:
[----:B------:R-:W-:Y:S04]  /*d4b0*/  BSSY B1, `(.L_x_295) ;  /* 0x0000017000017945 */ /* 0x000fe80003800000 */
[----:B------:R-:W-:Y:S05]  /*d4c0*/  @P2 BRA `(.L_x_296) ;  /* 0x0000000000542947 */ /* 0x000fea0003800000 */
[----:B--2---:R-:W-:Y:S01]  /*d4d0*/  IADD3 R9, P2, R6, 0x20, RZ ;  /* 0x0000002006097810 */ /* 0x004fe20007f5e0ff */
[C---:B------:R-:W-:Y:S01]  /*d4e0*/  VIADD R2, R18.reuse, 0x40 ;  /* 0x0000004012027836 */ /* 0x040fe20000000000 */
[----:B------:R-:W-:Y:S01]  /*d4f0*/  ULDC UR4, c[0x0][0xa8c] ;  /* 0x0002a30000047ab9 */ /* 0x000fe20000000800 */
[----:B------:R-:W-:Y:S01]  /*d500*/  ULDC.64 UR6, c[0x0][0xad8] ;  /* 0x0002b60000067ab9 */ /* 0x000fe20000000a00 */
[----:B------:R-:W-:Y:S01]  /*d510*/  IMAD.MOV.U32 R3, RZ, RZ, R11 ;  /* 0x000000ffff037224 */ /* 0x000fe200078e000b */
[----:B------:R-:W-:Y:S01]  /*d520*/  ISETP.GE.AND P3, PT, R18, UR4, PT ;  /* 0x0000000412007c0c */ /* 0x000fe2000bf66270 */
[----:B------:R-:W-:Y:S01]  /*d530*/  IMAD.X R0, RZ, RZ, R7, P2 ;  /* 0x000000ffff007224 */ /* 0x000fe200010e0607 */
[----:B------:R-:W-:Y:S01]  /*d540*/  ISETP.GE.AND P4, PT, R2, UR4, PT ;  /* 0x0000000402007c0c */ /* 0x000fe2000bf86270 */
[----:B------:R-:W-:Y:S01]  /*d550*/  VIADD R8, R18, 0x80 ;  /* 0x0000008012087836 */ /* 0x000fe20000000000 */
[----:B------:R-:W-:Y:S01]  /*d560*/  MOV R2, R4 ;  /* 0x0000000400027202 */ /* 0x000fe20000000f00 */
[----:B------:R-:W-:-:S03]  /*d570*/  IMAD R0, R0, UR6, RZ ;  /* 0x0000000600007c24 */ /* 0x000fc6000f8e02ff */
[----:B------:R-:W-:Y:S01]  /*d580*/  ISETP.GE.AND P5, PT, R8, UR4, PT ;  /* 0x0000000408007c0c */ /* 0x000fe2000bfa6270 */
[----:B------:R-:W-:-:S04]  /*d590*/  IMAD.WIDE.U32 R2, R9, UR6, R2 ;  /* 0x0000000609027c25 */ /* 0x000fc8000f8e0002 */
[----:B------:R-:W-:Y:S01]  /*d5a0*/  IMAD R9, R9, UR7, R0 ;  /* 0x0000000709097c24 */ /* 0x000fe2000f8e0200 */
[----:B------:R-:W-:Y:S02]  /*d5b0*/  ULDC.64 UR6, c[0x0][0xa80] ;  /* 0x0002a00000067ab9 */ /* 0x000fe40000000a00 */
[----:B------:R-:W-:Y:S01]  /*d5c0*/  LEA R8, P2, R2, UR6, 0x1 ;  /* 0x0000000602087c11 */ /* 0x000fe2000f8408ff */
[----:B------:R-:W-:-:S05]  /*d5d0*/  IMAD.IADD R3, R3, 0x1, R9 ;  /* 0x0000000103037824 */ /* 0x000fca00078e0209 */
[----:B------:R-:W-:-:S05]  /*d5e0*/  LEA.HI.X R9, R2, UR7, R3, 0x1, P2 ;  /* 0x0000000702097c11 */ /* 0x000fca00090f0c03 */
[----:B------:R3:W-:Y:S04]  /*d5f0*/  @!P3 STG.E.128 desc[UR60][R8.64], RZ ;  /* 0x000000ff0800b986 */ /* 0x0007e8000c101d3c */
[----:B------:R3:W-:Y:S04]  /*d600*/  @!P4 STG.E.128 desc[UR60][R8.64+0x80], RZ ;  /* 0x000080ff0800c986 */ /* 0x0007e8000c101d3c */
[----:B------:R3:W-:Y:S02]  /*d610*/  @!P5 STG.E.128 desc[UR60][R8.64+0x100], RZ ;  /* 0x000100ff0800d986 */ /* 0x0007e4000c101d3c */
.L_x_296:
[----:B------:R-:W-:Y:S05]  /*d620*/  BSYNC B1 ;  /* 0x0000000000017941 */ /* 0x000fea0003800000 */
.L_x_295:
[----:B------:R-:W-:Y:S04]  /*d630*/  BSSY B1, `(.L_x_297) ;  /* 0x0000017000017945 */ /* 0x000fe80003800000 */
[----:B------:R-:W-:Y:S05]  /*d640*/  @P1 BRA `(.L_x_298) ;  /* 0x0000000000541947 */ /* 0x000fea0003800000 */
[----:B--23--:R-:W-:Y:S01]  /*d650*/  IADD3 R9, P1, R6, 0x40, RZ ;  /* 0x0000004006097810 */ /* 0x00cfe20007f3e0ff */
        /* <DEDUP_REMOVED lines=20> */
.L_x_298:
[----:B------:R-:W-:Y:S05]  /*d7a0*/  BSYNC B1 ;  /* 0x0000000000017941 */ /* 0x000fea0003800000 */
.L_x_297:
[----:B------:R-:W-:Y:S05]  /*d7b0*/  @P0 BRA `(.L_x_289) ;  /* 0x0000000000540947 */ /* 0x000fea0003800000 */
[----:B------:R-:W-:Y:S01]  /*d7c0*/  IADD3 R5, P0, R6, 0x60, RZ ;  /* 0x0000006006057810 */ /* 0x000fe20007f1e0ff */
[----:B------:R-:W-:Y:S01]  /*d7d0*/  ULDC UR4, c[0x0][0xa8c] ;  /* 0x0002a30000047ab9 */ /* 0x000fe20000000800 */
[C---:B------:R-:W-:Y:S01]  /*d7e0*/  IADD3 R0, R18.reuse, 0x40, RZ ;  /* 0x0000004012007810 */ /* 0x040fe20007ffe0ff */
[----:B------:R-:W-:Y:S01]  /*d7f0*/  ULDC.64 UR6, c[0x0][0xad8] ;  /* 0x0002b60000067ab9 */ /* 0x000fe20000000a00 */
[----:B------:R-:W-:Y:S01]  /*d800*/  IMAD.MOV.U32 R2, RZ, RZ, R4 ;  /* 0x000000ffff027224 */ /* 0x000fe200078e0004 */
[----:B------:R-:W-:Y:S01]  /*d810*/  ISETP.GE.AND P1, PT, R18, UR4, PT ;  /* 0x0000000412007c0c */ /* 0x000fe2000bf26270 */
[----:B------:R-:W-:Y:S01]  /*d820*/  IMAD.X R6, RZ, RZ, R7, P0 ;  /* 0x000000ffff067224 */ /* 0x000fe200000e0607 */
[----:B------:R-:W-:Y:S01]  /*d830*/  ISETP.GE.AND P2, PT, R0, UR4, PT ;  /* 0x0000000400007c0c */ /* 0x000fe2000bf46270 */
[----:B------:R-:W-:Y:S02]  /*d840*/  IMAD.MOV.U32 R3, RZ, RZ, R11 ;  /* 0x000000ffff037224 */ /* 0x000fe400078e000b */
[----:B------:R-:W-:-:S02]  /*d850*/  IMAD R6, R6, UR6, RZ ;  /* 0x0000000606067c24 */ /* 0x000fc4000f8e02ff */
[----:B------:R-:W-:Y:S02]  /*d860*/  VIADD R0, R18, 0x80 ;  /* 0x0000008012007836 */ /* 0x000fe40000000000 */
[----:B------:R-:W-:-:S03]  /*d870*/  IMAD.WIDE.U32 R2, R5, UR6, R2 ;  /* 0x0000000605027c25 */ /* 0x000fc6000f8e0002 */
[----:B------:R-:W-:Y:S01]  /*d880*/  ISETP.GE.AND P3, PT, R0, UR4, PT ;  /* 0x0000000400007c0c */ /* 0x000fe2000bf66270 */
        /* <DEDUP_REMOVED lines=8> */
.L_x_289:
[----:B------:R-:W-:Y:S05]  /*d910*/  BSYNC B0 ;  /* 0x0000000000007941 */ /* 0x000fea0003800000 */
.L_x_280:
[----:B------:R-:W-:Y:S02]  /*d920*/  ULDC UR4, c[0x0][0xc14] ;  /* 0x0003050000047ab9 */ /* 0x000fe40000000800 */
[----:B-1----:R-:W-:-:S13]  /*d930*/  ISETP.GE.AND P0, PT, R103, UR4, PT ;  /* 0x0000000467007c0c */ /* 0x002fda000bf06270 */
[----:B------:R-:W-:Y:S05]  /*d940*/  @!P0 BRA `(.L_x_299) ;  /* 0xffffff3400008947 */ /* 0x000fea000383ffff */
[----:B------:R-:W-:Y:S05]  /*d950*/  EXIT ;  /* 0x000000000000794d */ /* 0x000fea0003800000 */
.L_x_255:
[----:B------:R-:W-:-:S08]  /*d960*/  NOP ;  /* 0x0000000000007918 */ /* 0x000fd00000000000 */
[----:B0-----:R-:W0:-:S00]  /*d970*/  USETMAXREG.DEALLOC.CTAPOOL 0x18 ;  /* 0x00000018000079c8 */ /* 0x001e0000080e0500 */
[----:B0-----:R-:W-:-:S06]  /*d980*/  LOP3.LUT R0, R0, 0x3, RZ, 0xc0, !PT ;  /* 0x0000000300007812 */ /* 0x001fcc00078ec0ff */
[----:B------:R-:W0:Y:S02]  /*d990*/  SHFL.IDX PT, R0, R0, RZ, 0x1f ;  /* 0x00001fff00007589 */ /* 0x000e2400000e0000 */
[----:B0-----:R-:W-:-:S13]  /*d9a0*/  ISETP.NE.AND P0, PT, R0, RZ, PT ;  /* 0x000000ff0000720c */ /* 0x001fda0003f05270 */
[----:B------:R-:W-:Y:S05]  /*d9b0*/  @P0 EXIT ;  /* 0x000000000000094d */ /* 0x000fea0003800000 */
[----:B------:R-:W0:Y:S01]  /*d9c0*/  S2R R2, SR_TID.X ;  /* 0x0000000000027919 */ /* 0x000e220000002100 */
[----:B------:R-:W-:Y:S01]  /*d9d0*/  LOP3.LUT R4, R4, 0xffffffdf, RZ, 0xc0, !PT ;  /* 0xffffffdf04047812 */ /* 0x000fe200078ec0ff */
[----:B------:R-:W-:Y:S01]  /*d9e0*/  ULDC UR5, c[0x0][0xc14] ;  /* 0x0003050000057ab9 */ /* 0x000fe20000000800 */
[----:B------:R-:W-:Y:S01]  /*d9f0*/  IMAD.MOV.U32 R0, RZ, RZ, RZ ;  /* 0x000000ffff007224 */ /* 0x000fe200078e00ff */
[----:B------:R-:W1:Y:S01]  /*da00*/  S2UR UR6, SR_CTAID.X ;  /* 0x00000000000679c3 */ /* 0x000e620000002500 */
[----:B------:R-:W-:Y:S01]  /*da10*/  ULDC UR4, c[0x0][0xc10] ;  /* 0x0003040000047ab9 */ /* 0x000fe20000000800 */
[----:B0-----:R-:W-:-:S04]  /*da20*/  LOP3.LUT R8, R2, 0x1f, RZ, 0xc0, !PT ;  /* 0x0000001f02087812 */ /* 0x001fc800078ec0ff */
[----:B------:R-:W-:-:S13]  /*da30*/  ISETP.NE.AND P0, PT, R8, 0x1f, PT ;  /* 0x0000001f0800780c */ /* 0x000fda0003f05270 */
[----:B------:R-:W-:Y:S02]  /*da40*/  @P0 LOP3.LUT R4, R4, 0x20, RZ, 0xfc, !PT ;  /* 0x0000002004040812 */ /* 0x000fe400078efcff */
[----:B------:R-:W-:-:S13]  /*da50*/  ISETP.GE.OR P0, PT, R8, UR5, !P0 ;  /* 0x0000000508007c0c */ /* 0x000fda000c706670 */
[----:B------:R-:W0:Y:S02]  /*da60*/  @!P0 LDC.64 R2, c[0x0][0xc58] ;  /* 0x00031600ff028b82 */ /* 0x000e240000000a00 */
[----:B0-----:R-:W-:-:S05]  /*da70*/  @!P0 IMAD.WIDE.U32 R2, R8, 0x4, R2 ;  /* 0x0000000408028825 */ /* 0x001fca00078e0002 */
[----:B------:R-:W2:Y:S01]  /*da80*/  @!P0 LDG.E R0, desc[UR60][R2.64] ;  /* 0x0000003c02008981 */ /* 0x000ea2000c1e1900 */
[C---:B------:R-:W-:Y:S01]  /*da90*/  ISETP.NE.AND P1, PT, R8.reuse, RZ, PT ;  /* 0x000000ff0800720c */ /* 0x040fe20003f25270 */
[----:B------:R-:W-:Y:S01]  /*daa0*/  IMAD.MOV.U32 R16, RZ, RZ, RZ ;  /* 0x000000ffff107224 */ /* 0x000fe200078e00ff */
[----:B------:R-:W-:Y:S01]  /*dab0*/  ISETP.GE.U32.AND P0, PT, R8, 0x2, PT ;  /* 0x000000020800780c */ /* 0x000fe20003f06070 */
[----:B------:R-:W-:Y:S01]  /*dac0*/  IMAD.MOV.U32 R19, RZ, RZ, RZ ;  /* 0x000000ffff137224 */ /* 0x000fe200078e00ff */
[----:B------:R-:W-:-:S09]  /*dad0*/  LOP3.LUT R4, R4, 0xfffffffe, RZ, 0xc0, !PT ;  /* 0xfffffffe04047812 */ /* 0x000fd200078ec0ff */
[----:B------:R-:W-:-:S04]  /*dae0*/  @P1 LOP3.LUT R4, R4, 0x1, RZ, 0xfc, !PT ;  /* 0x0000000104041812 */ /* 0x000fc800078efcff */
[----:B------:R-:W-:-:S04]  /*daf0*/  LOP3.LUT R4, R4, 0xffffffef, RZ, 0xc0, !PT ;  /* 0xffffffef04047812 */ /* 0x000fc800078ec0ff */
[----:B------:R-:W-:-:S04]  /*db00*/  @P0 LOP3.LUT R4, R4, 0x10, RZ, 0xfc, !PT ;  /* 0x0000001004040812 */ /* 0x000fc800078efcff */
[----:B------:R-:W-:Y:S01]  /*db10*/  LOP3.LUT R4, R4, 0xfffffff7, RZ, 0xc0, !PT ;  /* 0xfffffff704047812 */ /* 0x000fe200078ec0ff */
[----:B--2---:R-:W0:Y:S02]  /*db20*/  SHFL.UP PT, R5, R0, 0x1, RZ ;  /* 0x0420000000057989 */ /* 0x004e2400000e00ff */
[----:B0-----:R-:W-:-:S05]  /*db30*/  SEL R5, R5, RZ, P1 ;  /* 0x000000ff05057207 */ /* 0x001fca0000800000 */
[----:B------:R-:W-:-:S05]  /*db40*/  IMAD.IADD R5, R0, 0x1, R5 ;  /* 0x0000000100057824 */ /* 0x000fca00078e0205 */
[----:B------:R-:W0:Y:S02]  /*db50*/  SHFL.UP PT, R6, R5, 0x2, RZ ;  /* 0x0440000005067989 */ /* 0x000e2400000e00ff */
[----:B0-----:R-:W-:Y:S02]  /*db60*/  SEL R6, R6, RZ, P0 ;  /* 0x000000ff06067207 */ /* 0x001fe40000000000 */
[----:B------:R-:W-:-:S03]  /*db70*/  ISETP.GE.U32.AND P0, PT, R8, 0x4, PT ;  /* 0x000000040800780c */ /* 0x000fc60003f06070 */
[----:B------:R-:W-:-:S05]  /*db80*/  IMAD.IADD R6, R5, 0x1, R6 ;  /* 0x0000000105067824 */ /* 0x000fca00078e0206 */
[----:B------:R-:W0:Y:S05]  /*db90*/  SHFL.UP PT, R7, R6, 0x4, RZ ;  /* 0x0480000006077989 */ /* 0x000e2a00000e00ff */
[----:B------:R-:W-:-:S04]  /*dba0*/  @P0 LOP3.LUT R4, R4, 0x8, RZ, 0xfc, !PT ;  /* 0x0000000804040812 */ /* 0x000fc800078efcff */
[----:B------:R-:W-:Y:S02]  /*dbb0*/  LOP3.LUT R4, R4, 0xfffffffb, RZ, 0xc0, !PT ;  /* 0xfffffffb04047812 */ /* 0x000fe400078ec0ff */
[----:B0-----:R-:W-:Y:S02]  /*dbc0*/  SEL R7, R7, RZ, P0 ;  /* 0x000000ff07077207 */ /* 0x001fe40000000000 */
[----:B------:R-:W-:Y:S02]  /*dbd0*/  ISETP.GE.U32.AND P0, PT, R8, 0x8, PT ;  /* 0x000000080800780c */ /* 0x000fe40003f06070 */
[----:B------:R-:W-:-:S05]  /*dbe0*/  IADD3 R7, R6, R7, RZ ;  /* 0x0000000706077210 */ /* 0x000fca0007ffe0ff */
[----:B------:R-:W0:Y:S06]  /*dbf0*/  SHFL.UP PT, R2, R7, 0x8, RZ ;  /* 0x0500000007027989 */ /* 0x000e2c00000e00ff */
[----:B------:R-:W-:-:S04]  /*dc00*/  @P0 LOP3.LUT R4, R4, 0x4, RZ, 0xfc, !PT ;  /* 0x0000000404040812 */ /* 0x000fc800078efcff */
[----:B------:R-:W-:Y:S02]  /*dc10*/  LOP3.LUT R4, R4, 0xfffffffd, RZ, 0xc0, !PT ;  /* 0xfffffffd04047812 */ /* 0x000fe400078ec0ff */
[----:B0-----:R-:W-:Y:S02]  /*dc20*/  SEL R2, R2, RZ, P0 ;  /* 0x000000ff02027207 */ /* 0x001fe40000000000 */
[----:B------:R-:W-:-:S03]  /*dc30*/  ISETP.GE.U32.AND P0, PT, R8, 0x10, PT ;  /* 0x000000100800780c */ /* 0x000fc60003f06070 */
[----:B------:R-:W-:-:S05]  /*dc40*/  IMAD.IADD R3, R7, 0x1, R2 ;  /* 0x0000000107037824 */ /* 0x000fca00078e0202 */
[----:B------:R-:W0:Y:S05]  /*dc50*/  SHFL.UP PT, R2, R3, 0x10, RZ ;  /* 0x0600000003027989 */ /* 0x000e2a00000e00ff */
[----:B------:R-:W-:Y:S02]  /*dc60*/  @P0 LOP3.LUT R4, R4, 0x2, RZ, 0xfc, !PT ;  /* 0x0000000204040812 */ /* 0x000fe400078efcff */
[----:B0-----:R-:W-:-:S05]  /*dc70*/  SEL R2, R2, RZ, P0 ;  /* 0x000000ff02027207 */ /* 0x001fca0000000000 */
[----:B------:R-:W-:-:S05]  /*dc80*/  IMAD.IADD R2, R3, 0x1, R2 ;  /* 0x0000000103027824 */ /* 0x000fca00078e0202 */
[----:B------:R-:W0:Y:S02]  /*dc90*/  SHFL.IDX PT, R5, R2, 0x1f, 0x1f ;  /* 0x03e01f0002057f89 */ /* 0x000e2400000e0000 */
[----:B0-----:R-:W-:-:S04]  /*dca0*/  IMAD R5, R5, UR4, RZ ;  /* 0x0000000405057c24 */ /* 0x001fc8000f8e02ff */
[----:B------:R-:W-:Y:S01]  /*dcb0*/  IMAD.MOV.U32 R6, RZ, RZ, R5 ;  /* 0x000000ffff067224 */ /* 0x000fe200078e0005 */
[----:B-1----:R-:W-:-:S13]  /*dcc0*/  ISETP.GT.AND P0, PT, R5, UR6, PT ;  /* 0x0000000605007c0c */ /* 0x002fda000bf04270 */
[----:B------:R-:W-:Y:S05]  /*dcd0*/  @P0 BRA `(.L_x_300) ;  /* 0x0000000000c00947 */ /* 0x000fea0003800000 */
[----:B------:R-:W-:Y:S01]  /*dce0*/  MOV R5, R6 ;  /* 0x0000000600057202 */ /* 0x000fe20000000f00 */
[----:B------:R-:W-:Y:S01]  /*dcf0*/  IMAD.MOV.U32 R19, RZ, RZ, RZ ;  /* 0x000000ffff137224 */ /* 0x000fe200078e00ff */
[----:B------:R-:W-:Y:S01]  /*dd00*/  ULDC UR5, c[0x0][0xc14] ;  /* 0x0003050000057ab9 */ /* 0x000fe20000000800 */
[----:B------:R-:W-:Y:S01]  /*dd10*/  ULDC UR7, c[0x0][0xc14] ;  /* 0x0003050000077ab9 */ /* 0x000fe20000000800 */
[----:B------:R-:W-:-:S05]  /*dd20*/  ULDC UR4, c[0x0][0xc10] ;  /* 0x0003040000047ab9 */ /* 0x000fca0000000800 */
.L_x_304:
[----:B------:R-:W-:Y:S02]  /*dd30*/  VIADD R0, R19, 0x1f ;  /* 0x0000001f13007836 */ /* 0x000fe40000000000 */
[----:B------:R-:W-:-:S03]  /*dd40*/  IMAD.U32 R19, RZ, RZ, UR7 ;  /* 0x00000007ff137e24 */ /* 0x000fc6000f8e00ff */
[----:B------:R-:W-:-:S13]  /*dd50*/  ISETP.GE.AND P0, PT, R0, UR5, PT ;  /* 0x0000000500007c0c */ /* 0x000fda000bf06270 */
[----:B------:R-:W-:Y:S05]  /*dd60*/  @P0 BRA `(.L_x_301) ;  /* 0x0000000400400947 */ /* 0x000fea0003800000 */
[----:B------:R-:W0:Y:S01]  /*dd70*/  S2R R2, SR_TID.X ;  /* 0x0000000000027919 */ /* 0x000e220000002100 */
[----:B------:R-:W-:Y:S01]  /*dd80*/  IMAD.MOV.U32 R19, RZ, RZ, R0 ;  /* 0x000000ffff137224 */ /* 0x000fe200078e0000 */
[----:B------:R-:W-:Y:S01]  /*dd90*/  BSSY B0, `(.L_x_302) ;  /* 0x000000a000007945 */ /* 0x000fe20003800000 */
[----:B------:R-:W-:Y:S02]  /*dda0*/  MOV R0, RZ ;  /* 0x000000ff00007202 */ /* 0x000fe40000000f00 */
[----:B0-----:R-:W-:-:S04]  /*ddb0*/  LOP3.LUT R8, R2, 0x1f, RZ, 0xc0, !PT ;  /* 0x0000001f02087812 */ /* 0x001fc800078ec0ff */
[C---:B------:R-:W-:Y:S01]  /*ddc0*/  ISETP.NE.AND P1, PT, R8.reuse, 0x1f, PT ;  /* 0x0000001f0800780c */ /* 0x040fe20003f25270 */
[----:B------:R-:W-:-:S05]  /*ddd0*/  IMAD.IADD R7, R8, 0x1, R19 ;  /* 0x0000000108077824 */ /* 0x000fca00078e0213 */
[----:B------:R-:W-:-:S13]  /*dde0*/  ISETP.GE.OR P0, PT, R7, UR5, !P1 ;  /* 0x0000000507007c0c */ /* 0x000fda000cf06670 */
[----:B------:R-:W-:Y:S05]  /*ddf0*/  @P0 BRA `(.L_x_303) ;  /* 0x00000000000c0947 */ /* 0x000fea0003800000 */
[----:B------:R-:W0:Y:S02]  /*de00*/  LDC.64 R2, c[0x0][0xc58] ;  /* 0x00031600ff027b82 */ /* 0x000e240000000a00 */
[----:B0-----:R-:W-:-:S05]  /*de10*/  IMAD.WIDE R2, R7, 0x4, R2 ;  /* 0x0000000407027825 */ /* 0x001fca00078e0202 */
[----:B------:R0:W5:Y:S02]  /*de20*/  LDG.E R0, desc[UR60][R2.64] ;  /* 0x0000003c02007981 */ /* 0x000164000c1e1900 */
.L_x_303:
[----:B------:R-:W-:Y:S05]  /*de30*/  BSYNC B0 ;  /* 0x0000000000007941 */ /* 0x000fea0003800000 */
.L_x_302:
[----:B0----5:R-:W0:Y:S01]  /*de40*/  SHFL.UP PT, R2, R0, 0x1, RZ ;  /* 0x0420000000027989 */ /* 0x021e2200000e00ff */
[C---:B------:R-:W-:Y:S02]  /*de50*/  ISETP.NE.AND P0, PT, R8.reuse, RZ, PT ;  /* 0x000000ff0800720c */ /* 0x040fe40003f05270 */
[----:B------:R-:W-:Y:S02]  /*de60*/  ISETP.GE.U32.AND P1, PT, R8, 0x2, PT ;  /* 0x000000020800780c */ /* 0x000fe40003f26070 */
[----:B0-----:R-:W-:Y:S02]  /*de70*/  SEL R3, R2, RZ, P0 ;  /* 0x000000ff02037207 */ /* 0x001fe40000000000 */
[----:B------:R-:W-:-:S03]  /*de80*/  ISETP.GE.U32.AND P0, PT, R8, 0x4, PT ;  /* 0x000000040800780c */ /* 0x000fc60003f06070 */
[----:B------:R-:W-:-:S05]  /*de90*/  IMAD.IADD R3, R0, 0x1, R3 ;  /* 0x0000000100037824 */ /* 0x000fca00078e0203 */
[----:B------:R-:W0:Y:S02]  /*dea0*/  SHFL.UP PT, R2, R3, 0x2, RZ ;  /* 0x0440000003027989 */ /* 0x000e2400000e00ff */
        /* <DEDUP_REMOVED lines=8> */
[----:B0-----:R-:W-:-:S05]  /*df30*/  SEL R6, R6, RZ, P1 ;  /* 0x000000ff06067207 */ /* 0x001fca0000800000 */
[----:B------:R-:W-:-:S05]  /*df40*/  IMAD.IADD R6, R7, 0x1, R6 ;  /* 0x0000000107067824 */ /* 0x000fca00078e0206 */
[----:B------:R-:W0:Y:S02]  /*df50*/  SHFL.UP PT, R8, R6, 0x10, RZ ;  /* 0x0600000006087989 */ /* 0x000e2400000e00ff */
[----:B0-----:R-:W-:-:S05]  /*df60*/  SEL R9, R8, RZ, P0 ;  /* 0x000000ff08097207 */ /* 0x001fca0000000000 */
[----:B------:R-:W-:-:S05]  /*df70*/  IMAD.IADD R9, R6, 0x1, R9 ;  /* 0x0000000106097824 */ /* 0x000fca00078e0209 */
[----:B------:R-:W0:Y:S02]  /*df80*/  SHFL.IDX PT, R3, R9, 0x1f, 0x1f ;  /* 0x03e01f0009037f89 */ /* 0x000e2400000e0000 */
[----:B0-----:R-:W-:-:S05]  /*df90*/  IMAD R6, R3, UR4, RZ ;  /* 0x0000000403067c24 */ /* 0x001fca000f8e02ff */
[----:B------:R-:W-:-:S04]  /*dfa0*/  IADD3 R5, R6, R5, RZ ;  /* 0x0000000506057210 */ /* 0x000fc80007ffe0ff */
[----:B------:R-:W-:-:S13]  /*dfb0*/  ISETP.GT.AND P0, PT, R5, UR6, PT ;  /* 0x0000000605007c0c */ /* 0x000fda000bf04270 */
[----:B------:R-:W-:Y:S05]  /*dfc0*/  @!P0 BRA `(.L_x_304) ;  /* 0xfffffffc00588947 */ /* 0x000fea000383ffff */
[----:B------:R-:W-:-:S07]  /*dfd0*/  IMAD.MOV.U32 R2, RZ, RZ, R9 ;  /* 0x000000ffff027224 */ /* 0x000fce00078e0009 */
.L_x_300:
[----:B------:R-:W-:-:S04]  /*dfe0*/  IMAD.IADD R7, R5, 0x1, -R6 ;  /* 0x0000000105077824 */ /* 0x000fc800078e0a06 */
[----:B------:R-:W-:-:S05]  /*dff0*/  IMAD R3, R2, UR4, R7 ;  /* 0x0000000402037c24 */ /* 0x000fca000f8e0207 */
[----:B------:R-:W-:-:S13]  /*e000*/  ISETP.GT.AND P0, PT, R3, UR6, PT ;  /* 0x0000000603007c0c */ /* 0x000fda000bf04270 */
[----:B------:R-:W-:-:S04]  /*e010*/  VOTE.ANY R8, PT, !P0 ;  /* 0x0000000000087806 */ /* 0x000fc800040e0100 */
[----:B------:R-:W0:Y:S01]  /*e020*/  POPC R5, R8 ;  /* 0x0000000800057309 */ /* 0x000e220000000000 */
[----:B------:R-:W-:Y:S01]  /*e030*/  ISETP.NE.AND P0, PT, R8, RZ, PT ;  /* 0x000000ff0800720c */ /* 0x000fe20003f05270 */
[----:B0-----:R-:W0:Y:S02]  /*e040*/  SHFL.IDX PT, R0, R0, R5, 0x1f ;  /* 0x00001f0500007589 */ /* 0x001e2400000e0000 */
[----:B0-----:R-:W-:-:S04]  /*e050*/  IABS R6, R0 ;  /* 0x0000000000067213 */ /* 0x001fc80000000000 */
[----:B------:R-:W0:Y:S08]  /*e060*/  I2F.RP R9, R6 ;  /* 0x0000000600097306 */ /* 0x000e300000209400 */
[----:B0-----:R-:W0:Y:S02]  /*e070*/  MUFU.RCP R9, R9 ;  /* 0x0000000900097308 */ /* 0x001e240000001000 */
[----:B0-----:R-:W-:-:S06]  /*e080*/  VIADD R3, R9, 0xffffffe ;  /* 0x0ffffffe09037836 */ /* 0x001fcc0000000000 */
[----:B------:R-:W0:Y:S02]  /*e090*/  F2I.FTZ.U32.TRUNC.NTZ R3, R3 ;  /* 0x0000000300037305 */ /* 0x000e24000021f000 */
[----:B0-----:R-:W-:Y:S01]  /*e0a0*/  IMAD.MOV R11, RZ, RZ, -R3 ;  /* 0x000000ffff0b7224 */ /* 0x001fe200078e0a03 */
[----:B------:R-:W-:Y:S06]  /*e0b0*/  @!P0 BRA `(.L_x_305) ;  /* 0x0000000000088947 */ /* 0x000fec0003800000 */
[----:B------:R-:W-:-:S05]  /*e0c0*/  VIADD R9, R5, 0xffffffff ;  /* 0xffffffff05097836 */ /* 0x000fca0000000000 */
[----:B------:R0:W1:Y:S02]  /*e0d0*/  SHFL.IDX PT, R16, R2, R9, 0x1f ;  /* 0x00001f0902107589 */ /* 0x00006400000e0000 */
.L_x_305:
[----:B-1----:R-:W-:Y:S01]  /*e0e0*/  IMAD R16, R16, UR4, R7 ;  /* 0x0000000410107c24 */ /* 0x002fe2000f8e0207 */
[----:B0-----:R-:W-:Y:S01]  /*e0f0*/  MOV R2, RZ ;  /* 0x000000ff00027202 */ /* 0x001fe20000000f00 */
[----:B------:R-:W-:Y:S02]  /*e100*/  IMAD R7, R11, R6, RZ ;  /* 0x000000060b077224 */ /* 0x000fe400078e02ff */
[----:B------:R-:W-:Y:S01]  /*e110*/  IMAD.IADD R19, R5, 0x1, R19 ;  /* 0x0000000105137824 */ /* 0x000fe200078e0213 */
[----:B------:R-:W-:Y:S01]  /*e120*/  IADD3 R17, -R16, UR6, RZ ;  /* 0x0000000610117c10 */ /* 0x000fe2000fffe1ff */
[----:B------:R-:W-:Y:S01]  /*e130*/  IMAD.HI.U32 R2, R3, R7, R2 ;  /* 0x0000000703027227 */ /* 0x000fe200078e0002 */
[----:B------:R-:W-:Y:S02]  /*e140*/  IABS R7, R0 ;  /* 0x0000000000077213 */ /* 0x000fe40000000000 */
[----:B------:R-:W-:-:S03]  /*e150*/  IABS R3, R17 ;  /* 0x0000001100037213 */ /* 0x000fc60000000000 */
[----:B------:R-:W-:Y:S02]  /*e160*/  IMAD.MOV R7, RZ, RZ, -R7 ;  /* 0x000000ffff077224 */ /* 0x000fe400078e0a07 */
[----:B------:R-:W-:-:S04]  /*e170*/  IMAD.HI.U32 R2, R2, R3, RZ ;  /* 0x0000000302027227 */ /* 0x000fc800078e00ff */
[----:B------:R-:W-:-:S05]  /*e180*/  IMAD R3, R2, R7, R3 ;  /* 0x0000000702037224 */ /* 0x000fca00078e0203 */
[----:B------:R-:W-:-:S13]  /*e190*/  ISETP.GT.U32.AND P0, PT, R6, R3, PT ;  /* 0x000000030600720c */ /* 0x000fda0003f04070 */
[----:B------:R-:W-:Y:S02]  /*e1a0*/  @!P0 IMAD.IADD R3, R3, 0x1, -R6 ;  /* 0x0000000103038824 */ /* 0x000fe400078e0a06 */
[----:B------:R-:W-:-:S03]  /*e1b0*/  @!P0 VIADD R2, R2, 0x1 ;  /* 0x0000000102028836 */ /* 0x000fc60000000000 */
[----:B------:R-:W-:Y:S02]  /*e1c0*/  ISETP.GE.U32.AND P0, PT, R3, R6, PT ;  /* 0x000000060300720c */ /* 0x000fe40003f06070 */
[----:B------:R-:W-:-:S11]  /*e1d0*/  LOP3.LUT R3, R17, R0, RZ, 0x3c, !PT ;  /* 0x0000000011037212 */ /* 0x000fd600078e3cff */
[----:B------:R-:W-:Y:S01]  /*e1e0*/  @P0 VIADD R2, R2, 0x1 ;  /* 0x0000000102020836 */ /* 0x000fe20000000000 */
[----:B------:R-:W-:-:S13]  /*e1f0*/  ISETP.GE.AND P0, PT, R3, RZ, PT ;  /* 0x000000ff0300720c */ /* 0x000fda0003f06270 */
[----:B------:R-:W-:Y:S01]  /*e200*/  @!P0 IMAD.MOV R2, RZ, RZ, -R2 ;  /* 0x000000ffff028224 */ /* 0x000fe200078e0a02 */
[----:B------:R-:W-:-:S13]  /*e210*/  ISETP.NE.AND P0, PT, R0, RZ, PT ;  /* 0x000000ff0000720c */ /* 0x000fda0003f05270 */
[----:B------:R-:W-:-:S04]  /*e220*/  @!P0 LOP3.LUT R2, RZ, R0, RZ, 0x33, !PT ;  /* 0x00000000ff028212 */ /* 0x000fc800078e33ff */
[----:B------:R-:W-:Y:S01]  /*e230*/  IADD3 R3, -R2, RZ, RZ ;  /* 0x000000ff02037210 */ /* 0x000fe20007ffe1ff */
[----:B------:R-:W-:-:S04]  /*e240*/  IMAD.MOV.U32 R18, RZ, RZ, R2 ;  /* 0x000000ffff127224 */ /* 0x000fc800078e0002 */
[----:B------:R-:W-:Y:S01]  /*e250*/  IMAD R17, R0, R3, R17 ;  /* 0x0000000300117224 */ /* 0x000fe200078e0211 */
[----:B------:R-:W-:Y:S06]  /*e260*/  BRA `(.L_x_306) ;  /* 0x00000000000c7947 */ /* 0x000fec0003800000 */
.L_x_301:
[----:B------:R-:W-:Y:S02]  /*e270*/  IMAD.MOV.U32 R17, RZ, RZ, RZ ;  /* 0x000000ffff117224 */ /* 0x000fe400078e00ff */
[----:B------:R-:W-:Y:S02]  /*e280*/  IMAD.U32 R16, RZ, RZ, UR6 ;  /* 0x00000006ff107e24 */ /* 0x000fe4000f8e00ff */
[----:B------:R-:W-:-:S07]  /*e290*/  IMAD.MOV.U32 R18, RZ, RZ, RZ ;  /* 0x000000ffff127224 */ /* 0x000fce00078e00ff */
.L_x_306:
[----:B------:R-:W0:Y:S01]  /*e2a0*/  S2R R0, SR_TID.X ;  /* 0x0000000000007919 */ /* 0x000e220000002100 */
[----:B------:R-:W-:Y:S01]  /*e2b0*/  STL [R1+0x28], RZ ;  /* 0x000028ff01007387 */ /* 0x000fe20000100800 */
[----:B0-----:R-:W-:-:S04]  /*e2c0*/  LOP3.LUT R0, R0, 0x1f, RZ, 0xc0, !PT ;  /* 0x0000001f00007812 */ /* 0x001fc800078ec0ff */
[----:B------:R-:W-:-:S13]  /*e2d0*/  ISETP.NE.AND P0, PT, R0, RZ, PT ;  /* 0x000000ff0000720c */ /* 0x000fda0003f05270 */
[----:B------:R-:W0:Y:S01]  /*e2e0*/  @!P0 S2R R3, SR_CgaCtaId ;  /* 0x0000000000038919 */ /* 0x000e220000008800 */
[----:B------:R-:W-:-:S04]  /*e2f0*/  @!P0 MOV R0, 0x400 ;  /* 0x0000040000008802 */ /* 0x000fc80000000f00 */
[----:B0-----:R-:W-:-:S05]  /*e300*/  @!P0 LEA R0, R3, R0, 0x18 ;  /* 0x0000000003008211 */ /* 0x001fca00078ec0ff */
[----:B------:R0:W-:Y:S01]  /*e310*/  @!P0 STS.128 [R0+0x368d0], R16 ;  /* 0x0368d01000008388 */ /* 0x0001e20000000c00 */
[----:B------:R-:W-:Y:S06]  /*e320*/  BAR.ARV 0x5, 0x120 ;  /* 0x0144800000007b1d */ /* 0x000fec0000002000 */
[----:B------:R-:W-:Y:S02]  /*e330*/  ISETP.GE.AND P0, PT, R19, UR5, PT ;  /* 0x0000000513007c0c */ /* 0x000fe4000bf06270 */
[----:B0-----:R-:W-:-:S05]  /*e340*/  MOV R0, 0x1 ;  /* 0x0000000100007802 */ /* 0x001fca0000000f00 */
[----:B------:R0:W-:Y:S04]  /*e350*/  STL [R1+0x8], R0 ;  /* 0x0000080001007387 */ /* 0x0001e80000100800 */
[----:B------:R0:W-:Y:S02]  /*e360*/  STL [R1], RZ ;  /* 0x000000ff01007387 */ /* 0x0001e40000100800 */
[----:B------:R-:W-:Y:S05]  /*e370*/  @P0 BRA `(.L_x_307) ;  /* 0x0000003c00f80947 */ /* 0x000fea0003800000 */
[----:B0-----:R-:W-:Y:S01]  /*e380*/  IMAD.MOV.U32 R0, RZ, RZ, 0x1 ;  /* 0x00000001ff007424 */ /* 0x001fe200078e00ff */
[----:B------:R0:W-:Y:S01]  /*e390*/  STL [R1], RZ ;  /* 0x000000ff01007387 */ /* 0x0001e20000100800 */
[----:B------:R-:W-:Y:S01]  /*e3a0*/  ULDC UR38, c[0x0][0xc] ;  /* 0x0000030000267ab9 */ /* 0x000fe20000000800 */
[----:B------:R-:W-:Y:S02]  /*e3b0*/  ULDC.64 UR36, c[0x0][0x198] ;  /* 0x0000660000247ab9 */ /* 0x000fe40000000a00 */
[----:B------:R0:W-:Y:S04]  /*e3c0*/  STL [R1+0x8], R0 ;  /* 0x0000080001007387 */ /* 0x0001e80000100800 */
[----:B------:R0:W-:Y:S02]  /*e3d0*/  STL [R1+0x28], RZ ;  /* 0x000028ff01007387 */ /* 0x0001e40000100800 */
.L_x_372:
[----:B-1----:R-:W1:Y:S02]  /*e3e0*/  LDC.64 R2, c[0x0][0xc60] ;  /* 0x00031800ff027b82 */ /* 0x002e640000000a00 */
[----:B-1----:R-:W-:-:S05]  /*e3f0*/  IMAD.WIDE R2, R19, 0x4, R2 ;  /* 0x0000000413027825 */ /* 0x002fca00078e0202 */
[----:B------:R-:W2:Y:S01]  /*e400*/  LDG.E R5, desc[UR60][R2.64] ;  /* 0x0000003c02057981 */ /* 0x000ea2000c1e1900 */
[----:B------:R-:W-:Y:S05]  /*e410*/  YIELD ;  /* 0x0000000000007946 */ /* 0x000fea0003800000 */
[----:B------:R-:W-:Y:S01]  /*e420*/  ULDC.64 UR4, c[0x0][0xa28] ;  /* 0x00028a0000047ab9 */ /* 0x000fe20000000a00 */
[----:B0-----:R-:W-:Y:S01]  /*e430*/  IMAD.MOV.U32 R0, RZ, RZ, RZ ;  /* 0x000000ffff007224 */ /* 0x001fe200078e00ff */
[----:B------:R-:W-:-:S04]  /*e440*/  ISETP.NE.U32.AND P0, PT, RZ, UR4, PT ;  /* 0x00000004ff007c0c */ /* 0x000fc8000bf05070 */
[----:B------:R-:W-:Y:S01]  /*e450*/  ISETP.NE.AND.EX P0, PT, RZ, UR5, PT, P0 ;  /* 0x00000005ff007c0c */ /* 0x000fe2000bf05300 */
[----:B------:R-:W-:Y:S01]  /*e460*/  IMAD.MOV.U32 R6, RZ, RZ, RZ ;  /* 0x000000ffff067224 */ /* 0x000fe200078e00ff */
[----:B--2---:R-:W-:Y:S01]  /*e470*/  SHF.R.S32.HI R4, RZ, 0x1f, R5 ;  /* 0x0000001fff047819 */ /* 0x004fe20000011405 */
[----:B------:R-:W-:-:S10]  /*e480*/  IMAD.SHL.U32 R7, R5, 0x4, RZ ;  /* 0x0000000405077824 */ /* 0x000fd400078e00ff */
[C---:B------:R-:W-:Y:S01]  /*e490*/  @P0 LEA R2, P1, R5.reuse, UR4, 0x2 ;  /* 0x0000000405020c11 */ /* 0x040fe2000f8210ff */
[----:B------:R-:W-:Y:S03]  /*e4a0*/  STL [R1+0x14], R5 ;  /* 0x0000140501007387 */ /* 0x000fe60000100800 */
[----:B------:R-:W-:Y:S01]  /*e4b0*/  @P0 LEA.HI.X R3, R5, UR5, R4, 0x2, P1 ;  /* 0x0000000505030c11 */ /* 0x000fe200088f1404 */
[----:B------:R-:W-:-:S04]  /*e4c0*/  ULDC.64 UR4, c[0x0][0xa00] ;  /* 0x0002800000047ab9 */ /* 0x000fc80000000a00 */
[----:B------:R0:W5:Y:S01]  /*e4d0*/  @P0 LDG.E R0, desc[UR60][R2.64] ;  /* 0x0000003c02000981 */ /* 0x000162000c1e1900 */
[----:B------:R-:W-:-:S04]  /*e4e0*/  ISETP.NE.U32.AND P0, PT, RZ, UR4, PT ;  /* 0x00000004ff007c0c */ /* 0x000fc8000bf05070 */
[----:B------:R-:W-:-:S13]  /*e4f0*/  ISETP.NE.AND.EX P0, PT, RZ, UR5, PT, P0 ;  /* 0x00000005ff007c0c */ /* 0x000fda000bf05300 */
[----:B0-----:R-:W-:-:S04]  /*e500*/  @P0 LEA R2, P1, R5, UR4, 0x2 ;  /* 0x0000000405020c11 */ /* 0x001fc8000f8210ff */
[----:B------:R-:W-:Y:S01]  /*e510*/  @P0 LEA.HI.X R3, R5, UR5, R4, 0x2, P1 ;  /* 0x0000000505030c11 */ /* 0x000fe200088f1404 */
[----:B------:R-:W-:-:S04]  /*e520*/  ULDC.64 UR4, c[0x0][0xa20] ;  /* 0x0002880000047ab9 */ /* 0x000fc80000000a00 */
[----:B------:R-:W2:Y:S01]  /*e530*/  @P0 LDG.E R6, desc[UR60][R2.64] ;  /* 0x0000003c02060981 */ /* 0x000ea2000c1e1900 */
[----:B------:R-:W-:-:S04]  /*e540*/  ISETP.NE.U32.AND P0, PT, RZ, UR4, PT ;  /* 0x00000004ff007c0c */ /* 0x000fc8000bf05070 */
[----:B------:R-:W-:Y:S01]  /*e550*/  ISETP.NE.AND.EX P0, PT, RZ, UR5, PT, P0 ;  /* 0x00000005ff007c0c */ /* 0x000fe2000bf05300 */
[----:B--2---:R0:W-:Y:S04]  /*e560*/  STL [R1+0x2c], R6 ;  /* 0x00002c0601007387 */ /* 0x0041e80000100800 */
[----:B------:R1:W-:Y:S01]  /*e570*/  STL [R1+0x1c], R7 ;  /* 0x00001c0701007387 */ /* 0x0003e20000100800 */
[----:B0-----:R-:W-:-:S07]  /*e580*/  SHF.L.U64.HI R6, R5, 0x2, R4 ;  /* 0x0000000205067819 */ /* 0x001fce0000010204 */
[C---:B------:R-:W-:Y:S01]  /*e590*/  @P0 IADD3 R4, P1, R7.reuse, UR4, RZ ;  /* 0x0000000407040c10 */ /* 0x040fe2000ff3e0ff */
[----:B------:R0:W-:Y:S03]  /*e5a0*/  STL [R1+0x20], R6 ;  /* 0x0000200601007387 */ /* 0x0001e60000100800 */
[----:B------:R-:W-:Y:S01]  /*e5b0*/  @P0 IADD3.X R5, R6, UR5, RZ, P1, !PT ;  /* 0x0000000506050c10 */ /* 0x000fe20008ffe4ff */
[----:B------:R-:W-:Y:S02]  /*e5c0*/  ULDC.64 UR4, c[0x0][0xa08] ;  /* 0x0002820000047ab9 */ /* 0x000fe40000000a00 */
[----:B------:R-:W-:Y:S01]  /*e5d0*/  IADD3 R2, P1, R7, UR4, RZ ;  /* 0x0000000407027c10 */ /* 0x000fe2000ff3e0ff */
[----:B-1----:R-:W-:-:S03]  /*e5e0*/  IMAD.MOV.U32 R7, RZ, RZ, RZ ;  /* 0x000000ffff077224 */ /* 0x002fc600078e00ff */
[----:B------:R-:W-:Y:S02]  /*e5f0*/  IADD3.X R3, R6, UR5, RZ, P1, !PT ;  /* 0x0000000506037c10 */ /* 0x000fe40008ffe4ff */
[----:B------:R-:W-:-:S04]  /*e600*/  ISETP.NE.U32.AND P1, PT, RZ, UR4, PT ;  /* 0x00000004ff007c0c */ /* 0x000fc8000bf25070 */
[----:B------:R-:W-:Y:S01]  /*e610*/  ISETP.NE.AND.EX P1, PT, RZ, UR5, PT, P1 ;  /* 0x00000005ff007c0c */ /* 0x000fe2000bf25310 */
[----:B------:R-:W-:Y:S02]  /*e620*/  ULDC.64 UR4, c[0x0][0x3f8] ;  /* 0x0000fe0000047ab9 */ /* 0x000fe40000000a00 */
[----:B------:R-:W-:-:S03]  /*e630*/  UISETP.NE.U32.AND UP0, UPT, UR4, URZ, UPT ;  /* 0x0000003f0400728c */ /* 0x000fc6000bf05070 */
[----:B------:R-:W-:Y:S01]  /*e640*/  ULDC UR4, c[0x0][0x404] ;  /* 0x0001010000047ab9 */ /* 0x000fe20000000800 */
[----:B------:R-:W-:-:S03]  /*e650*/  UISETP.NE.AND.EX UP0, UPT, UR5, URZ, UPT, UP0 ;  /* 0x0000003f0500728c */ /* 0x000fc6000bf05300 */
[----:B------:R-:W-:Y:S01]  /*e660*/  ULDC UR5, c[0x0][0x2e0] ;  /* 0x0000b80000057ab9 */ /* 0x000fe20000000800 */
[----:B------:R-:W-:Y:S02]  /*e670*/  USEL UR4, UR4, 0x1, UP0 ;  /* 0x0000000104047887 */ /* 0x000fe40008000000 */
[----:B------:R1:W5:Y:S02]  /*e680*/  @P1 LDG.E R7, desc[UR60][R2.64] ;  /* 0x0000003c02071981 */ /* 0x000364000c1e1900 */
[----:B------:R-:W-:-:S06]  /*e690*/  UIMAD UR4, UR4, UR5, URZ ;  /* 0x00000005040472a4 */ /* 0x000fcc000f8e023f */
[----:B0-----:R-:W-:-:S06]  /*e6a0*/  MOV R6, UR4 ;  /* 0x0000000400067c02 */ /* 0x001fcc0008000f00 */
[----:B------:R1:W5:Y:S01]  /*e6b0*/  @P0 LDG.E R6, desc[UR60][R4.64] ;  /* 0x0000003c04060981 */ /* 0x000362000c1e1900 */
[----:B------:R-:W-:Y:S05]  /*e6c0*/  @P0 BRA `(.L_x_308) ;  /* 0x0000000000100947 */ /* 0x000fea0003800000 */
[----:B------:R-:W-:Y:S05]  /*e6d0*/  @!P1 BRA `(.L_x_308) ;  /* 0x00000000000c9947 */ /* 0x000fea0003800000 */
[----:B-----5:R-:W2:Y:S04]  /*e6e0*/  LDG.E R6, desc[UR60][R2.64] ;  /* 0x0000003c02067981 */ /* 0x020ea8000c1e1900 */
[----:B-1----:R-:W2:Y:S02]  /*e6f0*/  LDG.E R5, desc[UR60][R2.64+0x4] ;  /* 0x0000043c02057981 */ /* 0x002ea4000c1e1900 */
[----:B--2---:R-:W-:-:S07]  /*e700*/  IMAD.IADD R6, R5, 0x1, -R6 ;  /* 0x0000000105067824 */ /* 0x004fce00078e0a06 */
.L_x_308:
[--C-:B-1---5:R-:W-:Y:S01]  /*e710*/  IMAD.IADD R4, R6, 0x1, -R0.reuse ;  /* 0x0000000106047824 */ /* 0x122fe200078e0a00 */
[----:B------:R-:W-:Y:S01]  /*e720*/  BSSY B6, `(.L_x_309) ;  /* 0x0000326000067945 */ /* 0x000fe20003800000 */
[----:B------:R-:W-:Y:S02]  /*e730*/  IMAD.IADD R3, R7, 0x1, R0 ;  /* 0x0000000107037824 */ /* 0x000fe400078e0200 */
[----:B------:R-:W-:Y:S01]  /*e740*/  IMAD.MOV.U32 R2, RZ, RZ, RZ ;  /* 0x000000ffff027224 */ /* 0x000fe200078e00ff */
[----:B------:R-:W-:Y:S01]  /*e750*/  STL [R1+0x24], R4 ;  /* 0x0000240401007387 */ /* 0x000fe20000100800 */
[----:B------:R-:W-:-:S03]  /*e760*/  ISETP.GT.AND P0, PT, R4, RZ, PT ;  /* 0x000000ff0400720c */ /* 0x000fc60003f04270 */
[----:B------:R0:W-:Y:S02]  /*e770*/  STL [R1+0x4], R3 ;  /* 0x0000040301007387 */ /* 0x0001e40000100800 */
[----:B0-----:R-:W-:-:S04]  /*e780*/  VIADD R3, R4, 0x6f ;  /* 0x0000006f04037836 */ /* 0x001fc80000000000 */
[----:B------:R-:W-:-:S05]  /*e790*/  IMAD.HI R2, R3, -0x6db6db6d, R2 ;  /* 0x9249249303027827 */ /* 0x000fca00078e0202 */
[----:B------:R-:W-:-:S04]  /*e7a0*/  SHF.R.U32.HI R3, RZ, 0x1f, R2 ;  /* 0x0000001fff037819 */ /* 0x000fc80000011602 */
[----:B------:R-:W-:-:S05]  /*e7b0*/  LEA.HI.SX32 R0, R2, R3, 0x1a ;  /* 0x0000000302007211 */ /* 0x000fca00078fd2ff */
[----:B------:R0:W-:Y:S01]  /*e7c0*/  STL [R1+0x18], R0 ;  /* 0x0000180001007387 */ /* 0x0001e20000100800 */
[----:B------:R-:W-:Y:S05]  /*e7d0*/  @P0 BRA `(.L_x_310) ;  /* 0x0000000000440947 */ /* 0x000fea0003800000 */
[----:B------:R-:W1:Y:S02]  /*e7e0*/  S2R R4, SR_TID.X ;  /* 0x0000000000047919 */ /* 0x000e640000002100 */
[----:B-1----:R-:W-:-:S04]  /*e7f0*/  LOP3.LUT R4, R4, 0x1f, RZ, 0xc0, !PT ;  /* 0x0000001f04047812 */ /* 0x002fc800078ec0ff */
[----:B------:R-:W-:-:S13]  /*e800*/  ISETP.NE.AND P1, PT, R4, RZ, PT ;  /* 0x000000ff0400720c */ /* 0x000fda0003f25270 */
[----:B------:R-:W-:Y:S05]  /*e810*/  @P1 BRA `(.L_x_311) ;  /* 0x0000003000581947 */ /* 0x000fea0003800000 */
[----:B------:R-:W1:Y:S01]  /*e820*/  S2R R7, SR_LANEID ;  /* 0x0000000000077919 */ /* 0x000e620000000000 */
[----:B------:R-:W-:Y:S01]  /*e830*/  VOTEU.ANY UR4, UPT, PT ;  /* 0x0000000000047886 */ /* 0x000fe200038e0100 */
[----:B------:R-:W2:Y:S01]  /*e840*/  LDC.64 R2, c[0x0][0xc38] ;  /* 0x00030e00ff027b82 */ /* 0x000ea20000000a00 */
[----:B0-----:R-:W1:Y:S08]  /*e850*/  FLO.U32 R0, UR4 ;  /* 0x0000000400007d00 */ /* 0x001e7000080e0000 */
[----:B------:R-:W2:Y:S01]  /*e860*/  POPC R5, UR4 ;  /* 0x0000000400057d09 */ /* 0x000ea20008000000 */
[----:B-1----:R-:W-:-:S13]  /*e870*/  ISETP.EQ.U32.AND P0, PT, R0, R7, PT ;  /* 0x000000070000720c */ /* 0x002fda0003f02070 */
[----:B--2---:R-:W2:Y:S01]  /*e880*/  @P0 ATOMG.E.ADD.STRONG.GPU PT, R3, desc[UR60][R2.64], R5 ;  /* 0x00000005020309a8 */ /* 0x004ea200081ee1fc */
[----:B------:R-:W0:Y:S02]  /*e890*/  S2R R4, SR_LTMASK ;  /* 0x0000000000047919 */ /* 0x000e240000003900 */
[----:B0-----:R-:W-:-:S04]  /*e8a0*/  LOP3.LUT R4, R4, UR4, RZ, 0xc0, !PT ;  /* 0x0000000404047c12 */ /* 0x001fc8000f8ec0ff */
[----:B------:R-:W0:Y:S01]  /*e8b0*/  POPC R7, R4 ;  /* 0x0000000400077309 */ /* 0x000e220000000000 */
[----:B--2---:R-:W0:Y:S02]  /*e8c0*/  SHFL.IDX PT, R0, R3, R0, 0x1f ;  /* 0x00001f0003007589 */ /* 0x004e2400000e0000 */
[----:B0-----:R-:W-:Y:S01]  /*e8d0*/  IADD3 R16, R0, UR38, R7 ;  /* 0x0000002600107c10 */ /* 0x001fe2000fffe007 */
[----:B------:R-:W-:Y:S06]  /*e8e0*/  BRA `(.L_x_311) ;  /* 0x0000003000247947 */ /* 0x000fec0003800000 */
.L_x_310:
[----:B------:R-:W1:Y:S01]  /*e8f0*/  S2R R3, SR_CgaCtaId ;  /* 0x0000000000037919 */ /* 0x000e620000008800 */
[----:B0-----:R-:W-:-:S04]  /*e900*/  MOV R0, 0x400 ;  /* 0x0000040000007802 */ /* 0x001fc80000000f00 */
[----:B-1----:R-:W-:-:S04]  /*e910*/  LEA R2, R3, R0, 0x18 ;  /* 0x0000000003027211 */ /* 0x002fc800078ec0ff */
[----:B------:R-:W-:Y:S01]  /*e920*/  IADD3 R0, R2, 0x21400, RZ ;  /* 0x0002140002007810 */ /* 0x000fe20007ffe0ff */
[----:B------:R0:W-:Y:S03]  /*e930*/  STL [R1+0x10], R2 ;  /* 0x0000100201007387 */ /* 0x0001e60000100800 */
[----:B------:R-:W-:-:S13]  /*e940*/  LOP3.LUT P0, RZ, R0, 0x3ff, RZ, 0xc0, !PT ;  /* 0x000003ff00ff7812 */ /* 0x000fda000780c0ff */
[----:B0-----:R-:W-:Y:S05]  /*e950*/  @!P0 BRA `(.L_x_312) ;  /* 0x0000000000408947 */ /* 0x001fea0003800000 */
[----:B------:R-:W-:Y:S01]  /*e960*/  MOV R2, 0x0 ;  /* 0x0000000000027802 */ /* 0x000fe20000000f00 */
[----:B------:R-:W-:Y:S01]  /*e970*/  ULDC.64 UR6, c[0x4][0xa8] ;  /* 0x01002a0000067ab9 */ /* 0x000fe20000000a00 */
[----:B------:R-:W-:Y:S01]  /*e980*/  ULDC.64 UR8, c[0x4][0xb0] ;  /* 0x01002c0000087ab9 */ /* 0x000fe20000000a00 */
[----:B------:R-:W-:Y:S01]  /*e990*/  ULDC.64 UR4, c[0x4][0x8] ;  /* 0x0100020000047ab9 */ /* 0x000fe20000000a00 */
[----:B------:R-:W-:Y:S01]  /*e9a0*/  IMAD.U32 R4, RZ, RZ, UR6 ;  /* 0x00000006ff047e24 */ /* 0x000fe2000f8e00ff */
[----:B------:R-:W-:Y:S01]  /*e9b0*/  MOV R11, UR5 ;  /* 0x00000005000b7c02 */ /* 0x000fe20008000f00 */
[----:B------:R-:W0:Y:S01]  /*e9c0*/  LDC.64 R2, c[0x4][R2] ;  /* 0x0100000002027b82 */ /* 0x000e220000000a00 */
[----:B------:R-:W-:Y:S02]  /*e9d0*/  IMAD.U32 R5, RZ, RZ, UR7 ;  /* 0x00000007ff057e24 */ /* 0x000fe4000f8e00ff */
[----:B------:R-:W-:Y:S02]  /*e9e0*/  IMAD.U32 R6, RZ, RZ, UR8 ;  /* 0x00000008ff067e24 */ /* 0x000fe4000f8e00ff */
[----:B------:R-:W-:-:S02]  /*e9f0*/  IMAD.U32 R7, RZ, RZ, UR9 ;  /* 0x00000009ff077e24 */ /* 0x000fc4000f8e00ff */
[----:B------:R-:W-:Y:S02]  /*ea00*/  IMAD.U32 R10, RZ, RZ, UR4 ;  /* 0x00000004ff0a7e24 */ /* 0x000fe4000f8e00ff */
[----:B------:R-:W-:Y:S02]  /*ea10*/  IMAD.MOV.U32 R8, RZ, RZ, 0x70 ;  /* 0x00000070ff087424 */ /* 0x000fe400078e00ff */
[----:B------:R-:W-:Y:S02]  /*ea20*/  IMAD.MOV.U32 R12, RZ, RZ, 0x1 ;  /* 0x00000001ff0c7424 */ /* 0x000fe400078e00ff */
[----:B------:R-:W-:-:S07]  /*ea30*/  IMAD.MOV.U32 R13, RZ, RZ, RZ ;  /* 0x000000ffff0d7224 */ /* 0x000fce00078e00ff */
[----:B------:R-:W-:-:S07]  /*ea40*/  LEPC R20, `(.L_x_312) ;  /* 0x000000001014794e */ /* 0x000fce0000000000 */
[----:B0-----:R-:W-:Y:S05]  /*ea50*/  CALL.ABS.NOINC R2 ;  /* 0x0000000002007343 */ /* 0x001fea0003c00000 */
.L_x_312:
[----:B------:R-:W2:Y:S02]  /*ea60*/  LDL R2, [R1+0x10] ;  /* 0x0000100001027983 */ /* 0x000ea40000100800 */
[----:B--2---:R-:W-:-:S05]  /*ea70*/  VIADD R0, R2, 0x400 ;  /* 0x0000040002007836 */ /* 0x004fca0000000000 */
[----:B------:R-:W-:-:S13]  /*ea80*/  LOP3.LUT P0, RZ, R0, 0x3ff, RZ, 0xc0, !PT ;  /* 0x000003ff00ff7812 */ /* 0x000fda000780c0ff */
[----:B------:R-:W-:Y:S05]  /*ea90*/  @!P0 BRA `(.L_x_313) ;  /* 0x0000000000808947 */ /* 0x000fea0003800000 */
[----:B------:R-:W-:Y:S01]  /*eaa0*/  MOV R0, 0x0 ;  /* 0x0000000000007802 */ /* 0x000fe20000000f00 */
[----:B------:R-:W-:Y:S01]  /*eab0*/  ULDC.64 UR6, c[0x4][0xa8] ;  /* 0x01002a0000067ab9 */ /* 0x000fe20000000a00 */
[----:B------:R-:W-:Y:S01]  /*eac0*/  ULDC.64 UR8, c[0x4][0xb0] ;  /* 0x01002c0000087ab9 */ /* 0x000fe20000000a00 */
[----:B------:R-:W-:Y:S01]  /*ead0*/  ULDC.64 UR4, c[0x4][0x10] ;  /* 0x0100040000047ab9 */ /* 0x000fe20000000a00 */
[----:B------:R0:W1:Y:S01]  /*eae0*/  LDC.64 R2, c[0x4][R0] ;  /* 0x0100000000027b82 */ /* 0x0000620000000a00 */
[----:B------:R-:W-:Y:S01]  /*eaf0*/  IMAD.U32 R4, RZ, RZ, UR6 ;  /* 0x00000006ff047e24 */ /* 0x000fe2000f8e00ff */
[----:B------:R-:W-:Y:S01]  /*eb00*/  MOV R5, UR7 ;  /* 0x0000000700057c02 */ /* 0x000fe20008000f00 */
        /* <DEDUP_REMOVED lines=9> */
.L_x_314:
        /* <DEDUP_REMOVED lines=16> */
.L_x_313:
[----:B------:R-:W2:Y:S01]  /*eca0*/  LDL.LU R2, [R1+0x1c] ;  /* 0x00001c0001027983 */ /* 0x000ea20000300800 */
[----:B------:R-:W-:-:S03]  /*ecb0*/  ULDC.64 UR4, c[0x0][0x9f8] ;  /* 0x00027e0000047ab9 */ /* 0x000fc60000000a00 */
[----:B------:R-:W3:Y:S04]  /*ecc0*/  LDL.LU R0, [R1+0x20] ;  /* 0x0000200001007983 */ /* 0x000ee80000300800 */
[----:B------:R-:W4:Y:S04]  /*ecd0*/  LDL.LU R4, [R1+0x2c] ;  /* 0x00002c0001047983 */ /* 0x000f280000300800 */
[----:B------:R-:W4:Y:S01]  /*ece0*/  LDL.LU R8, [R1+0x14] ;  /* 0x0000140001087983 */ /* 0x000f220000300800 */
[----:B------:R-:W-:-:S04]  /*ecf0*/  ISETP.NE.U32.AND P0, PT, RZ, UR4, PT ;  /* 0x00000004ff007c0c */ /* 0x000fc8000bf05070 */
[----:B------:R-:W-:Y:S01]  /*ed00*/  ISETP.NE.AND.EX P0, PT, RZ, UR5, PT, P0 ;  /* 0x00000005ff007c0c */ /* 0x000fe2000bf05300 */
[----:B------:R-:W0:Y:S02]  /*ed10*/  S2R R9, SR_TID.X ;  /* 0x0000000000097919 */ /* 0x000e240000002100 */
[----:B0-----:R-:W-:-:S04]  /*ed20*/  LOP3.LUT R9, R9, 0x1f, RZ, 0xc0, !PT ;  /* 0x0000001f09097812 */ /* 0x001fc800078ec0ff */
[----:B------:R-:W-:-:S13]  /*ed30*/  ISETP.NE.AND P6, PT, R9, RZ, PT ;  /* 0x000000ff0900720c */ /* 0x000fda0003fc5270 */
[----:B------:R-:W-:-:S05]  /*ed40*/  VOTEU.ALL UP1, P6 ;  /* 0x00000000003f7886 */ /* 0x000fca0003020000 */
[----:B------:R-:W-:-:S04]  /*ed50*/  @!UP1 UIADD3 UR8, UP0, UR36, 0x270, URZ ;  /* 0x0000027024089890 */ /* 0x000fc8000ff1e03f */
[----:B------:R-:W-:-:S03]  /*ed60*/  @!UP1 UIADD3.X UR9, URZ, UR37, URZ, UP0, !UPT ;  /* 0x000000253f099290 */ /* 0x000fc600087fe43f */
[----:B------:R-:W-:Y:S01]  /*ed70*/  VOTEU.ALL UP0, P6 ;  /* 0x00000000003f7886 */ /* 0x000fe20003000000 */
[----:B--2---:R-:W-:-:S04]  /*ed80*/  @P0 IADD3 R2, P1, R2, UR4, RZ ;  /* 0x0000000402020c10 */ /* 0x004fc8000ff3e0ff */
[----:B---3--:R-:W-:Y:S01]  /*ed90*/  @P0 IADD3.X R3, R0, UR5, RZ, P1, !PT ;  /* 0x0000000500030c10 */ /* 0x008fe20008ffe4ff */
[----:B------:R-:W-:Y:S01]  /*eda0*/  ULDC.64 UR4, c[0x0][0xa00] ;  /* 0x0002800000047ab9 */ /* 0x000fe20000000a00 */
[----:B----4-:R-:W-:Y:S02]  /*edb0*/  LEA R17, R17, R4, 0x7 ;  /* 0x0000000411117211 */ /* 0x010fe400078e38ff */
[----:B------:R-:W0:Y:S01]  /*edc0*/  LDC R4, c[0x0][0x428] ;  /* 0x00010a00ff047b82 */ /* 0x000e220000000800 */
[----:B------:R-:W-:-:S06]  /*edd0*/  IMAD.MOV.U32 R0, RZ, RZ, R8 ;  /* 0x000000ffff007224 */ /* 0x000fcc00078e0008 */
[----:B------:R1:W5:Y:S01]  /*ede0*/  @P0 LDG.E R0, desc[UR60][R2.64] ;  /* 0x0000003c02000981 */ /* 0x000362000c1e1900 */
[----:B------:R-:W-:Y:S02]  /*edf0*/  PLOP3.LUT P1, PT, P6, PT, PT, 0x8, 0x0 ;  /* 0x000000000000781c */ /* 0x000fe4000372e170 */
[----:B0-----:R-:W-:Y:S01]  /*ee00*/  ISETP.NE.AND P0, PT, R4, 0x1, PT ;  /* 0x000000010400780c */ /* 0x001fe20003f05270 */
[----:B------:R-:W-:-:S12]  /*ee10*/  IMAD.MOV.U32 R4, RZ, RZ, R18 ;  /* 0x000000ffff047224 */ /* 0x000fd800078e0012 */
[----:B------:R-:W0:Y:S08]  /*ee20*/  @P0 LDC R7, c[0x0][0x42c] ;  /* 0x00010b00ff070b82 */ /* 0x000e300000000800 */
[----:B------:R-:W2:Y:S01]  /*ee30*/  @P0 LDC R5, c[0x0][0x430] ;  /* 0x00010c00ff050b82 */ /* 0x000ea20000000800 */
[----:B0-----:R-:W-:-:S05]  /*ee40*/  @P0 IMAD.HI.U32 R6, R18, R7, RZ ;  /* 0x0000000712060227 */ /* 0x001fca00078e00ff */
[----:B--2---:R-:W-:Y:S02]  /*ee50*/  @P0 SHF.R.U32.HI R4, RZ, R5, R6 ;  /* 0x00000005ff040219 */ /* 0x004fe40000011606 */
[----:B------:R-:W-:-:S04]  /*ee60*/  ISETP.NE.U32.AND P0, PT, RZ, UR4, PT ;  /* 0x00000004ff007c0c */ /* 0x000fc8000bf05070 */
[----:B------:R-:W-:-:S04]  /*ee70*/  ISETP.NE.AND.EX P0, PT, RZ, UR5, PT, P0 ;  /* 0x00000005ff007c0c */ /* 0x000fc8000bf05300 */
[----:B-1----:R-:W-:-:S09]  /*ee80*/  SEL R6, R8, RZ, !P0 ;  /* 0x000000ff08067207 */ /* 0x002fd20004000000 */
.L_x_315:
[----:B------:R-:W-:Y:S02]  /*ee90*/  PLOP3.LUT P0, PT, P0, P1, PT, 0xa2, 0x0 ;  /* 0x000000000000781c */ /* 0x000fe40000703472 */
[----:B------:R-:W-:Y:S01]  /*eea0*/  @P1 R2UR P0, UR7, R6 ;  /* 0x00000000060712ca */ /* 0x000fe20000000000 */
[----:B------:R-:W-:-:S07]  /*eeb0*/  UMOV UR4, URZ ;  /* 0x0000003f00047c82 */ /* 0x000fce0008000000 */
[----:B------:R-:W-:Y:S02]  /*eec0*/  PLOP3.LUT P0, PT, P0, P1, PT, 0xa2, 0x0 ;  /* 0x000000000000781c */ /* 0x000fe40000703472 */
[----:B------:R-:W-:-:S08]  /*eed0*/  @P1 R2UR.OR P0, UR6, R18 ;  /* 0x00000000120612ca */ /* 0x000fd00000100000 */
[----:B------:R-:W-:Y:S02]  /*eee0*/  PLOP3.LUT P0, PT, P0, P1, PT, 0xa2, 0x0 ;  /* 0x000000000000781c */ /* 0x000fe40000703472 */
[----:B------:R-:W-:-:S08]  /*eef0*/  @P1 R2UR.OR P0, UR5, R17 ;  /* 0x00000000110512ca */ /* 0x000fd00000100000 */
[----:B------:R-:W-:-:S05]  /*ef00*/  @P1 PLOP3.LUT P1, PT, P0, PT, PT, 0x80, 0x0 ;  /* 0x000000000000181c */ /* 0x000fca000072f070 */
[----:B------:R0:W-:Y:S08]  /*ef10*/  @!UP0 UTMAPF.L2.4D [UR4], [UR8] ;  /* 0x00000004080085b8 */ /* 0x0001f00008018000 */
[----:B0-----:R-:W-:Y:S05]  /*ef20*/  @P1 BRA.U.ANY `(.L_x_315) ;  /* 0xfffffffd00d81947 */ /* 0x001fea000393ffff */
[----:B------:R-:W0:Y:S01]  /*ef30*/  S2R R2, SR_TID.X ;  /* 0x0000000000027919 */ /* 0x000e220000002100 */
[----:B------:R-:W-:Y:S01]  /*ef40*/  UMOV UR4, 0x40 ;  /* 0x0000004000047882 */ /* 0x000fe20000000000 */
[----:B0-----:R-:W-:-:S04]  /*ef50*/  LOP3.LUT R2, R2, 0x1f, RZ, 0xc0, !PT ;  /* 0x0000001f02027812 */ /* 0x001fc800078ec0ff */
[----:B------:R-:W-:-:S04]  /*ef60*/  ISETP.NE.AND P2, PT, R2, RZ, PT ;  /* 0x000000ff0200720c */ /* 0x000fc80003f45270 */
[----:B------:R-:W-:-:S09]  /*ef70*/  PLOP3.LUT P1, PT, P2, PT, PT, 0x8, 0x0 ;  /* 0x000000000000781c */ /* 0x000fd2000172e170 */
[----:B------:R-:W-:-:S05]  /*ef80*/  VOTEU.ALL UP0, P2 ;  /* 0x00000000003f7886 */ /* 0x000fca0001000000 */
.L_x_316:
[----:B------:R-:W-:Y:S02]  /*ef90*/  PLOP3.LUT P0, PT, P0, P1, PT, 0xa2, 0x0 ;  /* 0x000000000000781c */ /* 0x000fe40000703472 */
[----:B------:R-:W-:-:S08]  /*efa0*/  @P1 R2UR P0, UR7, R6 ;  /* 0x00000000060712ca */ /* 0x000fd00000000000 */
        /* <DEDUP_REMOVED lines=13> */
.L_x_317:
        /* <DEDUP_REMOVED lines=9> */
[----:B------:R-:W0:Y:S01]  /*f110*/  LDC.64 R2, c[0x0][0x3f8] ;  /* 0x0000fe00ff027b82 */ /* 0x000e220000000a00 */
[----:B------:R-:W-:Y:S02]  /*f120*/  ULDC.64 UR4, c[0x0][0xa08] ;  /* 0x0002820000047ab9 */ /* 0x000fe40000000a00 */
[----:B0-----:R-:W-:Y:S01]  /*f130*/  LOP3.LUT P0, RZ, R2, UR4, RZ, 0xfc, !PT ;  /* 0x0000000402ff7c12 */ /* 0x001fe2000f80fcff */
[----:B------:R-:W-:-:S03]  /*f140*/  UMOV UR4, 0xffffffff ;  /* 0xffffffff00047882 */ /* 0x000fc60000000000 */
[----:B------:R-:W-:-:S04]  /*f150*/  LOP3.LUT P0, RZ, R3, UR5, RZ, 0xfc, P0 ;  /* 0x0000000503ff7c12 */ /* 0x000fc8000800fcff */
[----:B-----5:R-:W-:Y:S01]  /*f160*/  SEL R5, R0, RZ, !P0 ;  /* 0x000000ff00057207 */ /* 0x020fe20004000000 */
[----:B------:R-:W-:Y:S08]  /*f170*/  BRA.DIV UR4, `(.L_x_318) ;  /* 0x0000003604d07947 */ /* 0x000ff0000b800000 */
.L_x_388:
[----:B------:R-:W2:Y:S01]  /*f180*/  LDL R7, [R1+0x18] ;  /* 0x0000180001077983 */ /* 0x000ea20000100800 */
[----:B------:R-:W-:Y:S01]  /*f190*/  UMOV UR4, 0xffffffff ;  /* 0xffffffff00047882 */ /* 0x000fe20000000000 */
[----:B------:R-:W-:Y:S01]  /*f1a0*/  SHF.R.S32.HI R12, RZ, 0x1f, R0 ;  /* 0x0000001fff0c7819 */ /* 0x000fe20000011400 */
[----:B--2---:R-:W-:Y:S01]  /*f1b0*/  VIADD R7, R7, 0xffffffff ;  /* 0xffffffff07077836 */ /* 0x004fe20000000000 */
[----:B------:R-:W-:Y:S06]  /*f1c0*/  BRA.DIV UR4, `(.L_x_319) ;  /* 0x0000003604f07947 */ /* 0x000fec000b800000 */
[----:B------:R-:W-:-:S13]  /*f1d0*/  ELECT P6, URZ, PT ;  /* 0x00000000003f782f */ /* 0x000fda00038c0000 */
.L_x_391:
[----:B------:R-:W-:Y:S05]  /*f1e0*/  @!P6 BRA `(.L_x_320) ;  /* 0x000000040034e947 */ /* 0x000fea0003800000 */
[----:B------:R0:W-:Y:S01]  /*f1f0*/  STL [R1+0xc], R7 ;  /* 0x00000c0701007387 */ /* 0x0001e20000100800 */
[----:B------:R-:W-:-:S04]  /*f200*/  ISETP.NE.U32.AND P0, PT, R2, RZ, PT ;  /* 0x000000ff0200720c */ /* 0x000fc80003f05070 */
[----:B------:R-:W-:-:S13]  /*f210*/  ISETP.NE.AND.EX P0, PT, R3, RZ, PT, P0 ;  /* 0x000000ff0300720c */ /* 0x000fda0003f05300 */
[----:B0-----:R-:W-:Y:S05]  /*f220*/  @!P0 BRA `(.L_x_321) ;  /* 0x00000000004c8947 */ /* 0x001fea0003800000 */
[----:B------:R-:W0:Y:S01]  /*f230*/  LDC R10, c[0x0][0x41c] ;  /* 0x00010700ff0a7b82 */ /* 0x000e220000000800 */
[----:B------:R-:W-:Y:S01]  /*f240*/  IMAD.MOV.U32 R5, RZ, RZ, R7 ;  /* 0x000000ffff057224 */ /* 0x000fe200078e0007 */
[----:B------:R-:W-:Y:S01]  /*f250*/  ULDC.64 UR4, c[0x0][0x408] ;  /* 0x0001020000047ab9 */ /* 0x000fe20000000a00 */
[----:B0-----:R-:W-:-:S13]  /*f260*/  ISETP.NE.AND P0, PT, R10, 0x1, PT ;  /* 0x000000010a00780c */ /* 0x001fda0003f05270 */
[----:B------:R-:W0:Y:S02]  /*f270*/  @P0 LDC.64 R8, c[0x0][0x420] ;  /* 0x00010800ff080b82 */ /* 0x000e240000000a00 */
[----:B0-----:R-:W-:-:S05]  /*f280*/  @P0 IMAD.HI.U32 R8, R7, R8, RZ ;  /* 0x0000000807080227 */ /* 0x001fca00078e00ff */
[----:B------:R-:W-:-:S05]  /*f290*/  @P0 SHF.R.U32.HI R5, RZ, R9, R8 ;  /* 0x00000009ff050219 */ /* 0x000fca0000011608 */
[----:B------:R-:W-:-:S04]  /*f2a0*/  IMAD.MOV R8, RZ, RZ, -R5 ;  /* 0x000000ffff087224 */ /* 0x000fc800078e0a05 */
[----:B------:R-:W-:Y:S02]  /*f2b0*/  IMAD R9, R10, R8, R7 ;  /* 0x000000080a097224 */ /* 0x000fe400078e0207 */
[----:B------:R-:W-:-:S03]  /*f2c0*/  IMAD R8, R12, UR4, RZ ;  /* 0x000000040c087c24 */ /* 0x000fc6000f8e02ff */
[----:B------:R0:W-:Y:S01]  /*f2d0*/  STL [R1+0xc], R9 ;  /* 0x00000c0901007387 */ /* 0x0001e20000100800 */
[----:B------:R-:W-:Y:S02]  /*f2e0*/  IMAD R10, R0, UR5, R8 ;  /* 0x00000005000a7c24 */ /* 0x000fe4000f8e0208 */
[--C-:B------:R-:W-:Y:S01]  /*f2f0*/  IMAD.MOV.U32 R8, RZ, RZ, R5.reuse ;  /* 0x000000ffff087224 */ /* 0x100fe200078e0005 */
[----:B0-----:R-:W-:-:S03]  /*f300*/  SHF.R.S32.HI R9, RZ, 0x1f, R5 ;  /* 0x0000001fff097819 */ /* 0x001fc60000011405 */
[----:B------:R-:W-:-:S05]  /*f310*/  IMAD.WIDE.U32 R8, R0, UR4, R8 ;  /* 0x0000000400087c25 */ /* 0x000fca000f8e0008 */
[----:B------:R-:W-:Y:S02]  /*f320*/  IADD3 R5, R9, R10, RZ ;  /* 0x0000000a09057210 */ /* 0x000fe40007ffe0ff */
[----:B------:R-:W-:-:S04]  /*f330*/  LEA R10, P0, R8, R2, 0x2 ;  /* 0x00000002080a7211 */ /* 0x000fc800078010ff */
[----:B------:R-:W-:-:S05]  /*f340*/  LEA.HI.X R11, R8, R3, R5, 0x2, P0 ;  /* 0x00000003080b7211 */ /* 0x000fca00000f1405 */
[----:B------:R0:W5:Y:S04]  /*f350*/  LDG.E R5, desc[UR60][R10.64] ;  /* 0x0000003c0a057981 */ /* 0x000168000c1e1900 */
.L_x_321:
[----:B------:R-:W2:Y:S01]  /*f360*/  LDL R8, [R1] ;  /* 0x0000000001087983 */ /* 0x000ea20000100800 */
[----:B0-----:R-:W-:-:S03]  /*f370*/  MOV R10, 0x400 ;  /* 0x00000400000a7802 */ /* 0x001fc60000000f00 */
[----:B------:R-:W3:Y:S01]  /*f380*/  LDL R9, [R1+0x8] ;  /* 0x0000080001097983 */ /* 0x000ee20000100800 */
[----:B------:R-:W0:Y:S02]  /*f390*/  S2R R11, SR_CgaCtaId ;  /* 0x00000000000b7919 */ /* 0x000e240000008800 */
[----:B0-----:R-:W-:-:S05]  /*f3a0*/  LEA R10, R11, R10, 0x18 ;  /* 0x0000000a0b0a7211 */ /* 0x001fca00078ec0ff */
[----:B--2---:R-:W-:Y:S01]  /*f3b0*/  IMAD R8, R8, 0x8, R10 ;  /* 0x0000000808087824 */ /* 0x004fe200078e020a */
[----:B---3--:R-:W-:-:S04]  /*f3c0*/  SHF.L.U32 R9, R9, 0x1f, RZ ;  /* 0x0000001f09097819 */ /* 0x008fc800000006ff */
[----:B------:R-:W0:Y:S02]  /*f3d0*/  SYNCS.PHASECHK.TRANS64.TRYWAIT P0, [R8+URZ+0x36840], R9 ;  /* 0x03684009080075a7 */ /* 0x000e24000800017f */
[----:B0-----:R-:W-:Y:S05]  /*f3e0*/  @!P0 BRA `(.L_x_322) ;  /* 0x0000003400888947 */ /* 0x001fea0003800000 */
.L_x_392:
[----:B------:R-:W1:Y:S02]  /*f3f0*/  S2R R10, SR_TID.X ;  /* 0x00000000000a7919 */ /* 0x000e640000002100 */
[----:B-1----:R-:W-:-:S04]  /*f400*/  LOP3.LUT R10, R10, 0x7f, RZ, 0xc0, !PT ;  /* 0x0000007f0a0a7812 */ /* 0x002fc800078ec0ff */
[----:B------:R-:W-:-:S13]  /*f410*/  ISETP.NE.AND P0, PT, R10, RZ, PT ;  /* 0x000000ff0a00720c */ /* 0x000fda0003f05270 */
[----:B------:R-:W-:Y:S05]  /*f420*/  @P0 BRA `(.L_x_323) ;  /* 0x00000000001c0947 */ /* 0x000fea0003800000 */
[----:B------:R-:W1:Y:S01]  /*f430*/  S2R R10, SR_TID.X ;  /* 0x00000000000a7919 */ /* 0x000e620000002100 */
[----:B0-----:R-:W-:-:S04]  /*f440*/  IMAD.MOV.U32 R9, RZ, RZ, 0xa800 ;  /* 0x0000a800ff097424 */ /* 0x001fc800078e00ff */
[----:B------:R2:W-:Y:S01]  /*f450*/  SYNCS.ARRIVE.TRANS64 RZ, [R8+URZ+0x36830], R9 ;  /* 0x0368300908ff79a7 */ /* 0x0005e2000800003f */
[----:B-1----:R-:W-:-:S04]  /*f460*/  LOP3.LUT R10, R10, 0x1f, RZ, 0xc0, !PT ;  /* 0x0000001f0a0a7812 */ /* 0x002fc800078ec0ff */
[----:B------:R-:W-:-:S13]  /*f470*/  ISETP.NE.AND P1, PT, R10, RZ, PT ;  /* 0x000000ff0a00720c */ /* 0x000fda0003f25270 */
[----:B--2---:R-:W-:Y:S05]  /*f480*/  @!P1 BRA `(.L_x_323) ;  /* 0x0000000000049947 */ /* 0x004fea0003800000 */
[----:B------:R-:W-:Y:S01]  /*f490*/  BPT.TRAP 0x1 ;  /* 0x000000040000795c */ /* 0x000fe20000300000 */
.L_x_323:
[----:B------:R-:W2:Y:S01]  /*f4a0*/  LDL R11, [R1] ;  /* 0x00000000010b7983 */ /* 0x000ea20000100800 */
[----:B------:R-:W-:-:S03]  /*f4b0*/  MOV R13, 0x400 ;  /* 0x00000400000d7802 */ /* 0x000fc60000000f00 */
[----:B------:R-:W3:Y:S04]  /*f4c0*/  LDL R10, [R1+0xc] ;  /* 0x00000c00010a7983 */ /* 0x000ee80000100800 */
[----:B0-----:R-:W4:Y:S01]  /*f4d0*/  LDL R9, [R1+0x4] ;  /* 0x0000040001097983 */ /* 0x001f220000100800 */
[----:B------:R-:W0:Y:S01]  /*f4e0*/  S2R R14, SR_CgaCtaId ;  /* 0x00000000000e7919 */ /* 0x000e220000008800 */
[----:B------:R-:W-:Y:S01]  /*f4f0*/  R2UR UR9, R8 ;  /* 0x00000000080972ca */ /* 0x000fe200000e0000 */
[----:B------:R-:W-:Y:S01]  /*f500*/  UIADD3 UR4, UP0, UR36, 0x370, URZ ;  /* 0x0000037024047890 */ /* 0x000fe2000ff1e03f */
[----:B------:R-:W-:Y:S02]  /*f510*/  R2UR UR12, R4 ;  /* 0x00000000040c72ca */ /* 0x000fe400000e0000 */
[----:B-----5:R-:W-:-:S02]  /*f520*/  R2UR UR13, R5 ;  /* 0x00000000050d72ca */ /* 0x020fc400000e0000 */
[----:B0-----:R-:W-:-:S07]  /*f530*/  LEA R13, R14, R13, 0x18 ;  /* 0x0000000d0e0d7211 */ /* 0x001fce00078ec0ff */
[----:B------:R-:W-:Y:S01]  /*f540*/  UIADD3 UR9, UR9, 0x36830, URZ ;  /* 0x0003683009097890 */ /* 0x000fe2000fffe03f */
[----:B------:R-:W-:Y:S01]  /*f550*/  UMOV UR10, URZ ;  /* 0x0000003f000a7c82 */ /* 0x000fe20008000000 */
[----:B------:R-:W-:Y:S01]  /*f560*/  UMOV UR6, 0x0 ;  /* 0x0000000000067882 */ /* 0x000fe20000000000 */
[----:B------:R-:W-:Y:S01]  /*f570*/  UMOV UR7, 0x14f00000 ;  /* 0x14f0000000077882 */ /* 0x000fe20000000000 */
[----:B------:R-:W-:Y:S01]  /*f580*/  UMOV UR16, 0x40 ;  /* 0x0000004000107882 */ /* 0x000fe20000000000 */
[----:B--2---:R-:W-:Y:S01]  /*f590*/  IMAD R8, R11, 0xa800, R13 ;  /* 0x0000a8000b087824 */ /* 0x004fe200078e020d */
[----:B---3--:R-:W-:-:S04]  /*f5a0*/  R2UR UR11, R10 ;  /* 0x000000000a0b72ca */ /* 0x008fc800000e0000 */
[----:B------:R-:W-:Y:S02]  /*f5b0*/  R2UR UR8, R8 ;  /* 0x00000000080872ca */ /* 0x000fe400000e0000 */
[----:B----4-:R-:W-:-:S11]  /*f5c0*/  R2UR UR5, R9 ;  /* 0x00000000090572ca */ /* 0x010fd600000e0000 */
[----:B------:R-:W-:Y:S02]  /*f5d0*/  UIADD3 UR14, UR8, 0x21400, URZ ;  /* 0x00021400080e7890 */ /* 0x000fe4000fffe03f */
[----:B------:R-:W-:Y:S02]  /*f5e0*/  UIMAD UR11, UR11, 0x70, UR5 ;  /* 0x000000700b0b78a4 */ /* 0x000fe4000f8e0205 */
[----:B------:R-:W-:Y:S02]  /*f5f0*/  UIADD3.X UR5, URZ, UR37, URZ, UP0, !UPT ;  /* 0x000000253f057290 */ /* 0x000fe400087fe43f */
[----:B------:R-:W-:Y:S02]  /*f600*/  UIADD3 UR15, UR8, 0x24c00, URZ ;  /* 0x00024c00080f7890 */ /* 0x000fe4000fffe03f */
[----:B------:R-:W-:-:S03]  /*f610*/  UIADD3 UR17, UR8, 0x28400, URZ ;  /* 0x0002840008117890 */ /* 0x000fc6000fffe03f */
[----:B------:R-:W-:Y:S02]  /*f620*/  UMOV UR8, UR14 ;  /* 0x0000000e00087c82 */ /* 0x000fe40008000000 */
[----:B------:R0:W-:Y:S01]  /*f630*/  UTMALDG.4D [UR8], [UR4], desc[UR6] ;  /* 0x00000608040075b4 */ /* 0x0001e20008019000 */
[----:B------:R-:W-:Y:S01]  /*f640*/  UMOV UR14, 0x80 ;  /* 0x00000080000e7882 */ /* 0x000fe20000000000 */
[----:B0-----:R-:W-:Y:S01]  /*f650*/  UMOV UR8, UR15 ;  /* 0x0000000f00087c82 */ /* 0x001fe20008000000 */
[----:B------:R-:W-:Y:S02]  /*f660*/  UMOV UR10, UR16 ;  /* 0x00000010000a7c82 */ /* 0x000fe40008000000 */
[----:B------:R0:W-:Y:S02]  /*f670*/  UTMALDG.4D [UR8], [UR4], desc[UR6] ;  /* 0x00000608040075b4 */ /* 0x0001e40008019000 */
[----:B0-----:R-:W-:Y:S01]  /*f680*/  UMOV UR8, UR17 ;  /* 0x0000001100087c82 */ /* 0x001fe20008000000 */
[----:B------:R-:W-:-:S02]  /*f690*/  UMOV UR10, UR14 ;  /* 0x0000000e000a7c82 */ /* 0x000fc40008000000 */
[----:B------:R0:W-:Y:S02]  /*f6a0*/  UTMALDG.4D [UR8], [UR4], desc[UR6] ;  /* 0x00000608040075b4 */ /* 0x0001e40008019000 */
[----:B0-----:R-:W-:Y:S01]  /*f6b0*/  NOP ;  /* 0x0000000000007918 */ /* 0x001fe20000000000 */
.L_x_320:
[----:B------:R-:W2:Y:S01]  /*f6c0*/  LDL.LU R11, [R1+0x28] ;  /* 0x00002800010b7983 */ /* 0x000ea20000300800 */
[----:B------:R-:W-:Y:S01]  /*f6d0*/  MOV R9, 0x400 ;  /* 0x0000040000097802 */ /* 0x000fe20000000f00 */
[----:B------:R-:W-:Y:S05]  /*f6e0*/  WARPSYNC.ALL ;  /* 0x0000000000007948 */ /* 0x000fea0003800000 */
[----:B------:R-:W0:Y:S01]  /*f6f0*/  S2R R10, SR_CgaCtaId ;  /* 0x00000000000a7919 */ /* 0x000e220000008800 */
[----:B------:R-:W-:-:S13]  /*f700*/  ELECT P0, URZ, PT ;  /* 0x00000000003f782f */ /* 0x000fda0003800000 */
[----:B------:R-:W-:Y:S01]  /*f710*/  @P0 R2UR UR13, R6 ;  /* 0x00000000060d02ca */ /* 0x000fe200000e0000 */
[----:B------:R-:W-:Y:S01]  /*f720*/  UIADD3 UR4, UP0, UR36, 0x270, URZ ;  /* 0x0000027024047890 */ /* 0x000fe2000ff1e03f */
[----:B------:R-:W-:Y:S01]  /*f730*/  @P0 R2UR UR12, R18 ;  /* 0x00000000120c02ca */ /* 0x000fe200000e0000 */
[----:B------:R-:W-:Y:S01]  /*f740*/  UMOV UR6, 0x0 ;  /* 0x0000000000067882 */ /* 0x000fe20000000000 */
[C---:B------:R-:W-:Y:S01]  /*f750*/  @P0 R2UR UR11, R17.reuse ;  /* 0x00000000110b02ca */ /* 0x040fe200000e0000 */
[----:B------:R-:W-:Y:S01]  /*f760*/  UIADD3.X UR5, URZ, UR37, URZ, UP0, !UPT ;  /* 0x000000253f057290 */ /* 0x000fe200087fe43f */
[----:B------:R-:W-:Y:S01]  /*f770*/  @P0 R2UR UR21, R6 ;  /* 0x00000000061502ca */ /* 0x000fe200000e0000 */
[----:B------:R-:W-:Y:S01]  /*f780*/  UMOV UR7, 0x12f00000 ;  /* 0x12f0000000077882 */ /* 0x000fe20000000000 */
[----:B------:R-:W-:Y:S01]  /*f790*/  UMOV UR10, URZ ;  /* 0x0000003f000a7c82 */ /* 0x000fe20008000000 */
[----:B------:R-:W-:Y:S01]  /*f7a0*/  @P0 R2UR UR20, R18 ;  /* 0x00000000121402ca */ /* 0x000fe200000e0000 */
[----:B------:R-:W-:Y:S01]  /*f7b0*/  UMOV UR14, 0x0 ;  /* 0x00000000000e7882 */ /* 0x000fe20000000000 */
[----:B------:R-:W-:Y:S01]  /*f7c0*/  @P0 R2UR UR19, R17 ;  /* 0x00000000111302ca */ /* 0x000fe200000e0000 */
[----:B------:R-:W-:Y:S01]  /*f7d0*/  @P0 IMAD.MOV.U32 R8, RZ, RZ, 0xc000 ;  /* 0x0000c000ff080424 */ /* 0x000fe200078e00ff */
[----:B------:R-:W-:Y:S01]  /*f7e0*/  UMOV UR15, 0x12f00000 ;  /* 0x12f00000000f7882 */ /* 0x000fe20000000000 */
[----:B------:R-:W-:Y:S01]  /*f7f0*/  UMOV UR18, 0x40 ;  /* 0x0000004000127882 */ /* 0x000fe20000000000 */
[----:B------:R-:W-:Y:S01]  /*f800*/  UMOV UR22, 0x0 ;  /* 0x0000000000167882 */ /* 0x000fe20000000000 */
[----:B------:R-:W-:Y:S01]  /*f810*/  UMOV UR23, 0x12f00000 ;  /* 0x12f0000000177882 */ /* 0x000fe20000000000 */
[----:B------:R-:W-:Y:S01]  /*f820*/  BSSY B0, `(.L_x_324) ;  /* 0x0000019000007945 */ /* 0x000fe20003800000 */
[----:B0-----:R-:W-:Y:S01]  /*f830*/  LEA R9, R10, R9, 0x18 ;  /* 0x000000090a097211 */ /* 0x001fe200078ec0ff */
[----:B------:R-:W-:Y:S03]  /*f840*/  BAR.SYNC.DEFER_BLOCKING 0x8, 0x120 ;  /* 0x0204800000007b1d */ /* 0x000fe60000010000 */
[----:B------:R-:W-:-:S13]  /*f850*/  R2UR UR24, R9 ;  /* 0x00000000091872ca */ /* 0x000fda00000e0000 */
[----:B------:R-:W-:Y:S02]  /*f860*/  UIADD3 UR8, UR24, 0x15400, URZ ;  /* 0x0001540018087890 */ /* 0x000fe4000fffe03f */
[----:B------:R-:W-:Y:S02]  /*f870*/  UIADD3 UR9, UR24, 0x36800, URZ ;  /* 0x0003680018097890 */ /* 0x000fe4000fffe03f */
[----:B------:R-:W-:Y:S01]  /*f880*/  UIADD3 UR16, UR24, 0x19400, URZ ;  /* 0x0001940018107890 */ /* 0x000fe2000fffe03f */
[----:B------:R0:W-:Y:S04]  /*f890*/  @P0 SYNCS.ARRIVE.TRANS64 RZ, [R9+URZ+0x36800], R8 ;  /* 0x0368000809ff09a7 */ /* 0x0001e8000800003f */
[----:B------:R-:W-:Y:S02]  /*f8a0*/  UMOV UR17, UR9 ;  /* 0x0000000900117c82 */ /* 0x000fe40008000000 */
[----:B------:R1:W-:Y:S02]  /*f8b0*/  UTMALDG.4D [UR8], [UR4], desc[UR6] ;  /* 0x00000608040075b4 */ /* 0x0003e40008019000 */
[----:B------:R0:W-:Y:S01]  /*f8c0*/  UTMALDG.4D [UR16], [UR4], desc[UR14] ;  /* 0x00000e10040075b4 */ /* 0x0001e20008019000 */
[----:B-1----:R-:W-:Y:S01]  /*f8d0*/  @P0 R2UR UR13, R6 ;  /* 0x00000000060d02ca */ /* 0x002fe200000e0000 */
[----:B------:R-:W-:Y:S01]  /*f8e0*/  UIADD3 UR8, UR24, 0x1d400, URZ ;  /* 0x0001d40018087890 */ /* 0x000fe2000fffe03f */
[----:B------:R-:W-:Y:S01]  /*f8f0*/  @P0 R2UR UR12, R18 ;  /* 0x00000000120c02ca */ /* 0x000fe200000e0000 */
[----:B------:R-:W-:Y:S01]  /*f900*/  UMOV UR10, 0x80 ;  /* 0x00000080000a7882 */ /* 0x000fe20000000000 */
[----:B------:R-:W-:-:S13]  /*f910*/  @P0 R2UR UR11, R17 ;  /* 0x00000000110b02ca */ /* 0x000fda00000e0000 */
[----:B------:R0:W-:Y:S01]  /*f920*/  UTMALDG.4D [UR8], [UR4], desc[UR22] ;  /* 0x00001608040075b4 */ /* 0x0001e20008019000 */
[----:B--2---:R-:W-:-:S05]  /*f930*/  VIADD R11, R11, 0x1 ;  /* 0x000000010b0b7836 */ /* 0x004fca0000000000 */
[----:B------:R-:W-:Y:S01]  /*f940*/  LEA.HI R6, R11, R11, RZ, 0x1 ;  /* 0x0000000b0b067211 */ /* 0x000fe200078f08ff */
[----:B------:R0:W-:Y:S03]  /*f950*/  STL [R1+0x28], R11 ;  /* 0x0000280b01007387 */ /* 0x0001e60000100800 */
[----:B------:R-:W-:-:S05]  /*f960*/  LOP3.LUT R6, R6, 0xfffffffe, RZ, 0xc0, !PT ;  /* 0xfffffffe06067812 */ /* 0x000fca00078ec0ff */
[----:B------:R-:W-:-:S05]  /*f970*/  IMAD.IADD R6, R11, 0x1, -R6 ;  /* 0x000000010b067824 */ /* 0x000fca00078e0a06 */
[----:B------:R-:W-:-:S04]  /*f980*/  SHF.L.U32 R6, R6, 0x1f, RZ ;  /* 0x0000001f06067819 */ /* 0x000fc800000006ff */
[----:B------:R-:W1:Y:S02]  /*f990*/  SYNCS.PHASECHK.TRANS64.TRYWAIT P0, [R9+URZ+0x36820], R6 ;  /* 0x03682006090075a7 */ /* 0x000e64000800017f */
[----:B01----:R-:W-:Y:S05]  /*f9a0*/  @!P0 BRA `(.L_x_325) ;  /* 0x00000030002c8947 */ /* 0x003fea0003800000 */
.L_x_393:
[----:B------:R-:W-:Y:S05]  /*f9b0*/  BSYNC B0 ;  /* 0x0000000000007941 */ /* 0x000fea0003800000 */
.L_x_324:
[----:B0-----:R-:W2:Y:S01]  /*f9c0*/  LDL.LU R8, [R1+0x24] ;  /* 0x0000240001087983 */ /* 0x001ea20000300800 */
[----:B------:R-:W-:Y:S01]  /*f9d0*/  BSSY B0, `(.L_x_326) ;  /* 0x00001a6000007945 */ /* 0x000fe20003800000 */
[----:B--2---:R-:W-:-:S13]  /*f9e0*/  ISETP.GE.AND P0, PT, R8, 0x71, PT ;  /* 0x000000710800780c */ /* 0x004fda0003f06270 */
[----:B------:R-:W-:Y:S05]  /*f9f0*/  @!P0 BRA `(.L_x_327) ;  /* 0x00000018008c8947 */ /* 0x000fea0003800000 */
[----:B------:R-:W2:Y:S01]  /*fa00*/  LDL R8, [R1+0x18] ;  /* 0x0000180001087983 */ /* 0x000ea20000100800 */
[----:B------:R-:W-:Y:S01]  /*fa10*/  IMAD.MOV.U32 R6, RZ, RZ, 0x1 ;  /* 0x00000001ff067424 */ /* 0x000fe200078e00ff */
[----:B------:R-:W-:Y:S01]  /*fa20*/  BSSY B1, `(.L_x_328) ;  /* 0x0000093000017945 */ /* 0x000fe20003800000 */
[----:B--2---:R-:W-:-:S04]  /*fa30*/  IADD3 R14, -R8, RZ, RZ ;  /* 0x000000ff080e7210 */ /* 0x004fc80007ffe1ff */
[----:B------:R-:W-:-:S05]  /*fa40*/  VIADDMNMX R14, R14, R6, 0xffffffff, !PT ;  /* 0xffffffff0e0e7446 */ /* 0x000fca0007800106 */
[----:B------:R-:W-:-:S05]  /*fa50*/  IMAD.IADD R6, R8, 0x1, R14 ;  /* 0x0000000108067824 */ /* 0x000fca00078e020e */
[----:B------:R-:W-:-:S04]  /*fa60*/  LOP3.LUT R6, R6, 0x1, RZ, 0xc0, !PT ;  /* 0x0000000106067812 */ /* 0x000fc800078ec0ff */
[----:B------:R-:W-:Y:S01]  /*fa70*/  ISETP.NE.U32.AND P0, PT, R6, 0x1, PT ;  /* 0x000000010600780c */ /* 0x000fe20003f05070 */
[----:B------:R-:W-:-:S12]  /*fa80*/  VIADD R6, R8, 0xfffffffe ;  /* 0xfffffffe08067836 */ /* 0x000fd80000000000 */
[----:B------:R-:W-:Y:S05]  /*fa90*/  @P0 BRA `(.L_x_329) ;  /* 0x00000008002c0947 */ /* 0x000fea0003800000 */
[----:B------:R-:W2:Y:S04]  /*faa0*/  LDL R9, [R1] ;  /* 0x0000000001097983 */ /* 0x000ea80000100800 */
[----:B------:R-:W3:Y:S01]  /*fab0*/  LDL R8, [R1+0x8] ;  /* 0x0000080001087983 */ /* 0x000ee20000100800 */
[----:B------:R-:W-:Y:S01]  /*fac0*/  BSSY B2, `(.L_x_330) ;  /* 0x0000084000027945 */ /* 0x000fe20003800000 */
[----:B--2---:R-:W-:-:S05]  /*fad0*/  VIADD R13, R9, 0x1 ;  /* 0x00000001090d7836 */ /* 0x004fca0000000000 */
[----:B------:R-:W-:-:S04]  /*fae0*/  ISETP.NE.AND P0, PT, R13, 0x2, PT ;  /* 0x000000020d00780c */ /* 0x000fc80003f05270 */
[----:B------:R-:W-:Y:S02]  /*faf0*/  SEL R15, RZ, 0x1, P0 ;  /* 0x00000001ff0f7807 */ /* 0x000fe40000000000 */
[----:B------:R-:W-:Y:S02]  /*fb00*/  SEL R13, R13, RZ, P0 ;  /* 0x000000ff0d0d7207 */ /* 0x000fe40000000000 */
[----:B---3--:R-:W-:Y:S01]  /*fb10*/  LOP3.LUT R15, R8, R15, RZ, 0x3c, !PT ;  /* 0x0000000f080f7212 */ /* 0x008fe200078e3cff */
[----:B------:R-:W-:Y:S06]  /*fb20*/  @!P6 BRA `(.L_x_331) ;  /* 0x0000000400f4e947 */ /* 0x000fec0003800000 */
[----:B------:R-:W-:Y:S01]  /*fb30*/  ISETP.NE.U32.AND P0, PT, R2, RZ, PT ;  /* 0x000000ff0200720c */ /* 0x000fe20003f05070 */
[----:B------:R-:W-:-:S03]  /*fb40*/  IMAD.MOV.U32 R8, RZ, RZ, R5 ;  /* 0x000000ffff087224 */ /* 0x000fc600078e0005 */
[----:B------:R-:W-:-:S13]  /*fb50*/  ISETP.NE.AND.EX P0, PT, R3, RZ, PT, P0 ;  /* 0x000000ff0300720c */ /* 0x000fda0003f05300 */
[----:B------:R-:W-:Y:S05]  /*fb60*/  @!P0 BRA `(.L_x_332) ;  /* 0x0000000000448947 */ /* 0x000fea0003800000 */
[----:B------:R-:W0:Y:S01]  /*fb70*/  LDC R18, c[0x0][0x41c] ;  /* 0x00010700ff127b82 */ /* 0x000e220000000800 */
[----:B------:R-:W-:Y:S01]  /*fb80*/  ULDC.64 UR4, c[0x0][0x408] ;  /* 0x0001020000047ab9 */ /* 0x000fe20000000a00 */
[----:B0-----:R-:W-:-:S13]  /*fb90*/  ISETP.NE.AND P0, PT, R18, 0x1, PT ;  /* 0x000000011200780c */ /* 0x001fda0003f05270 */
[----:B------:R-:W0:Y:S02]  /*fba0*/  @P0 LDC.64 R8, c[0x0][0x420] ;  /* 0x00010800ff080b82 */ /* 0x000e240000000a00 */
[----:B0-----:R-:W-:Y:S01]  /*fbb0*/  @P0 IMAD.HI.U32 R10, R6, R8, RZ ;  /* 0x00000008060a0227 */ /* 0x001fe200078e00ff */
[----:B------:R-:W-:-:S04]  /*fbc0*/  MOV R8, R6 ;  /* 0x0000000600087202 */ /* 0x000fc80000000f00 */
[----:B------:R-:W-:Y:S01]  /*fbd0*/  @P0 SHF.R.U32.HI R8, RZ, R9, R10 ;  /* 0x00000009ff080219 */ /* 0x000fe2000001160a */
[----:B------:R-:W-:-:S03]  /*fbe0*/  IMAD R10, R12, UR4, RZ ;  /* 0x000000040c0a7c24 */ /* 0x000fc6000f8e02ff */
[----:B------:R-:W-:Y:S01]  /*fbf0*/  SHF.R.S32.HI R9, RZ, 0x1f, R8 ;  /* 0x0000001fff097819 */ /* 0x000fe20000011408 */
[C---:B------:R-:W-:Y:S02]  /*fc00*/  IMAD R17, R0.reuse, UR5, R10 ;  /* 0x0000000500117c24 */ /* 0x040fe4000f8e020a */
[----:B------:R-:W-:-:S04]  /*fc10*/  IMAD.WIDE.U32 R10, R0, UR4, R8 ;  /* 0x00000004000a7c25 */ /* 0x000fc8000f8e0008 */
[----:B------:R-:W-:Y:S01]  /*fc20*/  IMAD.IADD R17, R17, 0x1, R11 ;  /* 0x0000000111117824 */ /* 0x000fe200078e020b */
[----:B------:R-:W-:Y:S01]  /*fc30*/  LEA R2, P0, R10, R2, 0x2 ;  /* 0x000000020a027211 */ /* 0x000fe200078010ff */
[----:B------:R-:W-:-:S03]  /*fc40*/  IMAD.MOV R8, RZ, RZ, -R8 ;  /* 0x000000ffff087224 */ /* 0x000fc600078e0a08 */
[----:B------:R-:W-:Y:S01]  /*fc50*/  LEA.HI.X R3, R10, R3, R17, 0x2, P0 ;  /* 0x000000030a037211 */ /* 0x000fe200000f1411 */
[----:B------:R-:W-:-:S04]  /*fc60*/  IMAD R6, R18, R8, R6 ;  /* 0x0000000812067224 */ /* 0x000fc800078e0206 */
[----:B------:R0:W5:Y:S04]  /*fc70*/  LDG.E R8, desc[UR60][R2.64] ;  /* 0x0000003c02087981 */ /* 0x000168000c1e1900 */
.L_x_332:
[----:B0-----:R-:W0:Y:S01]  /*fc80*/  S2R R3, SR_CgaCtaId ;  /* 0x0000000000037919 */ /* 0x001e220000008800 */
[----:B------:R-:W-:-:S04]  /*fc90*/  MOV R2, 0x400 ;  /* 0x0000040000027802 */ /* 0x000fc80000000f00 */
[----:B0-----:R-:W-:Y:S02]  /*fca0*/  LEA R2, R3, R2, 0x18 ;  /* 0x0000000203027211 */ /* 0x001fe400078ec0ff */
[----:B------:R-:W-:-:S03]  /*fcb0*/  SHF.L.U32 R3, R15, 0x1f, RZ ;  /* 0x0000001f0f037819 */ /* 0x000fc600000006ff */
[----:B------:R-:W-:-:S04]  /*fcc0*/  IMAD R2, R13, 0x8, R2 ;  /* 0x000000080d027824 */ /* 0x000fc800078e0202 */
[----:B------:R-:W0:Y:S02]  /*fcd0*/  SYNCS.PHASECHK.TRANS64.TRYWAIT P0, [R2+URZ+0x36840], R3 ;  /* 0x03684003020075a7 */ /* 0x000e24000800017f */
[----:B0-----:R-:W-:Y:S05]  /*fce0*/  @!P0 BRA `(.L_x_333) ;  /* 0x0000002c007c8947 */ /* 0x001fea0003800000 */
.L_x_394:
        /* <DEDUP_REMOVED lines=11> */
.L_x_334:
[----:B------:R-:W2:Y:S04]  /*fda0*/  LDL R17, [R1+0x4] ;  /* 0x0000040001117983 */ /* 0x000ea80000100800 */
[----:B------:R-:W3:Y:S01]  /*fdb0*/  LDL.LU R11, [R1+0x8] ;  /* 0x00000800010b7983 */ /* 0x000ee20000300800 */
[----:B0-----:R-:W-:-:S03]  /*fdc0*/  MOV R3, 0x400 ;  /* 0x0000040000037802 */ /* 0x001fc60000000f00 */
[----:B------:R-:W4:Y:S01]  /*fdd0*/  LDL R9, [R1] ;  /* 0x0000000001097983 */ /* 0x000f220000100800 */
[----:B------:R-:W0:Y:S01]  /*fde0*/  S2R R10, SR_CgaCtaId ;  /* 0x00000000000a7919 */ /* 0x000e220000008800 */
[----:B------:R-:W-:Y:S02]  /*fdf0*/  R2UR UR9, R2 ;  /* 0x00000000020972ca */ /* 0x000fe400000e0000 */
[----:B------:R-:W-:Y:S01]  /*fe00*/  R2UR UR11, R6 ;  /* 0x00000000060b72ca */ /* 0x000fe200000e0000 */
[----:B------:R-:W-:Y:S01]  /*fe10*/  UIADD3 UR4, UP0, UR36, 0x370, URZ ;  /* 0x0000037024047890 */ /* 0x000fe2000ff1e03f */
[----:B------:R-:W-:Y:S02]  /*fe20*/  R2UR UR12, R4 ;  /* 0x00000000040c72ca */ /* 0x000fe400000e0000 */
[----:B-----5:R-:W-:Y:S02]  /*fe30*/  R2UR UR13, R8 ;  /* 0x00000000080d72ca */ /* 0x020fe400000e0000 */
[----:B0-----:R-:W-:-:S05]  /*fe40*/  LEA R3, R10, R3, 0x18 ;  /* 0x000000030a037211 */ /* 0x001fca00078ec0ff */
[----:B------:R-:W-:-:S05]  /*fe50*/  IMAD R2, R13, 0xa800, R3 ;  /* 0x0000a8000d027824 */ /* 0x000fca00078e0203 */
[----:B------:R-:W-:Y:S01]  /*fe60*/  R2UR UR14, R2 ;  /* 0x00000000020e72ca */ /* 0x000fe200000e0000 */
[----:B------:R-:W-:Y:S01]  /*fe70*/  UIADD3 UR9, UR9, 0x36830, URZ ;  /* 0x0003683009097890 */ /* 0x000fe2000fffe03f */
[----:B------:R-:W-:Y:S01]  /*fe80*/  VIADD R3, R3, 0x36800 ;  /* 0x0003680003037836 */ /* 0x000fe20000000000 */
[----:B------:R-:W-:Y:S01]  /*fe90*/  UMOV UR10, URZ ;  /* 0x0000003f000a7c82 */ /* 0x000fe20008000000 */
[----:B------:R-:W-:Y:S01]  /*fea0*/  UMOV UR6, 0x0 ;  /* 0x0000000000067882 */ /* 0x000fe20000000000 */
[----:B------:R-:W-:-:S08]  /*feb0*/  UMOV UR7, 0x14f00000 ;  /* 0x14f0000000077882 */ /* 0x000fd00000000000 */
[----:B------:R-:W-:Y:S02]  /*fec0*/  UIADD3 UR8, UR14, 0x21400, URZ ;  /* 0x000214000e087890 */ /* 0x000fe4000fffe03f */
[----:B------:R-:W-:Y:S02]  /*fed0*/  UIADD3 UR15, UR14, 0x24c00, URZ ;  /* 0x00024c000e0f7890 */ /* 0x000fe4000fffe03f */
[----:B------:R-:W-:Y:S01]  /*fee0*/  UIADD3 UR14, UR14, 0x28400, URZ ;  /* 0x000284000e0e7890 */ /* 0x000fe2000fffe03f */
[----:B------:R-:W-:Y:S01]  /*fef0*/  UMOV UR16, 0x40 ;  /* 0x0000004000107882 */ /* 0x000fe20000000000 */
[----:B------:R-:W-:Y:S01]  /*ff00*/  UMOV UR17, 0x80 ;  /* 0x0000008000117882 */ /* 0x000fe20000000000 */
[----:B--2---:R-:W-:-:S13]  /*ff10*/  R2UR UR5, R17 ;  /* 0x00000000110572ca */ /* 0x004fda00000e0000 */
[----:B------:R-:W-:Y:S02]  /*ff20*/  UIMAD UR11, UR11, 0x70, UR5 ;  /* 0x000000700b0b78a4 */ /* 0x000fe4000f8e0205 */
[----:B------:R-:W-:Y:S01]  /*ff30*/  UIADD3.X UR5, URZ, UR37, URZ, UP0, !UPT ;  /* 0x000000253f057290 */ /* 0x000fe200087fe43f */
[----:B---3--:R-:W-:Y:S02]  /*ff40*/  SHF.L.U32 R2, R11, 0x1f, RZ ;  /* 0x0000001f0b027819 */ /* 0x008fe400000006ff */
[----:B----4-:R-:W-:-:S06]  /*ff50*/  LEA R3, R9, R3, 0x3 ;  /* 0x0000000309037211 */ /* 0x010fcc00078e18ff */
[----:B------:R0:W-:Y:S02]  /*ff60*/  UTMALDG.4D [UR8], [UR4], desc[UR6] ;  /* 0x00000608040075b4 */ /* 0x0001e40008019000 */
[----:B0-----:R-:W-:Y:S01]  /*ff70*/  UMOV UR8, UR15 ;  /* 0x0000000f00087c82 */ /* 0x001fe20008000000 */
[----:B------:R-:W-:Y:S02]  /*ff80*/  UMOV UR10, UR16 ;  /* 0x00000010000a7c82 */ /* 0x000fe40008000000 */
[----:B------:R0:W-:Y:S02]  /*ff90*/  UTMALDG.4D [UR8], [UR4], desc[UR6] ;  /* 0x00000608040075b4 */ /* 0x0001e40008019000 */
[----:B0-----:R-:W-:Y:S01]  /*ffa0*/  UMOV UR8, UR14 ;  /* 0x0000000e00087c82 */ /* 0x001fe20008000000 */
[----:B------:R-:W-:Y:S02]  /*ffb0*/  UMOV UR10, UR17 ;  /* 0x00000011000a7c82 */ /* 0x000fe40008000000 */
[----:B------:R0:W-:Y:S01]  /*ffc0*/  UTMALDG.4D [UR8], [UR4], desc[UR6] ;  /* 0x00000608040075b4 */ /* 0x0001e20008019000 */
[----:B------:R-:W1:Y:S02]  /*ffd0*/  SYNCS.PHASECHK.TRANS64.TRYWAIT P0, [R3+URZ+0x60], R2 ;  /* 0x00006002030075a7 */ /* 0x000e64000800017f */
[----:B01----:R-:W-:Y:S05]  /*ffe0*/  @!P0 BRA `(.L_x_335) ;  /* 0x0000002800d08947 */ /* 0x003fea0003800000 */
.L_x_395:
[----:B------:R-:W-:Y:S05]  /*fff0*/  @P1 BRA `(.L_x_336) ;  /* 0x0000000000301947 */ /* 0x000fea0003800000 */
[----:B------:R-:W1:Y:S01]  /*10000*/  S2R R9, SR_TID.X ;  /* 0x0000000000097919 */ /* 0x000e620000002100 */
[----:B------:R-:W-:Y:S01]  /*10010*/  MOV R10, 0x400 ;  /* 0x00000400000a7802 */ /* 0x000fe20000000f00 */
[----:B------:R-:W2:Y:S01]  /*10020*/  S2R R11, SR_CgaCtaId ;  /* 0x00000000000b7919 */ /* 0x000ea20000008800 */
[----:B-1----:R-:W-:Y:S02]  /*10030*/  LOP3.LUT R17, R9, 0x1f, RZ, 0xc0, !PT ;  /* 0x0000001f09117812 */ /* 0x002fe400078ec0ff */
[----:B------:R-:W3:Y:S02]  /*10040*/  LDL R9, [R1] ;  /* 0x0000000001097983 */ /* 0x000ee40000100800 */
[----:B------:R-:W-:Y:S02]  /*10050*/  ISETP.NE.AND P0, PT, R17, RZ, PT ;  /* 0x000000ff1100720c */ /* 0x000fe40003f05270 */
[----:B--2---:R-:W-:Y:S01]  /*10060*/  LEA R10, R11, R10, 0x18 ;  /* 0x0000000a0b0a7211 */ /* 0x004fe200078ec0ff */
[----:B0-----:R-:W-:-:S04]  /*10070*/  IMAD.MOV.U32 R3, RZ, RZ, 0xa800 ;  /* 0x0000a800ff037424 */ /* 0x001fc800078e00ff */
[----:B---3--:R-:W-:-:S04]  /*10080*/  IMAD R2, R9, 0x8, R10 ;  /* 0x0000000809027824 */ /* 0x008fc800078e020a */
[----:B------:R1:W-:Y:S02]  /*10090*/  SYNCS.ARRIVE.TRANS64 RZ, [R2+URZ+0x36850], R3 ;  /* 0x0368500302ff79a7 */ /* 0x0003e4000800003f */
[----:B------:R-:W-:Y:S05]  /*100a0*/  @!P0 BRA `(.L_x_336) ;  /* 0x0000000000048947 */ /* 0x000fea0003800000 */
[----:B------:R-:W-:Y:S01]  /*100b0*/  BPT.TRAP 0x1 ;  /* 0x000000040000795c */ /* 0x000fe20000300000 */
.L_x_336:
[----:B01----:R-:W2:Y:S01]  /*100c0*/  LDL.LU R2, [R1+0xc] ;  /* 0x00000c0001027983 */ /* 0x003ea20000300800 */
[----:B------:R-:W-:-:S03]  /*100d0*/  MOV R10, 0x400 ;  /* 0x00000400000a7802 */ /* 0x000fc60000000f00 */
[----:B------:R-:W3:Y:S04]  /*100e0*/  LDL.LU R9, [R1] ;  /* 0x0000000001097983 */ /* 0x000ee80000300800 */
[----:B------:R-:W4:Y:S01]  /*100f0*/  LDL R3, [R1+0x4] ;  /* 0x0000040001037983 */ /* 0x000f220000100800 */
[----:B------:R-:W0:Y:S01]  /*10100*/  S2R R11, SR_CgaCtaId ;  /* 0x00000000000b7919 */ /* 0x000e220000008800 */
[----:B------:R-:W-:Y:S01]  /*10110*/  R2UR UR13, R5 ;  /* 0x00000000050d72ca */ /* 0x000fe200000e0000 */
[----:B------:R-:W-:Y:S01]  /*10120*/  UIADD3 UR4, UP0, UR36, 0x470, URZ ;  /* 0x0000047024047890 */ /* 0x000fe2000ff1e03f */
[----:B------:R-:W-:Y:S02]  /*10130*/  R2UR UR12, R4 ;  /* 0x00000000040c72ca */ /* 0x000fe400000e0000 */
[----:B0-----:R-:W-:Y:S01]  /*10140*/  LEA R10, R11, R10, 0x18 ;  /* 0x0000000a0b0a7211 */ /* 0x001fe200078ec0ff */
[----:B------:R-:W-:Y:S01]  /*10150*/  UMOV UR10, URZ ;  /* 0x0000003f000a7c82 */ /* 0x000fe20008000000 */
[----:B------:R-:W-:Y:S01]  /*10160*/  UMOV UR6, 0x0 ;  /* 0x0000000000067882 */ /* 0x000fe20000000000 */
[----:B------:R-:W-:Y:S01]  /*10170*/  UMOV UR7, 0x14f00000 ;  /* 0x14f0000000077882 */ /* 0x000fe20000000000 */
[----:B------:R-:W-:Y:S01]  /*10180*/  UMOV UR16, 0x40 ;  /* 0x0000004000107882 */ /* 0x000fe20000000000 */
[----:B------:R0:W-:Y:S01]  /*10190*/  STL [R1+0xc], R6 ;  /* 0x00000c0601007387 */ /* 0x0001e20000100800 */
[----:B------:R-:W-:Y:S01]  /*101a0*/  IMAD.MOV.U32 R5, RZ, RZ, R8 ;  /* 0x000000ffff057224 */ /* 0x000fe200078e0008 */
[----:B--2---:R-:W-:Y:S01]  /*101b0*/  R2UR UR11, R2 ;  /* 0x00000000020b72ca */ /* 0x004fe200000e0000 */
[----:B---3--:R-:W-:-:S05]  /*101c0*/  IMAD R2, R9, 0x8, R10 ;  /* 0x0000000809027824 */ /* 0x008fca00078e020a */
[----:B------:R-:W-:Y:S01]  /*101d0*/  R2UR UR9, R2 ;  /* 0x00000000020972ca */ /* 0x000fe200000e0000 */
[----:B------:R-:W-:Y:S01]  /*101e0*/  IMAD R2, R9, 0xa800, R10 ;  /* 0x0000a80009027824 */ /* 0x000fe200078e020a */
[----:B----4-:R-:W-:-:S04]  /*101f0*/  R2UR UR5, R3 ;  /* 0x00000000030572ca */ /* 0x010fc800000e0000 */
[----:B------:R-:W-:-:S07]  /*10200*/  R2UR UR15, R2 ;  /* 0x00000000020f72ca */ /* 0x000fce00000e0000 */
[----:B------:R-:W-:Y:S02]  /*10210*/  UIADD3 UR9, UR9, 0x36850, URZ ;  /* 0x0003685009097890 */ /* 0x000fe4000fffe03f */
[----:B------:R-:W-:Y:S02]  /*10220*/  UIMAD UR11, UR11, 0x70, UR5 ;  /* 0x000000700b0b78a4 */ /* 0x000fe4000f8e0205 */
[----:B------:R-:W-:Y:S02]  /*10230*/  UIADD3.X UR5, URZ, UR37, URZ, UP0, !UPT ;  /* 0x000000253f057290 */ /* 0x000fe400087fe43f */
        /* <DEDUP_REMOVED lines=11> */
[----:B0-----:R-:W-:Y:S01]  /*102f0*/  NOP ;  /* 0x0000000000007918 */ /* 0x001fe20000000000 */
.L_x_331:
[----:B------:R-:W-:Y:S05]  /*10300*/  BSYNC B2 ;  /* 0x0000000000027941 */ /* 0x000fea0003800000 */
.L_x_330:
[----:B------:R-:W2:Y:S04]  /*10310*/  LDL.LU R2, [R1+0x18] ;  /* 0x0000180001027983 */ /* 0x000ea80000300800 */
[----:B------:R0:W-:Y:S04]  /*10320*/  STL [R1], R13 ;  /* 0x0000000d01007387 */ /* 0x0001e80000100800 */
[----:B------:R0:W-:Y:S02]  /*10330*/  STL [R1+0x8], R15 ;  /* 0x0000080f01007387 */ /* 0x0001e40000100800 */
[----:B0-2---:R-:W-:-:S07]  /*10340*/  VIADD R6, R2, 0xfffffffd ;  /* 0xfffffffd02067836 */ /* 0x005fce0000000000 */
.L_x_329:
[----:B------:R-:W-:Y:S05]  /*10350*/  BSYNC B1 ;  /* 0x0000000000017941 */ /* 0x000fea0003800000 */
.L_x_328:
[----:B------:R-:W-:-:S04]  /*10360*/  IADD3 R14, -R14, RZ, RZ ;  /* 0x000000ff0e0e7210 */ /* 0x000fc80007ffe1ff */
[----:B------:R-:W-:-:S13]  /*10370*/  ISETP.NE.AND P0, PT, R7, R14, PT ;  /* 0x0000000e0700720c */ /* 0x000fda0003f05270 */
[----:B------:R-:W-:Y:S05]  /*10380*/  @!P0 BRA `(.L_x_327) ;  /* 0x0000001000288947 */ /* 0x000fea0003800000 */
[----:B------:R-:W-:-:S07]  /*10390*/  IMAD.MOV.U32 R10, RZ, RZ, R5 ;  /* 0x000000ffff0a7224 */ /* 0x000fce00078e0005 */
.L_x_351:
[----:B------:R-:W2:Y:S04]  /*103a0*/  LDL R3, [R1] ;  /* 0x0000000001037983 */ /* 0x000ea80000100800 */
[----:B------:R-:W3:Y:S01]  /*103b0*/  LDL R2, [R1+0x8] ;  /* 0x0000080001027983 */ /* 0x000ee20000100800 */
[----:B------:R-:W-:Y:S05]  /*103c0*/  YIELD ;  /* 0x0000000000007946 */ /* 0x000fea0003800000 */
[----:B------:R-:W-:Y:S01]  /*103d0*/  BSSY B1, `(.L_x_337) ;  /* 0x0000080000017945 */ /* 0x000fe20003800000 */
[----:B--2---:R-:W-:-:S05]  /*103e0*/  VIADD R7, R3, 0x1 ;  /* 0x0000000103077836 */ /* 0x004fca0000000000 */
[----:B------:R-:W-:-:S04]  /*103f0*/  ISETP.NE.AND P0, PT, R7, 0x2, PT ;  /* 0x000000020700780c */ /* 0x000fc80003f05270 */
[----:B------:R-:W-:Y:S02]  /*10400*/  SEL R8, RZ, 0x1, P0 ;  /* 0x00000001ff087807 */ /* 0x000fe40000000000 */
[----:B------:R-:W-:Y:S02]  /*10410*/  SEL R7, R7, RZ, P0 ;  /* 0x000000ff07077207 */ /* 0x000fe40000000000 */
[----:B---3--:R-:W-:Y:S01]  /*10420*/  LOP3.LUT R8, R2, R8, RZ, 0x3c, !PT ;  /* 0x0000000802087212 */ /* 0x008fe200078e3cff */
[----:B0-----:R-:W-:Y:S06]  /*10430*/  @!P6 BRA `(.L_x_338) ;  /* 0x0000000400e4e947 */ /* 0x001fec0003800000 */
[----:B------:R-:W-:Y:S01]  /*10440*/  ULDC.64 UR4, c[0x0][0x3f8] ;  /* 0x0000fe0000047ab9 */ /* 0x000fe20000000a00 */
[----:B------:R-:W-:Y:S01]  /*10450*/  IMAD.MOV.U32 R9, RZ, RZ, R6 ;  /* 0x000000ffff097224 */ /* 0x000fe200078e0006 */
[----:B------:R-:W-:-:S04]  /*10460*/  ISETP.NE.U32.AND P0, PT, RZ, UR4, PT ;  /* 0x00000004ff007c0c */ /* 0x000fc8000bf05070 */
[----:B------:R-:W-:-:S13]  /*10470*/  ISETP.NE.AND.EX P0, PT, RZ, UR5, PT, P0 ;  /* 0x00000005ff007c0c */ /* 0x000fda000bf05300 */
[----:B------:R-:W-:Y:S05]  /*10480*/  @!P0 BRA `(.L_x_339) ;  /* 0x0000000000448947 */ /* 0x000fea0003800000 */
[----:B------:R-:W0:Y:S01]  /*10490*/  LDC R9, c[0x0][0x41c] ;  /* 0x00010700ff097b82 */ /* 0x000e220000000800 */
[----:B------:R-:W-:Y:S01]  /*104a0*/  ULDC.64 UR6, c[0x0][0x408] ;  /* 0x0001020000067ab9 */ /* 0x000fe20000000a00 */
[----:B0-----:R-:W-:-:S13]  /*104b0*/  ISETP.NE.AND P0, PT, R9, 0x1, PT ;  /* 0x000000010900780c */ /* 0x001fda0003f05270 */
[----:B------:R-:W0:Y:S02]  /*104c0*/  @P0 LDC.64 R2, c[0x0][0x420] ;  /* 0x00010800ff020b82 */ /* 0x000e240000000a00 */
[----:B0-----:R-:W-:-:S04]  /*104d0*/  @P0 IMAD.HI.U32 R10, R6, R2, RZ ;  /* 0x00000002060a0227 */ /* 0x001fc800078e00ff */
[----:B------:R-:W-:Y:S01]  /*104e0*/  IMAD.MOV.U32 R2, RZ, RZ, R6 ;  /* 0x000000ffff027224 */ /* 0x000fe200078e0006 */
[----:B------:R-:W-:Y:S01]  /*104f0*/  @P0 SHF.R.U32.HI R2, RZ, R3, R10 ;  /* 0x00000003ff020219 */ /* 0x000fe2000001160a */
[----:B------:R-:W-:-:S04]  /*10500*/  IMAD R10, R12, UR6, RZ ;  /* 0x000000060c0a7c24 */ /* 0x000fc8000f8e02ff */
[----:B------:R-:W-:Y:S02]  /*10510*/  IMAD.MOV R3, RZ, RZ, -R2 ;  /* 0x000000ffff037224 */ /* 0x000fe400078e0a02 */
[----:B------:R-:W-:Y:S02]  /*10520*/  IMAD R10, R0, UR7, R10 ;  /* 0x00000007000a7c24 */ /* 0x000fe4000f8e020a */
[----:B------:R-:W-:Y:S01]  /*10530*/  IMAD R9, R9, R3, R6 ;  /* 0x0000000309097224 */ /* 0x000fe200078e0206 */
[----:B------:R-:W-:-:S03]  /*10540*/  SHF.R.S32.HI R3, RZ, 0x1f, R2 ;  /* 0x0000001fff037819 */ /* 0x000fc60000011402 */
[----:B------:R-:W-:-:S05]  /*10550*/  IMAD.WIDE.U32 R2, R0, UR6, R2 ;  /* 0x0000000600027c25 */ /* 0x000fca000f8e0002 */
[----:B------:R-:W-:Y:S02]  /*10560*/  IADD3 R3, R10, R3, RZ ;  /* 0x000000030a037210 */ /* 0x000fe40007ffe0ff */
[----:B------:R-:W-:-:S04]  /*10570*/  LEA R10, P0, R2, UR4, 0x2 ;  /* 0x00000004020a7c11 */ /* 0x000fc8000f8010ff */
[----:B------:R-:W-:-:S05]  /*10580*/  LEA.HI.X R11, R2, UR5, R3, 0x2, P0 ;  /* 0x00000005020b7c11 */ /* 0x000fca00080f1403 */
[----:B------:R0:W5:Y:S04]  /*10590*/  LDG.E R10, desc[UR60][R10.64] ;  /* 0x0000003c0a0a7981 */ /* 0x000168000c1e1900 */
.L_x_339:
[----:B------:R-:W1:Y:S01]  /*105a0*/  S2R R3, SR_CgaCtaId ;  /* 0x0000000000037919 */ /* 0x000e620000008800 */
[----:B------:R-:W-:-:S04]  /*105b0*/  MOV R2, 0x400 ;  /* 0x0000040000027802 */ /* 0x000fc80000000f00 */
[----:B-1----:R-:W-:Y:S02]  /*105c0*/  LEA R2, R3, R2, 0x18 ;  /* 0x0000000203027211 */ /* 0x002fe400078ec0ff */
[----:B------:R-:W-:-:S03]  /*105d0*/  SHF.L.U32 R3, R8, 0x1f, RZ ;  /* 0x0000001f08037819 */ /* 0x000fc600000006ff */
[----:B------:R-:W-:-:S04]  /*105e0*/  IMAD R2, R7, 0x8, R2 ;  /* 0x0000000807027824 */ /* 0x000fc800078e0202 */
[----:B------:R-:W1:Y:S02]  /*105f0*/  SYNCS.PHASECHK.TRANS64.TRYWAIT P0, [R2+URZ+0x36840], R3 ;  /* 0x03684003020075a7 */ /* 0x000e64000800017f */
[----:B-1----:R-:W-:Y:S05]  /*10600*/  @!P0 BRA `(.L_x_340) ;  /* 0x00000024005c8947 */ /* 0x002fea0003800000 */
.L_x_396:
[----:B0-----:R-:W0:Y:S02]  /*10610*/  S2R R11, SR_TID.X ;  /* 0x00000000000b7919 */ /* 0x001e240000002100 */
[----:B0-----:R-:W-:-:S04]  /*10620*/  LOP3.LUT R11, R11, 0x7f, RZ, 0xc0, !PT ;  /* 0x0000007f0b0b7812 */ /* 0x001fc800078ec0ff */
[----:B------:R-:W-:-:S13]  /*10630*/  ISETP.NE.AND P0, PT, R11, RZ, PT ;  /* 0x000000ff0b00720c */ /* 0x000fda0003f05270 */
[----:B------:R-:W-:Y:S05]  /*10640*/  @P0 BRA `(.L_x_341) ;  /* 0x00000000001c0947 */ /* 0x000fea0003800000 */
[----:B------:R-:W0:Y:S01]  /*10650*/  S2R R11, SR_TID.X ;  /* 0x00000000000b7919 */ /* 0x000e220000002100 */
[----:B-1----:R-:W-:-:S04]  /*10660*/  IMAD.MOV.U32 R3, RZ, RZ, 0xa800 ;  /* 0x0000a800ff037424 */ /* 0x002fc800078e00ff */
[----:B------:R2:W-:Y:S01]  /*10670*/  SYNCS.ARRIVE.TRANS64 RZ, [R2+URZ+0x36830], R3 ;  /* 0x0368300302ff79a7 */ /* 0x0005e2000800003f */
[----:B0-----:R-:W-:-:S04]  /*10680*/  LOP3.LUT R11, R11, 0x1f, RZ, 0xc0, !PT ;  /* 0x0000001f0b0b7812 */ /* 0x001fc800078ec0ff */
[----:B------:R-:W-:-:S13]  /*10690*/  ISETP.NE.AND P1, PT, R11, RZ, PT ;  /* 0x000000ff0b00720c */ /* 0x000fda0003f25270 */
[----:B--2---:R-:W-:Y:S05]  /*106a0*/  @!P1 BRA `(.L_x_341) ;  /* 0x0000000000049947 */ /* 0x004fea0003800000 */
[----:B------:R-:W-:Y:S01]  /*106b0*/  BPT.TRAP 0x1 ;  /* 0x000000040000795c */ /* 0x000fe20000300000 */
.L_x_341:
[----:B------:R-:W2:Y:S04]  /*106c0*/  LDL R15, [R1+0x4] ;  /* 0x00000400010f7983 */ /* 0x000ea80000100800 */
[----:B-1----:R-:W3:Y:S01]  /*106d0*/  LDL.LU R3, [R1+0x8] ;  /* 0x0000080001037983 */ /* 0x002ee20000300800 */
[----:B------:R-:W-:-:S03]  /*106e0*/  MOV R13, 0x400 ;  /* 0x00000400000d7802 */ /* 0x000fc60000000f00 */
        /* <DEDUP_REMOVED lines=23> */
[----:B---3--:R-:W-:Y:S01]  /*10860*/  SHF.L.U32 R3, R3, 0x1f, RZ ;  /* 0x0000001f03037819 */ /* 0x008fe200000006ff */
[----:B----4-:R-:W-:-:S07]  /*10870*/  IMAD R2, R11, 0x8, R2 ;  /* 0x000000080b027824 */ /* 0x010fce00078e0202 */
        /* <DEDUP_REMOVED lines=9> */
.L_x_397:
        /* <DEDUP_REMOVED lines=8> */
.L_x_343:
[----:B------:R-:W2:Y:S01]  /*10990*/  LDL.LU R15, [R1+0xc] ;  /* 0x00000c00010f7983 */ /* 0x000ea20000300800 */
[----:B------:R-:W-:-:S03]  /*109a0*/  MOV R13, 0x400 ;  /* 0x00000400000d7802 */ /* 0x000fc60000000f00 */
[----:B0-----:R-:W3:Y:S04]  /*109b0*/  LDL.LU R3, [R1] ;  /* 0x0000000001037983 */ /* 0x001ee80000300800 */
[----:B------:R-:W4:Y:S01]  /*109c0*/  LDL R11, [R1+0x4] ;  /* 0x00000400010b7983 */ /* 0x000f220000100800 */
[----:B------:R-:W0:Y:S01]  /*109d0*/  S2R R14, SR_CgaCtaId ;  /* 0x00000000000e7919 */ /* 0x000e220000008800 */
[----:B------:R-:W-:Y:S01]  /*109e0*/  R2UR UR9, R2 ;  /* 0x00000000020972ca */ /* 0x000fe200000e0000 */
[----:B------:R-:W-:Y:S01]  /*109f0*/  UIADD3 UR4, UP0, UR36, 0x470, URZ ;  /* 0x0000047024047890 */ /* 0x000fe2000ff1e03f */
[----:B------:R-:W-:Y:S02]  /*10a00*/  R2UR UR13, R5 ;  /* 0x00000000050d72ca */ /* 0x000fe400000e0000 */
[----:B------:R-:W-:-:S02]  /*10a10*/  R2UR UR12, R4 ;  /* 0x00000000040c72ca */ /* 0x000fc400000e0000 */
[----:B0-----:R-:W-:-:S07]  /*10a20*/  LEA R13, R14, R13, 0x18 ;  /* 0x0000000d0e0d7211 */ /* 0x001fce00078ec0ff */
[----:B------:R-:W-:Y:S01]  /*10a30*/  UIADD3 UR9, UR9, 0x50, URZ ;  /* 0x0000005009097890 */ /* 0x000fe2000fffe03f */
[----:B------:R-:W-:Y:S01]  /*10a40*/  UMOV UR10, URZ ;  /* 0x0000003f000a7c82 */ /* 0x000fe20008000000 */
[----:B------:R-:W-:Y:S01]  /*10a50*/  UMOV UR6, 0x0 ;  /* 0x0000000000067882 */ /* 0x000fe20000000000 */
[----:B------:R-:W-:Y:S01]  /*10a60*/  UMOV UR7, 0x14f00000 ;  /* 0x14f0000000077882 */ /* 0x000fe20000000000 */
[----:B------:R-:W-:Y:S01]  /*10a70*/  UMOV UR17, 0x40 ;  /* 0x0000004000117882 */ /* 0x000fe20000000000 */
[----:B------:R0:W-:Y:S01]  /*10a80*/  STL [R1+0xc], R9 ;  /* 0x00000c0901007387 */ /* 0x0001e20000100800 */
[----:B------:R-:W-:Y:S02]  /*10a90*/  MOV R5, R10 ;  /* 0x0000000a00057202 */ /* 0x000fe40000000f00 */
[----:B--2---:R-:W-:Y:S01]  /*10aa0*/  R2UR UR11, R15 ;  /* 0x000000000f0b72ca */ /* 0x004fe200000e0000 */
[----:B---3--:R-:W-:Y:S01]  /*10ab0*/  IMAD R3, R3, 0xa800, R13 ;  /* 0x0000a80003037824 */ /* 0x008fe200078e020d */
[----:B----4-:R-:W-:-:S04]  /*10ac0*/  R2UR UR5, R11 ;  /* 0x000000000b0572ca */ /* 0x010fc800000e0000 */
[----:B------:R-:W-:-:S09]  /*10ad0*/  R2UR UR8, R3 ;  /* 0x00000000030872ca */ /* 0x000fd200000e0000 */
[----:B------:R-:W-:-:S04]  /*10ae0*/  UIMAD UR11, UR11, 0x70, UR5 ;  /* 0x000000700b0b78a4 */ /* 0x000fc8000f8e0205 */
[----:B------:R-:W-:Y:S02]  /*10af0*/  UIADD3 UR14, UR8, 0x400, URZ ;  /* 0x00000400080e7890 */ /* 0x000fe4000fffe03f */
[----:B------:R-:W-:Y:S02]  /*10b00*/  UIADD3.X UR5, URZ, UR37, URZ, UP0, !UPT ;  /* 0x000000253f057290 */ /* 0x000fe400087fe43f */
[----:B------:R-:W-:Y:S02]  /*10b10*/  UIADD3 UR15, UR8, 0x3c00, URZ ;  /* 0x00003c00080f7890 */ /* 0x000fe4000fffe03f */
[----:B------:R-:W-:-:S03]  /*10b20*/  UIADD3 UR16, UR8, 0x7400, URZ ;  /* 0x0000740008107890 */ /* 0x000fc6000fffe03f */
[----:B------:R-:W-:Y:S02]  /*10b30*/  UMOV UR8, UR14 ;  /* 0x0000000e00087c82 */ /* 0x000fe40008000000 */
[----:B------:R1:W-:Y:S01]  /*10b40*/  UTMALDG.4D [UR8], [UR4], desc[UR6] ;  /* 0x00000608040075b4 */ /* 0x0003e20008019000 */
[----:B------:R-:W-:Y:S01]  /*10b50*/  UMOV UR14, 0x80 ;  /* 0x00000080000e7882 */ /* 0x000fe20000000000 */
[----:B-1----:R-:W-:Y:S01]  /*10b60*/  UMOV UR8, UR15 ;  /* 0x0000000f00087c82 */ /* 0x002fe20008000000 */
[----:B------:R-:W-:Y:S02]  /*10b70*/  UMOV UR10, UR17 ;  /* 0x00000011000a7c82 */ /* 0x000fe40008000000 */
[----:B------:R1:W-:Y:S02]  /*10b80*/  UTMALDG.4D [UR8], [UR4], desc[UR6] ;  /* 0x00000608040075b4 */ /* 0x0003e40008019000 */
[----:B-1----:R-:W-:Y:S01]  /*10b90*/  UMOV UR8, UR16 ;  /* 0x0000001000087c82 */ /* 0x002fe20008000000 */
[----:B------:R-:W-:-:S02]  /*10ba0*/  UMOV UR10, UR14 ;  /* 0x0000000e000a7c82 */ /* 0x000fc40008000000 */
[----:B------:R0:W-:Y:S02]  /*10bb0*/  UTMALDG.4D [UR8], [UR4], desc[UR6] ;  /* 0x00000608040075b4 */ /* 0x0001e40008019000 */
[----:B0-----:R-:W-:Y:S01]  /*10bc0*/  NOP ;  /* 0x0000000000007918 */ /* 0x001fe20000000000 */
.L_x_338:
[----:B------:R-:W-:Y:S05]  /*10bd0*/  BSYNC B1 ;  /* 0x0000000000017941 */ /* 0x000fea0003800000 */
.L_x_337:
[----:B------:R-:W-:Y:S01]  /*10be0*/  VIADD R2, R7, 0x1 ;  /* 0x0000000107027836 */ /* 0x000fe20000000000 */
[----:B------:R-:W-:Y:S04]  /*10bf0*/  BSSY B1, `(.L_x_344) ;  /* 0x0000080000017945 */ /* 0x000fe80003800000 */
[----:B------:R-:W-:-:S04]  /*10c00*/  ISETP.NE.AND P0, PT, R2, 0x2, PT ;  /* 0x000000020200780c */ /* 0x000fc80003f05270 */
[----:B------:R-:W-:Y:S02]  /*10c10*/  SEL R3, RZ, 0x1, P0 ;  /* 0x00000001ff037807 */ /* 0x000fe40000000000 */
[----:B------:R-:W-:Y:S02]  /*10c20*/  SEL R14, R2, RZ, P0 ;  /* 0x000000ff020e7207 */ /* 0x000fe40000000000 */
[----:B------:R-:W-:-:S05]  /*10c30*/  LOP3.LUT R13, R8, R3, RZ, 0x3c, !PT ;  /* 0x00000003080d7212 */ /* 0x000fca00078e3cff */
[----:B------:R0:W-:Y:S04]  /*10c40*/  STL [R1+0x8], R13 ;  /* 0x0000080d01007387 */ /* 0x0001e80000100800 */
[----:B------:R0:W-:Y:S01]  /*10c50*/  STL [R1], R14 ;  /* 0x0000000e01007387 */ /* 0x0001e20000100800 */
[----:B------:R-:W-:Y:S05]  /*10c60*/  @!P6 BRA `(.L_x_345) ;  /* 0x0000000400e0e947 */ /* 0x000fea0003800000 */
[----:B------:R-:W-:Y:S01]  /*10c70*/  ULDC.64 UR4, c[0x0][0x3f8] ;  /* 0x0000fe0000047ab9 */ /* 0x000fe20000000a00 */
[----:B------:R-:W-:Y:S01]  /*10c80*/  VIADD R9, R6, 0xffffffff ;  /* 0xffffffff06097836 */ /* 0x000fe20000000000 */
[----:B------:R-:W-:-:S04]  /*10c90*/  ISETP.NE.U32.AND P0, PT, RZ, UR4, PT ;  /* 0x00000004ff007c0c */ /* 0x000fc8000bf05070 */
[----:B------:R-:W-:-:S13]  /*10ca0*/  ISETP.NE.AND.EX P0, PT, RZ, UR5, PT, P0 ;  /* 0x00000005ff007c0c */ /* 0x000fda000bf05300 */
[----:B------:R-:W-:Y:S05]  /*10cb0*/  @!P0 BRA `(.L_x_346) ;  /* 0x0000000000448947 */ /* 0x000fea0003800000 */
[----:B------:R-:W1:Y:S01]  /*10cc0*/  LDC R11, c[0x0][0x41c] ;  /* 0x00010700ff0b7b82 */ /* 0x000e620000000800 */
[----:B------:R-:W-:Y:S01]  /*10cd0*/  ULDC.64 UR6, c[0x0][0x408] ;  /* 0x0001020000067ab9 */ /* 0x000fe20000000a00 */
[----:B-1----:R-:W-:-:S13]  /*10ce0*/  ISETP.NE.AND P0, PT, R11, 0x1, PT ;  /* 0x000000010b00780c */ /* 0x002fda0003f05270 */
[----:B------:R-:W1:Y:S02]  /*10cf0*/  @P0 LDC.64 R2, c[0x0][0x420] ;  /* 0x00010800ff020b82 */ /* 0x000e640000000a00 */
[----:B-1----:R-:W-:-:S04]  /*10d00*/  @P0 IMAD.HI.U32 R10, R9, R2, RZ ;  /* 0x00000002090a0227 */ /* 0x002fc800078e00ff */
[----:B------:R-:W-:Y:S01]  /*10d10*/  IMAD.MOV.U32 R2, RZ, RZ, R9 ;  /* 0x000000ffff027224 */ /* 0x000fe200078e0009 */
[----:B------:R-:W-:Y:S01]  /*10d20*/  @P0 SHF.R.U32.HI R2, RZ, R3, R10 ;  /* 0x00000003ff020219 */ /* 0x000fe2000001160a */
[----:B------:R-:W-:-:S04]  /*10d30*/  IMAD R10, R12, UR6, RZ ;  /* 0x000000060c0a7c24 */ /* 0x000fc8000f8e02ff */
[----:B------:R-:W-:Y:S02]  /*10d40*/  IMAD.MOV R3, RZ, RZ, -R2 ;  /* 0x000000ffff037224 */ /* 0x000fe400078e0a02 */
[----:B------:R-:W-:Y:S02]  /*10d50*/  IMAD R10, R0, UR7, R10 ;  /* 0x00000007000a7c24 */ /* 0x000fe4000f8e020a */
[----:B------:R-:W-:Y:S01]  /*10d60*/  IMAD R9, R11, R3, R9 ;  /* 0x000000030b097224 */ /* 0x000fe200078e0209 */
[----:B------:R-:W-:-:S03]  /*10d70*/  SHF.R.S32.HI R3, RZ, 0x1f, R2 ;  /* 0x0000001fff037819 */ /* 0x000fc60000011402 */
[----:B------:R-:W-:-:S04]  /*10d80*/  IMAD.WIDE.U32 R2, R0, UR6, R2 ;  /* 0x0000000600027c25 */ /* 0x000fc8000f8e0002 */
[----:B------:R-:W-:Y:S01]  /*10d90*/  IMAD.IADD R3, R10, 0x1, R3 ;  /* 0x000000010a037824 */ /* 0x000fe200078e0203 */
[----:B------:R-:W-:-:S04]  /*10da0*/  LEA R10, P0, R2, UR4, 0x2 ;  /* 0x00000004020a7c11 */ /* 0x000fc8000f8010ff */
[----:B------:R-:W-:-:S05]  /*10db0*/  LEA.HI.X R11, R2, UR5, R3, 0x2, P0 ;  /* 0x00000005020b7c11 */ /* 0x000fca00080f1403 */
[----:B------:R1:W5:Y:S04]  /*10dc0*/  LDG.E R10, desc[UR60][R10.64] ;  /* 0x0000003c0a0a7981 */ /* 0x000368000c1e1900 */
.L_x_346:
[----:B------:R-:W2:Y:S01]  /*10dd0*/  S2R R3, SR_CgaCtaId ;  /* 0x0000000000037919 */ /* 0x000ea20000008800 */
[----:B------:R-:W-:-:S04]  /*10de0*/  MOV R2, 0x400 ;  /* 0x0000040000027802 */ /* 0x000fc80000000f00 */
[----:B--2---:R-:W-:Y:S02]  /*10df0*/  LEA R2, R3, R2, 0x18 ;  /* 0x0000000203027211 */ /* 0x004fe400078ec0ff */
[----:B------:R-:W-:Y:S02]  /*10e00*/  SHF.L.U32 R3, R13, 0x1f, RZ ;  /* 0x0000001f0d037819 */ /* 0x000fe400000006ff */
[----:B------:R-:W-:-:S04]  /*10e10*/  LEA R2, R14, R2, 0x3 ;  /* 0x000000020e027211 */ /* 0x000fc800078e18ff */
[----:B------:R-:W2:Y:S02]  /*10e20*/  SYNCS.PHASECHK.TRANS64.TRYWAIT P0, [R2+URZ+0x36840], R3 ;  /* 0x03684003020075a7 */ /* 0x000ea4000800017f */
[----:B--2---:R-:W-:Y:S05]  /*10e30*/  @!P0 BRA `(.L_x_347) ;  /* 0x0000001c00788947 */ /* 0x004fea0003800000 */
.L_x_398:
[----:B-1----:R-:W1:Y:S02]  /*10e40*/  S2R R11, SR_TID.X ;  /* 0x00000000000b7919 */ /* 0x002e640000002100 */
[----:B-1----:R-:W-:-:S04]  /*10e50*/  LOP3.LUT R11, R11, 0x7f, RZ, 0xc0, !PT ;  /* 0x0000007f0b0b7812 */ /* 0x002fc800078ec0ff */
[----:B------:R-:W-:-:S13]  /*10e60*/  ISETP.NE.AND P0, PT, R11, RZ, PT ;  /* 0x000000ff0b00720c */ /* 0x000fda0003f05270 */
[----:B------:R-:W-:Y:S05]  /*10e70*/  @P0 BRA `(.L_x_348) ;  /* 0x00000000001c0947 */ /* 0x000fea0003800000 */
[----:B------:R-:W1:Y:S01]  /*10e80*/  S2R R11, SR_TID.X ;  /* 0x00000000000b7919 */ /* 0x000e620000002100 */
[----:B--2---:R-:W-:-:S04]  /*10e90*/  IMAD.MOV.U32 R3, RZ, RZ, 0xa800 ;  /* 0x0000a800ff037424 */ /* 0x004fc800078e00ff */
[----:B------:R3:W-:Y:S01]  /*10ea0*/  SYNCS.ARRIVE.TRANS64 RZ, [R2+URZ+0x36830], R3 ;  /* 0x0368300302ff79a7 */ /* 0x0007e2000800003f */
[----:B-1----:R-:W-:-:S04]  /*10eb0*/  LOP3.LUT R11, R11, 0x1f, RZ, 0xc0, !PT ;  /* 0x0000001f0b0b7812 */ /* 0x002fc800078ec0ff */
[----:B------:R-:W-:-:S13]  /*10ec0*/  ISETP.NE.AND P1, PT, R11, RZ, PT ;  /* 0x000000ff0b00720c */ /* 0x000fda0003f25270 */
[----:B---3--:R-:W-:Y:S05]  /*10ed0*/  @!P1 BRA `(.L_x_348) ;  /* 0x0000000000049947 */ /* 0x008fea0003800000 */
[----:B------:R-:W-:Y:S01]  /*10ee0*/  BPT.TRAP 0x1 ;  /* 0x000000040000795c */ /* 0x000fe20000300000 */
.L_x_348:
[----:B0-----:R-:W3:Y:S01]  /*10ef0*/  LDL R13, [R1] ;  /* 0x00000000010d7983 */ /* 0x001ee20000100800 */
[----:B------:R-:W-:-:S03]  /*10f00*/  MOV R14, 0x400 ;  /* 0x00000400000e7802 */ /* 0x000fc60000000f00 */
[----:B------:R-:W4:Y:S01]  /*10f10*/  LDL R11, [R1+0x4] ;  /* 0x00000400010b7983 */ /* 0x000f220000100800 */
[----:B------:R-:W0:Y:S01]  /*10f20*/  S2R R15, SR_CgaCtaId ;  /* 0x00000000000f7919 */ /* 0x000e220000008800 */
[----:B------:R-:W-:Y:S01]  /*10f30*/  R2UR UR11, R9 ;  /* 0x00000000090b72ca */ /* 0x000fe200000e0000 */
[----:B------:R-:W-:Y:S01]  /*10f40*/  UIADD3 UR4, UP0, UR36, 0x370, URZ ;  /* 0x0000037024047890 */ /* 0x000fe2000ff1e03f */
[----:B------:R-:W-:Y:S02]  /*10f50*/  R2UR UR12, R4 ;  /* 0x00000000040c72ca */ /* 0x000fe400000e0000 */
[----:B0-----:R-:W-:-:S05]  /*10f60*/  LEA R14, R15, R14, 0x18 ;  /* 0x0000000e0f0e7211 */ /* 0x001fca00078ec0ff */
[----:B--2---:R-:W-:Y:S01]  /*10f70*/  VIADD R2, R14, 0x36800 ;  /* 0x000368000e027836 */ /* 0x004fe20000000000 */
[----:B-----5:R-:W-:Y:S01]  /*10f80*/  R2UR UR13, R10 ;  /* 0x000000000a0d72ca */ /* 0x020fe200000e0000 */
[----:B------:R-:W-:Y:S01]  /*10f90*/  UMOV UR10, URZ ;  /* 0x0000003f000a7c82 */ /* 0x000fe20008000000 */
[----:B------:R-:W-:Y:S01]  /*10fa0*/  UMOV UR6, 0x0 ;  /* 0x0000000000067882 */ /* 0x000fe20000000000 */
[----:B------:R-:W-:Y:S01]  /*10fb0*/  UMOV UR7, 0x14f00000 ;  /* 0x14f0000000077882 */ /* 0x000fe20000000000 */
[----:B------:R-:W-:Y:S01]  /*10fc0*/  UMOV UR17, 0x40 ;  /* 0x0000004000117882 */ /* 0x000fe20000000000 */
[----:B------:R-:W-:Y:S01]  /*10fd0*/  UMOV UR18, 0x80 ;  /* 0x0000008000127882 */ /* 0x000fe20000000000 */
[----:B------:R-:W-:Y:S01]  /*10fe0*/  SHF.L.U32 R8, R8, 0x1f, RZ ;  /* 0x0000001f08087819 */ /* 0x000fe200000006ff */
        /* <DEDUP_REMOVED lines=10> */
[----:B------:R-:W-:-:S03]  /*11090*/  UIADD3 UR16, UR8, 0x28400, URZ ;  /* 0x0002840008107890 */ /* 0x000fc6000fffe03f */
[----:B------:R-:W-:Y:S02]  /*110a0*/  UMOV UR8, UR14 ;  /* 0x0000000e00087c82 */ /* 0x000fe40008000000 */
[----:B------:R0:W-:Y:S01]  /*110b0*/  UTMALDG.4D [UR8], [UR4], desc[UR6] ;  /* 0x00000608040075b4 */ /* 0x0001e20008019000 */
[----:B------:R-:W-:Y:S01]  /*110c0*/  IMAD R2, R7, 0x8, R2 ;  /* 0x0000000807027824 */ /* 0x000fe200078e0202 */
[----:B0-----:R-:W-:Y:S01]  /*110d0*/  UMOV UR8, UR15 ;  /* 0x0000000f00087c82 */ /* 0x001fe20008000000 */
[----:B------:R-:W-:Y:S02]  /*110e0*/  UMOV UR10, UR17 ;  /* 0x00000011000a7c82 */ /* 0x000fe40008000000 */
[----:B------:R0:W-:Y:S02]  /*110f0*/  UTMALDG.4D [UR8], [UR4], desc[UR6] ;  /* 0x00000608040075b4 */ /* 0x0001e40008019000 */
[----:B0-----:R-:W-:Y:S01]  /*11100*/  UMOV UR8, UR16 ;  /* 0x0000001000087c82 */ /* 0x001fe20008000000 */
[----:B------:R-:W-:-:S02]  /*11110*/  UMOV UR10, UR18 ;  /* 0x00000012000a7c82 */ /* 0x000fc40008000000 */
[----:B------:R0:W-:Y:S01]  /*11120*/  UTMALDG.4D [UR8], [UR4], desc[UR6] ;  /* 0x00000608040075b4 */ /* 0x0001e20008019000 */
[----:B------:R-:W1:Y:S02]  /*11130*/  SYNCS.PHASECHK.TRANS64.TRYWAIT P1, [R2+URZ+0x60], R8 ;  /* 0x00006008020075a7 */ /* 0x000e64000802017f */
[----:B01----:R-:W-:Y:S05]  /*11140*/  @!P1 BRA `(.L_x_349) ;  /* 0x0000001800c89947 */ /* 0x003fea0003800000 */
.L_x_399:
[----:B------:R-:W-:Y:S05]  /*11150*/  @P0 BRA `(.L_x_350) ;  /* 0x00000000001c0947 */ /* 0x000fea0003800000 */
[----:B------:R-:W1:Y:S02]  /*11160*/  S2R R3, SR_TID.X ;  /* 0x0000000000037919 */ /* 0x000e640000002100 */
[----:B-1----:R-:W-:-:S04]  /*11170*/  LOP3.LUT R3, R3, 0x1f, RZ, 0xc0, !PT ;  /* 0x0000001f03037812 */ /* 0x002fc800078ec0ff */
[----:B------:R-:W-:Y:S01]  /*11180*/  ISETP.NE.AND P1, PT, R3, RZ, PT ;  /* 0x000000ff0300720c */ /* 0x000fe20003f25270 */
[----:B------:R-:W-:-:S04]  /*11190*/  IMAD.MOV.U32 R3, RZ, RZ, 0xa800 ;  /* 0x0000a800ff037424 */ /* 0x000fc800078e00ff */
[----:B------:R1:W-:Y:S08]  /*111a0*/  SYNCS.ARRIVE.TRANS64 RZ, [R2+URZ+0x50], R3 ;  /* 0x0000500302ff79a7 */ /* 0x0003f0000800003f */
[----:B------:R-:W-:Y:S05]  /*111b0*/  @!P1 BRA `(.L_x_350) ;  /* 0x0000000000049947 */ /* 0x000fea0003800000 */
[----:B------:R-:W-:Y:S01]  /*111c0*/  BPT.TRAP 0x1 ;  /* 0x000000040000795c */ /* 0x000fe20000300000 */
.L_x_350:
[----:B------:R-:W2:Y:S01]  /*111d0*/  LDL.LU R13, [R1+0xc] ;  /* 0x00000c00010d7983 */ /* 0x000ea20000300800 */
[----:B0-----:R-:W-:-:S03]  /*111e0*/  MOV R8, 0x400 ;  /* 0x0000040000087802 */ /* 0x001fc60000000f00 */
[----:B-1----:R-:W3:Y:S01]  /*111f0*/  LDL R3, [R1+0x4] ;  /* 0x0000040001037983 */ /* 0x002ee20000100800 */
[----:B------:R-:W0:Y:S01]  /*11200*/  S2R R11, SR_CgaCtaId ;  /* 0x00000000000b7919 */ /* 0x000e220000008800 */
[----:B------:R-:W-:Y:S01]  /*11210*/  R2UR UR9, R2 ;  /* 0x00000000020972ca */ /* 0x000fe200000e0000 */
[----:B------:R-:W-:Y:S01]  /*11220*/  UIADD3 UR4, UP0, UR36, 0x470, URZ ;  /* 0x0000047024047890 */ /* 0x000fe2000ff1e03f */
[----:B------:R-:W-:Y:S02]  /*11230*/  R2UR UR13, R5 ;  /* 0x00000000050d72ca */ /* 0x000fe400000e0000 */
[----:B------:R-:W-:Y:S02]  /*11240*/  R2UR UR12, R4 ;  /* 0x00000000040c72ca */ /* 0x000fe400000e0000 */
[----:B0-----:R-:W-:-:S05]  /*11250*/  LEA R8, R11, R8, 0x18 ;  /* 0x000000080b087211 */ /* 0x001fca00078ec0ff */
[----:B------:R-:W-:-:S05]  /*11260*/  IMAD R7, R7, 0xa800, R8 ;  /* 0x0000a80007077824 */ /* 0x000fca00078e0208 */
[----:B------:R-:W-:Y:S01]  /*11270*/  R2UR UR15, R7 ;  /* 0x00000000070f72ca */ /* 0x000fe200000e0000 */
[----:B------:R-:W-:Y:S01]  /*11280*/  UIADD3 UR9, UR9, 0x50, URZ ;  /* 0x0000005009097890 */ /* 0x000fe2000fffe03f */
[----:B------:R-:W-:Y:S01]  /*11290*/  UMOV UR10, URZ ;  /* 0x0000003f000a7c82 */ /* 0x000fe20008000000 */
[----:B------:R-:W-:Y:S01]  /*112a0*/  UMOV UR6, 0x0 ;  /* 0x0000000000067882 */ /* 0x000fe20000000000 */
[----:B------:R-:W-:-:S09]  /*112b0*/  UMOV UR7, 0x14f00000 ;  /* 0x14f0000000077882 */ /* 0x000fd20000000000 */
[----:B------:R-:W-:Y:S02]  /*112c0*/  UIADD3 UR8, UR15, 0x400, URZ ;  /* 0x000004000f087890 */ /* 0x000fe4000fffe03f */
[----:B------:R-:W-:Y:S02]  /*112d0*/  UIADD3 UR14, UR15, 0x3c00, URZ ;  /* 0x00003c000f0e7890 */ /* 0x000fe4000fffe03f */
[----:B------:R-:W-:Y:S01]  /*112e0*/  UIADD3 UR15, UR15, 0x7400, URZ ;  /* 0x000074000f0f7890 */ /* 0x000fe2000fffe03f */
[----:B------:R-:W-:Y:S01]  /*112f0*/  UMOV UR16, 0x40 ;  /* 0x0000004000107882 */ /* 0x000fe20000000000 */
[----:B------:R1:W-:Y:S01]  /*11300*/  STL [R1+0xc], R9 ;  /* 0x00000c0901007387 */ /* 0x0003e20000100800 */
[----:B------:R-:W-:Y:S02]  /*11310*/  MOV R5, R10 ;  /* 0x0000000a00057202 */ /* 0x000fe40000000f00 */
[----:B--2---:R-:W-:Y:S02]  /*11320*/  R2UR UR11, R13 ;  /* 0x000000000d0b72ca */ /* 0x004fe400000e0000 */
[----:B---3--:R-:W-:-:S13]  /*11330*/  R2UR UR5, R3 ;  /* 0x00000000030572ca */ /* 0x008fda00000e0000 */
[----:B------:R-:W-:Y:S02]  /*11340*/  UIMAD UR11, UR11, 0x70, UR5 ;  /* 0x000000700b0b78a4 */ /* 0x000fe4000f8e0205 */
[----:B------:R-:W-:-:S09]  /*11350*/  UIADD3.X UR5, URZ, UR37, URZ, UP0, !UPT ;  /* 0x000000253f057290 */ /* 0x000fd200087fe43f */
[----:B------:R0:W-:Y:S02]  /*11360*/  UTMALDG.4D [UR8], [UR4], desc[UR6] ;  /* 0x00000608040075b4 */ /* 0x0001e40008019000 */
[----:B0-----:R-:W-:Y:S01]  /*11370*/  UMOV UR8, UR14 ;  /* 0x0000000e00087c82 */ /* 0x001fe20008000000 */
[----:B------:R-:W-:Y:S01]  /*11380*/  UMOV UR10, UR16 ;  /* 0x00000010000a7c82 */ /* 0x000fe20008000000 */
[----:B------:R-:W-:Y:S01]  /*11390*/  UMOV UR14, 0x80 ;  /* 0x00000080000e7882 */ /* 0x000fe20000000000 */
[----:B------:R0:W-:Y:S02]  /*113a0*/  UTMALDG.4D [UR8], [UR4], desc[UR6] ;  /* 0x00000608040075b4 */ /* 0x0001e40008019000 */
[----:B0-----:R-:W-:Y:S01]  /*113b0*/  UMOV UR8, UR15 ;  /* 0x0000000f00087c82 */ /* 0x001fe20008000000 */
[----:B------:R-:W-:Y:S02]  /*113c0*/  UMOV UR10, UR14 ;  /* 0x0000000e000a7c82 */ /* 0x000fe40008000000 */
[----:B------:R1:W-:Y:S02]  /*113d0*/  UTMALDG.4D [UR8], [UR4], desc[UR6] ;  /* 0x00000608040075b4 */ /* 0x0003e40008019000 */
[----:B-1----:R-:W-:Y:S01]  /*113e0*/  NOP ;  /* 0x0000000000007918 */ /* 0x002fe20000000000 */
.L_x_345:
[----:B------:R-:W-:Y:S05]  /*113f0*/  BSYNC B1 ;  /* 0x0000000000017941 */ /* 0x000fea0003800000 */
.L_x_344:
[C---:B------:R-:W-:Y:S01]  /*11400*/  ISETP.GT.AND P0, PT, R6.reuse, 0x1, PT ;  /* 0x000000010600780c */ /* 0x040fe20003f04270 */
[----:B------:R-:W-:-:S12]  /*11410*/  VIADD R6, R6, 0xfffffffe ;  /* 0xfffffffe06067836 */ /* 0x000fd80000000000 */
[----:B------:R-:W-:Y:S05]  /*11420*/  @P0 BRA `(.L_x_351) ;  /* 0xffffffec00dc0947 */ /* 0x000fea000383ffff */
.L_x_327:
[----:B------:R-:W-:Y:S05]  /*11430*/  BSYNC B0 ;  /* 0x0000000000007941 */ /* 0x000fea0003800000 */
.L_x_326:
[----:B------:R-:W1:Y:S01]  /*11440*/  S2R R2, SR_TID.X ;  /* 0x0000000000027919 */ /* 0x000e620000002100 */
[----:B------:R-:W-:Y:S01]  /*11450*/  BSSY B0, `(.L_x_352) ;  /* 0x0000010000007945 */ /* 0x000fe20003800000 */
[----:B-1----:R-:W-:-:S04]  /*11460*/  LOP3.LUT R2, R2, 0x1f, RZ, 0xc0, !PT ;  /* 0x0000001f02027812 */ /* 0x002fc800078ec0ff */
[----:B------:R-:W-:-:S13]  /*11470*/  ISETP.NE.AND P0, PT, R2, RZ, PT ;  /* 0x000000ff0200720c */ /* 0x000fda0003f05270 */
[----:B------:R-:W-:Y:S05]  /*11480*/  @P0 BRA `(.L_x_353) ;  /* 0x0000000000300947 */ /* 0x000fea0003800000 */
[----:B------:R-:W1:Y:S01]  /*11490*/  S2R R9, SR_LANEID ;  /* 0x0000000000097919 */ /* 0x000e620000000000 */
[----:B------:R-:W-:Y:S01]  /*114a0*/  VOTEU.ANY UR4, UPT, PT ;  /* 0x0000000000047886 */ /* 0x000fe200038e0100 */
[----:B------:R-:W2:Y:S01]  /*114b0*/  LDC.64 R2, c[0x0][0xc38] ;  /* 0x00030e00ff027b82 */ /* 0x000ea20000000a00 */
[----:B------:R-:W1:Y:S08]  /*114c0*/  FLO.U32 R0, UR4 ;  /* 0x0000000400007d00 */ /* 0x000e7000080e0000 */
[----:B------:R-:W2:Y:S01]  /*114d0*/  POPC R7, UR4 ;  /* 0x0000000400077d09 */ /* 0x000ea20008000000 */
[----:B-1----:R-:W-:-:S13]  /*114e0*/  ISETP.EQ.U32.AND P0, PT, R0, R9, PT ;  /* 0x000000090000720c */ /* 0x002fda0003f02070 */
[----:B--2---:R-:W2:Y:S01]  /*114f0*/  @P0 ATOMG.E.ADD.STRONG.GPU PT, R3, desc[UR60][R2.64], R7 ;  /* 0x00000007020309a8 */ /* 0x004ea200081ee1fc */
[----:B------:R-:W1:Y:S02]  /*11500*/  S2R R6, SR_LTMASK ;  /* 0x0000000000067919 */ /* 0x000e640000003900 */
[----:B-1----:R-:W-:-:S04]  /*11510*/  LOP3.LUT R6, R6, UR4, RZ, 0xc0, !PT ;  /* 0x0000000406067c12 */ /* 0x002fc8000f8ec0ff */
[----:B------:R-:W1:Y:S01]  /*11520*/  POPC R9, R6 ;  /* 0x0000000600097309 */ /* 0x000e620000000000 */
[----:B--2---:R-:W1:Y:S02]  /*11530*/  SHFL.IDX PT, R0, R3, R0, 0x1f ;  /* 0x00001f0003007589 */ /* 0x004e6400000e0000 */
[----:B-1----:R-:W-:-:S07]  /*11540*/  IADD3 R16, R0, UR38, R9 ;  /* 0x0000002600107c10 */ /* 0x002fce000fffe009 */
.L_x_353:
[----:B------:R-:W-:Y:S05]  /*11550*/  BSYNC B0 ;  /* 0x0000000000007941 */ /* 0x000fea0003800000 */
.L_x_352:
[----:B------:R-:W-:Y:S04]  /*11560*/  BSSY B0, `(.L_x_354) ;  /* 0x0000038000007945 */ /* 0x000fe80003800000 */
[----:B------:R-:W-:Y:S05]  /*11570*/  @!P6 BRA `(.L_x_355) ;  /* 0x0000000000d8e947 */ /* 0x000fea0003800000 */
[----:B------:R-:W2:Y:S01]  /*11580*/  LDL R2, [R1] ;  /* 0x0000000001027983 */ /* 0x000ea20000100800 */
[----:B------:R-:W-:-:S03]  /*11590*/  MOV R3, 0x400 ;  /* 0x0000040000037802 */ /* 0x000fc60000000f00 */
[----:B------:R-:W3:Y:S01]  /*115a0*/  LDL R0, [R1+0x8] ;  /* 0x0000080001007983 */ /* 0x000ee20000100800 */
[----:B------:R-:W1:Y:S02]  /*115b0*/  S2R R6, SR_CgaCtaId ;  /* 0x0000000000067919 */ /* 0x000e640000008800 */
[----:B-1----:R-:W-:-:S05]  /*115c0*/  LEA R3, R6, R3, 0x18 ;  /* 0x0000000306037211 */ /* 0x002fca00078ec0ff */
[----:B--2---:R-:W-:Y:S01]  /*115d0*/  IMAD R3, R2, 0x8, R3 ;  /* 0x0000000802037824 */ /* 0x004fe200078e0203 */
[----:B---3--:R-:W-:-:S04]  /*115e0*/  SHF.L.U32 R0, R0, 0x1f, RZ ;  /* 0x0000001f00007819 */ /* 0x008fc800000006ff */
[----:B------:R-:W1:Y:S02]  /*115f0*/  SYNCS.PHASECHK.TRANS64.TRYWAIT P0, [R3+URZ+0x36860], R0 ;  /* 0x03686000030075a7 */ /* 0x000e64000800017f */
[----:B-1----:R-:W-:Y:S05]  /*11600*/  @!P0 BRA `(.L_x_356) ;  /* 0x0000001400ac8947 */ /* 0x002fea0003800000 */
.L_x_400:
        /* <DEDUP_REMOVED lines=11> */
.L_x_357:
[----:B-1----:R-:W2:Y:S01]  /*116c0*/  LDL R0, [R1] ;  /* 0x0000000001007983 */ /* 0x002ea20000100800 */
[----:B------:R-:W-:-:S03]  /*116d0*/  MOV R7, 0x400 ;  /* 0x0000040000077802 */ /* 0x000fc60000000f00 */
[----:B------:R-:W3:Y:S04]  /*116e0*/  LDL.LU R6, [R1+0x4] ;  /* 0x0000040001067983 */ /* 0x000ee80000300800 */
[----:B------:R-:W4:Y:S01]  /*116f0*/  LDL R2, [R1+0xc] ;  /* 0x00000c0001027983 */ /* 0x000f220000100800 */
[----:B------:R-:W1:Y:S01]  /*11700*/  S2R R8, SR_CgaCtaId ;  /* 0x0000000000087919 */ /* 0x000e620000008800 */
[----:B------:R-:W-:Y:S01]  /*11710*/  R2UR UR9, R3 ;  /* 0x00000000030972ca */ /* 0x000fe200000e0000 */
[----:B------:R-:W-:Y:S01]  /*11720*/  UIADD3 UR4, UP0, UR36, 0x470, URZ ;  /* 0x0000047024047890 */ /* 0x000fe2000ff1e03f */
[----:B------:R-:W-:Y:S02]  /*11730*/  R2UR UR12, R4 ;  /* 0x00000000040c72ca */ /* 0x000fe400000e0000 */
[----:B------:R-:W-:-:S02]  /*11740*/  R2UR UR13, R5 ;  /* 0x00000000050d72ca */ /* 0x000fc400000e0000 */
[----:B-1----:R-:W-:-:S07]  /*11750*/  LEA R7, R8, R7, 0x18 ;  /* 0x0000000708077211 */ /* 0x002fce00078ec0ff */
        /* <DEDUP_REMOVED lines=23> */
[----:B-1----:R-:W-:Y:S01]  /*118d0*/  NOP ;  /* 0x0000000000007918 */ /* 0x002fe20000000000 */
.L_x_355:
[----:B------:R-:W-:Y:S05]  /*118e0*/  BSYNC B0 ;  /* 0x0000000000007941 */ /* 0x000fea0003800000 */
.L_x_354:
[----:B------:R-:W2:Y:S04]  /*118f0*/  LDL.LU R0, [R1] ;  /* 0x0000000001007983 */ /* 0x000ea80000300800 */
[----:B------:R-:W3:Y:S01]  /*11900*/  LDL.LU R3, [R1+0x8] ;  /* 0x0000080001037983 */ /* 0x000ee20000300800 */
[----:B--2---:R-:W-:-:S05]  /*11910*/  VIADD R0, R0, 0x1 ;  /* 0x0000000100007836 */ /* 0x004fca0000000000 */
[----:B------:R-:W-:-:S04]  /*11920*/  ISETP.NE.AND P0, PT, R0, 0x2, PT ;  /* 0x000000020000780c */ /* 0x000fc80003f05270 */
[----:B------:R-:W-:Y:S02]  /*11930*/  SEL R2, RZ, 0x1, P0 ;  /* 0x00000001ff027807 */ /* 0x000fe40000000000 */
[----:B------:R-:W-:Y:S02]  /*11940*/  SEL R0, R0, RZ, P0 ;  /* 0x000000ff00007207 */ /* 0x000fe40000000000 */
[----:B---3--:R-:W-:-:S05]  /*11950*/  LOP3.LUT R3, R3, R2, RZ, 0x3c, !PT ;  /* 0x0000000203037212 */ /* 0x008fca00078e3cff */
[----:B------:R1:W-:Y:S04]  /*11960*/  STL [R1+0x8], R3 ;  /* 0x0000080301007387 */ /* 0x0003e80000100800 */
[----:B------:R1:W-:Y:S02]  /*11970*/  STL [R1], R0 ;  /* 0x0000000001007387 */ /* 0x0003e40000100800 */
.L_x_311:
[----:B------:R-:W-:Y:S05]  /*11980*/  BSYNC B6 ;  /* 0x0000000000067941 */ /* 0x000fea0003800000 */
.L_x_309:
[----:B------:R-:W-:-:S03]  /*11990*/  UMOV UR4, 0xffffffff ;  /* 0xffffffff00047882 */ /* 0x000fc60000000000 */
[----:B------:R-:W-:Y:S05]  /*119a0*/  BRA.DIV UR4, `(.L_x_358) ;  /* 0x0000001204d87947 */ /* 0x000fea000b800000 */
[----:B------:R2:W3:Y:S04]  /*119b0*/  SHFL.IDX PT, R4, R16, RZ, 0x1f ;  /* 0x00001fff10047589 */ /* 0x0004e800000e0000 */
[----:B------:R2:W4:Y:S02]  /*119c0*/  SHFL.IDX PT, R5, R16, 0x1, 0x1f ;  /* 0x00201f0010057f89 */ /* 0x00052400000e0000 */
.L_x_404:
[----:B01----:R-:W0:Y:S01]  /*119d0*/  S2R R0, SR_TID.X ;  /* 0x0000000000007919 */ /* 0x003e220000002100 */
[----:B------:R-:W-:Y:S01]  /*119e0*/  ULDC UR4, c[0x0][0xc14] ;  /* 0x0003050000047ab9 */ /* 0x000fe20000000800 */
[----:B------:R-:W-:Y:S01]  /*119f0*/  BSSY B0, `(.L_x_359) ;  /* 0x000000b000007945 */ /* 0x000fe20003800000 */
[----:B------:R-:W-:Y:S01]  /*11a00*/  IMAD.MOV.U32 R3, RZ, RZ, RZ ;  /* 0x000000ffff037224 */ /* 0x000fe200078e00ff */
[----:B0-----:R-:W-:Y:S02]  /*11a10*/  LOP3.LUT R9, R0, 0x1f, RZ, 0xc0, !PT ;  /* 0x0000001f00097812 */ /* 0x001fe400078ec0ff */
[----:B------:R-:W-:Y:S02]  /*11a20*/  MOV R0, UR4 ;  /* 0x0000000400007c02 */ /* 0x000fe40008000f00 */
[C---:B------:R-:W-:Y:S01]  /*11a30*/  ISETP.NE.AND P0, PT, R9.reuse, 0x1f, PT ;  /* 0x0000001f0900780c */ /* 0x040fe20003f05270 */
[----:B------:R-:W-:-:S05]  /*11a40*/  IMAD.IADD R7, R9, 0x1, R19 ;  /* 0x0000000109077824 */ /* 0x000fca00078e0213 */
[----:B------:R-:W-:-:S13]  /*11a50*/  ISETP.GE.OR P0, PT, R7, R0, !P0 ;  /* 0x000000000700720c */ /* 0x000fda0004706670 */
[----:B------:R-:W-:Y:S05]  /*11a60*/  @P0 BRA `(.L_x_360) ;  /* 0x00000000000c0947 */ /* 0x000fea0003800000 */
[----:B------:R-:W0:Y:S02]  /*11a70*/  LDC.64 R2, c[0x0][0xc58] ;  /* 0x00031600ff027b82 */ /* 0x000e240000000a00 */
[----:B0-----:R-:W-:-:S06]  /*11a80*/  IMAD.WIDE R2, R7, 0x4, R2 ;  /* 0x0000000407027825 */ /* 0x001fcc00078e0202 */
[----:B------:R0:W5:Y:S02]  /*11a90*/  LDG.E R3, desc[UR60][R2.64] ;  /* 0x0000003c02037981 */ /* 0x000164000c1e1900 */
.L_x_360:
[----:B------:R-:W-:Y:S05]  /*11aa0*/  BSYNC B0 ;  /* 0x0000000000007941 */ /* 0x000fea0003800000 */
.L_x_359:
[----:B------:R-:W-:-:S03]  /*11ab0*/  UMOV UR4, 0xffffffff ;  /* 0xffffffff00047882 */ /* 0x000fc60000000000 */
[----:B------:R-:W-:Y:S05]  /*11ac0*/  BRA.DIV UR4, `(.L_x_361) ;  /* 0x0000001204dc7947 */ /* 0x000fea000b800000 */
[----:B-----5:R-:W1:Y:S01]  /*11ad0*/  SHFL.UP PT, R14, R3, 0x1, RZ ;  /* 0x04200000030e7989 */ /* 0x020e6200000e00ff */
[C---:B------:R-:W-:Y:S02]  /*11ae0*/  ISETP.NE.AND P0, PT, R9.reuse, RZ, PT ;  /* 0x000000ff0900720c */ /* 0x040fe40003f05270 */
[C---:B------:R-:W-:Y:S02]  /*11af0*/  ISETP.GE.U32.AND P1, PT, R9.reuse, 0x2, PT ;  /* 0x000000020900780c */ /* 0x040fe40003f26070 */
[----:B-1----:R-:W-:Y:S02]  /*11b00*/  SEL R14, R14, RZ, P0 ;  /* 0x000000ff0e0e7207 */ /* 0x002fe40000000000 */
[----:B------:R-:W-:-:S03]  /*11b10*/  ISETP.GE.U32.AND P0, PT, R9, 0x4, PT ;  /* 0x000000040900780c */ /* 0x000fc60003f06070 */
[----:B------:R-:W-:-:S05]  /*11b20*/  IMAD.IADD R13, R3, 0x1, R14 ;  /* 0x00000001030d7824 */ /* 0x000fca00078e020e */
[----:B------:R-:W1:Y:S02]  /*11b30*/  SHFL.UP PT, R14, R13, 0x2, RZ ;  /* 0x044000000d0e7989 */ /* 0x000e6400000e00ff */
        /* <DEDUP_REMOVED lines=8> */
[----:B-1----:R-:W-:-:S05]  /*11bc0*/  SEL R8, R14, RZ, P1 ;  /* 0x000000ff0e087207 */ /* 0x002fca0000800000 */
[----:B------:R-:W-:-:S05]  /*11bd0*/  IMAD.IADD R8, R7, 0x1, R8 ;  /* 0x0000000107087824 */ /* 0x000fca00078e0208 */
[----:B------:R-:W1:Y:S02]  /*11be0*/  SHFL.UP PT, R14, R8, 0x10, RZ ;  /* 0x06000000080e7989 */ /* 0x000e6400000e00ff */
[----:B-1----:R-:W-:-:S04]  /*11bf0*/  SEL R9, R14, RZ, P0 ;  /* 0x000000ff0e097207 */ /* 0x002fc80000000000 */
[----:B0-----:R-:W-:-:S05]  /*11c00*/  IADD3 R2, R8, R9, RZ ;  /* 0x0000000908027210 */ /* 0x001fca0007ffe0ff */
[----:B------:R0:W1:Y:S02]  /*11c10*/  SHFL.IDX PT, R14, R2, 0x1f, 0x1f ;  /* 0x03e01f00020e7f89 */ /* 0x00006400000e0000 */
.L_x_412:
[----:B------:R-:W-:Y:S02]  /*11c20*/  ULDC UR4, c[0x0][0xc10] ;  /* 0x0003040000047ab9 */ /* 0x000fe40000000800 */
[----:B--2---:R-:W-:-:S04]  /*11c30*/  IMAD.U32 R16, RZ, RZ, UR4 ;  /* 0x00000004ff107e24 */ /* 0x004fc8000f8e00ff */
[----:B-1----:R-:W-:-:S04]  /*11c40*/  IMAD R6, R14, R16, RZ ;  /* 0x000000100e067224 */ /* 0x002fc800078e02ff */
[----:B----4-:R-:W-:-:S05]  /*11c50*/  IMAD.IADD R5, R5, 0x1, R6 ;  /* 0x0000000105057824 */ /* 0x010fca00078e0206 */
[----:B---3--:R-:W-:-:S13]  /*11c60*/  ISETP.GT.AND P0, PT, R5, R4, PT ;  /* 0x000000040500720c */ /* 0x008fda0003f04270 */
[----:B------:R-:W-:Y:S05]  /*11c70*/  @P0 BRA `(.L_x_362) ;  /* 0x0000000000b40947 */ /* 0x000fea0003800000 */
[----:B------:R-:W1:Y:S02]  /*11c80*/  LDC R0, c[0x0][0xc14] ;  /* 0x00030500ff007b82 */ /* 0x000e640000000800 */
.L_x_367:
[----:B------:R-:W-:-:S05]  /*11c90*/  VIADD R19, R19, 0x1f ;  /* 0x0000001f13137836 */ /* 0x000fca0000000000 */
[----:B-1----:R-:W-:-:S13]  /*11ca0*/  ISETP.GE.AND P0, PT, R19, R0, PT ;  /* 0x000000001300720c */ /* 0x002fda0003f06270 */
[----:B------:R-:W-:Y:S05]  /*11cb0*/  @P0 BRA `(.L_x_363) ;  /* 0x00000004005c0947 */ /* 0x000fea0003800000 */
[----:B0-----:R-:W0:Y:S01]  /*11cc0*/  S2R R2, SR_TID.X ;  /* 0x0000000000027919 */ /* 0x001e220000002100 */
[----:B------:R-:W-:Y:S01]  /*11cd0*/  BSSY B0, `(.L_x_364) ;  /* 0x000000a000007945 */ /* 0x000fe20003800000 */
[----:B------:R-:W-:Y:S01]  /*11ce0*/  IMAD.MOV.U32 R3, RZ, RZ, RZ ;  /* 0x000000ffff037224 */ /* 0x000fe200078e00ff */
[----:B0-----:R-:W-:-:S04]  /*11cf0*/  LOP3.LUT R8, R2, 0x1f, RZ, 0xc0, !PT ;  /* 0x0000001f02087812 */ /* 0x001fc800078ec0ff */
[C---:B------:R-:W-:Y:S01]  /*11d00*/  ISETP.NE.AND P1, PT, R8.reuse, 0x1f, PT ;  /* 0x0000001f0800780c */ /* 0x040fe20003f25270 */
[----:B------:R-:W-:-:S05]  /*11d10*/  IMAD.IADD R7, R8, 0x1, R19 ;  /* 0x0000000108077824 */ /* 0x000fca00078e0213 */
[----:B------:R-:W-:-:S13]  /*11d20*/  ISETP.GE.OR P0, PT, R7, R0, !P1 ;  /* 0x000000000700720c */ /* 0x000fda0004f06670 */
[----:B------:R-:W-:Y:S05]  /*11d30*/  @P0 BRA `(.L_x_365) ;  /* 0x00000000000c0947 */ /* 0x000fea0003800000 */
[----:B------:R-:W0:Y:S02]  /*11d40*/  LDC.64 R2, c[0x0][0xc58] ;  /* 0x00031600ff027b82 */ /* 0x000e240000000a00 */
[----:B0-----:R-:W-:-:S06]  /*11d50*/  IMAD.WIDE R2, R7, 0x4, R2 ;  /* 0x0000000407027825 */ /* 0x001fcc00078e0202 */
[----:B------:R0:W5:Y:S02]  /*11d60*/  LDG.E R3, desc[UR60][R2.64] ;  /* 0x0000003c02037981 */ /* 0x000164000c1e1900 */
.L_x_365:
[----:B------:R-:W-:Y:S05]  /*11d70*/  BSYNC B0 ;  /* 0x0000000000007941 */ /* 0x000fea0003800000 */
.L_x_364:
[----:B------:R-:W-:-:S03]  /*11d80*/  UMOV UR4, 0xffffffff ;  /* 0xffffffff00047882 */ /* 0x000fc60000000000 */
[----:B------:R-:W-:Y:S05]  /*11d90*/  BRA.DIV UR4, `(.L_x_366) ;  /* 0x0000001204f87947 */ /* 0x000fea000b800000 */
[----:B-----5:R-:W1:Y:S01]  /*11da0*/  SHFL.UP PT, R14, R3, 0x1, RZ ;  /* 0x04200000030e7989 */ /* 0x020e6200000e00ff */
[C---:B------:R-:W-:Y:S02]  /*11db0*/  ISETP.NE.AND P0, PT, R8.reuse, RZ, PT ;  /* 0x000000ff0800720c */ /* 0x040fe40003f05270 */
[----:B------:R-:W-:Y:S02]  /*11dc0*/  ISETP.GE.U32.AND P1, PT, R8, 0x2, PT ;  /* 0x000000020800780c */ /* 0x000fe40003f26070 */
[----:B-1----:R-:W-:Y:S02]  /*11dd0*/  SEL R14, R14, RZ, P0 ;  /* 0x000000ff0e0e7207 */ /* 0x002fe40000000000 */
[----:B------:R-:W-:Y:S02]  /*11de0*/  ISETP.GE.U32.AND P0, PT, R8, 0x4, PT ;  /* 0x000000040800780c */ /* 0x000fe40003f06070 */
[----:B------:R-:W-:-:S05]  /*11df0*/  IADD3 R13, R3, R14, RZ ;  /* 0x0000000e030d7210 */ /* 0x000fca0007ffe0ff */
        /* <DEDUP_REMOVED lines=14> */
[----:B------:R0:W1:Y:S02]  /*11ee0*/  SHFL.IDX PT, R14, R2, 0x1f, 0x1f ;  /* 0x03e01f00020e7f89 */ /* 0x00006400000e0000 */
.L_x_420:
[----:B------:R-:W-:Y:S02]  /*11ef0*/  ULDC UR4, c[0x0][0xc10] ;  /* 0x0003040000047ab9 */ /* 0x000fe40000000800 */
[----:B------:R-:W-:-:S04]  /*11f00*/  IMAD.U32 R16, RZ, RZ, UR4 ;  /* 0x00000004ff107e24 */ /* 0x000fc8000f8e00ff */
[----:B-1----:R-:W-:-:S05]  /*11f10*/  IMAD R6, R14, R16, RZ ;  /* 0x000000100e067224 */ /* 0x002fca00078e02ff */
[----:B------:R-:W-:-:S04]  /*11f20*/  IADD3 R5, R6, R5, RZ ;  /* 0x0000000506057210 */ /* 0x000fc80007ffe0ff */
[----:B------:R-:W-:-:S13]  /*11f30*/  ISETP.GT.AND P0, PT, R5, R4, PT ;  /* 0x000000040500720c */ /* 0x000fda0003f04270 */
[----:B------:R-:W-:Y:S05]  /*11f40*/  @!P0 BRA `(.L_x_367) ;  /* 0xfffffffc00508947 */ /* 0x000fea000383ffff */
.L_x_362:
[----:B------:R-:W-:Y:S01]  /*11f50*/  IMAD.IADD R6, R5, 0x1, -R6 ;  /* 0x0000000105067824 */ /* 0x000fe200078e0a06 */
[----:B------:R-:W-:-:S03]  /*11f60*/  UMOV UR4, 0xffffffff ;  /* 0xffffffff00047882 */ /* 0x000fc60000000000 */
[----:B------:R-:W-:-:S05]  /*11f70*/  IMAD R5, R2, R16, R6 ;  /* 0x0000001002057224 */ /* 0x000fca00078e0206 */
[----:B------:R-:W-:Y:S01]  /*11f80*/  ISETP.GT.AND P6, PT, R5, R4, PT ;  /* 0x000000040500720c */ /* 0x000fe20003fc4270 */
[----:B------:R-:W-:-:S12]  /*11f90*/  BRA.DIV UR4, `(.L_x_368) ;  /* 0x0000001604487947 */ /* 0x000fd8000b800000 */
[----:B------:R-:W-:-:S04]  /*11fa0*/  VOTE.ANY R7, PT, !P6 ;  /* 0x0000000000077806 */ /* 0x000fc800070e0100 */
[----:B------:R-:W1:Y:S02]  /*11fb0*/  POPC R5, R7 ;  /* 0x0000000700057309 */ /* 0x000e640000000000 */
[----:B-1----:R1:W2:Y:S02]  /*11fc0*/  SHFL.IDX PT, R17, R3, R5, 0x1f ;  /* 0x00001f0503117589 */ /* 0x0022a400000e0000 */
.L_x_424:
[----:B------:R-:W-:Y:S01]  /*11fd0*/  ISETP.NE.AND P0, PT, R7, RZ, PT ;  /* 0x000000ff0700720c */ /* 0x000fe20003f05270 */
[----:B------:R-:W-:-:S12]  /*11fe0*/  IMAD.MOV.U32 R14, RZ, RZ, RZ ;  /* 0x000000ffff0e7224 */ /* 0x000fd800078e00ff */
[----:B------:R-:W-:Y:S05]  /*11ff0*/  @!P0 BRA `(.L_x_369) ;  /* 0x0000000000108947 */ /* 0x000fea0003800000 */
[----:B------:R-:W-:Y:S01]  /*12000*/  UMOV UR4, 0xffffffff ;  /* 0xffffffff00047882 */ /* 0x000fe20000000000 */
[----:B------:R-:W-:Y:S02]  /*12010*/  VIADD R12, R5, 0xffffffff ;  /* 0xffffffff050c7836 */ /* 0x000fe40000000000 */
[----:B------:R-:W-:Y:S05]  /*12020*/  BRA.DIV UR4, `(.L_x_370) ;  /* 0x00000016046c7947 */ /* 0x000fea000b800000 */
[----:B------:R3:W4:Y:S02]  /*12030*/  SHFL.IDX PT, R14, R2, R12, 0x1f ;  /* 0x00001f0c020e7589 */ /* 0x00072400000e0000 */
.L_x_369:
[-C--:B--2---:R-:W-:Y:S01]  /*12040*/  IABS R7, R17.reuse ;  /* 0x0000001100077213 */ /* 0x084fe20000000000 */
[----:B----4-:R-:W-:Y:S01]  /*12050*/  IMAD R16, R14, R16, R6 ;  /* 0x000000100e107224 */ /* 0x010fe200078e0206 */
[----:B------:R-:W-:Y:S01]  /*12060*/  IABS R6, R17 ;  /* 0x0000001100067213 */ /* 0x000fe20000000000 */
[----:B------:R-:W-:Y:S01]  /*12070*/  IMAD.IADD R19, R5, 0x1, R19 ;  /* 0x0000000105137824 */ /* 0x000fe200078e0213 */
[----:B------:R-:W2:Y:S03]  /*12080*/  I2F.RP R8, R7 ;  /* 0x0000000700087306 */ /* 0x000ea60000209400 */
[----:B------:R-:W-:-:S05]  /*12090*/  IMAD.MOV R6, RZ, RZ, -R6 ;  /* 0x000000ffff067224 */ /* 0x000fca00078e0a06 */
[----:B--2---:R-:W2:Y:S02]  /*120a0*/  MUFU.RCP R8, R8 ;  /* 0x0000000800087308 */ /* 0x004ea40000001000 */
[----:B--2---:R-:W-:-:S06]  /*120b0*/  VIADD R9, R8, 0xffffffe ;  /* 0x0ffffffe08097836 */ /* 0x004fcc0000000000 */
[----:B-1----:R-:W0:Y:S02]  /*120c0*/  F2I.FTZ.U32.TRUNC.NTZ R3, R9 ;  /* 0x0000000900037305 */ /* 0x002e24000021f000 */
[----:B0--3--:R-:W-:-:S04]  /*120d0*/  IMAD.MOV R2, RZ, RZ, -R3 ;  /* 0x000000ffff027224 */ /* 0x009fc800078e0a03 */
[----:B------:R-:W-:Y:S01]  /*120e0*/  IMAD R11, R2, R7, RZ ;  /* 0x00000007020b7224 */ /* 0x000fe200078e02ff */
[----:B------:R-:W-:-:S05]  /*120f0*/  MOV R2, RZ ;  /* 0x000000ff00027202 */ /* 0x000fca0000000f00 */
[----:B------:R-:W-:-:S04]  /*12100*/  IMAD.HI.U32 R3, R3, R11, R2 ;  /* 0x0000000b03037227 */ /* 0x000fc800078e0002 */
[----:B------:R-:W-:-:S05]  /*12110*/  IMAD.IADD R2, R4, 0x1, -R16 ;  /* 0x0000000104027824 */ /* 0x000fca00078e0a10 */
[----:B------:R-:W-:-:S05]  /*12120*/  IABS R4, R2 ;  /* 0x0000000200047213 */ /* 0x000fca0000000000 */
        /* <DEDUP_REMOVED lines=9> */
[----:B------:R-:W-:Y:S02]  /*121c0*/  @!P0 IADD3 R3, -R3, RZ, RZ ;  /* 0x000000ff03038210 */ /* 0x000fe40007ffe1ff */
[----:B------:R-:W-:-:S13]  /*121d0*/  ISETP.NE.AND P0, PT, R17, RZ, PT ;  /* 0x000000ff1100720c */ /* 0x000fda0003f05270 */
[----:B------:R-:W-:-:S05]  /*121e0*/  @!P0 LOP3.LUT R3, RZ, R17, RZ, 0x33, !PT ;  /* 0x00000011ff038212 */ /* 0x000fca00078e33ff */
[--C-:B------:R-:W-:Y:S02]  /*121f0*/  IMAD.MOV R4, RZ, RZ, -R3.reuse ;  /* 0x000000ffff047224 */ /* 0x100fe400078e0a03 */
[----:B------:R-:W-:Y:S02]  /*12200*/  IMAD.MOV.U32 R18, RZ, RZ, R3 ;  /* 0x000000ffff127224 */ /* 0x000fe400078e0003 */
[----:B------:R-:W-:Y:S01]  /*12210*/  IMAD R17, R17, R4, R2 ;  /* 0x0000000411117224 */ /* 0x000fe200078e0202 */
[----:B------:R-:W-:Y:S06]  /*12220*/  BRA `(.L_x_371) ;  /* 0x00000000001c7947 */ /* 0x000fec0003800000 */
.L_x_363:
[----:B------:R-:W-:Y:S01]  /*12230*/  UMOV UR4, URZ ;  /* 0x0000003f00047c82 */ /* 0x000fe20008000000 */
[----:B------:R-:W-:Y:S01]  /*12240*/  UMOV UR5, URZ ;  /* 0x0000003f00057c82 */ /* 0x000fe20008000000 */
[----:B------:R-:W-:Y:S01]  /*12250*/  ULDC UR6, c[0x0][0xc14] ;  /* 0x0003050000067ab9 */ /* 0x000fe20000000800 */
[----:B------:R-:W-:Y:S01]  /*12260*/  IMAD.MOV.U32 R16, RZ, RZ, R4 ;  /* 0x000000ffff107224 */ /* 0x000fe200078e0004 */
[----:B------:R-:W-:Y:S01]  /*12270*/  MOV R18, UR5 ;  /* 0x0000000500127c02 */ /* 0x000fe20008000f00 */
[----:B------:R-:W-:Y:S02]  /*12280*/  IMAD.U32 R17, RZ, RZ, UR4 ;  /* 0x00000004ff117e24 */ /* 0x000fe4000f8e00ff */
[----:B------:R-:W-:-:S07]  /*12290*/  IMAD.U32 R19, RZ, RZ, UR6 ;  /* 0x00000006ff137e24 */ /* 0x000fce000f8e00ff */
.L_x_371:
[----:B0-----:R-:W0:Y:S01]  /*122a0*/  S2R R2, SR_TID.X ;  /* 0x0000000000027919 */ /* 0x001e220000002100 */
[----:B------:R-:W-:Y:S05]  /*122b0*/  WARPSYNC.ALL ;  /* 0x0000000000007948 */ /* 0x000fea0003800000 */
[----:B------:R-:W-:Y:S01]  /*122c0*/  BAR.SYNC.DEFER_BLOCKING 0x4, 0x120 ;  /* 0x0104800000007b1d */ /* 0x000fe20000010000 */
[----:B0-----:R-:W-:-:S04]  /*122d0*/  LOP3.LUT R2, R2, 0x1f, RZ, 0xc0, !PT ;  /* 0x0000001f02027812 */ /* 0x001fc800078ec0ff */
[----:B------:R-:W-:-:S13]  /*122e0*/  ISETP.NE.AND P0, PT, R2, RZ, PT ;  /* 0x000000ff0200720c */ /* 0x000fda0003f05270 */
[----:B------:R-:W0:Y:S01]  /*122f0*/  @!P0 S2R R3, SR_CgaCtaId ;  /* 0x0000000000038919 */ /* 0x000e220000008800 */
[----:B------:R-:W-:-:S04]  /*12300*/  @!P0 MOV R2, 0x400 ;  /* 0x0000040000028802 */ /* 0x000fc80000000f00 */
[----:B0-----:R-:W-:-:S05]  /*12310*/  @!P0 LEA R2, R3, R2, 0x18 ;  /* 0x0000000203028211 */ /* 0x001fca00078ec0ff */
[----:B------:R1:W-:Y:S01]  /*12320*/  @!P0 STS.128 [R2+0x368d0], R16 ;  /* 0x0368d01002008388 */ /* 0x0003e20000000c00 */
[----:B------:R-:W-:Y:S06]  /*12330*/  BAR.ARV 0x5, 0x120 ;  /* 0x0144800000007b1d */ /* 0x000fec0000002000 */
[----:B------:R-:W-:-:S13]  /*12340*/  ISETP.GE.AND P0, PT, R19, R0, PT ;  /* 0x000000001300720c */ /* 0x000fda0003f06270 */
[----:B------:R-:W-:Y:S05]  /*12350*/  @!P0 BRA `(.L_x_372) ;  /* 0xffffffc000208947 */ /* 0x000fea000383ffff */
.L_x_307:
[----:B0-----:R-:W2:Y:S01]  /*12360*/  LDL.LU R0, [R1+0x28] ;  /* 0x0000280001007983 */ /* 0x001ea20000300800 */
[----:B------:R-:W-:Y:S01]  /*12370*/  BSSY B0, `(.L_x_373) ;  /* 0x000000b000007945 */ /* 0x000fe20003800000 */
[----:B------:R-:W0:Y:S01]  /*12380*/  S2R R5, SR_CgaCtaId ;  /* 0x0000000000057919 */ /* 0x000e220000008800 */
[----:B--2---:R-:W-:-:S05]  /*12390*/  VIADD R0, R0, 0x1 ;  /* 0x0000000100007836 */ /* 0x004fca0000000000 */
[----:B-1----:R-:W-:-:S04]  /*123a0*/  LEA.HI R2, R0, R0, RZ, 0x1 ;  /* 0x0000000000027211 */ /* 0x002fc800078f08ff */
[----:B------:R-:W-:-:S05]  /*123b0*/  LOP3.LUT R3, R2, 0xfffffffe, RZ, 0xc0, !PT ;  /* 0xfffffffe02037812 */ /* 0x000fca00078ec0ff */
[----:B------:R-:W-:Y:S01]  /*123c0*/  IMAD.IADD R3, R0, 0x1, -R3 ;  /* 0x0000000100037824 */ /* 0x000fe200078e0a03 */
[----:B------:R-:W-:-:S04]  /*123d0*/  MOV R0, 0x400 ;  /* 0x0000040000007802 */ /* 0x000fc80000000f00 */
[----:B0-----:R-:W-:Y:S02]  /*123e0*/  LEA R0, R5, R0, 0x18 ;  /* 0x0000000005007211 */ /* 0x001fe400078ec0ff */
[----:B------:R-:W-:-:S04]  /*123f0*/  SHF.L.U32 R3, R3, 0x1f, RZ ;  /* 0x0000001f03037819 */ /* 0x000fc800000006ff */
[----:B------:R-:W0:Y:S02]  /*12400*/  SYNCS.PHASECHK.TRANS64.TRYWAIT P0, [R0+URZ+0x36820], R3 ;  /* 0x03682003000075a7 */ /* 0x000e24000800017f */
[----:B0-----:R-:W-:Y:S05]  /*12410*/  @!P0 BRA `(.L_x_374) ;  /* 0x0000001000948947 */ /* 0x001fea0003800000 */
.L_x_427:
[----:B------:R-:W-:Y:S05]  /*12420*/  BSYNC B0 ;  /* 0x0000000000007941 */ /* 0x000fea0003800000 */
.L_x_373:
[----:B------:R-:W-:-:S03]  /*12430*/  UMOV UR4, 0xffffffff ;  /* 0xffffffff00047882 */ /* 0x000fc60000000000 */
[----:B------:R-:W-:Y:S05]  /*12440*/  BRA.DIV UR4, `(.L_x_375) ;  /* 0x00000012049c7947 */ /* 0x000fea000b800000 */
[----:B------:R-:W1:Y:S02]  /*12450*/  S2R R2, SR_TID.X ;  /* 0x0000000000027919 */ /* 0x000e640000002100 */
[----:B-1----:R-:W-:-:S04]  /*12460*/  SHF.R.U32.HI R2, RZ, 0x5, R2 ;  /* 0x00000005ff027819 */ /* 0x002fc80000011602 */
[----:B------:R-:W-:-:S05]  /*12470*/  LOP3.LUT R2, R2, 0x3, RZ, 0xc0, !PT ;  /* 0x0000000302027812 */ /* 0x000fca00078ec0ff */
[----:B------:R1:W2:Y:S02]  /*12480*/  SHFL.IDX PT, R14, R2, RZ, 0x1f ;  /* 0x00001fff020e7589 */ /* 0x0002a400000e0000 */
.L_x_430:
[----:B--2---:R-:W-:Y:S01]  /*12490*/  ISETP.NE.AND P0, PT, R14, RZ, PT ;  /* 0x000000ff0e00720c */ /* 0x004fe20003f05270 */
[----:B------:R-:W-:-:S12]  /*124a0*/  BSSY B0, `(.L_x_376) ;  /* 0x0000027000007945 */ /* 0x000fd80003800000 */
[----:B------:R-:W-:Y:S05]  /*124b0*/  @P0 BRA `(.L_x_377) ;  /* 0x0000000000940947 */ /* 0x000fea0003800000 */
[----:B------:R-:W-:-:S03]  /*124c0*/  UMOV UR4, 0xffffffff ;  /* 0xffffffff00047882 */ /* 0x000fc60000000000 */
[----:B------:R-:W-:Y:S05]  /*124d0*/  BRA.DIV UR4, `(.L_x_378) ;  /* 0x0000001204ac7947 */ /* 0x000fea000b800000 */
[----:B------:R-:W-:-:S13]  /*124e0*/  ELECT P6, URZ, PT ;  /* 0x00000000003f782f */ /* 0x000fda00038c0000 */
.L_x_433:
[----:B------:R-:W-:Y:S05]  /*124f0*/  @!P6 BRA `(.L_x_377) ;  /* 0x000000000084e947 */ /* 0x000fea0003800000 */
[----:B-1----:R-:W2:Y:S02]  /*12500*/  LDL.LU R2, [R1+0x30] ;  /* 0x0000300001027983 */ /* 0x002ea40000300800 */
[----:B--2---:R-:W-:-:S04]  /*12510*/  LOP3.LUT R2, R2, 0x2, RZ, 0xfc, !PT ;  /* 0x0000000202027812 */ /* 0x004fc800078efcff */
[----:B------:R-:W-:-:S13]  /*12520*/  ISETP.NE.AND P2, PT, R2, 0x3, PT ;  /* 0x000000030200780c */ /* 0x000fda0003f45270 */
[----:B------:R-:W-:Y:S05]  /*12530*/  @!P2 BRA `(.L_x_379) ;  /* 0x000000000004a947 */ /* 0x000fea0003800000 */
[----:B------:R-:W-:Y:S01]  /*12540*/  BPT.TRAP 0x1 ;  /* 0x000000040000795c */ /* 0x000fe20000300000 */
.L_x_379:
[----:B0-----:R-:W2:Y:S04]  /*12550*/  LDL R3, [R1] ;  /* 0x0000000001037983 */ /* 0x001ea80000100800 */
[----:B------:R-:W3:Y:S01]  /*12560*/  LDL.LU R7, [R1+0x8] ;  /* 0x0000080001077983 */ /* 0x000ee20000300800 */
[----:B------:R-:W-:-:S04]  /*12570*/  VIADD R2, R0, 0x36840 ;  /* 0x0003684000027836 */ /* 0x000fc80000000000 */
[C---:B--2---:R-:W-:Y:S01]  /*12580*/  IMAD R6, R3.reuse, 0x8, R2 ;  /* 0x0000000803067824 */ /* 0x044fe200078e0202 */
[----:B------:R-:W-:Y:S02]  /*12590*/  IADD3 R3, R3, 0x1, RZ ;  /* 0x0000000103037810 */ /* 0x000fe40007ffe0ff */
[----:B---3--:R-:W-:Y:S02]  /*125a0*/  SHF.L.U32 R5, R7, 0x1f, RZ ;  /* 0x0000001f07057819 */ /* 0x008fe400000006ff */
[C---:B------:R-:W-:Y:S02]  /*125b0*/  ISETP.NE.AND P1, PT, R3.reuse, 0x2, PT ;  /* 0x000000020300780c */ /* 0x040fe40003f25270 */
[----:B------:R-:W0:Y:S02]  /*125c0*/  SYNCS.PHASECHK.TRANS64.TRYWAIT P0, [R6+URZ], R5 ;  /* 0x00000005060075a7 */ /* 0x000e24000800017f */
[----:B------:R-:W-:Y:S02]  /*125d0*/  SEL R4, RZ, 0x1, P1 ;  /* 0x00000001ff047807 */ /* 0x000fe40000800000 */
[----:B------:R-:W-:-:S02]  /*125e0*/  SEL R3, R3, RZ, P1 ;  /* 0x000000ff03037207 */ /* 0x000fc40000800000 */
[----:B------:R-:W-:-:S03]  /*125f0*/  LOP3.LUT R4, R7, R4, RZ, 0x3c, !PT ;  /* 0x0000000407047212 */ /* 0x000fc600078e3cff */
[----:B------:R-:W-:Y:S01]  /*12600*/  IMAD R7, R3, 0x8, R2 ;  /* 0x0000000803077824 */ /* 0x000fe200078e0202 */
[----:B------:R-:W-:Y:S01]  /*12610*/  SHF.L.U32 R2, R4, 0x1f, RZ ;  /* 0x0000001f04027819 */ /* 0x000fe200000006ff */
[----:B0-----:R-:W-:Y:S06]  /*12620*/  @!P0 BRA `(.L_x_380) ;  /* 0x0000001000788947 */ /* 0x001fec0003800000 */
.L_x_434:
[----:B------:R-:W1:Y:S02]  /*12630*/  SYNCS.PHASECHK.TRANS64.TRYWAIT P0, [R7+URZ], R2 ;  /* 0x00000002070075a7 */ /* 0x000e64000800017f */
[----:B-1----:R-:W-:Y:S05]  /*12640*/  @!P0 BRA `(.L_x_381) ;  /* 0x0000001000848947 */ /* 0x002fea0003800000 */
.L_x_435:
[----:B------:R-:W-:Y:S05]  /*12650*/  @!P2 BRA `(.L_x_382) ;  /* 0x000000000004a947 */ /* 0x000fea0003800000 */
[----:B------:R-:W-:Y:S01]  /*12660*/  BPT.TRAP 0x1 ;  /* 0x000000040000795c */ /* 0x000fe20000300000 */
.L_x_382:
[----:B------:R-:W2:Y:S01]  /*12670*/  LDL.LU R4, [R1] ;  /* 0x0000000001047983 */ /* 0x000ea20000300800 */
[----:B------:R-:W-:-:S04]  /*12680*/  VIADD R0, R0, 0x36860 ;  /* 0x0003686000007836 */ /* 0x000fc80000000000 */
[----:B--2---:R-:W-:-:S04]  /*12690*/  IMAD R4, R4, 0x8, R0 ;  /* 0x0000000804047824 */ /* 0x004fc800078e0200 */
[----:B------:R-:W2:Y:S02]  /*126a0*/  SYNCS.PHASECHK.TRANS64.TRYWAIT P0, [R4+URZ], R5 ;  /* 0x00000005040075a7 */ /* 0x000ea4000800017f */
[----:B--2---:R-:W-:Y:S05]  /*126b0*/  @!P0 BRA `(.L_x_383) ;  /* 0x00000010007c8947 */ /* 0x004fea0003800000 */
.L_x_436:
[----:B------:R-:W-:-:S07]  /*126c0*/  IMAD R3, R3, 0x8, R0 ;  /* 0x0000000803037824 */ /* 0x000fce00078e0200 */
.L_x_384:
[----:B---3--:R3:W4:Y:S02]  /*126d0*/  SYNCS.PHASECHK.TRANS64.TRYWAIT P0, [R3+URZ], R2 ;  /* 0x00000002030075a7 */ /* 0x008724000800017f */
[----:B----4-:R-:W-:Y:S05]  /*126e0*/  @!P0 NANOSLEEP.SYNCS 0x989680 ;  /* 0x009896800000895d */ /* 0x010fea0003900000 */
[----:B------:R-:W4:Y:S02]  /*126f0*/  @!P0 SYNCS.PHASECHK.TRANS64 P0, [R3+URZ], R2 ;  /* 0x00000002030085a7 */ /* 0x000f24000800007f */
[----:B----4-:R-:W-:Y:S05]  /*12700*/  @!P0 BRA `(.L_x_384) ;  /* 0xfffffffc00f08947 */ /* 0x010fea000383ffff */
.L_x_377:
[----:B------:R-:W-:Y:S05]  /*12710*/  BSYNC B0 ;  /* 0x0000000000007941 */ /* 0x000fea0003800000 */
.L_x_376:
[----:B------:R-:W-:Y:S05]  /*12720*/  EXIT ;  /* 0x000000000000794d */ /* 0x000fea0003800000 */
.L_x_261:
[----:B0-----:R0:W1:Y:S02]  /*12730*/  SYNCS.PHASECHK.TRANS64.TRYWAIT P1, [R2+URZ+0x36800], R3 ;  /* 0x03680003020075a7 */ /* 0x001064000802017f */
[----:B-1----:R-:W-:Y:S05]  /*12740*/  @!P1 NANOSLEEP.SYNCS 0x989680 ;  /* 0x009896800000995d */ /* 0x002fea0003900000 */
[----:B------:R-:W1:Y:S02]  /*12750*/  @!P1 SYNCS.PHASECHK.TRANS64 P1, [R2+URZ+0x36800], R3 ;  /* 0x03680003020095a7 */ /* 0x000e64000802007f */
[----:B-1----:R-:W-:Y:S05]  /*12760*/  @!P1 BRA `(.L_x_261) ;  /* 0xfffffffc00f09947 */ /* 0x002fea000383ffff */
[----:B------:R-:W-:Y:S05]  /*12770*/  BRA `(.L_x_385) ;  /* 0xfffffeec00ac7947 */ /* 0x000fea000383ffff */
.L_x_265:
[----:B-1----:R1:W2:Y:S02]  /*12780*/  SYNCS.PHASECHK.TRANS64.TRYWAIT P2, [R0+URZ+0x36830], R3 ;  /* 0x03683003000075a7 */ /* 0x0022a4000804017f */
[----:B--2---:R-:W-:Y:S05]  /*12790*/  @!P2 NANOSLEEP.SYNCS 0x989680 ;  /* 0x009896800000a95d */ /* 0x004fea0003900000 */
[----:B------:R-:W2:Y:S02]  /*127a0*/  @!P2 SYNCS.PHASECHK.TRANS64 P2, [R0+URZ+0x36830], R3 ;  /* 0x036830030000a5a7 */ /* 0x000ea4000804007f */
[----:B--2---:R-:W-:Y:S05]  /*127b0*/  @!P2 BRA `(.L_x_265) ;  /* 0xfffffffc00f0a947 */ /* 0x004fea000383ffff */
[----:B------:R-:W-:Y:S05]  /*127c0*/  BRA `(.L_x_264) ;  /* 0xfffffeec00d07947 */ /* 0x000fea000383ffff */
.L_x_270:
[----:B-1----:R1:W2:Y:S02]  /*127d0*/  SYNCS.PHASECHK.TRANS64.TRYWAIT P2, [R12+URZ+0x36830], R5 ;  /* 0x036830050c0075a7 */ /* 0x0022a4000804017f */
[----:B--2---:R-:W-:Y:S05]  /*127e0*/  @!P2 NANOSLEEP.SYNCS 0x989680 ;  /* 0x009896800000a95d */ /* 0x004fea0003900000 */
[----:B------:R-:W2:Y:S02]  /*127f0*/  @!P2 SYNCS.PHASECHK.TRANS64 P2, [R12+URZ+0x36830], R5 ;  /* 0x036830050c00a5a7 */ /* 0x000ea4000804007f */
[----:B--2---:R-:W-:Y:S05]  /*12800*/  @!P2 BRA `(.L_x_270) ;  /* 0xfffffffc00f0a947 */ /* 0x004fea000383ffff */
[----:B------:R-:W-:Y:S05]  /*12810*/  BRA `(.L_x_269) ;  /* 0xffffff3800b47947 */ /* 0x000fea000383ffff */
.L_x_274:
[----:B-1----:R1:W2:Y:S02]  /*12820*/  SYNCS.PHASECHK.TRANS64.TRYWAIT P2, [R13+URZ+0x36850], R0 ;  /* 0x036850000d0075a7 */ /* 0x0022a4000804017f */
[----:B--2---:R-:W-:Y:S05]  /*12830*/  @!P2 NANOSLEEP.SYNCS 0x989680 ;  /* 0x009896800000a95d */ /* 0x004fea0003900000 */
[----:B------:R-:W2:Y:S02]  /*12840*/  @!P2 SYNCS.PHASECHK.TRANS64 P2, [R13+URZ+0x36850], R0 ;  /* 0x036850000d00a5a7 */ /* 0x000ea4000804007f */
[----:B--2---:R-:W-:Y:S05]  /*12850*/  @!P2 BRA `(.L_x_274) ;  /* 0xfffffffc00f0a947 */ /* 0x004fea000383ffff */
[----:B------:R-:W-:Y:S05]  /*12860*/  BRA `(.L_x_273) ;  /* 0xffffff6000007947 */ /* 0x000fea000383ffff */
.L_x_279:
[----:B-1----:R1:W2:Y:S02]  /*12870*/  SYNCS.PHASECHK.TRANS64.TRYWAIT P0, [R15+URZ+0x36850], R0 ;  /* 0x036850000f0075a7 */ /* 0x0022a4000800017f */
[----:B--2---:R-:W-:Y:S05]  /*12880*/  @!P0 NANOSLEEP.SYNCS 0x989680 ;  /* 0x009896800000895d */ /* 0x004fea0003900000 */
[----:B------:R-:W2:Y:S02]  /*12890*/  @!P0 SYNCS.PHASECHK.TRANS64 P0, [R15+URZ+0x36850], R0 ;  /* 0x036850000f0085a7 */ /* 0x000ea4000800007f */
[----:B--2---:R-:W-:Y:S05]  /*128a0*/  @!P0 BRA `(.L_x_279) ;  /* 0xfffffffc00f08947 */ /* 0x004fea000383ffff */
[----:B------:R-:W-:Y:S05]  /*128b0*/  BRA `(.L_x_278) ;  /* 0xffffff8000607947 */ /* 0x000fea000383ffff */
.L_x_318:
[----:B------:R-:W0:Y:S01]  /*128c0*/  S2R R7, SR_TID.X ;  /* 0x0000000000077919 */ /* 0x000e220000002100 */
[----:B------:R-:W-:Y:S01]  /*128d0*/  BSSY B0, `(.L_x_386) ;  /* 0x000000a000007945 */ /* 0x000fe20003800000 */
[----:B------:R-:W-:Y:S01]  /*128e0*/  MOV R12, RZ ;  /* 0x000000ff000c7202 */ /* 0x000fe20000000f00 */
[----:B------:R-:W-:Y:S02]  /*128f0*/  IMAD.MOV.U32 R11, RZ, RZ, 0x1f ;  /* 0x0000001fff0b7424 */ /* 0x000fe400078e00ff */
[----:B------:R-:W-:Y:S01]  /*12900*/  IMAD.MOV.U32 R15, RZ, RZ, -0x1 ;  /* 0xffffffffff0f7424 */ /* 0x000fe200078e00ff */
[----:B0-----:R-:W-:-:S04]  /*12910*/  SHF.R.U32.HI R7, RZ, 0x5, R7 ;  /* 0x00000005ff077819 */ /* 0x001fc80000011607 */
[----:B------:R-:W-:-:S05]  /*12920*/  LOP3.LUT R7, R7, 0x3, RZ, 0xc0, !PT ;  /* 0x0000000307077812 */ /* 0x000fca00078ec0ff */
[----:B------:R-:W-:-:S07]  /*12930*/  IMAD.MOV.U32 R13, RZ, RZ, R7 ;  /* 0x000000ffff0d7224 */ /* 0x000fce00078e0007 */
[----:B------:R-:W-:Y:S05]  /*12940*/  WARPSYNC.COLLECTIVE R15, `(.L_x_387) ;  /* 0x000000000f087348 */ /* 0x000fea0003c00000 */
[----:B------:R0:W1:Y:S02]  /*12950*/  SHFL.IDX P6, R14, R13, R12, R11 ;  /* 0x0000000c0d0e7389 */ /* 0x00006400000c000b */
[----:B01----:R-:W-:Y:S01]  /*12960*/  ENDCOLLECTIVE ;  /* 0x000000000000791b */ /* 0x003fe20003800000 */
.L_x_387:
[----:B------:R-:W-:Y:S05]  /*12970*/  BSYNC B0 ;  /* 0x0000000000007941 */ /* 0x000fea0003800000 */
.L_x_386:
[----:B------:R-:W-:Y:S05]  /*12980*/  BRA `(.L_x_388) ;  /* 0xffffffc400fc7947 */ /* 0x000fea000383ffff */
.L_x_319:
[----:B------:R-:W-:Y:S01]  /*12990*/  BSSY B0, `(.L_x_389) ;  /* 0x0000006000007945 */ /* 0x000fe20003800000 */
[----:B------:R-:W-:-:S07]  /*129a0*/  IMAD.MOV.U32 R15, RZ, RZ, -0x1 ;  /* 0xffffffffff0f7424 */ /* 0x000fce00078e00ff */
[----:B------:R-:W-:Y:S05]  /*129b0*/  WARPSYNC.COLLECTIVE R15, `(.L_x_390) ;  /* 0x000000000f0c7348 */ /* 0x000fea0003c00000 */
[----:B------:R-:W-:Y:S02]  /*129c0*/  ELECT P6, UR62, PT ;  /* 0x00000000003e782f */ /* 0x000fe400038c0000 */
[----:B------:R-:W-:Y:S01]  /*129d0*/  MOV R14, UR62 ;  /* 0x0000003e000e7c02 */ /* 0x000fe20008000f00 */
[----:B------:R-:W-:Y:S10]  /*129e0*/  ENDCOLLECTIVE ;  /* 0x000000000000791b */ /* 0x000ff40003800000 */
.L_x_390:
[----:B------:R-:W-:Y:S05]  /*129f0*/  BSYNC B0 ;  /* 0x0000000000007941 */ /* 0x000fea0003800000 */
.L_x_389:
[----:B------:R-:W-:Y:S05]  /*12a00*/  BRA `(.L_x_391) ;  /* 0xffffffc400f47947 */ /* 0x000fea000383ffff */
.L_x_322:
[----:B0-----:R0:W1:Y:S02]  /*12a10*/  SYNCS.PHASECHK.TRANS64.TRYWAIT P0, [R8+URZ+0x36840], R9 ;  /* 0x03684009080075a7 */ /* 0x001064000800017f */
[----:B-1----:R-:W-:Y:S05]  /*12a20*/  @!P0 NANOSLEEP.SYNCS 0x989680 ;  /* 0x009896800000895d */ /* 0x002fea0003900000 */
[----:B------:R-:W1:Y:S02]  /*12a30*/  @!P0 SYNCS.PHASECHK.TRANS64 P0, [R8+URZ+0x36840], R9 ;  /* 0x03684009080085a7 */ /* 0x000e64000800007f */
[----:B-1----:R-:W-:Y:S05]  /*12a40*/  @!P0 BRA `(.L_x_322) ;  /* 0xfffffffc00f08947 */ /* 0x002fea000383ffff */
[----:B------:R-:W-:Y:S05]  /*12a50*/  BRA `(.L_x_392) ;  /* 0xffffffc800647947 */ /* 0x000fea000383ffff */
.L_x_325:
[----:B0-----:R-:W0:Y:S01]  /*12a60*/  S2R R9, SR_CgaCtaId ;  /* 0x0000000000097919 */ /* 0x001e220000008800 */
[----:B------:R-:W-:-:S04]  /*12a70*/  MOV R8, 0x400 ;  /* 0x0000040000087802 */ /* 0x000fc80000000f00 */
[----:B0-----:R-:W-:-:S04]  /*12a80*/  LEA R8, R9, R8, 0x18 ;  /* 0x0000000809087211 */ /* 0x001fc800078ec0ff */
[----:B------:R0:W1:Y:S03]  /*12a90*/  SYNCS.PHASECHK.TRANS64.TRYWAIT P0, [R8+URZ+0x36820], R6 ;  /* 0x03682006080075a7 */ /* 0x000066000800017f */
[----:B-1----:R-:W-:Y:S05]  /*12aa0*/  @!P0 NANOSLEEP.SYNCS 0x989680 ;  /* 0x009896800000895d */ /* 0x002fea0003900000 */
[----:B------:R-:W1:Y:S02]  /*12ab0*/  @!P0 SYNCS.PHASECHK.TRANS64 P0, [R8+URZ+0x36820], R6 ;  /* 0x03682006080085a7 */ /* 0x000e64000800007f */
[----:B-1----:R-:W-:Y:S05]  /*12ac0*/  @!P0 BRA `(.L_x_325) ;  /* 0xfffffffc00e48947 */ /* 0x002fea000383ffff */
[----:B------:R-:W-:Y:S05]  /*12ad0*/  BRA `(.L_x_393) ;  /* 0xffffffcc00b47947 */ /* 0x000fea000383ffff */
.L_x_333:
[----:B0-----:R0:W1:Y:S02]  /*12ae0*/  SYNCS.PHASECHK.TRANS64.TRYWAIT P0, [R2+URZ+0x36840], R3 ;  /* 0x03684003020075a7 */ /* 0x001064000800017f */
[----:B-1----:R-:W-:Y:S05]  /*12af0*/  @!P0 NANOSLEEP.SYNCS 0x989680 ;  /* 0x009896800000895d */ /* 0x002fea0003900000 */
[----:B------:R-:W1:Y:S02]  /*12b00*/  @!P0 SYNCS.PHASECHK.TRANS64 P0, [R2+URZ+0x36840], R3 ;  /* 0x03684003020085a7 */ /* 0x000e64000800007f */
[----:B-1----:R-:W-:Y:S05]  /*12b10*/  @!P0 BRA `(.L_x_333) ;  /* 0xfffffffc00f08947 */ /* 0x002fea000383ffff */
[----:B------:R-:W-:Y:S05]  /*12b20*/  BRA `(.L_x_394) ;  /* 0xffffffd000707947 */ /* 0x000fea000383ffff */
.L_x_335:
[----:B0-----:R0:W1:Y:S02]  /*12b30*/  SYNCS.PHASECHK.TRANS64.TRYWAIT P0, [R3+URZ+0x60], R2 ;  /* 0x00006002030075a7 */ /* 0x001064000800017f */
[----:B-1----:R-:W-:Y:S05]  /*12b40*/  @!P0 NANOSLEEP.SYNCS 0x989680 ;  /* 0x009896800000895d */ /* 0x002fea0003900000 */
[----:B------:R-:W1:Y:S02]  /*12b50*/  @!P0 SYNCS.PHASECHK.TRANS64 P0, [R3+URZ+0x60], R2 ;  /* 0x00006002030085a7 */ /* 0x000e64000800007f */
[----:B-1----:R-:W-:Y:S05]  /*12b60*/  @!P0 BRA `(.L_x_335) ;  /* 0xfffffffc00f08947 */ /* 0x002fea000383ffff */
[----:B------:R-:W-:Y:S05]  /*12b70*/  BRA `(.L_x_395) ;  /* 0xffffffd4001c7947 */ /* 0x000fea000383ffff */
.L_x_340:
[----:B-1----:R1:W2:Y:S02]  /*12b80*/  SYNCS.PHASECHK.TRANS64.TRYWAIT P0, [R2+URZ+0x36840], R3 ;  /* 0x03684003020075a7 */ /* 0x0022a4000800017f */
[----:B--2---:R-:W-:Y:S05]  /*12b90*/  @!P0 NANOSLEEP.SYNCS 0x989680 ;  /* 0x009896800000895d */ /* 0x004fea0003900000 */
[----:B------:R-:W2:Y:S02]  /*12ba0*/  @!P0 SYNCS.PHASECHK.TRANS64 P0, [R2+URZ+0x36840], R3 ;  /* 0x03684003020085a7 */ /* 0x000ea4000800007f */
[----:B--2---:R-:W-:Y:S05]  /*12bb0*/  @!P0 BRA `(.L_x_340) ;  /* 0xfffffffc00f08947 */ /* 0x004fea000383ffff */
[----:B------:R-:W-:Y:S05]  /*12bc0*/  BRA `(.L_x_396) ;  /* 0xffffffd800907947 */ /* 0x000fea000383ffff */
.L_x_342:
[----:B0-----:R0:W1:Y:S02]  /*12bd0*/  SYNCS.PHASECHK.TRANS64.TRYWAIT P1, [R2+URZ+0x60], R3 ;  /* 0x00006003020075a7 */ /* 0x001064000802017f */
[----:B-1----:R-:W-:Y:S05]  /*12be0*/  @!P1 NANOSLEEP.SYNCS 0x989680 ;  /* 0x009896800000995d */ /* 0x002fea0003900000 */
[----:B------:R-:W1:Y:S02]  /*12bf0*/  @!P1 SYNCS.PHASECHK.TRANS64 P1, [R2+URZ+0x60], R3 ;  /* 0x00006003020095a7 */ /* 0x000e64000802007f */
[----:B-1----:R-:W-:Y:S05]  /*12c00*/  @!P1 BRA `(.L_x_342) ;  /* 0xfffffffc00f09947 */ /* 0x002fea000383ffff */
[----:B------:R-:W-:Y:S05]  /*12c10*/  BRA `(.L_x_397) ;  /* 0xffffffdc003c7947 */ /* 0x000fea000383ffff */
.L_x_347:
[----:B--2---:R2:W3:Y:S02]  /*12c20*/  SYNCS.PHASECHK.TRANS64.TRYWAIT P0, [R2+URZ+0x36840], R3 ;  /* 0x03684003020075a7 */ /* 0x0044e4000800017f */
[----:B---3--:R-:W-:Y:S05]  /*12c30*/  @!P0 NANOSLEEP.SYNCS 0x989680 ;  /* 0x009896800000895d */ /* 0x008fea0003900000 */
[----:B------:R-:W3:Y:S02]  /*12c40*/  @!P0 SYNCS.PHASECHK.TRANS64 P0, [R2+URZ+0x36840], R3 ;  /* 0x03684003020085a7 */ /* 0x000ee4000800007f */
[----:B---3--:R-:W-:Y:S05]  /*12c50*/  @!P0 BRA `(.L_x_347) ;  /* 0xfffffffc00f08947 */ /* 0x008fea000383ffff */
[----:B------:R-:W-:Y:S05]  /*12c60*/  BRA `(.L_x_398) ;  /* 0xffffffe000747947 */ /* 0x000fea000383ffff */
.L_x_349:
[----:B0-----:R0:W1:Y:S02]  /*12c70*/  SYNCS.PHASECHK.TRANS64.TRYWAIT P1, [R2+URZ+0x60], R8 ;  /* 0x00006008020075a7 */ /* 0x001064000802017f */
[----:B-1----:R-:W-:Y:S05]  /*12c80*/  @!P1 NANOSLEEP.SYNCS 0x989680 ;  /* 0x009896800000995d */ /* 0x002fea0003900000 */
[----:B------:R-:W1:Y:S02]  /*12c90*/  @!P1 SYNCS.PHASECHK.TRANS64 P1, [R2+URZ+0x60], R8 ;  /* 0x00006008020095a7 */ /* 0x000e64000802007f */
[----:B-1----:R-:W-:Y:S05]  /*12ca0*/  @!P1 BRA `(.L_x_349) ;  /* 0xfffffffc00f09947 */ /* 0x002fea000383ffff */
[----:B------:R-:W-:Y:S05]  /*12cb0*/  BRA `(.L_x_399) ;  /* 0xffffffe400247947 */ /* 0x000fea000383ffff */
.L_x_356:
[----:B-1----:R1:W2:Y:S02]  /*12cc0*/  SYNCS.PHASECHK.TRANS64.TRYWAIT P0, [R3+URZ+0x36860], R0 ;  /* 0x03686000030075a7 */ /* 0x0022a4000800017f */
[----:B--2---:R-:W-:Y:S05]  /*12cd0*/  @!P0 NANOSLEEP.SYNCS 0x989680 ;  /* 0x009896800000895d */ /* 0x004fea0003900000 */
[----:B------:R-:W2:Y:S02]  /*12ce0*/  @!P0 SYNCS.PHASECHK.TRANS64 P0, [R3+URZ+0x36860], R0 ;  /* 0x03686000030085a7 */ /* 0x000ea4000800007f */
[----:B--2---:R-:W-:Y:S05]  /*12cf0*/  @!P0 BRA `(.L_x_356) ;  /* 0xfffffffc00f08947 */ /* 0x004fea000383ffff */
[----:B------:R-:W-:Y:S05]  /*12d00*/  BRA `(.L_x_400) ;  /* 0xffffffe800407947 */ /* 0x000fea000383ffff */
.L_x_358:
[----:B------:R-:W-:Y:S01]  /*12d10*/  BSSY B0, `(.L_x_401) ;  /* 0x0000008000007945 */ /* 0x000fe20003800000 */
[----:B0-----:R-:W-:Y:S01]  /*12d20*/  IMAD.MOV.U32 R13, RZ, RZ, R16 ;  /* 0x000000ffff0d7224 */ /* 0x001fe200078e0010 */
[----:B------:R-:W-:Y:S01]  /*12d30*/  MOV R11, 0x1f ;  /* 0x0000001f000b7802 */ /* 0x000fe20000000f00 */
[----:B------:R-:W-:Y:S02]  /*12d40*/  IMAD.MOV.U32 R12, RZ, RZ, RZ ;  /* 0x000000ffff0c7224 */ /* 0x000fe400078e00ff */
[----:B------:R-:W-:-:S07]  /*12d50*/  IMAD.MOV.U32 R15, RZ, RZ, -0x1 ;  /* 0xffffffffff0f7424 */ /* 0x000fce00078e00ff */
[----:B-1----:R-:W-:Y:S05]  /*12d60*/  WARPSYNC.COLLECTIVE R15, `(.L_x_402) ;  /* 0x000000000f087348 */ /* 0x002fea0003c00000 */
[----:B------:R0:W2:Y:S02]  /*12d70*/  SHFL.IDX P6, R14, R13, R12, R11 ;  /* 0x0000000c0d0e7389 */ /* 0x0000a400000c000b */
[----:B012---:R-:W-:Y:S01]  /*12d80*/  ENDCOLLECTIVE ;  /* 0x000000000000791b */ /* 0x007fe20003800000 */
.L_x_402:
[----:B------:R-:W-:Y:S05]  /*12d90*/  BSYNC B0 ;  /* 0x0000000000007941 */ /* 0x000fea0003800000 */
.L_x_401:
[----:B------:R-:W-:Y:S01]  /*12da0*/  IMAD.MOV.U32 R13, RZ, RZ, R16 ;  /* 0x000000ffff0d7224 */ /* 0x000fe200078e0010 */
[----:B------:R-:W-:Y:S01]  /*12db0*/  MOV R15, 0xffffffff ;  /* 0xffffffff000f7802 */ /* 0x000fe20000000f00 */
[----:B------:R-:W-:Y:S02]  /*12dc0*/  IMAD.MOV.U32 R12, RZ, RZ, 0x1 ;  /* 0x00000001ff0c7424 */ /* 0x000fe400078e00ff */
[----:B------:R-:W-:Y:S02]  /*12dd0*/  IMAD.MOV.U32 R11, RZ, RZ, 0x1f ;  /* 0x0000001fff0b7424 */ /* 0x000fe400078e00ff */
[----:B------:R-:W-:-:S07]  /*12de0*/  IMAD.MOV.U32 R4, RZ, RZ, R14 ;  /* 0x000000ffff047224 */ /* 0x000fce00078e000e */
[----:B------:R-:W-:Y:S05]  /*12df0*/  WARPSYNC.COLLECTIVE R15, `(.L_x_403) ;  /* 0x000000000f087348 */ /* 0x000fea0003c00000 */
[----:B------:R0:W1:Y:S02]  /*12e00*/  SHFL.IDX P6, R14, R13, R12, R11 ;  /* 0x0000000c0d0e7389 */ /* 0x00006400000c000b */
[----:B01----:R-:W-:Y:S01]  /*12e10*/  ENDCOLLECTIVE ;  /* 0x000000000000791b */ /* 0x003fe20003800000 */
.L_x_403:
[----:B------:R-:W-:Y:S01]  /*12e20*/  IMAD.MOV.U32 R5, RZ, RZ, R14 ;  /* 0x000000ffff057224 */ /* 0x000fe200078e000e */
[----:B------:R-:W-:Y:S06]  /*12e30*/  BRA `(.L_x_404) ;  /* 0xffffffe800e47947 */ /* 0x000fec000383ffff */
.L_x_361:
[----:B------:R-:W-:Y:S01]  /*12e40*/  BSSY B0, `(.L_x_405) ;  /* 0x0000008000007945 */ /* 0x000fe20003800000 */
[----:B-----5:R-:W-:Y:S02]  /*12e50*/  IMAD.MOV.U32 R13, RZ, RZ, R3 ;  /* 0x000000ffff0d7224 */ /* 0x020fe400078e0003 */
[----:B------:R-:W-:Y:S02]  /*12e60*/  IMAD.MOV.U32 R12, RZ, RZ, 0x1 ;  /* 0x00000001ff0c7424 */ /* 0x000fe400078e00ff */
[----:B------:R-:W-:Y:S02]  /*12e70*/  IMAD.MOV.U32 R11, RZ, RZ, RZ ;  /* 0x000000ffff0b7224 */ /* 0x000fe400078e00ff */
[----:B------:R-:W-:-:S07]  /*12e80*/  IMAD.MOV.U32 R15, RZ, RZ, -0x1 ;  /* 0xffffffffff0f7424 */ /* 0x000fce00078e00ff */
[----:B0-234-:R-:W-:Y:S05]  /*12e90*/  WARPSYNC.COLLECTIVE R15, `(.L_x_406) ;  /* 0x000000000f087348 */ /* 0x01dfea0003c00000 */
[----:B------:R1:W0:Y:S02]  /*12ea0*/  SHFL.UP P6, R14, R13, R12, R11 ;  /* 0x0400000c0d0e7389 */ /* 0x00022400000c000b */
[----:B01234-:R-:W-:Y:S01]  /*12eb0*/  ENDCOLLECTIVE ;  /* 0x000000000000791b */ /* 0x01ffe20003800000 */
.L_x_406:
[----:B------:R-:W-:Y:S05]  /*12ec0*/  BSYNC B0 ;  /* 0x0000000000007941 */ /* 0x000fea0003800000 */
.L_x_405:
[C---:B------:R-:W-:Y:S01]  /*12ed0*/  ISETP.NE.AND P0, PT, R9.reuse, RZ, PT ;  /* 0x000000ff0900720c */ /* 0x040fe20003f05270 */
[----:B------:R-:W-:Y:S02]  /*12ee0*/  IMAD.MOV.U32 R12, RZ, RZ, 0x2 ;  /* 0x00000002ff0c7424 */ /* 0x000fe400078e00ff */
[----:B------:R-:W-:Y:S01]  /*12ef0*/  IMAD.MOV.U32 R11, RZ, RZ, RZ ;  /* 0x000000ffff0b7224 */ /* 0x000fe200078e00ff */
[----:B------:R-:W-:Y:S01]  /*12f00*/  SEL R14, R14, RZ, P0 ;  /* 0x000000ff0e0e7207 */ /* 0x000fe20000000000 */
[----:B------:R-:W-:Y:S01]  /*12f10*/  IMAD.MOV.U32 R15, RZ, RZ, -0x1 ;  /* 0xffffffffff0f7424 */ /* 0x000fe200078e00ff */
[----:B------:R-:W-:Y:S02]  /*12f20*/  ISETP.GE.U32.AND P0, PT, R9, 0x2, PT ;  /* 0x000000020900780c */ /* 0x000fe40003f06070 */
[----:B------:R-:W-:-:S11]  /*12f30*/  IADD3 R13, R3, R14, RZ ;  /* 0x0000000e030d7210 */ /* 0x000fd60007ffe0ff */
[----:B------:R-:W-:Y:S05]  /*12f40*/  WARPSYNC.COLLECTIVE R15, `(.L_x_407) ;  /* 0x000000000f087348 */ /* 0x000fea0003c00000 */
[----:B------:R0:W1:Y:S02]  /*12f50*/  SHFL.UP P6, R14, R13, R12, R11 ;  /* 0x0400000c0d0e7389 */ /* 0x00006400000c000b */
[----:B01----:R-:W-:Y:S01]  /*12f60*/  ENDCOLLECTIVE ;  /* 0x000000000000791b */ /* 0x003fe20003800000 */
.L_x_407:
[----:B------:R-:W-:Y:S02]  /*12f70*/  MOV R12, 0x4 ;  /* 0x00000004000c7802 */ /* 0x000fe40000000f00 */
[----:B------:R-:W-:Y:S02]  /*12f80*/  SEL R6, R14, RZ, P0 ;  /* 0x000000ff0e067207 */ /* 0x000fe40000000000 */
[----:B------:R-:W-:-:S03]  /*12f90*/  ISETP.GE.U32.AND P0, PT, R9, 0x4, PT ;  /* 0x000000040900780c */ /* 0x000fc60003f06070 */
[----:B------:R-:W-:-:S04]  /*12fa0*/  IMAD.IADD R6, R13, 0x1, R6 ;  /* 0x000000010d067824 */ /* 0x000fc800078e0206 */
[----:B------:R-:W-:-:S07]  /*12fb0*/  IMAD.MOV.U32 R13, RZ, RZ, R6 ;  /* 0x000000ffff0d7224 */ /* 0x000fce00078e0006 */
[----:B------:R-:W-:Y:S05]  /*12fc0*/  WARPSYNC.COLLECTIVE R15, `(.L_x_408) ;  /* 0x000000000f087348 */ /* 0x000fea0003c00000 */
[----:B------:R0:W1:Y:S02]  /*12fd0*/  SHFL.UP P6, R14, R13, R12, R11 ;  /* 0x0400000c0d0e7389 */ /* 0x00006400000c000b */
[----:B01----:R-:W-:Y:S01]  /*12fe0*/  ENDCOLLECTIVE ;  /* 0x000000000000791b */ /* 0x003fe20003800000 */
.L_x_408:
[----:B------:R-:W-:Y:S01]  /*12ff0*/  IMAD.MOV.U32 R12, RZ, RZ, 0x8 ;  /* 0x00000008ff0c7424 */ /* 0x000fe200078e00ff */
[----:B------:R-:W-:Y:S02]  /*13000*/  SEL R7, R14, RZ, P0 ;  /* 0x000000ff0e077207 */ /* 0x000fe40000000000 */
[----:B------:R-:W-:-:S03]  /*13010*/  ISETP.GE.U32.AND P0, PT, R9, 0x8, PT ;  /* 0x000000080900780c */ /* 0x000fc60003f06070 */
[----:B------:R-:W-:-:S04]  /*13020*/  IMAD.IADD R7, R6, 0x1, R7 ;  /* 0x0000000106077824 */ /* 0x000fc800078e0207 */
[----:B------:R-:W-:-:S07]  /*13030*/  IMAD.MOV.U32 R13, RZ, RZ, R7 ;  /* 0x000000ffff0d7224 */ /* 0x000fce00078e0007 */
[----:B------:R-:W-:Y:S05]  /*13040*/  WARPSYNC.COLLECTIVE R15, `(.L_x_409) ;  /* 0x000000000f087348 */ /* 0x000fea0003c00000 */
[----:B------:R0:W1:Y:S02]  /*13050*/  SHFL.UP P6, R14, R13, R12, R11 ;  /* 0x0400000c0d0e7389 */ /* 0x00006400000c000b */
[----:B01----:R-:W-:Y:S01]  /*13060*/  ENDCOLLECTIVE ;  /* 0x000000000000791b */ /* 0x003fe20003800000 */
.L_x_409:
        /* <DEDUP_REMOVED lines=8> */
.L_x_410:
[----:B------:R-:W-:Y:S02]  /*130f0*/  IMAD.MOV.U32 R12, RZ, RZ, 0x1f ;  /* 0x0000001fff0c7424 */ /* 0x000fe400078e00ff */
[----:B------:R-:W-:Y:S01]  /*13100*/  IMAD.MOV.U32 R11, RZ, RZ, 0x1f ;  /* 0x0000001fff0b7424 */ /* 0x000fe200078e00ff */
[----:B------:R-:W-:-:S05]  /*13110*/  SEL R7, R14, RZ, P0 ;  /* 0x000000ff0e077207 */ /* 0x000fca0000000000 */
[----:B------:R-:W-:-:S04]  /*13120*/  IMAD.IADD R2, R8, 0x1, R7 ;  /* 0x0000000108027824 */ /* 0x000fc800078e0207 */
[----:B------:R-:W-:-:S07]  /*13130*/  IMAD.MOV.U32 R13, RZ, RZ, R2 ;  /* 0x000000ffff0d7224 */ /* 0x000fce00078e0002 */
[----:B------:R-:W-:Y:S05]  /*13140*/  WARPSYNC.COLLECTIVE R15, `(.L_x_411) ;  /* 0x000000000f087348 */ /* 0x000fea0003c00000 */
[----:B------:R0:W1:Y:S02]  /*13150*/  SHFL.IDX P6, R14, R13, R12, R11 ;  /* 0x0000000c0d0e7389 */ /* 0x00006400000c000b */
[----:B01----:R-:W-:Y:S01]  /*13160*/  ENDCOLLECTIVE ;  /* 0x000000000000791b */ /* 0x003fe20003800000 */
.L_x_411:
[----:B------:R-:W-:Y:S05]  /*13170*/  BRA `(.L_x_412) ;  /* 0xffffffe800a87947 */ /* 0x000fea000383ffff */
.L_x_366:
[----:B------:R-:W-:Y:S01]  /*13180*/  BSSY B0, `(.L_x_413) ;  /* 0x0000008000007945 */ /* 0x000fe20003800000 */
[----:B-----5:R-:W-:Y:S01]  /*13190*/  IMAD.MOV.U32 R13, RZ, RZ, R3 ;  /* 0x000000ffff0d7224 */ /* 0x020fe200078e0003 */
[----:B------:R-:W-:Y:S01]  /*131a0*/  MOV R12, 0x1 ;  /* 0x00000001000c7802 */ /* 0x000fe20000000f00 */
[----:B------:R-:W-:Y:S02]  /*131b0*/  IMAD.MOV.U32 R11, RZ, RZ, RZ ;  /* 0x000000ffff0b7224 */ /* 0x000fe400078e00ff */
[----:B------:R-:W-:-:S07]  /*131c0*/  IMAD.MOV.U32 R15, RZ, RZ, -0x1 ;  /* 0xffffffffff0f7424 */ /* 0x000fce00078e00ff */
[----:B0-----:R-:W-:Y:S05]  /*131d0*/  WARPSYNC.COLLECTIVE R15, `(.L_x_414) ;  /* 0x000000000f087348 */ /* 0x001fea0003c00000 */
[----:B------:R1:W2:Y:S02]  /*131e0*/  SHFL.UP P6, R14, R13, R12, R11 ;  /* 0x0400000c0d0e7389 */ /* 0x0002a400000c000b */
[----:B012---:R-:W-:Y:S01]  /*131f0*/  ENDCOLLECTIVE ;  /* 0x000000000000791b */ /* 0x007fe20003800000 */
.L_x_414:
[----:B------:R-:W-:Y:S05]  /*13200*/  BSYNC B0 ;  /* 0x0000000000007941 */ /* 0x000fea0003800000 */
.L_x_413:
[----:B------:R-:W-:Y:S01]  /*13210*/  ISETP.NE.AND P0, PT, R8, RZ, PT ;  /* 0x000000ff0800720c */ /* 0x000fe20003f05270 */
[----:B------:R-:W-:Y:S01]  /*13220*/  IMAD.MOV.U32 R12, RZ, RZ, 0x2 ;  /* 0x00000002ff0c7424 */ /* 0x000fe200078e00ff */
[----:B------:R-:W-:Y:S01]  /*13230*/  MOV R15, 0xffffffff ;  /* 0xffffffff000f7802 */ /* 0x000fe20000000f00 */
[----:B------:R-:W-:Y:S01]  /*13240*/  IMAD.MOV.U32 R11, RZ, RZ, RZ ;  /* 0x000000ffff0b7224 */ /* 0x000fe200078e00ff */
[----:B------:R-:W-:Y:S02]  /*13250*/  SEL R14, R14, RZ, P0 ;  /* 0x000000ff0e0e7207 */ /* 0x000fe40000000000 */
[----:B------:R-:W-:-:S03]  /*13260*/  ISETP.GE.U32.AND P0, PT, R8, 0x2, PT ;  /* 0x000000020800780c */ /* 0x000fc60003f06070 */
[----:B------:R-:W-:-:S10]  /*13270*/  IMAD.IADD R13, R3, 0x1, R14 ;  /* 0x00000001030d7824 */ /* 0x000fd400078e020e */
[----:B------:R-:W-:Y:S05]  /*13280*/  WARPSYNC.COLLECTIVE R15, `(.L_x_415) ;  /* 0x000000000f087348 */ /* 0x000fea0003c00000 */
[----:B------:R0:W1:Y:S02]  /*13290*/  SHFL.UP P6, R14, R13, R12, R11 ;  /* 0x0400000c0d0e7389 */ /* 0x00006400000c000b */
[----:B01----:R-:W-:Y:S01]  /*132a0*/  ENDCOLLECTIVE ;  /* 0x000000000000791b */ /* 0x003fe20003800000 */
.L_x_415:
        /* <DEDUP_REMOVED lines=8> */
.L_x_416:
        /* <DEDUP_REMOVED lines=8> */
.L_x_417:
        /* <DEDUP_REMOVED lines=8> */
.L_x_418:
[----:B------:R-:W-:Y:S01]  /*13430*/  MOV R12, 0x1f ;  /* 0x0000001f000c7802 */ /* 0x000fe20000000f00 */
[----:B------:R-:W-:Y:S01]  /*13440*/  IMAD.MOV.U32 R11, RZ, RZ, 0x1f ;  /* 0x0000001fff0b7424 */ /* 0x000fe200078e00ff */
[----:B------:R-:W-:-:S05]  /*13450*/  SEL R2, R14, RZ, P0 ;  /* 0x000000ff0e027207 */ /* 0x000fca0000000000 */
[----:B------:R-:W-:-:S04]  /*13460*/  IMAD.IADD R2, R7, 0x1, R2 ;  /* 0x0000000107027824 */ /* 0x000fc800078e0202 */
[----:B------:R-:W-:-:S07]  /*13470*/  IMAD.MOV.U32 R13, RZ, RZ, R2 ;  /* 0x000000ffff0d7224 */ /* 0x000fce00078e0002 */
[----:B------:R-:W-:Y:S05]  /*13480*/  WARPSYNC.COLLECTIVE R15, `(.L_x_419) ;  /* 0x000000000f087348 */ /* 0x000fea0003c00000 */
[----:B------:R0:W1:Y:S02]  /*13490*/  SHFL.IDX P6, R14, R13, R12, R11 ;  /* 0x0000000c0d0e7389 */ /* 0x00006400000c000b */
[----:B01----:R-:W-:Y:S01]  /*134a0*/  ENDCOLLECTIVE ;  /* 0x000000000000791b */ /* 0x003fe20003800000 */
.L_x_419:
[----:B------:R-:W-:Y:S05]  /*134b0*/  BRA `(.L_x_420) ;  /* 0xffffffe8008c7947 */ /* 0x000fea000383ffff */
.L_x_368:
[----:B------:R-:W-:Y:S01]  /*134c0*/  BSSY B0, `(.L_x_421) ;  /* 0x0000006000007945 */ /* 0x000fe20003800000 */
[----:B------:R-:W-:Y:S01]  /*134d0*/  PLOP3.LUT P6, PT, P6, PT, PT, 0x8, 0x0 ;  /* 0x000000000000781c */ /* 0x000fe200037ce170 */
[----:B------:R-:W-:-:S12]  /*134e0*/  IMAD.MOV.U32 R15, RZ, RZ, -0x1 ;  /* 0xffffffffff0f7424 */ /* 0x000fd800078e00ff */
[----:B0-----:R-:W-:Y:S05]  /*134f0*/  WARPSYNC.COLLECTIVE R15, `(.L_x_422) ;  /* 0x000000000f087348 */ /* 0x001fea0003c00000 */
[----:B------:R-:W-:Y:S01]  /*13500*/  VOTE.ANY R14, PT, P6 ;  /* 0x00000000000e7806 */ /* 0x000fe200030e0100 */
[----:B0-----:R-:W-:Y:S06]  /*13510*/  ENDCOLLECTIVE ;  /* 0x000000000000791b */ /* 0x001fec0003800000 */
.L_x_422:
[----:B------:R-:W-:Y:S05]  /*13520*/  BSYNC B0 ;  /* 0x0000000000007941 */ /* 0x000fea0003800000 */
.L_x_421:
[----:B------:R-:W-:Y:S01]  /*13530*/  IMAD.MOV.U32 R7, RZ, RZ, R14 ;  /* 0x000000ffff077224 */ /* 0x000fe200078e000e */
[----:B------:R-:W-:Y:S01]  /*13540*/  MOV R11, 0x1f ;  /* 0x0000001f000b7802 */ /* 0x000fe20000000f00 */
[----:B------:R-:W-:Y:S02]  /*13550*/  IMAD.MOV.U32 R13, RZ, RZ, R3 ;  /* 0x000000ffff0d7224 */ /* 0x000fe400078e0003 */
[----:B------:R-:W0:Y:S01]  /*13560*/  POPC R5, R7 ;  /* 0x0000000700057309 */ /* 0x000e220000000000 */
[----:B------:R-:W-:Y:S02]  /*13570*/  IMAD.MOV.U32 R15, RZ, RZ, -0x1 ;  /* 0xffffffffff0f7424 */ /* 0x000fe400078e00ff */
[----:B0-----:R-:W-:-:S07]  /*13580*/  IMAD.MOV.U32 R12, RZ, RZ, R5 ;  /* 0x000000ffff0c7224 */ /* 0x001fce00078e0005 */
[----:B------:R-:W-:Y:S05]  /*13590*/  WARPSYNC.COLLECTIVE R15, `(.L_x_423) ;  /* 0x000000000f087348 */ /* 0x000fea0003c00000 */
[----:B------:R0:W1:Y:S02]  /*135a0*/  SHFL.IDX P6, R14, R13, R12, R11 ;  /* 0x0000000c0d0e7389 */ /* 0x00006400000c000b */
[----:B01----:R-:W-:Y:S01]  /*135b0*/  ENDCOLLECTIVE ;  /* 0x000000000000791b */ /* 0x003fe20003800000 */
.L_x_423:
[----:B------:R-:W-:Y:S01]  /*135c0*/  IMAD.MOV.U32 R17, RZ, RZ, R14 ;  /* 0x000000ffff117224 */ /* 0x000fe200078e000e */
[----:B------:R-:W-:Y:S06]  /*135d0*/  BRA `(.L_x_424) ;  /* 0xffffffe8007c7947 */ /* 0x000fec000383ffff */
.L_x_370:
[----:B------:R-:W-:Y:S01]  /*135e0*/  BSSY B0, `(.L_x_425) ;  /* 0x0000007000007945 */ /* 0x000fe20003800000 */
[----:B------:R-:W-:Y:S02]  /*135f0*/  IMAD.MOV.U32 R13, RZ, RZ, R2 ;  /* 0x000000ffff0d7224 */ /* 0x000fe400078e0002 */
[----:B------:R-:W-:Y:S02]  /*13600*/  IMAD.MOV.U32 R11, RZ, RZ, 0x1f ;  /* 0x0000001fff0b7424 */ /* 0x000fe400078e00ff */
[----:B------:R-:W-:-:S07]  /*13610*/  IMAD.MOV.U32 R15, RZ, RZ, -0x1 ;  /* 0xffffffffff0f7424 */ /* 0x000fce00078e00ff */
[----:B012---:R-:W-:Y:S05]  /*13620*/  WARPSYNC.COLLECTIVE R15, `(.L_x_426) ;  /* 0x000000000f087348 */ /* 0x007fea0003c00000 */
[----:B------:R3:W4:Y:S02]  /*13630*/  SHFL.IDX P6, R14, R13, R12, R11 ;  /* 0x0000000c0d0e7389 */ /* 0x00072400000c000b */
[----:B01234-:R-:W-:Y:S01]  /*13640*/  ENDCOLLECTIVE ;  /* 0x000000000000791b */ /* 0x01ffe20003800000 */
.L_x_426:
[----:B------:R-:W-:Y:S05]  /*13650*/  BSYNC B0 ;  /* 0x0000000000007941 */ /* 0x000fea0003800000 */
.L_x_425:
[----:B------:R-:W-:Y:S05]  /*13660*/  BRA `(.L_x_369) ;  /* 0xffffffe800747947 */ /* 0x000fea000383ffff */
.L_x_374:
[----:B0-----:R0:W1:Y:S02]  /*13670*/  SYNCS.PHASECHK.TRANS64.TRYWAIT P0, [R0+URZ+0x36820], R3 ;  /* 0x03682003000075a7 */ /* 0x001064000800017f */
[----:B-1----:R-:W-:Y:S05]  /*13680*/  @!P0 NANOSLEEP.SYNCS 0x989680 ;  /* 0x009896800000895d */ /* 0x002fea0003900000 */
[----:B------:R-:W1:Y:S02]  /*13690*/  @!P0 SYNCS.PHASECHK.TRANS64 P0, [R0+URZ+0x36820], R3 ;  /* 0x03682003000085a7 */ /* 0x000e64000800007f */
[----:B-1----:R-:W-:Y:S05]  /*136a0*/  @!P0 BRA `(.L_x_374) ;  /* 0xfffffffc00f08947 */ /* 0x002fea000383ffff */
[----:B------:R-:W-:Y:S05]  /*136b0*/  BRA `(.L_x_427) ;  /* 0xffffffec00587947 */ /* 0x000fea000383ffff */
.L_x_375:
        /* <DEDUP_REMOVED lines=8> */
[----:B0-----:R-:W-:Y:S05]  /*13740*/  WARPSYNC.COLLECTIVE R15, `(.L_x_429) ;  /* 0x000000000f087348 */ /* 0x001fea0003c00000 */
[----:B------:R1:W2:Y:S02]  /*13750*/  SHFL.IDX P6, R14, R13, R12, R11 ;  /* 0x0000000c0d0e7389 */ /* 0x0002a400000c000b */
[----:B012---:R-:W-:Y:S01]  /*13760*/  ENDCOLLECTIVE ;  /* 0x000000000000791b */ /* 0x007fe20003800000 */
.L_x_429:
[----:B------:R-:W-:Y:S05]  /*13770*/  BSYNC B0 ;  /* 0x0000000000007941 */ /* 0x000fea0003800000 */
.L_x_428:
[----:B------:R-:W-:Y:S05]  /*13780*/  BRA `(.L_x_430) ;  /* 0xffffffec00407947 */ /* 0x000fea000383ffff */
.L_x_378:
[----:B------:R-:W-:Y:S01]  /*13790*/  BSSY B1, `(.L_x_431) ;  /* 0x0000006000017945 */ /* 0x000fe20003800000 */
[----:B------:R-:W-:-:S07]  /*137a0*/  IMAD.MOV.U32 R15, RZ, RZ, -0x1 ;  /* 0xffffffffff0f7424 */ /* 0x000fce00078e00ff */
[----:B01----:R-:W-:Y:S05]  /*137b0*/  WARPSYNC.COLLECTIVE R15, `(.L_x_432) ;  /* 0x000000000f0c7348 */ /* 0x003fea0003c00000 */
[----:B------:R-:W-:Y:S02]  /*137c0*/  ELECT P6, UR62, PT ;  /* 0x00000000003e782f */ /* 0x000fe400038c0000 */
[----:B------:R-:W-:Y:S01]  /*137d0*/  MOV R14, UR62 ;  /* 0x0000003e000e7c02 */ /* 0x000fe20008000f00 */
[----:B01----:R-:W-:Y:S10]  /*137e0*/  ENDCOLLECTIVE ;  /* 0x000000000000791b */ /* 0x003ff40003800000 */
.L_x_432:
[----:B------:R-:W-:Y:S05]  /*137f0*/  BSYNC B1 ;  /* 0x0000000000017941 */ /* 0x000fea0003800000 */
.L_x_431:
[----:B------:R-:W-:Y:S05]  /*13800*/  BRA `(.L_x_433) ;  /* 0xffffffec00387947 */ /* 0x000fea000383ffff */
.L_x_380:
[----:B0-----:R0:W1:Y:S02]  /*13810*/  SYNCS.PHASECHK.TRANS64.TRYWAIT P0, [R6+URZ], R5 ;  /* 0x00000005060075a7 */ /* 0x001064000800017f */
[----:B-1----:R-:W-:Y:S05]  /*13820*/  @!P0 NANOSLEEP.SYNCS 0x989680 ;  /* 0x009896800000895d */ /* 0x002fea0003900000 */
[----:B------:R-:W1:Y:S02]  /*13830*/  @!P0 SYNCS.PHASECHK.TRANS64 P0, [R6+URZ], R5 ;  /* 0x00000005060085a7 */ /* 0x000e64000800007f */
[----:B-1----:R-:W-:Y:S05]  /*13840*/  @!P0 BRA `(.L_x_380) ;  /* 0xfffffffc00f08947 */ /* 0x002fea000383ffff */
[----:B------:R-:W-:Y:S05]  /*13850*/  BRA `(.L_x_434) ;  /* 0xffffffec00747947 */ /* 0x000fea000383ffff */
.L_x_381:
[----:B-1----:R1:W2:Y:S02]  /*13860*/  SYNCS.PHASECHK.TRANS64.TRYWAIT P0, [R7+URZ], R2 ;  /* 0x00000002070075a7 */ /* 0x0022a4000800017f */
[----:B--2---:R-:W-:Y:S05]  /*13870*/  @!P0 NANOSLEEP.SYNCS 0x989680 ;  /* 0x009896800000895d */ /* 0x004fea0003900000 */
[----:B------:R-:W2:Y:S02]  /*13880*/  @!P0 SYNCS.PHASECHK.TRANS64 P0, [R7+URZ], R2 ;  /* 0x00000002070085a7 */ /* 0x000ea4000800007f */
[----:B--2---:R-:W-:Y:S05]  /*13890*/  @!P0 BRA `(.L_x_381) ;  /* 0xfffffffc00f08947 */ /* 0x004fea000383ffff */
[----:B------:R-:W-:Y:S05]  /*138a0*/  BRA `(.L_x_435) ;  /* 0xffffffec00687947 */ /* 0x000fea000383ffff */
.L_x_383:
[----:B--2---:R2:W3:Y:S02]  /*138b0*/  SYNCS.PHASECHK.TRANS64.TRYWAIT P0, [R4+URZ], R5 ;  /* 0x00000005040075a7 */ /* 0x0044e4000800017f */
[----:B---3--:R-:W-:Y:S05]  /*138c0*/  @!P0 NANOSLEEP.SYNCS 0x989680 ;  /* 0x009896800000895d */ /* 0x008fea0003900000 */
[----:B------:R-:W3:Y:S02]  /*138d0*/  @!P0 SYNCS.PHASECHK.TRANS64 P0, [R4+URZ], R5 ;  /* 0x00000005040085a7 */ /* 0x000ee4000800007f */
[----:B---3--:R-:W-:Y:S05]  /*138e0*/  @!P0 BRA `(.L_x_383) ;  /* 0xfffffffc00f08947 */ /* 0x008fea000383ffff */
[----:B------:R-:W-:Y:S05]  /*138f0*/  BRA `(.L_x_436) ;  /* 0xffffffec00707947 */ /* 0x000fea000383ffff */
.L_x_437:
        /* <DEDUP_REMOVED lines=16> */
.L_x_2657:


//--------------------- .text._ZN7cutlass13device_kernelIN5flash11enable_sm90INS1_16FlashAttnFwdSm90INS1_25CollectiveMainloopFwdSm90ILi2EN4cute5tupleIJNS5_1CILi1EEES8_S8_EEENS6_IJNS7_ILi128EEENS7_ILi112EEENS7_ILi192EEEEEELi192ENS_6half_tEfNS_4arch4Sm90ELb0ELb0ELb1ELb1ELb0ELb1ELb0ELb1ELb1ELb0ELb0ELb0EEENS1_21CollectiveEpilogueFwdINS6_IJSA_SC_SB_EEES9_SE_SG_Li256ELb1ELb0ELb0ELb0EEENS1_36VarlenDynamicPersistentTileSchedulerILi128ELi112ELi256ELi32ELb0ELb0ELb1ELb0ELb1ELb1EEEEEEEEEvNT_6ParamsE --------------------------
	.section	.text._ZN7cutlass13device_kernelIN5flash11enable_sm90INS1_16FlashAttnFwdSm90INS1_25CollectiveMainloopFwdSm90ILi2EN4cute5tupleIJNS5_1CILi1EEES8_S8_EEENS6_IJNS7_ILi128EEENS7_ILi112EEENS7_ILi192EEEEEELi192ENS_6half_tEfNS_4arch4Sm90ELb0ELb0ELb1ELb1ELb0ELb1ELb0ELb1ELb1ELb0ELb0ELb0EEENS1_21CollectiveEpilogueFwdINS6_IJSA_SC_SB_EEES9_SE_SG_Li256ELb1ELb0ELb0ELb0EEENS1_36VarlenDynamicPersistentTileSchedulerILi128ELi112ELi256ELi32ELb0ELb0ELb1ELb0ELb1ELb1EEEEEEEEEvNT_6ParamsE,"ax",@progbits
	.align	128
.text._ZN7cutlass13device_kernelIN5flash11enable_sm90INS1_16FlashAttnFwdSm90INS1_25CollectiveMainloopFwdSm90ILi2EN4cute5tupleIJNS5_1CILi1EEES8_S8_EEENS6_IJNS7_ILi128EEENS7_ILi112EEENS7_ILi192EEEEEELi192ENS_6half_tEfNS_4arch4Sm90ELb0ELb0ELb1ELb1ELb0ELb1ELb0ELb1ELb1ELb0ELb0ELb0EEENS1_21CollectiveEpilogueFwdINS6_IJSA_SC_SB_EEES9_SE_SG_Li256ELb1ELb0ELb0ELb0EEENS1_36VarlenDynamicPersistentTileSchedulerILi128ELi112ELi256ELi32ELb0ELb0ELb1ELb0ELb1ELb1EEEEEEEEEvNT_6ParamsE:
        .type           _ZN7cutlass13device_kernelIN5flash11enable_sm90INS1_16FlashAttnFwdSm90INS1_25CollectiveMainloopFwdSm90ILi2EN4cute5tupleIJNS5_1CILi1EEES8_S8_EEENS6_IJNS7_ILi128EEENS7_ILi112EEENS7_ILi192EEEEEELi192ENS_6half_tEfNS_4arch4Sm90ELb0ELb0ELb1ELb1ELb0ELb1ELb0ELb1ELb1ELb0ELb0ELb0EEENS1_21CollectiveEpilogueFwdINS6_IJSA_SC_SB_EEES9_SE_SG_Li256ELb1ELb0ELb0ELb0EEENS1_36VarlenDynamicPersistentTileSchedulerILi128ELi112ELi256ELi32ELb0ELb0ELb1ELb0ELb1ELb1EEEEEEEEEvNT_6ParamsE,@function
        .size           _ZN7cutlass13device_kernelIN5flash11enable_sm90INS1_16FlashAttnFwdSm90INS1_25CollectiveMainloopFwdSm90ILi2EN4cute5tupleIJNS5_1CILi1EEES8_S8_EEENS6_IJNS7_ILi128EEENS7_ILi112EEENS7_ILi192EEEEEELi192ENS_6half_tEfNS_4arch4Sm90ELb0ELb0ELb1ELb1ELb0ELb1ELb0ELb1ELb1ELb0ELb0ELb0EEENS1_21CollectiveEpilogueFwdINS6_IJSA_SC_SB_EEES9_SE_SG_Li256ELb1ELb0ELb0ELb0EEENS1_36VarlenDynamicPersistentTileSchedulerILi128ELi112ELi256ELi32ELb0ELb0ELb1ELb0ELb1ELb1EEEEEEEEEvNT_6ParamsE,(.L_x_2658 - _ZN7cutlass13device_kernelIN5flash11enable_sm90INS1_16FlashAttnFwdSm90INS1_25CollectiveMainloopFwdSm90ILi2EN4cute5tupleIJNS5_1CILi1EEES8_S8_EEENS6_IJNS7_ILi128EEENS7_ILi112EEENS7_ILi192EEEEEELi192ENS_6half_tEfNS_4arch4Sm90ELb0ELb0ELb1ELb1ELb0ELb1ELb0ELb1ELb1ELb0ELb0ELb0EEENS1_21CollectiveEpilogueFwdINS6_IJSA_SC_SB_EEES9_SE_SG_Li256ELb1ELb0ELb0ELb0EEENS1_36VarlenDynamicPersistentTileSchedulerILi128ELi112ELi256ELi32ELb0ELb0ELb1ELb0ELb1ELb1EEEEEEEEEvNT_6ParamsE)
        .other          _ZN7cutlass13device_kernelIN5flash11enable_sm90INS1_16FlashAttnFwdSm90INS1_25CollectiveMainloopFwdSm90ILi2EN4cute5tupleIJNS5_1CILi1EEES8_S8_EEENS6_IJNS7_ILi128EEENS7_ILi112EEENS7_ILi192EEEEEELi192ENS_6half_tEfNS_4arch4Sm90ELb0ELb0ELb1ELb1ELb0ELb1ELb0ELb1ELb1ELb0ELb0ELb0EEENS1_21CollectiveEpilogueFwdINS6_IJSA_SC_SB_EEES9_SE_SG_Li256ELb1ELb0ELb0ELb0EEENS1_36VarlenDynamicPersistentTileSchedulerILi128ELi112ELi256ELi32ELb0ELb0ELb1ELb0ELb1ELb1EEEEEEEEEvNT_6ParamsE,@"STO_CUDA_ENTRY STV_DEFAULT"
_ZN7cutlass13device_kernelIN5flash11enable_sm90INS1_16FlashAttnFwdSm90INS1_25CollectiveMainloopFwdSm90ILi2EN4cute5tupleIJNS5_1CILi1EEES8_S8_EEENS6_IJNS7_ILi128EEENS7_ILi112EEENS7_ILi192EEEEEELi192ENS_6half_tEfNS_4arch4Sm90ELb0ELb0ELb1ELb1ELb0ELb1ELb0ELb1ELb1ELb0ELb0ELb0EEENS1_21CollectiveEpilogueFwdINS6_IJSA_SC_SB_EEES9_SE_SG_Li256ELb1ELb0ELb0ELb0EEENS1_36VarlenDynamicPersistentTileSchedulerILi128ELi112ELi256ELi32ELb0ELb0ELb1ELb0ELb1ELb1EEEEEEEEEvNT_6ParamsE:
[----:B------:R-:W0:Y:S02]  /*0000*/  LDC R1, c[0x0][0x28] ;  /* 0x00000a00ff017b82 */ /* 0x000e240000000800 */
[----:B0-----:R-:W-:Y:S01]  /*0010*/  VIADD R1, R1, 0xffffff98 ;  /* 0xffffff9801017836 */ /* 0x001fe20000000000 */
[----:B------:R-:W0:Y:S01]  /*0020*/  S2R R4, SR_TID.X ;  /* 0x0000000000047919 */ /* 0x000e220000002100 */
[----:B------:R-:W-:Y:S01]  /*0030*/  ELECT P0, URZ, PT ;  /* 0x00000000003f782f */ /* 0x000fe20003800000 */
[----:B------:R-:W-:Y:S01]  /*0040*/  BSSY B0, `(.L_x_438) ;  /* 0x0000017000007945 */ /* 0x000fe20003800000 */
[----:B0-----:R-:W-:-:S05]  /*0050*/  SHF.R.U32.HI R0, RZ, 0x5, R4 ;  /* 0x00000005ff007819 */ /* 0x001fca0000011604 */
[----:B------:R-:W0:Y:S02]  /*0060*/  SHFL.IDX PT, R2, R0, RZ, 0x1f ;  /* 0x00001fff00027589 */ /* 0x000e2400000e0000 */
[----:B0-----:R-:W-:Y:S02]  /*0070*/  ISETP.EQ.AND P0, PT, R2, RZ, P0 ;  /* 0x000000ff0200720c */ /* 0x001fe40000702270 */
[----:B------:R-:W-:-:S11]  /*0080*/  SHF.R.U32.HI R2, RZ, 0x7, R4 ;  /* 0x00000007ff027819 */ /* 0x000fd60000011604 */
[----:B------:R-:W-:Y:S05]  /*0090*/  @!P0 BRA `(.L_x_439) ;  /* 0x0000000000448947 */ /* 0x000fea0003800000 */
[----:B------:R-:W-:Y:S02]  /*00a0*/  ULDC.64 UR4, c[0x0][0x198] ;  /* 0x0000660000047ab9 */ /* 0x000fe40000000a00 */
[----:B------:R-:W-:Y:S02]  /*00b0*/  UIADD3 UR6, UP0, UR4, 0x270, URZ ;  /* 0x0000027004067890 */ /* 0x000fe4000ff1e03f */
[----:B------:R-:W-:Y:S02]  /*00c0*/  UIADD3 UR8, UP1, UR4, 0x370, URZ ;  /* 0x0000037004087890 */ /* 0x000fe4000ff3e03f */
[----:B------:R-:W-:Y:S02]  /*00d0*/  UIADD3 UR10, UP2, UR4, 0x470, URZ ;  /* 0x00000470040a7890 */ /* 0x000fe4000ff5e03f */
[----:B------:R-:W-:Y:S02]  /*00e0*/  UIADD3 UR12, UP3, UR4, 0x570, URZ ;  /* 0x00000570040c7890 */ /* 0x000fe4000ff7e03f */
[----:B------:R-:W-:-:S02]  /*00f0*/  UIADD3 UR4, UP4, UR4, 0x670, URZ ;  /* 0x0000067004047890 */ /* 0x000fc4000ff9e03f */
[----:B------:R-:W-:Y:S02]  /*0100*/  UIADD3.X UR7, URZ, UR5, URZ, UP0, !UPT ;  /* 0x000000053f077290 */ /* 0x000fe400087fe43f */
[----:B------:R-:W-:Y:S02]  /*0110*/  UIADD3.X UR9, URZ, UR5, URZ, UP1, !UPT ;  /* 0x000000053f097290 */ /* 0x000fe40008ffe43f */
[----:B------:R-:W-:Y:S02]  /*0120*/  UIADD3.X UR11, URZ, UR5, URZ, UP2, !UPT ;  /* 0x000000053f0b7290 */ /* 0x000fe400097fe43f */
[----:B------:R-:W-:Y:S02]  /*0130*/  UIADD3.X UR13, URZ, UR5, URZ, UP3, !UPT ;  /* 0x000000053f0d7290 */ /* 0x000fe40009ffe43f */
[----:B------:R-:W-:Y:S01]  /*0140*/  UIADD3.X UR5, URZ, UR5, URZ, UP4, !UPT ;  /* 0x000000053f057290 */ /* 0x000fe2000a7fe43f */
[----:B------:R0:W-:Y:S02]  /*0150*/  UTMACCTL.PF [UR6] ;  /* 0x00000000060079b9 */ /* 0x0001e40008040000 */
[----:B------:R0:W-:Y:S02]  /*0160*/  UTMACCTL.PF [UR8] ;  /* 0x00000000080079b9 */ /* 0x0001e40008040000 */
[----:B------:R0:W-:Y:S02]  /*0170*/  UTMACCTL.PF [UR10] ;  /* 0x000000000a0079b9 */ /* 0x0001e40008040000 */
[----:B------:R0:W-:Y:S02]  /*0180*/  UTMACCTL.PF [UR12] ;  /* 0x000000000c0079b9 */ /* 0x0001e40008040000 */
[----:B------:R0:W-:Y:S02]  /*0190*/  UTMACCTL.PF [UR4] ;  /* 0x00000000040079b9 */ /* 0x0001e40008040000 */
[----:B0-----:R-:W-:Y:S01]  /*01a0*/  NOP ;  /* 0x0000000000007918 */ /* 0x001fe20000000000 */
.L_x_439:
[----:B------:R-:W-:Y:S05]  /*01b0*/  BSYNC B0 ;  /* 0x0000000000007941 */ /* 0x000fea0003800000 */
.L_x_438:
[----:B------:R-:W-:Y:S01]  /*01c0*/  VOTEU.ANY UP0, P0 ;  /* 0x00000000003f7886 */ /* 0x000fe20000000100 */
[----:B------:R-:W0:Y:S01]  /*01d0*/  SHFL.IDX PT, R2, R2, RZ, 0x1f ;  /* 0x00001fff02027589 */ /* 0x000e2200000e0000 */
[----:B------:R-:W-:Y:S01]  /*01e0*/  UMOV UR4, 0x1 ;  /* 0x0000000100047882 */ /* 0x000fe20000000000 */
[----:B------:R-:W-:Y:S01]  /*01f0*/  UMOV UR7, 0x100 ;  /* 0x0000010000077882 */ /* 0x000fe20000000000 */
[----:B------:R-:W-:Y:S01]  /*0200*/  VOTEU.ANY UP1, P0 ;  /* 0x00000000003f7886 */ /* 0x000fe20000020100 */
[----:B------:R-:W1:Y:S01]  /*0210*/  @UP0 S2UR UR8, SR_CgaCtaId ;  /* 0x00000000000809c3 */ /* 0x000e620000008800 */
[----:B------:R-:W2:Y:S01]  /*0220*/  SHFL.IDX PT, R3, R0, RZ, 0x1f ;  /* 0x00001fff00037589 */ /* 0x000ea200000e0000 */
[----:B------:R-:W-:Y:S01]  /*0230*/  @UP0 UMOV UR6, 0x400 ;  /* 0x0000040000060882 */ /* 0x000fe20000000000 */
[----:B------:R-:W-:-:S04]  /*0240*/  @UP0 UIADD3 UR4, -UR4, 0x100000, URZ ;  /* 0x0010000004040890 */ /* 0x000fc8000fffe13f */
[----:B------:R-:W-:Y:S02]  /*0250*/  @UP0 USHF.L.U32 UR5, UR4, 0xb, URZ ;  /* 0x0000000b04050899 */ /* 0x000fe4000800063f */
[----:B------:R-:W-:Y:S01]  /*0260*/  @UP0 USHF.L.U32 UR4, UR4, 0x1, URZ ;  /* 0x0000000104040899 */ /* 0x000fe2000800063f */
[----:B------:R-:W-:Y:S01]  /*0270*/  VOTEU.ANY UP2, P0 ;  /* 0x00000000003f7886 */ /* 0x000fe20000040100 */
[----:B0-----:R-:W-:Y:S01]  /*0280*/  R2UR UR9, R2 ;  /* 0x00000000020972ca */ /* 0x001fe200000e0000 */
[----:B-1----:R-:W-:Y:S01]  /*0290*/  @UP0 ULEA UR8, UR8, UR6, 0x18 ;  /* 0x0000000608080291 */ /* 0x002fe2000f8ec03f */
[----:B--2---:R-:W-:Y:S01]  /*02a0*/  ISETP.NE.AND P1, PT, R3, RZ, PT ;  /* 0x000000ff0300720c */ /* 0x004fe20003f25270 */
[----:B------:R-:W-:-:S04]  /*02b0*/  @UP0 UIADD3 UR6, -UR7, 0x100000, URZ ;  /* 0x0010000007060890 */ /* 0x000fc8000fffe13f */
[----:B------:R-:W-:Y:S02]  /*02c0*/  @UP0 USHF.L.U32 UR7, UR6, 0xb, URZ ;  /* 0x0000000b06070899 */ /* 0x000fe4000800063f */
[----:B------:R-:W-:-:S04]  /*02d0*/  @UP0 USHF.L.U32 UR6, UR6, 0x1, URZ ;  /* 0x0000000106060899 */ /* 0x000fc8000800063f */
[----:B------:R-:W-:Y:S01]  /*02e0*/  UISETP.NE.AND UP0, UPT, UR9, URZ, UPT ;  /* 0x0000003f0900728c */ /* 0x000fe2000bf05270 */
[----:B------:R-:W0:Y:S02]  /*02f0*/  FENCE.VIEW.ASYNC.S ;  /* 0x00000000000073c6 */ /* 0x000e240000000000 */
[----:B0-----:R0:W1:Y:S05]  /*0300*/  @UP1 SYNCS.EXCH.64 URZ, [UR8+0x36800], UR4 ;  /* 0x03680004083f15b2 */ /* 0x00106a0008000100 */
[----:B------:R0:W2:Y:S01]  /*0310*/  @UP2 SYNCS.EXCH.64 URZ, [UR8+0x36820], UR6 ;  /* 0x03682006083f25b2 */ /* 0x0000a20008000100 */
[----:B------:R-:W-:Y:S05]  /*0320*/  @P1 BRA `(.L_x_440) ;  /* 0x0000000000481947 */ /* 0x000fea0003800000 */
[----:B0-----:R-:W0:Y:S01]  /*0330*/  S2UR UR5, SR_CgaCtaId ;  /* 0x00000000000579c3 */ /* 0x001e220000008800 */
[----:B------:R-:W-:Y:S01]  /*0340*/  UMOV UR4, 0x400 ;  /* 0x0000040000047882 */ /* 0x000fe20000000000 */
[----:B------:R-:W-:Y:S01]  /*0350*/  UMOV UR6, 0x1 ;  /* 0x0000000100067882 */ /* 0x000fe20000000000 */
[----:B------:R-:W-:Y:S01]  /*0360*/  UMOV UR9, 0x2 ;  /* 0x0000000200097882 */ /* 0x000fe20000000000 */
[----:B------:R-:W-:-:S04]  /*0370*/  UIADD3 UR6, -UR6, 0x100000, URZ ;  /* 0x0010000006067890 */ /* 0x000fc8000fffe13f */
[----:B------:R-:W-:Y:S02]  /*0380*/  USHF.L.U32 UR7, UR6, 0xb, URZ ;  /* 0x0000000b06077899 */ /* 0x000fe4000800063f */
[----:B------:R-:W-:Y:S01]  /*0390*/  USHF.L.U32 UR6, UR6, 0x1, URZ ;  /* 0x0000000106067899 */ /* 0x000fe2000800063f */
[----:B------:R-:W-:Y:S01]  /*03a0*/  ELECT P0, URZ, PT ;  /* 0x00000000003f782f */ /* 0x000fe20003800000 */
[----:B0-----:R-:W-:Y:S02]  /*03b0*/  ULEA UR8, UR5, UR4, 0x18 ;  /* 0x0000000405087291 */ /* 0x001fe4000f8ec03f */
[----:B------:R-:W-:-:S04]  /*03c0*/  UIADD3 UR4, -UR9, 0x100000, URZ ;  /* 0x0010000009047890 */ /* 0x000fc8000fffe13f */
[----:B------:R-:W-:Y:S02]  /*03d0*/  USHF.L.U32 UR5, UR4, 0xb, URZ ;  /* 0x0000000b04057899 */ /* 0x000fe4000800063f */
[----:B------:R-:W-:Y:S01]  /*03e0*/  USHF.L.U32 UR4, UR4, 0x1, URZ ;  /* 0x0000000104047899 */ /* 0x000fe2000800063f */
[----:B------:R-:W0:Y:S03]  /*03f0*/  FENCE.VIEW.ASYNC.S ;  /* 0x00000000000073c6 */ /* 0x000e260000000000 */
[----:B0-----:R3:W4:Y:S08]  /*0400*/  SYNCS.EXCH.64 URZ, [UR8+0x36830], UR6 ;  /* 0x03683006083f75b2 */ /* 0x0017300008000100 */
[----:B------:R3:W0:Y:S01]  /*0410*/  SYNCS.EXCH.64 URZ, [UR8+0x36840], UR4 ;  /* 0x03684004083f75b2 */ /* 0x0006220008000100 */
[----:B------:R3:W0:Y:S01]  /*0420*/  SYNCS.EXCH.64 URZ, [UR8+0x36838], UR6 ;  /* 0x03683806083f75b2 */ /* 0x0006220008000100 */
[----:B------:R3:W0:Y:S02]  /*0430*/  SYNCS.EXCH.64 URZ, [UR8+0x36848], UR4 ;  /* 0x03684804083f75b2 */ /* 0x0006240008000100 */
[----:B---3--:R-:W-:Y:S01]  /*0440*/  NOP ;  /* 0x0000000000007918 */ /* 0x008fe20000000000 */
.L_x_440:
[----:B------:R-:W3:Y:S01]  /*0450*/  SHFL.IDX PT, R2, R0, RZ, 0x1f ;  /* 0x00001fff00027589 */ /* 0x000ee200000e0000 */
[----:B------:R-:W-:Y:S01]  /*0460*/  NOP ;  /* 0x0000000000007918 */ /* 0x000fe20000000000 */
[----:B---3--:R-:W-:-:S13]  /*0470*/  ISETP.NE.AND P0, PT, R2, RZ, PT ;  /* 0x000000ff0200720c */ /* 0x008fda0003f05270 */
[----:B------:R-:W-:Y:S05]  /*0480*/  @P0 BRA `(.L_x_441) ;  /* 0x0000000000480947 */ /* 0x000fea0003800000 */
[----:B0-----:R-:W0:Y:S01]  /*0490*/  S2UR UR5, SR_CgaCtaId ;  /* 0x00000000000579c3 */ /* 0x001e220000008800 */
[----:B------:R-:W-:Y:S01]  /*04a0*/  UMOV UR4, 0x400 ;  /* 0x0000040000047882 */ /* 0x000fe20000000000 */
[----:B------:R-:W-:Y:S01]  /*04b0*/  UMOV UR6, 0x1 ;  /* 0x0000000100067882 */ /* 0x000fe20000000000 */
[----:B------:R-:W-:Y:S01]  /*04c0*/  UMOV UR7, 0x2 ;  /* 0x0000000200077882 */ /* 0x000fe20000000000 */
[----:B------:R-:W-:Y:S01]  /*04d0*/  ELECT P0, URZ, PT ;  /* 0x00000000003f782f */ /* 0x000fe20003800000 */
[----:B0-----:R-:W-:Y:S02]  /*04e0*/  ULEA UR8, UR5, UR4, 0x18 ;  /* 0x0000000405087291 */ /* 0x001fe4000f8ec03f */
[----:B------:R-:W-:-:S04]  /*04f0*/  UIADD3 UR4, -UR6, 0x100000, URZ ;  /* 0x0010000006047890 */ /* 0x000fc8000fffe13f */
[----:B------:R-:W-:Y:S02]  /*0500*/  USHF.L.U32 UR5, UR4, 0xb, URZ ;  /* 0x0000000b04057899 */ /* 0x000fe4000800063f */
[----:B------:R-:W-:Y:S02]  /*0510*/  USHF.L.U32 UR4, UR4, 0x1, URZ ;  /* 0x0000000104047899 */ /* 0x000fe4000800063f */
[----:B------:R-:W-:-:S04]  /*0520*/  UIADD3 UR6, -UR7, 0x100000, URZ ;  /* 0x0010000007067890 */ /* 0x000fc8000fffe13f */
[----:B------:R-:W-:Y:S02]  /*0530*/  USHF.L.U32 UR7, UR6, 0xb, URZ ;  /* 0x0000000b06077899 */ /* 0x000fe4000800063f */
[----:B------:R-:W-:Y:S01]  /*0540*/  USHF.L.U32 UR6, UR6, 0x1, URZ ;  /* 0x0000000106067899 */ /* 0x000fe2000800063f */
[----:B------:R-:W0:Y:S03]  /*0550*/  FENCE.VIEW.ASYNC.S ;  /* 0x00000000000073c6 */ /* 0x000e260000000000 */
[----:B0-----:R3:W0:Y:S08]  /*0560*/  SYNCS.EXCH.64 URZ, [UR8+0x36850], UR4 ;  /* 0x03685004083f75b2 */ /* 0x0016300008000100 */
[----:B------:R3:W0:Y:S01]  /*0570*/  SYNCS.EXCH.64 URZ, [UR8+0x36860], UR6 ;  /* 0x03686006083f75b2 */ /* 0x0006220008000100 */
[----:B------:R3:W0:Y:S01]  /*0580*/  SYNCS.EXCH.64 URZ, [UR8+0x36858], UR4 ;  /* 0x03685804083f75b2 */ /* 0x0006220008000100 */
[----:B------:R3:W0:Y:S02]  /*0590*/  SYNCS.EXCH.64 URZ, [UR8+0x36868], UR6 ;  /* 0x03686806083f75b2 */ /* 0x0006240008000100 */
[----:B---3--:R-:W-:Y:S01]  /*05a0*/  NOP ;  /* 0x0000000000007918 */ /* 0x008fe20000000000 */
.L_x_441:
[----:B------:R-:W3:Y:S01]  /*05b0*/  SHFL.IDX PT, R2, R0, RZ, 0x1f ;  /* 0x00001fff00027589 */ /* 0x000ee200000e0000 */
[----:B------:R-:W-:Y:S01]  /*05c0*/  NOP ;  /* 0x0000000000007918 */ /* 0x000fe20000000000 */
[----:B---3--:R-:W-:-:S13]  /*05d0*/  ISETP.NE.AND P0, PT, R2, RZ, PT ;  /* 0x000000ff0200720c */ /* 0x008fda0003f05270 */
[----:B------:R-:W-:Y:S05]  /*05e0*/  @P0 BRA `(.L_x_442) ;  /* 0x0000000000380947 */ /* 0x000fea0003800000 */
[----:B0-----:R-:W0:Y:S01]  /*05f0*/  S2UR UR5, SR_CgaCtaId ;  /* 0x00000000000579c3 */ /* 0x001e220000008800 */
[----:B------:R-:W-:Y:S01]  /*0600*/  UMOV UR4, 0x400 ;  /* 0x0000040000047882 */ /* 0x000fe20000000000 */
[----:B------:R-:W-:Y:S01]  /*0610*/  UMOV UR7, 0x1 ;  /* 0x0000000100077882 */ /* 0x000fe20000000000 */
[----:B------:R-:W-:Y:S01]  /*0620*/  ELECT P0, URZ, PT ;  /* 0x00000000003f782f */ /* 0x000fe20003800000 */
[----:B0-----:R-:W-:Y:S02]  /*0630*/  ULEA UR6, UR5, UR4, 0x18 ;  /* 0x0000000405067291 */ /* 0x001fe4000f8ec03f */
[----:B------:R-:W-:-:S04]  /*0640*/  UIADD3 UR4, -UR7, 0x100000, URZ ;  /* 0x0010000007047890 */ /* 0x000fc8000fffe13f */
[----:B------:R-:W-:Y:S02]  /*0650*/  USHF.L.U32 UR5, UR4, 0xb, URZ ;  /* 0x0000000b04057899 */ /* 0x000fe4000800063f */
[----:B------:R-:W-:Y:S01]  /*0660*/  USHF.L.U32 UR4, UR4, 0x1, URZ ;  /* 0x0000000104047899 */ /* 0x000fe2000800063f */
[----:B------:R-:W0:Y:S11]  /*0670*/  FENCE.VIEW.ASYNC.S ;  /* 0x00000000000073c6 */ /* 0x000e360000000000 */
[----:B0-----:R3:W0:Y:S01]  /*0680*/  SYNCS.EXCH.64 URZ, [UR6+0x36870], UR4 ;  /* 0x03687004063f75b2 */ /* 0x0016220008000100 */
[----:B------:R3:W0:Y:S01]  /*0690*/  SYNCS.EXCH.64 URZ, [UR6+0x36880], UR4 ;  /* 0x03688004063f75b2 */ /* 0x0006220008000100 */
[----:B------:R3:W0:Y:S01]  /*06a0*/  SYNCS.EXCH.64 URZ, [UR6+0x36878], UR4 ;  /* 0x03687804063f75b2 */ /* 0x0006220008000100 */
[----:B------:R3:W0:Y:S02]  /*06b0*/  SYNCS.EXCH.64 URZ, [UR6+0x36888], UR4 ;  /* 0x03688804063f75b2 */ /* 0x0006240008000100 */
[----:B---3--:R-:W-:Y:S01]  /*06c0*/  NOP ;  /* 0x0000000000007918 */ /* 0x008fe20000000000 */
.L_x_442:
        /* <DEDUP_REMOVED lines=22> */
.L_x_443:
        /* <DEDUP_REMOVED lines=22> */
.L_x_444:
[----:B0-----:R-:W-:Y:S01]  /*0990*/  UMOV UR4, 0x1 ;  /* 0x0000000100047882 */ /* 0x001fe20000000000 */
[----:B------:R-:W-:Y:S01]  /*09a0*/  PLOP3.LUT P0, PT, PT, PT, UP0, 0x80, 0x0 ;  /* 0x000000000000781c */ /* 0x000fe20003f0f008 */
[----:B------:R-:W-:Y:S01]  /*09b0*/  USEL UR4, UR4, 0x2, !UP0 ;  /* 0x0000000204047887 */ /* 0x000fe2000c000000 */
[----:B------:R-:W-:Y:S01]  /*09c0*/  NOP ;  /* 0x0000000000007918 */ /* 0x000fe20000000000 */
[----:B------:R-:W-:Y:S01]  /*09d0*/  ULDC.64 UR60, c[0x0][0x208] ;  /* 0x00008200003c7ab9 */ /* 0x000fe20000000a00 */
[----:B------:R-:W-:Y:S03]  /*09e0*/  BSSY B7, `(.L_x_445) ;  /* 0x00023ba000077945 */ /* 0x000fe60003800000 */
[----:B------:R-:W-:-:S05]  /*09f0*/  IMAD.U32 R2, RZ, RZ, UR4 ;  /* 0x00000004ff027e24 */ /* 0x000fca000f8e00ff */
[----:B------:R0:W-:Y:S01]  /*0a00*/  STL [R1+0x5c], R2 ;  /* 0x00005c0201007387 */ /* 0x0001e20000100800 */
[----:B-12-4-:R-:W-:Y:S06]  /*0a10*/  BAR.SYNC.DEFER_BLOCKING 0x0 ;  /* 0x0000000000007b1d */ /* 0x016fec0000010000 */
[----:B------:R-:W-:Y:S05]  /*0a20*/  @!P0 BRA `(.L_x_446) ;  /* 0x000001dc00708947 */ /* 0x000fea0003800000 */
.L_x_447:
        /* <DEDUP_REMOVED lines=8> */
[----:B-1----:R-:W-:-:S06]  /*0ab0*/  ULEA UR4, UR5, UR4, 0x18 ;  /* 0x0000000405047291 */ /* 0x002fcc000f8ec03f */
[----:B0-----:R-:W-:Y:S01]  /*0ac0*/  MOV R2, UR4 ;  /* 0x0000000400027c02 */ /* 0x001fe20008000f00 */
[----:B------:R-:W-:-:S04]  /*0ad0*/  ULDC UR4, c[0x0][0xc14] ;  /* 0x0003050000047ab9 */ /* 0x000fc80000000800 */
[----:B------:R-:W0:Y:S01]  /*0ae0*/  LDS.128 R148, [R2+0x368d0] ;  /* 0x0368d00002947984 */ /* 0x000e220000000c00 */
[----:B------:R-:W-:Y:S06]  /*0af0*/  BAR.ARV 0x4, 0x120 ;  /* 0x0104800000007b1d */ /* 0x000fec0000002000 */
[----:B0-----:R-:W-:-:S13]  /*0b00*/  ISETP.GE.AND P0, PT, R151, UR4, PT ;  /* 0x0000000497007c0c */ /* 0x001fda000bf06270 */
[----:B------:R-:W-:Y:S05]  /*0b10*/  @P0 BRA `(.L_x_448) ;  /* 0x0000023800980947 */ /* 0x000fea0003800000 */
[----:B------:R-:W2:Y:S01]  /*0b20*/  LDL R0, [R1+0x5c] ;  /* 0x00005c0001007983 */ /* 0x000ea20000100800 */
[----:B------:R-:W-:Y:S01]  /*0b30*/  VIADD R226, R4, 0xffffff80 ;  /* 0xffffff8004e27836 */ /* 0x000fe20000000000 */
[----:B------:R-:W-:Y:S01]  /*0b40*/  R2UR UR4, R2 ;  /* 0x00000000020472ca */ /* 0x000fe200000e0000 */
[----:B------:R-:W-:Y:S01]  /*0b50*/  IMAD.MOV.U32 R223, RZ, RZ, RZ ;  /* 0x000000ffffdf7224 */ /* 0x000fe200078e00ff */
[----:B------:R-:W-:Y:S01]  /*0b60*/  MOV R206, RZ ;  /* 0x000000ff00ce7202 */ /* 0x000fe20000000f00 */
[----:B------:R-:W-:Y:S01]  /*0b70*/  IMAD.MOV.U32 R18, RZ, RZ, RZ ;  /* 0x000000ffff127224 */ /* 0x000fe200078e00ff */
[----:B------:R-:W-:Y:S01]  /*0b80*/  SHF.R.S32.HI R3, RZ, 0x1f, R226 ;  /* 0x0000001fff037819 */ /* 0x000fe200000114e2 */
[----:B------:R-:W-:Y:S01]  /*0b90*/  IMAD.MOV.U32 R211, RZ, RZ, RZ ;  /* 0x000000ffffd37224 */ /* 0x000fe200078e00ff */
[----:B------:R-:W-:Y:S02]  /*0ba0*/  MOV R213, RZ ;  /* 0x000000ff00d57202 */ /* 0x000fe40000000f00 */
[----:B------:R-:W-:-:S02]  /*0bb0*/  LEA.HI R5, R3, R226, RZ, 0x7 ;  /* 0x000000e203057211 */ /* 0x000fc400078f38ff */
[-C--:B------:R-:W-:Y:S02]  /*0bc0*/  LEA.HI R216, R3, R226.reuse, RZ, 0x3 ;  /* 0x000000e203d87211 */ /* 0x080fe400078f18ff */
[----:B------:R-:W-:Y:S01]  /*0bd0*/  LOP3.LUT R7, R5, 0xffffff80, RZ, 0xc0, !PT ;  /* 0xffffff8005077812 */ /* 0x000fe200078ec0ff */
[----:B------:R-:W-:Y:S01]  /*0be0*/  UIADD3 UR4, UR4, 0x15400, URZ ;  /* 0x0001540004047890 */ /* 0x000fe2000fffe03f */
[CC--:B------:R-:W-:Y:S02]  /*0bf0*/  LEA.HI R10, R3.reuse, R226.reuse, RZ, 0x2 ;  /* 0x000000e2030a7211 */ /* 0x0c0fe400078f10ff */
[----:B------:R-:W-:Y:S01]  /*0c00*/  LEA.HI R4, R3, R226, RZ, 0x5 ;  /* 0x000000e203047211 */ /* 0x000fe200078f28ff */
[----:B------:R-:W-:Y:S01]  /*0c10*/  IMAD.IADD R228, R226, 0x1, -R7 ;  /* 0x00000001e2e47824 */ /* 0x000fe200078e0a07 */
[----:B------:R-:W-:Y:S02]  /*0c20*/  LOP3.LUT R9, R216, 0x1ffffff8, RZ, 0xc0, !PT ;  /* 0x1ffffff8d8097812 */ /* 0x000fe400078ec0ff */
[----:B------:R-:W-:-:S02]  /*0c30*/  LOP3.LUT R15, R10, 0xfffffffc, RZ, 0xc0, !PT ;  /* 0xfffffffc0a0f7812 */ /* 0x000fc400078ec0ff */
[----:B------:R-:W-:Y:S01]  /*0c40*/  SHF.R.S32.HI R11, RZ, 0x1f, R228 ;  /* 0x0000001fff0b7819 */ /* 0x000fe200000114e4 */
[----:B------:R-:W-:Y:S01]  /*0c50*/  IMAD.IADD R9, R226, 0x1, -R9 ;  /* 0x00000001e2097824 */ /* 0x000fe200078e0a09 */
[--C-:B------:R-:W-:Y:S02]  /*0c60*/  SHF.R.S32.HI R19, RZ, 0x2, R10.reuse ;  /* 0x00000002ff137819 */ /* 0x100fe4000001140a */
[----:B------:R-:W-:Y:S01]  /*0c70*/  LEA.HI R6, R11, R228, RZ, 0x2 ;  /* 0x000000e40b067211 */ /* 0x000fe200078f10ff */
[----:B------:R-:W-:Y:S01]  /*0c80*/  IMAD.SHL.U32 R214, R9, 0x8, RZ ;  /* 0x0000000809d67824 */ /* 0x000fe200078e00ff */
[----:B------:R-:W-:Y:S01]  /*0c90*/  SHF.R.S32.HI R10, RZ, 0x1f, R10 ;  /* 0x0000001fff0a7819 */ /* 0x000fe2000001140a */
[----:B------:R-:W-:Y:S01]  /*0ca0*/  VIADD R222, R19, 0x40 ;  /* 0x0000004013de7836 */ /* 0x000fe20000000000 */
[--C-:B------:R-:W-:Y:S02]  /*0cb0*/  SHF.R.S32.HI R8, RZ, 0x2, R6.reuse ;  /* 0x00000002ff087819 */ /* 0x100fe40000011406 */
[----:B------:R-:W-:Y:S01]  /*0cc0*/  SHF.R.S32.HI R13, RZ, 0x1f, R6 ;  /* 0x0000001fff0d7819 */ /* 0x000fe20000011406 */
[----:B------:R-:W-:Y:S01]  /*0cd0*/  IMAD.SHL.U32 R207, R222, 0x40, RZ ;  /* 0x00000040decf7824 */ /* 0x000fe200078e00ff */
[----:B------:R-:W-:-:S02]  /*0ce0*/  LEA.HI R10, R10, R19, RZ, 0x3 ;  /* 0x000000130a0a7211 */ /* 0x000fc400078f18ff */
[----:B------:R-:W-:Y:S02]  /*0cf0*/  LEA.HI R13, R13, R8, RZ, 0x3 ;  /* 0x000000080d0d7211 */ /* 0x000fe400078f18ff */
[----:B------:R-:W-:Y:S02]  /*0d00*/  SHF.R.S32.HI R4, RZ, 0x5, R4 ;  /* 0x00000005ff047819 */ /* 0x000fe40000011404 */
[----:B------:R-:W-:Y:S02]  /*0d10*/  LOP3.LUT R10, R10, 0xfffffff8, RZ, 0xc0, !PT ;  /* 0xfffffff80a0a7812 */ /* 0x000fe400078ec0ff */
[----:B------:R-:W-:Y:S01]  /*0d20*/  LOP3.LUT R13, R13, 0xfffffff8, RZ, 0xc0, !PT ;  /* 0xfffffff80d0d7812 */ /* 0x000fe200078ec0ff */
[----:B------:R-:W-:Y:S01]  /*0d30*/  IMAD.SHL.U32 R210, R4, 0x200, RZ ;  /* 0x0000020004d27824 */ /* 0x000fe200078e00ff */
[----:B------:R-:W-:Y:S01]  /*0d40*/  LOP3.LUT R207, R207, 0x1c0, RZ, 0xc0, !PT ;  /* 0x000001c0cfcf7812 */ /* 0x000fe200078ec0ff */
[----:B------:R-:W-:Y:S01]  /*0d50*/  IMAD.IADD R215, R19, 0x1, -R10 ;  /* 0x0000000113d77824 */ /* 0x000fe200078e0a0a */
[----:B------:R-:W-:Y:S01]  /*0d60*/  SHF.R.S32.HI R236, RZ, 0x7, R5 ;  /* 0x00000007ffec7819 */ /* 0x000fe20000011405 */
[----:B------:R-:W-:Y:S01]  /*0d70*/  IMAD.IADD R8, R8, 0x1, -R13 ;  /* 0x0000000108087824 */ /* 0x000fe200078e0a0d */
[----:B------:R-:W-:Y:S01]  /*0d80*/  SHF.R.U32.HI R235, RZ, 0x3, R207 ;  /* 0x00000003ffeb7819 */ /* 0x000fe200000116cf */
[----:B------:R-:W-:Y:S01]  /*0d90*/  IMAD.SHL.U32 R208, R215, 0x40, RZ ;  /* 0x00000040d7d07824 */ /* 0x000fe200078e00ff */
[----:B------:R-:W-:-:S02]  /*0da0*/  LEA.HI R11, R11, R228, RZ, 0x5 ;  /* 0x000000e40b0b7211 */ /* 0x000fc400078f28ff */
[----:B------:R-:W-:Y:S02]  /*0db0*/  LEA.HI R5, R5, R236, RZ, 0x1 ;  /* 0x000000ec05057211 */ /* 0x000fe400078f08ff */
[----:B------:R-:W-:Y:S02]  /*0dc0*/  LOP3.LUT R208, R208, 0x1c0, RZ, 0xc0, !PT ;  /* 0x000001c0d0d07812 */ /* 0x000fe400078ec0ff */
[----:B------:R-:W-:Y:S02]  /*0dd0*/  SHF.R.S32.HI R11, RZ, 0x5, R11 ;  /* 0x00000005ff0b7819 */ /* 0x000fe4000001140b */
[----:B------:R-:W-:Y:S02]  /*0de0*/  SHF.R.U32.HI R209, RZ, 0x3, R208 ;  /* 0x00000003ffd17819 */ /* 0x000fe400000116d0 */
[----:B------:R-:W-:Y:S02]  /*0df0*/  LOP3.LUT R5, R5, 0x3fffffe, RZ, 0xc0, !PT ;  /* 0x03fffffe05057812 */ /* 0x000fe400078ec0ff */
[----:B------:R-:W-:-:S02]  /*0e00*/  LEA R8, R11, R8, 0x4 ;  /* 0x000000080b087211 */ /* 0x000fc400078e20ff */
[----:B------:R-:W-:Y:S02]  /*0e10*/  IADD3 R5, R236, -R5, RZ ;  /* 0x80000005ec057210 */ /* 0x000fe40007ffe0ff */
[----:B------:R-:W-:Y:S02]  /*0e20*/  SHF.R.S32.HI R216, RZ, 0x3, R216 ;  /* 0x00000003ffd87819 */ /* 0x000fe400000114d8 */
[----:B--2---:R-:W-:Y:S02]  /*0e30*/  R2UR UR5, R0 ;  /* 0x00000000000572ca */ /* 0x004fe400000e0000 */
[----:B------:R-:W-:-:S04]  /*0e40*/  LEA.HI R0, R3, R226, RZ, 0x4 ;  /* 0x000000e203007211 */ /* 0x000fc800078f20ff */
[----:B------:R-:W-:Y:S02]  /*0e50*/  SHF.R.S32.HI R7, RZ, 0x4, R0 ;  /* 0x00000004ff077819 */ /* 0x000fe40000011400 */
[C---:B------:R-:W-:Y:S02]  /*0e60*/  LOP3.LUT R3, R0.reuse, 0x3fffff0, RZ, 0xc0, !PT ;  /* 0x03fffff000037812 */ /* 0x040fe400078ec0ff */
[----:B------:R-:W-:Y:S02]  /*0e70*/  LEA.HI R0, R0, R7, RZ, 0x1 ;  /* 0x0000000700007211 */ /* 0x000fe400078f08ff */
[C---:B------:R-:W-:Y:S01]  /*0e80*/  IADD3 R3, R226.reuse, -R3, RZ ;  /* 0x80000003e2037210 */ /* 0x040fe20007ffe0ff */
[----:B------:R-:W-:Y:S01]  /*0e90*/  IMAD.IADD R226, R226, 0x1, -R15 ;  /* 0x00000001e2e27824 */ /* 0x000fe200078e0a0f */
[----:B------:R-:W-:Y:S01]  /*0ea0*/  LOP3.LUT R0, R0, 0x1ffffffe, RZ, 0xc0, !PT ;  /* 0x1ffffffe00007812 */ /* 0x000fe200078ec0ff */
[----:B------:R-:W-:Y:S01]  /*0eb0*/  ULOP3.LUT UR5, UR5, 0x1, URZ, 0xfc, !UPT ;  /* 0x0000000105057892 */ /* 0x000fe2000f8efc3f */
[----:B------:R-:W-:Y:S01]  /*0ec0*/  LEA R3, R4, R3, 0x4 ;  /* 0x0000000304037211 */ /* 0x000fe200078e20ff */
[----:B------:R-:W-:Y:S01]  /*0ed0*/  IMAD.SHL.U32 R16, R226, 0x4, RZ ;  /* 0x00000004e2107824 */ /* 0x000fe200078e00ff */
[----:B------:R-:W-:-:S02]  /*0ee0*/  IADD3 R0, R7, -R0, RZ ;  /* 0x8000000007007210 */ /* 0x000fc40007ffe0ff */
[----:B------:R-:W-:Y:S01]  /*0ef0*/  LOP3.LUT R7, R6, 0x7ffffffc, RZ, 0xc0, !PT ;  /* 0x7ffffffc06077812 */ /* 0x000fe200078ec0ff */
[----:B------:R-:W-:Y:S01]  /*0f00*/  IMAD.MOV.U32 R6, RZ, RZ, -0x2 ;  /* 0xfffffffeff067424 */ /* 0x000fe200078e00ff */
[----:B------:R-:W-:Y:S01]  /*0f10*/  SHF.L.U32 R22, R226, 0x3, RZ ;  /* 0x00000003e2167819 */ /* 0x000fe200000006ff */
[----:B------:R-:W-:Y:S01]  /*0f20*/  IMAD R13, R3, 0x8, R0 ;  /* 0x00000008030d7824 */ /* 0x000fe200078e0200 */
[----:B------:R-:W-:Y:S01]  /*0f30*/  SHF.R.S32.HI R3, RZ, 0x1f, R222 ;  /* 0x0000001fff037819 */ /* 0x000fe200000114de */
[----:B------:R-:W-:Y:S01]  /*0f40*/  IMAD.IADD R7, R228, 0x1, -R7 ;  /* 0x00000001e4077824 */ /* 0x000fe200078e0a07 */
[C---:B------:R-:W-:Y:S01]  /*0f50*/  IADD3 R204, R22.reuse, 0x20, RZ ;  /* 0x0000002016cc7810 */ /* 0x040fe20007ffe0ff */
[----:B------:R-:W-:Y:S01]  /*0f60*/  VIADD R205, R22, 0x40 ;  /* 0x0000004016cd7836 */ /* 0x000fe20000000000 */
[----:B------:R-:W-:Y:S01]  /*0f70*/  LEA.HI R3, R3, R222, RZ, 0x3 ;  /* 0x000000de03037211 */ /* 0x000fe200078f18ff */
[----:B------:R-:W-:Y:S01]  /*0f80*/  IMAD R237, R7, R6, 0x70 ;  /* 0x0000007007ed7424 */ /* 0x000fe200078e0206 */
[----:B------:R-:W-:-:S02]  /*0f90*/  SHF.R.S32.HI R7, RZ, 0x1f, R204 ;  /* 0x0000001fff077819 */ /* 0x000fc400000114cc */
[----:B------:R-:W-:Y:S02]  /*0fa0*/  SHF.R.S32.HI R6, RZ, 0x1f, R205 ;  /* 0x0000001fff067819 */ /* 0x000fe400000114cd */
[CC--:B------:R-:W-:Y:S02]  /*0fb0*/  LEA.HI R0, R7.reuse, R204.reuse, RZ, 0x6 ;  /* 0x000000cc07007211 */ /* 0x0c0fe400078f30ff */
[----:B------:R-:W-:Y:S02]  /*0fc0*/  LEA.HI R7, R7, R204, RZ, 0x3 ;  /* 0x000000cc07077211 */ /* 0x000fe400078f18ff */
[-C--:B------:R-:W-:Y:S01]  /*0fd0*/  LEA.HI R232, R6, R205.reuse, RZ, 0x3 ;  /* 0x000000cd06e87211 */ /* 0x080fe200078f18ff */
[----:B------:R-:W-:Y:S01]  /*0fe0*/  IMAD.SHL.U32 R4, R0, 0x80, RZ ;  /* 0x0000008000047824 */ /* 0x000fe200078e00ff */
[----:B------:R-:W-:Y:S02]  /*0ff0*/  SHF.L.U32 R3, R3, 0x6, RZ ;  /* 0x0000000603037819 */ /* 0x000fe400000006ff */
[----:B------:R-:W-:-:S02]  /*1000*/  LEA.HI R6, R6, R205, RZ, 0x6 ;  /* 0x000000cd06067211 */ /* 0x000fc400078f30ff */
[--C-:B------:R-:W-:Y:S02]  /*1010*/  LOP3.LUT R0, R208, 0x38, R7.reuse, 0xf8, !PT ;  /* 0x00000038d0007812 */ /* 0x100fe400078ef807 */
[----:B------:R-:W-:Y:S01]  /*1020*/  LOP3.LUT R10, R207, 0x38, R7, 0xf8, !PT ;  /* 0x00000038cf0a7812 */ /* 0x000fe200078ef807 */
[----:B------:R-:W-:Y:S01]  /*1030*/  IMAD.SHL.U32 R6, R6, 0x80, RZ ;  /* 0x0000008006067824 */ /* 0x000fe200078e00ff */
[----:B------:R-:W-:Y:S02]  /*1040*/  LOP3.LUT R212, R3, 0xfffffe00, RZ, 0xc0, !PT ;  /* 0xfffffe0003d47812 */ /* 0x000fe400078ec0ff */
[----:B------:R-:W-:Y:S02]  /*1050*/  LOP3.LUT R3, R4, 0xffffe000, RZ, 0xc0, !PT ;  /* 0xffffe00004037812 */ /* 0x000fe400078ec0ff */
[----:B------:R-:W-:Y:S02]  /*1060*/  LOP3.LUT R0, R0, R209, RZ, 0x3c, !PT ;  /* 0x000000d100007212 */ /* 0x000fe400078e3cff */
[----:B------:R-:W-:-:S02]  /*1070*/  LOP3.LUT R10, R10, R235, RZ, 0x3c, !PT ;  /* 0x000000eb0a0a7212 */ /* 0x000fc400078e3cff */
[--C-:B------:R-:W-:Y:S02]  /*1080*/  LOP3.LUT R4, R208, 0x38, R232.reuse, 0xf8, !PT ;  /* 0x00000038d0047812 */ /* 0x100fe400078ef8e8 */
[----:B------:R-:W-:Y:S02]  /*1090*/  LOP3.LUT R12, R207, 0x38, R232, 0xf8, !PT ;  /* 0x00000038cf0c7812 */ /* 0x000fe400078ef8e8 */
[-C--:B------:R-:W-:Y:S02]  /*10a0*/  IADD3 R0, R0, R3.reuse, R210 ;  /* 0x0000000300007210 */ /* 0x080fe40007ffe0d2 */
[----:B------:R-:W-:Y:S02]  /*10b0*/  IADD3 R10, R10, R3, R212 ;  /* 0x000000030a0a7210 */ /* 0x000fe40007ffe0d4 */
[----:B------:R-:W-:Y:S02]  /*10c0*/  LOP3.LUT R3, R6, 0xffffe000, RZ, 0xc0, !PT ;  /* 0xffffe00006037812 */ /* 0x000fe400078ec0ff */
[----:B------:R-:W-:-:S02]  /*10d0*/  LOP3.LUT R4, R4, R209, RZ, 0x3c, !PT ;  /* 0x000000d104047212 */ /* 0x000fc400078e3cff */
[----:B------:R-:W-:Y:S02]  /*10e0*/  LOP3.LUT R12, R12, R235, RZ, 0x3c, !PT ;  /* 0x000000eb0c0c7212 */ /* 0x000fe400078e3cff */
[-C--:B------:R-:W-:Y:S02]  /*10f0*/  IADD3 R4, R4, R3.reuse, R210 ;  /* 0x0000000304047210 */ /* 0x080fe40007ffe0d2 */
[----:B------:R-:W-:Y:S01]  /*1100*/  IADD3 R12, R12, R3, R212 ;  /* 0x000000030c0c7210 */ /* 0x000fe20007ffe0d4 */
[----:B------:R-:W-:Y:S01]  /*1110*/  IMAD R3, R5, 0x40, R8 ;  /* 0x0000004005037824 */ /* 0x000fe200078e0208 */
[----:B------:R-:W-:Y:S02]  /*1120*/  MOV R5, UR4 ;  /* 0x0000000400057c02 */ /* 0x000fe40008000f00 */
[----:B------:R-:W-:Y:S02]  /*1130*/  SHF.R.S32.HI R227, RZ, 0x3, R7 ;  /* 0x00000003ffe37819 */ /* 0x000fe40000011407 */
[----:B------:R0:W-:Y:S01]  /*1140*/  STL [R1+0x54], R3 ;  /* 0x0000540301007387 */ /* 0x0001e20000100800 */
[----:B------:R-:W-:-:S02]  /*1150*/  SHF.R.S32.HI R232, RZ, 0x3, R232 ;  /* 0x00000003ffe87819 */ /* 0x000fc400000114e8 */
[----:B------:R-:W-:Y:S02]  /*1160*/  LEA R234, R0, UR4, 0x1 ;  /* 0x0000000400ea7c11 */ /* 0x000fe4000f8e08ff */
[----:B------:R-:W-:Y:S02]  /*1170*/  LEA R230, R10, UR4, 0x1 ;  /* 0x000000040ae67c11 */ /* 0x000fe4000f8e08ff */
[----:B------:R-:W-:Y:S02]  /*1180*/  LEA R231, R4, UR4, 0x1 ;  /* 0x0000000404e77c11 */ /* 0x000fe4000f8e08ff */
[----:B------:R-:W-:Y:S01]  /*1190*/  LEA R229, R12, UR4, 0x1 ;  /* 0x000000040ce57c11 */ /* 0x000fe2000f8e08ff */
[----:B0-----:R-:W-:-:S05]  /*11a0*/  IMAD.U32 R3, RZ, RZ, UR5 ;  /* 0x00000005ff037e24 */ /* 0x001fca000f8e00ff */
[----:B------:R0:W-:Y:S04]  /*11b0*/  STL [R1+0x48], R3 ;  /* 0x0000480301007387 */ /* 0x0001e80000100800 */
[----:B------:R1:W-:Y:S01]  /*11c0*/  STL [R1+0x50], R5 ;  /* 0x0000500501007387 */ /* 0x0003e20000100800 */
[----:B0-----:R-:W-:Y:S01]  /*11d0*/  LOP3.LUT R3, R207, 0x38, R22, 0xf8, !PT ;  /* 0x00000038cf037812 */ /* 0x001fe200078ef816 */
[----:B-1----:R-:W-:-:S03]  /*11e0*/  IMAD.SHL.U32 R5, R13, 0x8, RZ ;  /* 0x000000080d057824 */ /* 0x002fc600078e00ff */
[----:B------:R-:W-:Y:S02]  /*11f0*/  LOP3.LUT R3, R212, R3, R235, 0xf6, !PT ;  /* 0x00000003d4037212 */ /* 0x000fe400078ef6eb */
[----:B------:R0:W-:Y:S02]  /*1200*/  STL [R1+0x58], R5 ;  /* 0x0000580501007387 */ /* 0x0001e40000100800 */
[----:B------:R-:W-:-:S07]  /*1210*/  LEA R233, R3, UR4, 0x1 ;  /* 0x0000000403e97c11 */ /* 0x000fce000f8e08ff */
.L_x_659:
[----:B0-2--5:R-:W0:Y:S01]  /*1220*/  LDC.64 R4, c[0x0][0xc60] ;  /* 0x00031800ff047b82 */ /* 0x025e220000000a00 */
[----:B------:R-:W-:Y:S01]  /*1230*/  ULDC.64 UR4, c[0x0][0xa28] ;  /* 0x00028a0000047ab9 */ /* 0x000fe20000000a00 */
[----:B------:R-:W-:Y:S01]  /*1240*/  ULDC.64 UR8, c[0x0][0xa18] ;  /* 0x0002860000087ab9 */ /* 0x000fe20000000a00 */
[----:B------:R-:W-:Y:S01]  /*1250*/  ULDC.64 UR6, c[0x0][0xa08] ;  /* 0x0002820000067ab9 */ /* 0x000fe20000000a00 */
[----:B0-----:R-:W-:-:S05]  /*1260*/  IMAD.WIDE R4, R151, 0x4, R4 ;  /* 0x0000000497047825 */ /* 0x001fca00078e0204 */
[----:B------:R-:W2:Y:S01]  /*1270*/  LDG.E R221, desc[UR60][R4.64] ;  /* 0x0000003c04dd7981 */ /* 0x000ea2000c1e1900 */
[----:B------:R-:W-:Y:S01]  /*1280*/  ISETP.NE.U32.AND P2, PT, RZ, UR4, PT ;  /* 0x00000004ff007c0c */ /* 0x000fe2000bf45070 */
[----:B------:R-:W-:Y:S01]  /*1290*/  IMAD.MOV.U32 R0, RZ, RZ, RZ ;  /* 0x000000ffff007224 */ /* 0x000fe200078e00ff */
[----:B------:R-:W-:Y:S01]  /*12a0*/  ISETP.NE.U32.AND P1, PT, RZ, UR8, PT ;  /* 0x00000008ff007c0c */ /* 0x000fe2000bf25070 */
[----:B------:R-:W-:Y:S01]  /*12b0*/  IMAD.MOV.U32 R28, RZ, RZ, RZ ;  /* 0x000000ffff1c7224 */ /* 0x000fe200078e00ff */
[----:B------:R-:W-:Y:S02]  /*12c0*/  ISETP.NE.AND.EX P2, PT, RZ, UR5, PT, P2 ;  /* 0x00000005ff007c0c */ /* 0x000fe4000bf45320 */
[----:B------:R-:W-:Y:S02]  /*12d0*/  ISETP.NE.AND.EX P1, PT, RZ, UR9, PT, P1 ;  /* 0x00000009ff007c0c */ /* 0x000fe4000bf25310 */
[----:B------:R-:W-:-:S04]  /*12e0*/  ISETP.NE.U32.AND P0, PT, RZ, UR6, PT ;  /* 0x00000006ff007c0c */ /* 0x000fc8000bf05070 */
[----:B------:R-:W-:Y:S02]  /*12f0*/  ISETP.NE.AND.EX P0, PT, RZ, UR7, PT, P0 ;  /* 0x00000007ff007c0c */ /* 0x000fe4000bf05300 */
[----:B--2---:R-:W-:-:S03]  /*1300*/  SHF.R.S32.HI R225, RZ, 0x1f, R221 ;  /* 0x0000001fffe17819 */ /* 0x004fc600000114dd */
[C---:B------:R-:W-:Y:S02]  /*1310*/  @P2 LEA R4, P3, R221.reuse, UR4, 0x2 ;  /* 0x00000004dd042c11 */ /* 0x040fe4000f8610ff */
[C---:B------:R-:W-:Y:S02]  /*1320*/  SHF.L.U32 R219, R221.reuse, 0x2, RZ ;  /* 0x00000002dddb7819 */ /* 0x040fe400000006ff */
[C-C-:B------:R-:W-:Y:S01]  /*1330*/  @P2 LEA.HI.X R5, R221.reuse, UR5, R225.reuse, 0x2, P3 ;  /* 0x00000005dd052c11 */ /* 0x140fe200098f14e1 */
[----:B------:R-:W-:Y:S01]  /*1340*/  ULDC UR4, c[0x0][0x288] ;  /* 0x0000a20000047ab9 */ /* 0x000fe20000000800 */
[----:B------:R-:W-:Y:S02]  /*1350*/  SHF.L.U64.HI R220, R221, 0x2, R225 ;  /* 0x00000002dddc7819 */ /* 0x000fe400000102e1 */
[C---:B---3--:R-:W-:Y:S01]  /*1360*/  IADD3 R8, P4, R219.reuse, UR6, RZ ;  /* 0x00000006db087c10 */ /* 0x048fe2000ff9e0ff */
[----:B------:R0:W5:Y:S01]  /*1370*/  @P2 LDG.E R0, desc[UR60][R4.64] ;  /* 0x0000003c04002981 */ /* 0x000162000c1e1900 */
[----:B----4-:R-:W-:-:S02]  /*1380*/  @P1 IADD3 R6, P2, R219, UR8, RZ ;  /* 0x00000008db061c10 */ /* 0x010fc4000ff5e0ff */
[----:B------:R-:W-:Y:S01]  /*1390*/  MOV R154, UR4 ;  /* 0x00000004009a7c02 */ /* 0x000fe20008000f00 */
[----:B------:R-:W-:Y:S01]  /*13a0*/  ULDC.64 UR4, c[0x0][0x3f8] ;  /* 0x0000fe0000047ab9 */ /* 0x000fe20000000a00 */
[C---:B------:R-:W-:Y:S02]  /*13b0*/  IADD3.X R9, R220.reuse, UR7, RZ, P4, !PT ;  /* 0x00000007dc097c10 */ /* 0x040fe4000a7fe4ff */
[----:B------:R-:W-:Y:S01]  /*13c0*/  @P1 IADD3.X R7, R220, UR9, RZ, P2, !PT ;  /* 0x00000009dc071c10 */ /* 0x000fe200097fe4ff */
[----:B------:R-:W-:Y:S02]  /*13d0*/  UISETP.NE.U32.AND UP0, UPT, UR4, URZ, UPT ;  /* 0x0000003f0400728c */ /* 0x000fe4000bf05070 */
[----:B------:R0:W5:Y:S01]  /*13e0*/  @P0 LDG.E R28, desc[UR60][R8.64] ;  /* 0x0000003c081c0981 */ /* 0x000162000c1e1900 */
[----:B------:R-:W-:Y:S01]  /*13f0*/  ULDC UR4, c[0x0][0x404] ;  /* 0x0001010000047ab9 */ /* 0x000fe20000000800 */
[----:B------:R-:W-:Y:S02]  /*1400*/  ULDC.64 UR8, c[0x0][0xa20] ;  /* 0x0002880000087ab9 */ /* 0x000fe40000000a00 */
[----:B------:R0:W5:Y:S01]  /*1410*/  @P1 LDG.E R154, desc[UR60][R6.64] ;  /* 0x0000003c069a1981 */ /* 0x000162000c1e1900 */
[----:B------:R-:W-:Y:S01]  /*1420*/  UISETP.NE.AND.EX UP0, UPT, UR5, URZ, UPT, UP0 ;  /* 0x0000003f0500728c */ /* 0x000fe2000bf05300 */
[----:B------:R-:W-:-:S02]  /*1430*/  ISETP.NE.U32.AND P2, PT, RZ, UR8, PT ;  /* 0x00000008ff007c0c */ /* 0x000fc4000bf45070 */
[----:B------:R-:W-:Y:S01]  /*1440*/  ULDC UR5, c[0x0][0x2e0] ;  /* 0x0000b80000057ab9 */ /* 0x000fe20000000800 */
[----:B------:R-:W-:Y:S01]  /*1450*/  USEL UR4, UR4, 0x1, UP0 ;  /* 0x0000000104047887 */ /* 0x000fe20008000000 */
[----:B------:R-:W-:-:S03]  /*1460*/  ISETP.NE.AND.EX P2, PT, RZ, UR9, PT, P2 ;  /* 0x00000009ff007c0c */ /* 0x000fc6000bf45320 */
[----:B------:R-:W-:-:S03]  /*1470*/  UIMAD UR4, UR4, UR5, URZ ;  /* 0x00000005040472a4 */ /* 0x000fc6000f8e023f */
[----:B------:R-:W-:Y:S01]  /*1480*/  ULDC UR5, c[0x0][0x338] ;  /* 0x0000ce0000057ab9 */ /* 0x000fe20000000800 */
[----:B------:R-:W-:Y:S01]  /*1490*/  IMAD.MOV.U32 R224, RZ, RZ, R149 ;  /* 0x000000ffffe07224 */ /* 0x000fe200078e0095 */
[----:B------:R-:W-:Y:S01]  /*14a0*/  MOV R27, R221 ;  /* 0x000000dd001b7202 */ /* 0x000fe20000000f00 */
[----:B------:R-:W-:Y:S01]  /*14b0*/  IMAD.MOV.U32 R218, RZ, RZ, R150 ;  /* 0x000000ffffda7224 */ /* 0x000fe200078e0096 */
[----:B0-----:R-:W-:Y:S06]  /*14c0*/  @P1 BRA `(.L_x_449) ;  /* 0x0000000000241947 */ /* 0x001fec0003800000 */
[----:B------:R-:W-:Y:S02]  /*14d0*/  ULDC.64 UR6, c[0x0][0xa00] ;  /* 0x0002800000067ab9 */ /* 0x000fe40000000a00 */
[----:B------:R-:W-:-:S04]  /*14e0*/  ISETP.NE.U32.AND P1, PT, RZ, UR6, PT ;  /* 0x00000006ff007c0c */ /* 0x000fc8000bf25070 */
[----:B------:R-:W-:-:S13]  /*14f0*/  ISETP.NE.AND.EX P1, PT, RZ, UR7, PT, P1 ;  /* 0x00000007ff007c0c */ /* 0x000fda000bf25310 */
[----:B------:R-:W-:Y:S05]  /*1500*/  @!P1 BRA `(.L_x_449) ;  /* 0x0000000000149947 */ /* 0x000fea0003800000 */
[----:B------:R-:W0:Y:S02]  /*1510*/  LDC.64 R4, c[0x0][0xa00] ;  /* 0x00028000ff047b82 */ /* 0x000e240000000a00 */
[----:B0-----:R-:W-:-:S05]  /*1520*/  IMAD.WIDE R4, R27, 0x4, R4 ;  /* 0x000000041b047825 */ /* 0x001fca00078e0204 */
[----:B-----5:R-:W2:Y:S04]  /*1530*/  LDG.E R154, desc[UR60][R4.64] ;  /* 0x0000003c049a7981 */ /* 0x020ea8000c1e1900 */
[----:B------:R-:W2:Y:S02]  /*1540*/  LDG.E R3, desc[UR60][R4.64+0x4] ;  /* 0x0000043c04037981 */ /* 0x000ea4000c1e1900 */
[----:B--2---:R-:W-:-:S07]  /*1550*/  IMAD.IADD R154, R3, 0x1, -R154 ;  /* 0x00000001039a7824 */ /* 0x004fce00078e0a9a */
.L_x_449:
[----:B------:R-:W-:Y:S01]  /*1560*/  IMAD.U32 R24, RZ, RZ, UR5 ;  /* 0x00000005ff187e24 */ /* 0x000fe2000f8e00ff */
[----:B------:R-:W-:Y:S01]  /*1570*/  MOV R29, UR4 ;  /* 0x00000004001d7c02 */ /* 0x000fe20008000f00 */
[----:B------:R-:W-:Y:S06]  /*1580*/  @!P2 BRA `(.L_x_450) ;  /* 0x000000000010a947 */ /* 0x000fec0003800000 */
[----:B------:R-:W-:-:S04]  /*1590*/  IADD3 R4, P0, R219, UR8, RZ ;  /* 0x00000008db047c10 */ /* 0x000fc8000ff1e0ff */
[----:B------:R-:W-:-:S05]  /*15a0*/  IADD3.X R5, R220, UR9, RZ, P0, !PT ;  /* 0x00000009dc057c10 */ /* 0x000fca00087fe4ff */
[----:B------:R0:W5:Y:S01]  /*15b0*/  LDG.E R29, desc[UR60][R4.64] ;  /* 0x0000003c041d7981 */ /* 0x000162000c1e1900 */
[----:B------:R-:W-:Y:S05]  /*15c0*/  BRA `(.L_x_451) ;  /* 0x0000000000107947 */ /* 0x000fea0003800000 */
.L_x_450:
[----:B------:R-:W-:Y:S05]  /*15d0*/  @!P0 BRA `(.L_x_451) ;  /* 0x00000000000c8947 */ /* 0x000fea0003800000 */
[----:B------:R-:W2:Y:S04]  /*15e0*/  LDG.E R4, desc[UR60][R8.64] ;  /* 0x0000003c08047981 */ /* 0x000ea8000c1e1900 */
[----:B------:R-:W2:Y:S02]  /*15f0*/  LDG.E R29, desc[UR60][R8.64+0x4] ;  /* 0x0000043c081d7981 */ /* 0x000ea4000c1e1900 */
[----:B--2---:R-:W-:-:S07]  /*1600*/  IMAD.IADD R29, R29, 0x1, -R4 ;  /* 0x000000011d1d7824 */ /* 0x004fce00078e0a04 */
.L_x_451:
[----:B------:R-:W-:Y:S02]  /*1610*/  ULDC.64 UR4, c[0x0][0xa10] ;  /* 0x0002840000047ab9 */ /* 0x000fe40000000a00 */
[----:B------:R-:W-:-:S04]  /*1620*/  ISETP.NE.U32.AND P0, PT, RZ, UR4, PT ;  /* 0x00000004ff007c0c */ /* 0x000fc8000bf05070 */
[----:B------:R-:W-:Y:S01]  /*1630*/  ISETP.NE.AND.EX P0, PT, RZ, UR5, PT, P0 ;  /* 0x00000005ff007c0c */ /* 0x000fe2000bf05300 */
[----:B------:R-:W-:-:S12]  /*1640*/  ULDC.64 UR4, c[0x0][0xa30] ;  /* 0x00028c0000047ab9 */ /* 0x000fd80000000a00 */
[----:B0-----:R-:W0:Y:S02]  /*1650*/  @P0 LDC.64 R4, c[0x0][0xa10] ;  /* 0x00028400ff040b82 */ /* 0x001e240000000a00 */
[----:B0-----:R-:W-:-:S05]  /*1660*/  @P0 IMAD.WIDE R4, R27, 0x4, R4 ;  /* 0x000000041b040825 */ /* 0x001fca00078e0204 */
[----:B------:R-:W2:Y:S04]  /*1670*/  @P0 LDG.E R3, desc[UR60][R4.64] ;  /* 0x0000003c04030981 */ /* 0x000ea8000c1e1900 */
[----:B------:R0:W2:Y:S01]  /*1680*/  @P0 LDG.E R8, desc[UR60][R4.64+0x4] ;  /* 0x0000043c04080981 */ /* 0x0000a2000c1e1900 */
[----:B------:R-:W-:Y:S01]  /*1690*/  ISETP.NE.U32.AND P1, PT, RZ, UR4, PT ;  /* 0x00000004ff007c0c */ /* 0x000fe2000bf25070 */
[----:B-----5:R-:W-:-:S03]  /*16a0*/  IMAD.MOV.U32 R147, RZ, RZ, R29 ;  /* 0x000000ffff937224 */ /* 0x020fc600078e001d */
[----:B------:R-:W-:-:S13]  /*16b0*/  ISETP.NE.AND.EX P1, PT, RZ, UR5, PT, P1 ;  /* 0x00000005ff007c0c */ /* 0x000fda000bf25310 */
[----:B------:R-:W-:-:S04]  /*16c0*/  @P1 IADD3 R6, P2, R219, UR4, RZ ;  /* 0x00000004db061c10 */ /* 0x000fc8000ff5e0ff */
[----:B------:R-:W-:-:S05]  /*16d0*/  @P1 IADD3.X R7, R220, UR5, RZ, P2, !PT ;  /* 0x00000005dc071c10 */ /* 0x000fca00097fe4ff */
[----:B------:R1:W5:Y:S01]  /*16e0*/  @P1 LDG.E R147, desc[UR60][R6.64] ;  /* 0x0000003c06931981 */ /* 0x000362000c1e1900 */
[----:B------:R-:W-:Y:S01]  /*16f0*/  IADD3 R9, R29, -R0, RZ ;  /* 0x800000001d097210 */ /* 0x000fe20007ffe0ff */
[----:B0-----:R-:W-:Y:S01]  /*1700*/  IMAD.MOV.U32 R4, RZ, RZ, RZ ;  /* 0x000000ffff047224 */ /* 0x001fe200078e00ff */
[----:B------:R-:W-:-:S03]  /*1710*/  PLOP3.LUT P2, PT, PT, PT, PT, 0x80, 0x0 ;  /* 0x000000000000781c */ /* 0x000fc60003f4f070 */
[----:B------:R-:W-:-:S05]  /*1720*/  IMAD.MOV R0, RZ, RZ, -R9 ;  /* 0x000000ffff007224 */ /* 0x000fca00078e0a09 */
[----:B------:R-:W-:-:S04]  /*1730*/  VIMNMX R0, RZ, R0, !PT ;  /* 0x00000000ff007248 */ /* 0x000fc80007fe0100 */
[----:B------:R-:W-:-:S05]  /*1740*/  SHF.R.U32.HI R134, RZ, 0x4, R0 ;  /* 0x00000004ff867819 */ /* 0x000fca0000011600 */
[----:B------:R-:W-:-:S04]  /*1750*/  IMAD.WIDE.U32 R134, R134, 0x24924925, RZ ;  /* 0x2492492586867825 */ /* 0x000fc800078e00ff */
[----:B------:R-:W-:-:S05]  /*1760*/  IMAD.MOV.U32 R134, RZ, RZ, R135 ;  /* 0x000000ffff867224 */ /* 0x000fca00078e0087 */
[----:B------:R-:W-:Y:S01]  /*1770*/  MOV R25, R134 ;  /* 0x0000008600197202 */ /* 0x000fe20000000f00 */
[----:B--2---:R-:W-:-:S04]  /*1780*/  @P0 IMAD.IADD R24, R8, 0x1, -R3 ;  /* 0x0000000108180824 */ /* 0x004fc800078e0a03 */
[----:B------:R-:W-:-:S05]  /*1790*/  IMAD.IADD R153, R9, 0x1, R24 ;  /* 0x0000000109997824 */ /* 0x000fca00078e0218 */
[----:B------:R-:W-:-:S05]  /*17a0*/  IADD3 R5, R153, 0x6f, RZ ;  /* 0x0000006f99057810 */ /* 0x000fca0007ffe0ff */
[----:B------:R-:W-:-:S05]  /*17b0*/  IMAD.HI R4, R5, -0x6db6db6d, R4 ;  /* 0x9249249305047827 */ /* 0x000fca00078e0204 */
[----:B------:R-:W-:-:S04]  /*17c0*/  SHF.R.U32.HI R155, RZ, 0x1f, R4 ;  /* 0x0000001fff9b7819 */ /* 0x000fc80000011604 */
[----:B------:R-:W-:-:S05]  /*17d0*/  LEA.HI.SX32 R155, R4, R155, 0x1a ;  /* 0x0000009b049b7211 */ /* 0x000fca00078fd2ff */
[----:B------:R-:W-:-:S05]  /*17e0*/  IMAD R3, R155, 0x70, -R9 ;  /* 0x000000709b037824 */ /* 0x000fca00078e0a09 */
[----:B------:R-:W-:-:S04]  /*17f0*/  VIMNMX R3, R3, R24, PT ;  /* 0x0000001803037248 */ /* 0x000fc80003fe0100 */
[----:B------:R-:W-:-:S13]  /*1800*/  ISETP.GT.AND P0, PT, R3, R0, PT ;  /* 0x000000000300720c */ /* 0x000fda0003f04270 */
[----:B------:R-:W-:Y:S01]  /*1810*/  @P0 IADD3 R5, R3, 0x6f, RZ ;  /* 0x0000006f03050810 */ /* 0x000fe20007ffe0ff */
[----:B------:R-:W-:-:S04]  /*1820*/  @P0 IMAD.MOV.U32 R4, RZ, RZ, RZ ;  /* 0x000000ffff040224 */ /* 0x000fc800078e00ff */
[----:B------:R-:W-:-:S05]  /*1830*/  @P0 IMAD.HI R4, R5, -0x6db6db6d, R4 ;  /* 0x9249249305040827 */ /* 0x000fca00078e0204 */
[----:B------:R-:W-:-:S04]  /*1840*/  @P0 SHF.R.U32.HI R3, RZ, 0x1f, R4 ;  /* 0x0000001fff030819 */ /* 0x000fc80000011604 */
[----:B------:R-:W-:-:S04]  /*1850*/  @P0 LEA.HI.SX32 R25, R4, R3, 0x1a ;  /* 0x0000000304190211 */ /* 0x000fc800078fd2ff */
[----:B------:R-:W-:-:S13]  /*1860*/  ISETP.GT.AND P0, PT, R25, R134, PT ;  /* 0x000000861900720c */ /* 0x000fda0003f04270 */
[----:B-1----:R-:W-:Y:S05]  /*1870*/  @!P0 BRA `(.L_x_452) ;  /* 0x0000008c00008947 */ /* 0x002fea0003800000 */
[----:B------:R-:W-:Y:S01]  /*1880*/  VIADD R0, R2, 0x21400 ;  /* 0x0002140002007836 */ /* 0x000fe20000000000 */
[----:B------:R-:W-:Y:S04]  /*1890*/  BSSY B6, `(.L_x_453) ;  /* 0x0000013000067945 */ /* 0x000fe80003800000 */
[----:B------:R-:W-:-:S13]  /*18a0*/  LOP3.LUT P0, RZ, R0, 0x3ff, RZ, 0xc0, !PT ;  /* 0x000003ff00ff7812 */ /* 0x000fda000780c0ff */
[----:B------:R-:W-:Y:S05]  /*18b0*/  @!P0 BRA `(.L_x_454) ;  /* 0x0000000000408947 */ /* 0x000fea0003800000 */
[----:B------:R-:W-:Y:S01]  /*18c0*/  MOV R0, 0x0 ;  /* 0x0000000000007802 */ /* 0x000fe20000000f00 */
[----:B------:R-:W-:Y:S01]  /*18d0*/  ULDC.64 UR4, c[0x4][0xa8] ;  /* 0x01002a0000047ab9 */ /* 0x000fe20000000a00 */
[----:B------:R-:W-:Y:S01]  /*18e0*/  ULDC.64 UR6, c[0x4][0x18] ;  /* 0x0100060000067ab9 */ /* 0x000fe20000000a00 */
[----:B------:R-:W-:Y:S01]  /*18f0*/  IMAD.U32 R4, RZ, RZ, UR4 ;  /* 0x00000004ff047e24 */ /* 0x000fe2000f8e00ff */
[----:B------:R0:W1:Y:S01]  /*1900*/  LDC.64 R14, c[0x4][R0] ;  /* 0x01000000000e7b82 */ /* 0x0000620000000a00 */
[----:B------:R-:W-:Y:S01]  /*1910*/  MOV R5, UR5 ;  /* 0x0000000500057c02 */ /* 0x000fe20008000f00 */
[----:B------:R-:W-:Y:S01]  /*1920*/  ULDC.64 UR4, c[0x4][0xb0] ;  /* 0x01002c0000047ab9 */ /* 0x000fe20000000a00 */
[----:B------:R-:W-:Y:S01]  /*1930*/  MOV R10, UR6 ;  /* 0x00000006000a7c02 */ /* 0x000fe20008000f00 */
[----:B------:R-:W-:Y:S01]  /*1940*/  IMAD.U32 R6, RZ, RZ, UR4 ;  /* 0x00000004ff067e24 */ /* 0x000fe2000f8e00ff */
[----:B------:R-:W-:Y:S01]  /*1950*/  MOV R12, 0x1 ;  /* 0x00000001000c7802 */ /* 0x000fe20000000f00 */
[----:B------:R-:W-:-:S02]  /*1960*/  IMAD.U32 R7, RZ, RZ, UR5 ;  /* 0x00000005ff077e24 */ /* 0x000fc4000f8e00ff */
[----:B------:R-:W-:Y:S02]  /*1970*/  IMAD.U32 R11, RZ, RZ, UR7 ;  /* 0x00000007ff0b7e24 */ /* 0x000fe4000f8e00ff */
[----:B------:R-:W-:Y:S02]  /*1980*/  IMAD.MOV.U32 R8, RZ, RZ, 0x70 ;  /* 0x00000070ff087424 */ /* 0x000fe400078e00ff */
[----:B0-----:R-:W-:-:S07]  /*1990*/  IMAD.MOV.U32 R13, RZ, RZ, RZ ;  /* 0x000000ffff0d7224 */ /* 0x001fce00078e00ff */
[----:B------:R-:W-:-:S07]  /*19a0*/  LEPC R20, `(.L_x_454) ;  /* 0x000000001014794e */ /* 0x000fce0000000000 */
[----:B-1---5:R-:W-:Y:S05]  /*19b0*/  CALL.ABS.NOINC R14 ;  /* 0x000000000e007343 */ /* 0x022fea0003c00000 */
.L_x_454:
[----:B------:R-:W-:Y:S05]  /*19c0*/  BSYNC B6 ;  /* 0x0000000000067941 */ /* 0x000fea0003800000 */
.L_x_453:
[----:B------:R-:W-:Y:S01]  /*19d0*/  VIADD R26, R2, 0x400 ;  /* 0x00000400021a7836 */ /* 0x000fe20000000000 */
[----:B------:R-:W-:Y:S04]  /*19e0*/  BSSY B6, `(.L_x_455) ;  /* 0x0000013000067945 */ /* 0x000fe80003800000 */
[----:B------:R-:W-:-:S13]  /*19f0*/  LOP3.LUT P0, RZ, R26, 0x3ff, RZ, 0xc0, !PT ;  /* 0x000003ff1aff7812 */ /* 0x000fda000780c0ff */
[----:B------:R-:W-:Y:S05]  /*1a00*/  @!P0 BRA `(.L_x_456) ;  /* 0x0000000000408947 */ /* 0x000fea0003800000 */
        /* <DEDUP_REMOVED lines=8> */
[----:B------:R-:W-:Y:S01]  /*1a90*/  MOV R7, UR5 ;  /* 0x0000000500077c02 */ /* 0x000fe20008000f00 */
[----:B------:R-:W-:Y:S01]  /*1aa0*/  IMAD.U32 R6, RZ, RZ, UR4 ;  /* 0x00000004ff067e24 */ /* 0x000fe2000f8e00ff */
[----:B------:R-:W-:Y:S01]  /*1ab0*/  MOV R8, 0x70 ;  /* 0x0000007000087802 */ /* 0x000fe20000000f00 */
[----:B------:R-:W-:-:S02]  /*1ac0*/  IMAD.U32 R11, RZ, RZ, UR7 ;  /* 0x00000007ff0b7e24 */ /* 0x000fc4000f8e00ff */
[----:B------:R-:W-:Y:S02]  /*1ad0*/  IMAD.MOV.U32 R12, RZ, RZ, 0x1 ;  /* 0x00000001ff0c7424 */ /* 0x000fe400078e00ff */
[----:B0-----:R-:W-:-:S07]  /*1ae0*/  IMAD.MOV.U32 R13, RZ, RZ, RZ ;  /* 0x000000ffff0d7224 */ /* 0x001fce00078e00ff */
[----:B------:R-:W-:-:S07]  /*1af0*/  LEPC R20, `(.L_x_456) ;  /* 0x000000001014794e */ /* 0x000fce0000000000 */
[----:B-1---5:R-:W-:Y:S05]  /*1b00*/  CALL.ABS.NOINC R14 ;  /* 0x000000000e007343 */ /* 0x022fea0003c00000 */
.L_x_456:
[----:B------:R-:W-:Y:S05]  /*1b10*/  BSYNC B6 ;  /* 0x0000000000067941 */ /* 0x000fea0003800000 */
.L_x_455:
[----:B------:R-:W-:Y:S01]  /*1b20*/  ULDC.64 UR4, c[0x0][0x9f8] ;  /* 0x00027e0000047ab9 */ /* 0x000fe20000000a00 */
[----:B------:R-:W0:Y:S01]  /*1b30*/  LDC R0, c[0x0][0x428] ;  /* 0x00010a00ff007b82 */ /* 0x000e220000000800 */
[----:B------:R-:W-:Y:S01]  /*1b40*/  ISETP.NE.U32.AND P0, PT, RZ, UR4, PT ;  /* 0x00000004ff007c0c */ /* 0x000fe2000bf05070 */
[----:B------:R-:W-:-:S06]  /*1b50*/  ULDC UR6, c[0x0][0x2e4] ;  /* 0x0000b90000067ab9 */ /* 0x000fcc0000000800 */
[----:B------:R-:W1:Y:S01]  /*1b60*/  LDC.64 R116, c[0x0][0x2f0] ;  /* 0x0000bc00ff747b82 */ /* 0x000e620000000a00 */
[----:B------:R-:W-:Y:S01]  /*1b70*/  ISETP.NE.AND.EX P0, PT, RZ, UR5, PT, P0 ;  /* 0x00000005ff007c0c */ /* 0x000fe2000bf05300 */
[----:B------:R-:W-:Y:S01]  /*1b80*/  IMAD.IADD R28, R28, 0x1, R29 ;  /* 0x000000011c1c7824 */ /* 0x000fe200078e021d */
[----:B------:R-:W-:Y:S01]  /*1b90*/  SHF.R.S32.HI R23, RZ, 0x1f, R22 ;  /* 0x0000001fff177819 */ /* 0x000fe20000011416 */
[----:B------:R-:W-:-:S04]  /*1ba0*/  ULDC.64 UR8, c[0x0][0xa08] ;  /* 0x0002820000087ab9 */ /* 0x000fc80000000a00 */
[----:B------:R-:W2:Y:S06]  /*1bb0*/  LDC.64 R110, c[0x0][0x3e8] ;  /* 0x0000fa00ff6e7b82 */ /* 0x000eac0000000a00 */
[----:B------:R-:W-:Y:S02]  /*1bc0*/  @P0 IADD3 R4, P1, R219, UR4, RZ ;  /* 0x00000004db040c10 */ /* 0x000fe4000ff3e0ff */
[----:B------:R-:W3:Y:S02]  /*1bd0*/  LDC R127, c[0x0][0x3d4] ;  /* 0x0000f500ff7f7b82 */ /* 0x000ee40000000800 */
[----:B------:R-:W-:Y:S01]  /*1be0*/  @P0 IADD3.X R5, R220, UR5, RZ, P1, !PT ;  /* 0x00000005dc050c10 */ /* 0x000fe20008ffe4ff */
[----:B------:R-:W-:-:S04]  /*1bf0*/  ULDC.64 UR4, c[0x0][0x320] ;  /* 0x0000c80000047ab9 */ /* 0x000fc80000000a00 */
[----:B------:R4:W3:Y:S01]  /*1c00*/  @P0 LDG.E R27, desc[UR60][R4.64] ;  /* 0x0000003c041b0981 */ /* 0x0008e2000c1e1900 */
[----:B0-----:R-:W-:Y:S01]  /*1c10*/  ISETP.NE.AND P0, PT, R0, 0x1, PT ;  /* 0x000000010000780c */ /* 0x001fe20003f05270 */
[----:B------:R-:W0:Y:S01]  /*1c20*/  LDC.64 R104, c[0x0][0x3d8] ;  /* 0x0000f600ff687b82 */ /* 0x000e220000000a00 */
[----:B------:R-:W-:Y:S01]  /*1c30*/  ISETP.GE.AND P2, PT, R204, UR6, PT ;  /* 0x00000006cc007c0c */ /* 0x000fe2000bf46270 */
[----:B------:R-:W3:Y:S01]  /*1c40*/  S2R R156, SR_TID.X ;  /* 0x00000000009c7919 */ /* 0x000ee20000002100 */
[----:B------:R-:W-:Y:S01]  /*1c50*/  ISETP.GE.AND P1, PT, R22, UR6, PT ;  /* 0x0000000616007c0c */ /* 0x000fe2000bf26270 */
[----:B-1----:R-:W-:Y:S01]  /*1c60*/  IMAD R135, R117, 0x70, RZ ;  /* 0x0000007075877824 */ /* 0x002fe200078e02ff */
[----:B------:R-:W-:Y:S01]  /*1c70*/  SEL R0, RZ, 0xffffffff, P2 ;  /* 0xffffffffff007807 */ /* 0x000fe20001000000 */
[----:B------:R-:W-:Y:S01]  /*1c80*/  IMAD.SHL.U32 R139, R116, 0x40, RZ ;  /* 0x00000040748b7824 */ /* 0x000fe200078e00ff */
[----:B------:R-:W-:Y:S01]  /*1c90*/  SEL R3, RZ, 0x1, P1 ;  /* 0x00000001ff037807 */ /* 0x000fe20000800000 */
[----:B--2---:R-:W-:Y:S01]  /*1ca0*/  IMAD.WIDE.U32 R112, R19, R110, R22 ;  /* 0x0000006e13707225 */ /* 0x004fe200078e0016 */
[----:B----4-:R-:W-:-:S02]  /*1cb0*/  SHF.L.U32 R4, R0, 0x1, RZ ;  /* 0x0000000100047819 */ /* 0x010fc400000006ff */
[----:B------:R-:W-:Y:S01]  /*1cc0*/  ISETP.GE.AND P1, PT, R205, UR6, PT ;  /* 0x00000006cd007c0c */ /* 0x000fe2000bf26270 */
[----:B------:R-:W1:Y:S01]  /*1cd0*/  @P0 LDC R7, c[0x0][0x42c] ;  /* 0x00010b00ff070b82 */ /* 0x000e620000000800 */
[----:B------:R-:W-:Y:S01]  /*1ce0*/  LOP3.LUT R4, R4, 0x2, R3, 0xe2, !PT ;  /* 0x0000000204047812 */ /* 0x000fe200078ee203 */
[----:B------:R-:W-:Y:S01]  /*1cf0*/  VIADD R0, R22, 0x60 ;  /* 0x0000006016007836 */ /* 0x000fe20000000000 */
[----:B------:R-:W-:Y:S01]  /*1d00*/  SEL R5, RZ, 0x4, P1 ;  /* 0x00000004ff057807 */ /* 0x000fe20000800000 */
[----:B------:R-:W-:Y:S01]  /*1d10*/  IMAD R137, R111, 0x70, RZ ;  /* 0x000000706f897824 */ /* 0x000fe200078e02ff */
[----:B------:R-:W-:Y:S02]  /*1d20*/  SHF.R.S32.HI R15, RZ, 0x1f, R28 ;  /* 0x0000001fff0f7819 */ /* 0x000fe4000001141c */
[----:B------:R-:W-:Y:S01]  /*1d30*/  ISETP.GE.AND P2, PT, R0, UR6, PT ;  /* 0x0000000600007c0c */ /* 0x000fe2000bf46270 */
[----:B------:R-:W2:Y:S01]  /*1d40*/  @P0 LDC R8, c[0x0][0x430] ;  /* 0x00010c00ff080b82 */ /* 0x000ea20000000800 */
[----:B------:R-:W-:Y:S01]  /*1d50*/  SHF.R.S32.HI R17, RZ, 0x1f, R16 ;  /* 0x0000001fff117819 */ /* 0x000fe20000011410 */
[----:B------:R-:W-:Y:S01]  /*1d60*/  IMAD R10, R15, R116, RZ ;  /* 0x000000740f0a7224 */ /* 0x000fe200078e02ff */
[----:B------:R-:W-:Y:S01]  /*1d70*/  SEL R6, RZ, 0x8, P2 ;  /* 0x00000008ff067807 */ /* 0x000fe20001000000 */
[----:B0-----:R-:W-:Y:S01]  /*1d80*/  IMAD.WIDE.U32 R106, R19, R104, R22 ;  /* 0x00000068136a7225 */ /* 0x001fe200078e0016 */
[----:B---3--:R-:W-:-:S02]  /*1d90*/  ISETP.GE.AND P1, PT, R204, R127, PT ;  /* 0x0000007fcc00720c */ /* 0x008fc40003f26270 */
[----:B------:R-:W-:Y:S01]  /*1da0*/  LOP3.LUT R31, R6, R4, R5, 0xfe, !PT ;  /* 0x00000004061f7212 */ /* 0x000fe200078efe05 */
[----:B------:R-:W-:Y:S01]  /*1db0*/  IMAD R11, R28, R117, R10 ;  /* 0x000000751c0b7224 */ /* 0x000fe200078e020a */
[----:B------:R-:W-:Y:S01]  /*1dc0*/  ISETP.GE.AND P3, PT, R205, R127, PT ;  /* 0x0000007fcd00720c */ /* 0x000fe20003f66270 */
[--C-:B------:R-:W-:Y:S01]  /*1dd0*/  IMAD.WIDE.U32 R114, R19, R110, R16.reuse ;  /* 0x0000006e13727225 */ /* 0x100fe200078e0010 */
[----:B------:R-:W-:Y:S02]  /*1de0*/  LOP3.LUT P2, RZ, R215, 0x4, RZ, 0xc0, !PT ;  /* 0x00000004d7ff7812 */ /* 0x000fe4000784c0ff */
[----:B------:R-:W-:Y:S01]  /*1df0*/  P2R R102, PR, RZ, 0x8 ;  /* 0x00000008ff667803 */ /* 0x000fe20000000000 */
[----:B------:R-:W-:Y:S01]  /*1e00*/  IMAD.WIDE.U32 R108, R19, R104, R16 ;  /* 0x00000068136c7225 */ /* 0x000fe200078e0010 */
[----:B------:R-:W-:Y:S02]  /*1e10*/  SHF.L.U64.HI R138, R116, 0x6, R117 ;  /* 0x00000006748a7819 */ /* 0x000fe40000010275 */
[----:B------:R-:W-:Y:S01]  /*1e20*/  SHF.R.S32.HI R151, RZ, 0x1f, R222 ;  /* 0x0000001fff977819 */ /* 0x000fe200000114de */
[----:B-1----:R-:W-:Y:S01]  /*1e30*/  @P0 IMAD.HI.U32 R3, R150, R7, RZ ;  /* 0x0000000796030227 */ /* 0x002fe200078e00ff */
[----:B------:R-:W-:-:S04]  /*1e40*/  LEA.HI R156, R156, 0x8, RZ, 0x19 ;  /* 0x000000089c9c7811 */ /* 0x000fc800078fc8ff */
[----:B--2---:R-:W-:Y:S02]  /*1e50*/  @P0 SHF.R.U32.HI R150, RZ, R8, R3 ;  /* 0x00000008ff960219 */ /* 0x004fe40000011603 */
[----:B------:R-:W-:Y:S02]  /*1e60*/  IADD3 R3, R22, 0x80, RZ ;  /* 0x0000008016037810 */ /* 0x000fe40007ffe0ff */
[----:B------:R-:W-:Y:S01]  /*1e70*/  SHF.R.S32.HI R9, RZ, 0x1f, R150 ;  /* 0x0000001fff097819 */ /* 0x000fe20000011496 */
[----:B------:R-:W-:Y:S01]  /*1e80*/  IMAD.WIDE.U32 R6, R150, UR4, R22 ;  /* 0x0000000496067c25 */ /* 0x000fe2000f8e0016 */
[----:B------:R-:W-:-:S03]  /*1e90*/  ISETP.GE.AND P0, PT, R3, UR6, PT ;  /* 0x0000000603007c0c */ /* 0x000fc6000bf06270 */
[----:B------:R-:W-:Y:S01]  /*1ea0*/  IMAD R5, R9, UR4, RZ ;  /* 0x0000000409057c24 */ /* 0x000fe2000f8e02ff */
[----:B------:R-:W-:Y:S02]  /*1eb0*/  SEL R8, RZ, 0x10, P0 ;  /* 0x00000010ff087807 */ /* 0x000fe40000000000 */
[----:B------:R-:W-:Y:S01]  /*1ec0*/  ISETP.NE.U32.AND P0, PT, RZ, UR8, PT ;  /* 0x00000008ff007c0c */ /* 0x000fe2000bf05070 */
[----:B------:R-:W-:Y:S01]  /*1ed0*/  IMAD R119, R150, UR5, R5 ;  /* 0x0000000596777c24 */ /* 0x000fe2000f8e0205 */
[----:B------:R-:W-:Y:S01]  /*1ee0*/  ULDC.64 UR4, c[0x0][0x2f8] ;  /* 0x0000be0000047ab9 */ /* 0x000fe20000000a00 */
[----:B------:R-:W-:Y:S01]  /*1ef0*/  IMAD.WIDE.U32 R4, R28, R116, RZ ;  /* 0x000000741c047225 */ /* 0x000fe200078e00ff */
[----:B------:R-:W-:Y:S02]  /*1f00*/  MOV R118, R6 ;  /* 0x0000000600767202 */ /* 0x000fe40000000f00 */
[----:B------:R-:W-:Y:S01]  /*1f10*/  ISETP.NE.AND.EX P0, PT, RZ, UR9, PT, P0 ;  /* 0x00000009ff007c0c */ /* 0x000fe2000bf05300 */
[----:B------:R-:W-:Y:S01]  /*1f20*/  IMAD.IADD R5, R5, 0x1, R11 ;  /* 0x0000000105057824 */ /* 0x000fe200078e020b */
[----:B------:R-:W-:Y:S01]  /*1f30*/  LOP3.LUT R31, R31, R8, RZ, 0xfc, !PT ;  /* 0x000000081f1f7212 */ /* 0x000fe200078efcff */
[----:B------:R-:W-:-:S02]  /*1f40*/  IMAD R9, R9, UR4, RZ ;  /* 0x0000000409097c24 */ /* 0x000fc4000f8e02ff */
[----:B------:R-:W-:-:S04]  /*1f50*/  IMAD.WIDE.U32 R4, R150, UR4, R4 ;  /* 0x0000000496047c25 */ /* 0x000fc8000f8e0004 */
[----:B------:R-:W-:Y:S01]  /*1f60*/  IMAD R9, R150, UR5, R9 ;  /* 0x0000000596097c24 */ /* 0x000fe2000f8e0209 */
[----:B------:R-:W-:Y:S01]  /*1f70*/  SHF.R.S32.HI R150, RZ, 0x1f, R19 ;  /* 0x0000001fff967819 */ /* 0x000fe20000011413 */
[----:B------:R-:W-:Y:S01]  /*1f80*/  ULDC.64 UR4, c[0x0][0x300] ;  /* 0x0000c00000047ab9 */ /* 0x000fe20000000a00 */
[----:B------:R-:W-:Y:S02]  /*1f90*/  IMAD.IADD R119, R7, 0x1, R119 ;  /* 0x0000000107777824 */ /* 0x000fe400078e0277 */
[----:B------:R-:W-:Y:S01]  /*1fa0*/  IMAD.IADD R5, R5, 0x1, R9 ;  /* 0x0000000105057824 */ /* 0x000fe200078e0209 */
[----:B------:R-:W-:Y:S02]  /*1fb0*/  SHF.R.S32.HI R6, RZ, 0x1f, R27 ;  /* 0x0000001fff067819 */ /* 0x000fe4000001141b */
[----:B------:R-:W-:Y:S01]  /*1fc0*/  SEL R9, R27, RZ, !P0 ;  /* 0x000000ff1b097207 */ /* 0x000fe20004000000 */
[----:B------:R-:W-:Y:S01]  /*1fd0*/  IMAD R27, R105, 0x70, RZ ;  /* 0x00000070691b7824 */ /* 0x000fe200078e02ff */
[----:B------:R-:W-:Y:S01]  /*1fe0*/  SEL R8, R6, RZ, !P0 ;  /* 0x000000ff06087207 */ /* 0x000fe20004000000 */
[----:B------:R-:W-:-:S02]  /*1ff0*/  IMAD R6, R150, R110, RZ ;  /* 0x0000006e96067224 */ /* 0x000fc400078e02ff */
[----:B------:R-:W-:-:S04]  /*2000*/  IMAD.WIDE.U32 R120, R9, UR4, R4 ;  /* 0x0000000409787c25 */ /* 0x000fc8000f8e0004 */
[----:B------:R-:W-:Y:S02]  /*2010*/  IMAD R10, R8, UR4, RZ ;  /* 0x00000004080a7c24 */ /* 0x000fe4000f8e02ff */
[----:B------:R-:W-:Y:S02]  /*2020*/  IMAD R11, R19, R111, R6 ;  /* 0x0000006f130b7224 */ /* 0x000fe400078e0206 */
[----:B------:R-:W-:Y:S01]  /*2030*/  IMAD R13, R9, UR5, R10 ;  /* 0x00000005090d7c24 */ /* 0x000fe2000f8e020a */
[----:B------:R-:W-:Y:S01]  /*2040*/  ULDC.64 UR4, c[0x0][0x328] ;  /* 0x0000ca0000047ab9 */ /* 0x000fe20000000a00 */
[-C--:B------:R-:W-:Y:S02]  /*2050*/  IMAD R4, R150, R116.reuse, RZ ;  /* 0x0000007496047224 */ /* 0x080fe400078e02ff */
[----:B------:R-:W-:-:S04]  /*2060*/  IMAD.WIDE.U32 R6, R19, R116, R22 ;  /* 0x0000007413067225 */ /* 0x000fc800078e0016 */
[----:B------:R-:W-:Y:S01]  /*2070*/  IMAD R21, R19, R117, R4 ;  /* 0x0000007513157224 */ /* 0x000fe200078e0204 */
[----:B------:R-:W-:Y:S01]  /*2080*/  IADD3 R4, R121, R13, RZ ;  /* 0x0000000d79047210 */ /* 0x000fe20007ffe0ff */
[----:B------:R-:W-:Y:S01]  /*2090*/  IMAD R8, R8, UR4, RZ ;  /* 0x0000000408087c24 */ /* 0x000fe2000f8e02ff */
[----:B------:R-:W-:Y:S01]  /*20a0*/  IADD3 R5, P0, R120, R6, RZ ;  /* 0x0000000678057210 */ /* 0x000fe20007f1e0ff */
[----:B------:R-:W-:-:S03]  /*20b0*/  IMAD.WIDE.U32 R118, R9, UR4, R118 ;  /* 0x0000000409767c25 */ /* 0x000fc6000f8e0076 */
[----:B------:R-:W-:Y:S01]  /*20c0*/  IADD3.X R6, R4, R7, R21, P0, !PT ;  /* 0x0000000704067210 */ /* 0x000fe200007fe415 */
[----:B------:R-:W-:Y:S01]  /*20d0*/  IMAD R41, R9, UR5, R8 ;  /* 0x0000000509297c24 */ /* 0x000fe2000f8e0208 */
[----:B------:R-:W-:Y:S01]  /*20e0*/  ISETP.GE.AND P0, PT, R22, R127, PT ;  /* 0x0000007f1600720c */ /* 0x000fe20003f06270 */
[----:B------:R-:W-:Y:S01]  /*20f0*/  IMAD R8, R150, R104, RZ ;  /* 0x0000006896087224 */ /* 0x000fe200078e02ff */
[----:B------:R-:W-:Y:S01]  /*2100*/  SEL R9, R127, RZ, P1 ;  /* 0x000000ff7f097207 */ /* 0x000fe20000800000 */
[----:B------:R-:W-:Y:S01]  /*2110*/  IMAD.IADD R115, R115, 0x1, R11 ;  /* 0x0000000173737824 */ /* 0x000fe200078e020b */
[----:B------:R-:W-:Y:S01]  /*2120*/  SEL R7, R127, RZ, P0 ;  /* 0x000000ff7f077207 */ /* 0x000fe20000000000 */
[----:B------:R-:W-:Y:S01]  /*2130*/  IMAD.IADD R113, R11, 0x1, R113 ;  /* 0x000000010b717824 */ /* 0x000fe200078e0271 */
[----:B------:R-:W-:Y:S01]  /*2140*/  IADD3 R40, R119, R41, RZ ;  /* 0x0000002977287210 */ /* 0x000fe20007ffe0ff */
[----:B------:R-:W-:Y:S01]  /*2150*/  IMAD R11, R19, R105, R8 ;  /* 0x00000069130b7224 */ /* 0x000fe200078e0208 */
[----:B------:R-:W-:Y:S01]  /*2160*/  SEL R8, R127, RZ, P3 ;  /* 0x000000ff7f087207 */ /* 0x000fe20001800000 */
[----:B------:R-:W-:Y:S01]  /*2170*/  IMAD.IADD R7, R22, 0x1, R7 ;  /* 0x0000000116077824 */ /* 0x000fe200078e0207 */
[----:B------:R-:W-:Y:S01]  /*2180*/  IADD3 R122, P3, R19, R28, RZ ;  /* 0x0000001c137a7210 */ /* 0x000fe20007f7e0ff */
[----:B------:R-:W-:Y:S01]  /*2190*/  IMAD.IADD R9, R204, 0x1, R9 ;  /* 0x00000001cc097824 */ /* 0x000fe200078e0209 */
[----:B------:R-:W-:Y:S01]  /*21a0*/  IADD3 R13, R205, R8, RZ ;  /* 0x00000008cd0d7210 */ /* 0x000fe20007ffe0ff */
[----:B------:R-:W-:Y:S01]  /*21b0*/  IMAD.IADD R109, R109, 0x1, R11 ;  /* 0x000000016d6d7824 */ /* 0x000fe200078e020b */
[----:B------:R-:W-:Y:S01]  /*21c0*/  SHF.R.S32.HI R8, RZ, 0x1f, R7 ;  /* 0x0000001fff087819 */ /* 0x000fe20000011407 */
[----:B-----5:R-:W-:Y:S01]  /*21d0*/  IMAD.WIDE.U32 R112, R147, R110, R112 ;  /* 0x0000006e93707225 */ /* 0x020fe200078e0070 */
[----:B------:R-:W-:-:S02]  /*21e0*/  SHF.R.S32.HI R10, RZ, 0x1f, R9 ;  /* 0x0000001fff0a7819 */ /* 0x000fc40000011409 */
[CC--:B------:R-:W-:Y:S01]  /*21f0*/  LEA.HI R21, R8.reuse, R7.reuse, RZ, 0x3 ;  /* 0x0000000708157211 */ /* 0x0c0fe200078f18ff */
[C---:B------:R-:W-:Y:S01]  /*2200*/  IMAD.WIDE.U32 R108, R147.reuse, R104, R108 ;  /* 0x00000068936c7225 */ /* 0x040fe200078e006c */
[----:B------:R-:W-:Y:S02]  /*2210*/  LEA.HI R7, R8, R7, RZ, 0x6 ;  /* 0x0000000708077211 */ /* 0x000fe400078f30ff */
[CC--:B------:R-:W-:Y:S01]  /*2220*/  LEA.HI R8, R10.reuse, R9.reuse, RZ, 0x6 ;  /* 0x000000090a087211 */ /* 0x0c0fe200078f30ff */
[----:B------:R-:W-:Y:S01]  /*2230*/  IMAD.WIDE.U32 R114, R147, R110, R114 ;  /* 0x0000006e93727225 */ /* 0x000fe200078e0072 */
[----:B------:R-:W-:Y:S02]  /*2240*/  LEA.HI R29, R10, R9, RZ, 0x3 ;  /* 0x000000090a1d7211 */ /* 0x000fe400078f18ff */
[----:B------:R-:W-:Y:S01]  /*2250*/  SHF.R.S32.HI R9, RZ, 0x6, R8 ;  /* 0x00000006ff097819 */ /* 0x000fe20000011408 */
[----:B------:R-:W-:Y:S01]  /*2260*/  IMAD.WIDE.U32 R116, R116, 0x70, RZ ;  /* 0x0000007074747825 */ /* 0x000fe200078e00ff */
[----:B------:R-:W-:-:S02]  /*2270*/  SHF.R.S32.HI R14, RZ, 0x1f, R13 ;  /* 0x0000001fff0e7819 */ /* 0x000fc4000001140d */
[----:B------:R-:W-:Y:S01]  /*2280*/  LOP3.LUT R10, R208, 0x38, R29, 0xf8, !PT ;  /* 0x00000038d00a7812 */ /* 0x000fe200078ef81d */
[C---:B------:R-:W-:Y:S01]  /*2290*/  IMAD R145, R9.reuse, 0x1c00, R210 ;  /* 0x00001c0009917824 */ /* 0x040fe200078e02d2 */
[----:B------:R-:W-:Y:S01]  /*22a0*/  SHF.R.S32.HI R7, RZ, 0x6, R7 ;  /* 0x00000006ff077819 */ /* 0x000fe20000011407 */
[----:B------:R-:W-:Y:S01]  /*22b0*/  IMAD R142, R9, 0x1c00, R212 ;  /* 0x00001c00098e7824 */ /* 0x000fe200078e02d4 */
[----:B------:R-:W-:Y:S01]  /*22c0*/  LEA.HI R30, R14, R13, RZ, 0x3 ;  /* 0x0000000d0e1e7211 */ /* 0x000fe200078f18ff */
[----:B------:R-:W-:Y:S01]  /*22d0*/  IMAD.SHL.U32 R127, R127, 0x2, RZ ;  /* 0x000000027f7f7824 */ /* 0x000fe200078e00ff */
[--C-:B------:R-:W-:Y:S01]  /*22e0*/  LOP3.LUT R8, R208, 0x38, R21.reuse, 0xf8, !PT ;  /* 0x00000038d0087812 */ /* 0x100fe200078ef815 */
[----:B------:R-:W-:Y:S01]  /*22f0*/  IMAD R146, R7, 0x1c00, R210 ;  /* 0x00001c0007927824 */ /* 0x000fe200078e02d2 */
[----:B------:R-:W-:Y:S01]  /*2300*/  LOP3.LUT R12, R207, 0x38, R21, 0xf8, !PT ;  /* 0x00000038cf0c7812 */ /* 0x000fe200078ef815 */
[----:B------:R-:W-:Y:S01]  /*2310*/  IMAD R144, R7, 0x1c00, R212 ;  /* 0x00001c0007907824 */ /* 0x000fe200078e02d4 */
[----:B------:R-:W-:Y:S01]  /*2320*/  LOP3.LUT R10, R10, R209, RZ, 0x3c, !PT ;  /* 0x000000d10a0a7212 */ /* 0x000fe200078e3cff */
[----:B------:R-:W-:Y:S01]  /*2330*/  IMAD.IADD R135, R117, 0x1, R135 ;  /* 0x0000000175877824 */ /* 0x000fe200078e0287 */
[----:B------:R-:W-:-:S02]  /*2340*/  LEA.HI R13, R14, R13, RZ, 0x6 ;  /* 0x0000000d0e0d7211 */ /* 0x000fc400078f30ff */
[----:B------:R-:W-:Y:S02]  /*2350*/  IADD3 R107, R11, R107, RZ ;  /* 0x0000006b0b6b7210 */ /* 0x000fe40007ffe0ff */
[----:B------:R-:W-:Y:S02]  /*2360*/  LOP3.LUT R7, R8, R209, RZ, 0x3c, !PT ;  /* 0x000000d108077212 */ /* 0x000fe400078e3cff */
[----:B------:R-:W-:Y:S01]  /*2370*/  LOP3.LUT R11, R12, R235, RZ, 0x3c, !PT ;  /* 0x000000eb0c0b7212 */ /* 0x000fe200078e3cff */
[----:B------:R-:W-:Y:S01]  /*2380*/  IMAD.WIDE.U32 R106, R147, R104, R106 ;  /* 0x00000068936a7225 */ /* 0x000fe200078e006a */
[----:B------:R-:W-:Y:S02]  /*2390*/  IADD3 R145, R145, R10, RZ ;  /* 0x0000000a91917210 */ /* 0x000fe40007ffe0ff */
[----:B------:R-:W-:Y:S01]  /*23a0*/  SHF.R.S32.HI R13, RZ, 0x6, R13 ;  /* 0x00000006ff0d7819 */ /* 0x000fe2000001140d */
[----:B------:R-:W-:Y:S01]  /*23b0*/  IMAD.IADD R146, R146, 0x1, R7 ;  /* 0x0000000192927824 */ /* 0x000fe200078e0207 */
[----:B------:R-:W-:Y:S01]  /*23c0*/  LOP3.LUT R8, R208, 0x38, R30, 0xf8, !PT ;  /* 0x00000038d0087812 */ /* 0x000fe200078ef81e */
[----:B------:R-:W-:Y:S01]  /*23d0*/  IMAD.IADD R144, R144, 0x1, R11 ;  /* 0x0000000190907824 */ /* 0x000fe200078e020b */
[----:B------:R-:W-:Y:S01]  /*23e0*/  LOP3.LUT R10, R207, 0x38, R29, 0xf8, !PT ;  /* 0x00000038cf0a7812 */ /* 0x000fe200078ef81d */
[C---:B------:R-:W-:Y:S01]  /*23f0*/  IMAD R143, R13.reuse, 0x1c00, R210 ;  /* 0x00001c000d8f7824 */ /* 0x040fe200078e02d2 */
[----:B------:R-:W-:Y:S01]  /*2400*/  SHF.R.S32.HI R9, RZ, 0x1f, R147 ;  /* 0x0000001fff097819 */ /* 0x000fe20000011493 */
[----:B------:R-:W-:Y:S01]  /*2410*/  IMAD R141, R13, 0x1c00, R212 ;  /* 0x00001c000d8d7824 */ /* 0x000fe200078e02d4 */
[----:B------:R-:W-:Y:S01]  /*2420*/  LOP3.LUT R12, R207, 0x38, R30, 0xf8, !PT ;  /* 0x00000038cf0c7812 */ /* 0x000fe200078ef81e */
[----:B------:R-:W-:Y:S01]  /*2430*/  VIADD R11, R22, 0xa0 ;  /* 0x000000a0160b7836 */ /* 0x000fe20000000000 */
[----:B------:R-:W-:-:S02]  /*2440*/  LOP3.LUT R8, R8, R209, RZ, 0x3c, !PT ;  /* 0x000000d108087212 */ /* 0x000fc400078e3cff */
[-C--:B------:R-:W-:Y:S01]  /*2450*/  LOP3.LUT R7, R10, R235.reuse, RZ, 0x3c, !PT ;  /* 0x000000eb0a077212 */ /* 0x080fe200078e3cff */
[----:B------:R-:W-:Y:S01]  /*2460*/  IMAD R10, R9, R104, RZ ;  /* 0x00000068090a7224 */ /* 0x000fe200078e02ff */
[----:B------:R-:W-:Y:S01]  /*2470*/  LOP3.LUT R12, R12, R235, RZ, 0x3c, !PT ;  /* 0x000000eb0c0c7212 */ /* 0x000fe200078e3cff */
[----:B------:R-:W-:Y:S01]  /*2480*/  IMAD.IADD R143, R143, 0x1, R8 ;  /* 0x000000018f8f7824 */ /* 0x000fe200078e0208 */
[----:B------:R-:W-:Y:S01]  /*2490*/  ISETP.GE.AND P2, PT, R11, UR6, PT ;  /* 0x000000060b007c0c */ /* 0x000fe2000bf46270 */
[----:B------:R-:W-:Y:S01]  /*24a0*/  IMAD R8, R9, R110, RZ ;  /* 0x0000006e09087224 */ /* 0x000fe200078e02ff */
[----:B------:R-:W-:Y:S01]  /*24b0*/  IADD3 R141, R141, R12, RZ ;  /* 0x0000000c8d8d7210 */ /* 0x000fe20007ffe0ff */
[----:B------:R-:W-:Y:S01]  /*24c0*/  IMAD R33, R147, R105, R10 ;  /* 0x0000006993217224 */ /* 0x000fe200078e020a */
[----:B------:R-:W-:Y:S01]  /*24d0*/  SHF.L.U64.HI R9, R104, 0x6, R105 ;  /* 0x0000000668097819 */ /* 0x000fe20000010269 */
[----:B------:R-:W-:Y:S01]  /*24e0*/  IMAD.IADD R142, R142, 0x1, R7 ;  /* 0x000000018e8e7824 */ /* 0x000fe200078e0207 */
[C---:B------:R-:W-:Y:S01]  /*24f0*/  SHF.L.U32 R10, R104.reuse, 0x6, RZ ;  /* 0x00000006680a7819 */ /* 0x040fe200000006ff */
[----:B------:R-:W-:Y:S01]  /*2500*/  IMAD.WIDE.U32 R104, R104, 0x70, RZ ;  /* 0x0000007068687825 */ /* 0x000fe200078e00ff */
[----:B------:R-:W-:-:S02]  /*2510*/  LOP3.LUT R12, R208, 0x18, R22, 0xf8, !PT ;  /* 0x00000018d00c7812 */ /* 0x000fc400078ef816 */
[----:B------:R-:W-:Y:S01]  /*2520*/  SEL R32, RZ, 0x20, P2 ;  /* 0x00000020ff207807 */ /* 0x000fe20001000000 */
[----:B------:R-:W-:Y:S01]  /*2530*/  IMAD R35, R147, R111, R8 ;  /* 0x0000006f93237224 */ /* 0x000fe200078e0208 */
[----:B------:R-:W-:Y:S01]  /*2540*/  LOP3.LUT R13, R12, R209, RZ, 0x3c, !PT ;  /* 0x000000d10c0d7212 */ /* 0x000fe200078e3cff */
[----:B------:R-:W-:Y:S01]  /*2550*/  IMAD.IADD R136, R105, 0x1, R27 ;  /* 0x0000000169887824 */ /* 0x000fe200078e021b */
[C---:B------:R-:W-:Y:S01]  /*2560*/  SHF.L.U64.HI R7, R110.reuse, 0x6, R111 ;  /* 0x000000066e077819 */ /* 0x040fe2000001026f */
[C---:B------:R-:W-:Y:S01]  /*2570*/  IMAD.SHL.U32 R8, R110.reuse, 0x40, RZ ;  /* 0x000000406e087824 */ /* 0x040fe200078e00ff */
[----:B------:R-:W-:Y:S01]  /*2580*/  SHF.R.S32.HI R27, RZ, 0x3, R29 ;  /* 0x00000003ff1b7819 */ /* 0x000fe2000001141d */
[----:B------:R-:W-:Y:S01]  /*2590*/  IMAD.WIDE.U32 R110, R110, 0x70, RZ ;  /* 0x000000706e6e7825 */ /* 0x000fe200078e00ff */
[----:B------:R-:W-:Y:S02]  /*25a0*/  LOP3.LUT R28, R29, 0xfffffff8, RZ, 0xc0, !PT ;  /* 0xfffffff81d1c7812 */ /* 0x000fe400078ec0ff */
[----:B------:R-:W-:Y:S01]  /*25b0*/  SHF.R.S32.HI R20, RZ, 0x3, R21 ;  /* 0x00000003ff147819 */ /* 0x000fe20000011415 */
[----:B------:R-:W-:Y:S01]  /*25c0*/  IMAD.IADD R140, R210, 0x1, R13 ;  /* 0x00000001d28c7824 */ /* 0x000fe200078e020d */
[----:B------:R-:W-:Y:S01]  /*25d0*/  SHF.R.S32.HI R29, RZ, 0x3, R30 ;  /* 0x00000003ff1d7819 */ /* 0x000fe2000001141e */
[----:B------:R-:W-:Y:S01]  /*25e0*/  IMAD.IADD R12, R115, 0x1, R35 ;  /* 0x00000001730c7824 */ /* 0x000fe200078e0223 */
[----:B------:R-:W-:Y:S01]  /*25f0*/  LOP3.LUT R39, R31, R32, RZ, 0xfc, !PT ;  /* 0x000000201f277212 */ /* 0x000fe200078efcff */
[----:B------:R-:W-:Y:S01]  /*2600*/  IMAD.IADD R14, R109, 0x1, R33 ;  /* 0x000000016d0e7824 */ /* 0x000fe200078e0221 */
[----:B------:R-:W-:-:S02]  /*2610*/  LOP3.LUT R21, R21, 0xfffffff8, RZ, 0xc0, !PT ;  /* 0xfffffff815157812 */ /* 0x000fc400078ec0ff */
[----:B------:R-:W-:Y:S02]  /*2620*/  LOP3.LUT R30, R30, 0xfffffff8, RZ, 0xc0, !PT ;  /* 0xfffffff81e1e7812 */ /* 0x000fe400078ec0ff */
[----:B------:R-:W-:Y:S01]  /*2630*/  IADD3.X R123, R15, R150, RZ, P3, !PT ;  /* 0x000000960f7b7210 */ /* 0x000fe20001ffe4ff */
[----:B------:R-:W-:Y:S01]  /*2640*/  IMAD.IADD R15, R33, 0x1, R107 ;  /* 0x00000001210f7824 */ /* 0x000fe200078e026b */
[----:B------:R-:W-:Y:S02]  /*2650*/  IADD3 R13, R35, R113, RZ ;  /* 0x00000071230d7210 */ /* 0x000fe40007ffe0ff */
[C---:B------:R-:W-:Y:S02]  /*2660*/  LOP3.LUT R35, R39.reuse, 0x2, RZ, 0xc0, !PT ;  /* 0x0000000227237812 */ /* 0x040fe400078ec0ff */
[C---:B------:R-:W-:Y:S02]  /*2670*/  LOP3.LUT R36, R39.reuse, 0x4, RZ, 0xc0, !PT ;  /* 0x0000000427247812 */ /* 0x040fe400078ec0ff */
[----:B------:R-:W-:-:S02]  /*2680*/  LOP3.LUT R37, R39, 0x8, RZ, 0xc0, !PT ;  /* 0x0000000827257812 */ /* 0x000fc400078ec0ff */
[----:B------:R-:W-:Y:S02]  /*2690*/  LOP3.LUT R38, R39, 0x10, RZ, 0xc0, !PT ;  /* 0x0000001027267812 */ /* 0x000fe400078ec0ff */
[----:B------:R-:W-:Y:S02]  /*26a0*/  IADD3 R137, R111, R137, RZ ;  /* 0x000000896f897210 */ /* 0x000fe40007ffe0ff */
[----:B------:R-:W-:Y:S02]  /*26b0*/  LOP3.LUT R31, R31, 0x1, RZ, 0xc0, !PT ;  /* 0x000000011f1f7812 */ /* 0x000fe400078ec0ff */
[----:B------:R-:W-:Y:S02]  /*26c0*/  SHF.R.S32.HI R32, RZ, 0x1f, R21 ;  /* 0x0000001fff207819 */ /* 0x000fe40000011415 */
[----:B------:R-:W-:Y:S02]  /*26d0*/  SHF.R.S32.HI R33, RZ, 0x1f, R28 ;  /* 0x0000001fff217819 */ /* 0x000fe4000001141c */
[----:B------:R-:W-:-:S02]  /*26e0*/  SHF.R.S32.HI R34, RZ, 0x1f, R30 ;  /* 0x0000001fff227819 */ /* 0x000fc4000001141e */
[----:B------:R-:W-:-:S07]  /*26f0*/  LOP3.LUT R39, R39, 0x20, RZ, 0xc0, !PT ;  /* 0x0000002027277812 */ /* 0x000fce00078ec0ff */
.L_x_556:
[----:B------:R-:W0:Y:S01]  /*2700*/  LDC.64 R124, c[0x0][0x2d8] ;  /* 0x0000b600ff7c7b82 */ /* 0x000e220000000a00 */
[----:B-----5:R-:W-:Y:S01]  /*2710*/  VIADD R53, R25, 0xffffffff ;  /* 0xffffffff19357836 */ /* 0x020fe20000000000 */
[----:B------:R-:W-:Y:S01]  /*2720*/  LOP3.LUT P5, RZ, R215, 0x4, RZ, 0xc0, !PT ;  /* 0x00000004d7ff7812 */ /* 0x000fe200078ac0ff */
[----:B------:R-:W-:Y:S01]  /*2730*/  IMAD R41, R18, 0x5400, R140 ;  /* 0x0000540012297824 */ /* 0x000fe200078e028c */
[----:B------:R-:W-:Y:S05]  /*2740*/  YIELD ;  /* 0x0000000000007946 */ /* 0x000fea0003800000 */
[----:B-1----:R-:W1:Y:S01]  /*2750*/  LDC R126, c[0x0][0x3d4] ;  /* 0x0000f500ff7e7b82 */ /* 0x002e620000000800 */
[----:B--2---:R-:W-:Y:S01]  /*2760*/  SHF.R.S32.HI R46, RZ, 0x1f, R53 ;  /* 0x0000001fff2e7819 */ /* 0x004fe20000011435 */
[-C--:B------:R-:W-:Y:S01]  /*2770*/  IMAD R25, R135, R53.reuse, RZ ;  /* 0x0000003587197224 */ /* 0x080fe200078e02ff */
[----:B------:R-:W-:Y:S01]  /*2780*/  BSSY B0, `(.L_x_457) ;  /* 0x0000750000007945 */ /* 0x000fe20003800000 */
[----:B------:R-:W-:-:S04]  /*2790*/  IMAD.WIDE.U32 R130, R116, R53, RZ ;  /* 0x0000003574827225 */ /* 0x000fc800078e00ff */
[----:B------:R-:W-:Y:S01]  /*27a0*/  IMAD R25, R46, R116, R25 ;  /* 0x000000742e197224 */ /* 0x000fe200078e0219 */
[----:B------:R-:W-:-:S03]  /*27b0*/  IADD3 R43, P4, R5, R130, RZ ;  /* 0x00000082052b7210 */ /* 0x000fc60007f9e0ff */
[----:B------:R-:W-:Y:S01]  /*27c0*/  IMAD.IADD R96, R131, 0x1, R25 ;  /* 0x0000000183607824 */ /* 0x000fe200078e0219 */
[----:B------:R-:W-:-:S04]  /*27d0*/  IADD3 R25, P2, P3, R5, R130, R139 ;  /* 0x0000008205197210 */ /* 0x000fc80007b5e08b */
[----:B------:R-:W-:Y:S02]  /*27e0*/  IADD3.X R42, R6, R96, R138, P2, P3 ;  /* 0x00000060062a7210 */ /* 0x000fe400017e648a */
[C---:B0-----:R-:W-:Y:S02]  /*27f0*/  LEA R48, P2, R25.reuse, R124, 0x1 ;  /* 0x0000007c19307211 */ /* 0x041fe400078408ff */
[----:B------:R-:W-:Y:S02]  /*2800*/  IADD3.X R44, R96, R6, RZ, P4, !PT ;  /* 0x00000006602c7210 */ /* 0x000fe400027fe4ff */
[----:B------:R-:W-:Y:S01]  /*2810*/  LEA.HI.X R49, R25, R125, R42, 0x1, P2 ;  /* 0x0000007d19317211 */ /* 0x000fe200010f0c2a */
[----:B------:R-:W-:Y:S01]  /*2820*/  IMAD.MOV.U32 R25, RZ, RZ, R53 ;  /* 0x000000ffff197224 */ /* 0x000fe200078e0035 */
[----:B-1----:R-:W-:Y:S02]  /*2830*/  ISETP.GE.AND P2, PT, R126, 0x1, PT ;  /* 0x000000017e00780c */ /* 0x002fe40003f46270 */
[----:B------:R-:W-:-:S02]  /*2840*/  LEA R50, P4, R43, R124, 0x1 ;  /* 0x0000007c2b327211 */ /* 0x000fc400078808ff */
[----:B------:R-:W-:Y:S02]  /*2850*/  ISETP.GT.AND P3, PT, R53, R134, PT ;  /* 0x000000863500720c */ /* 0x000fe40003f64270 */
[----:B------:R-:W-:Y:S01]  /*2860*/  LEA.HI.X R51, R43, R125, R44, 0x1, P4 ;  /* 0x0000007d2b337211 */ /* 0x000fe200020f0c2c */
[C---:B------:R-:W-:Y:S01]  /*2870*/  VIADD R43, R41.reuse, 0x20 ;  /* 0x00000020292b7836 */ /* 0x040fe20000000000 */
[----:B------:R-:W-:Y:S01]  /*2880*/  P2R R103, PR, RZ, 0x8 ;  /* 0x00000008ff677803 */ /* 0x000fe20000000000 */
[C---:B------:R-:W-:Y:S01]  /*2890*/  @P5 VIADD R43, R41.reuse, 0xffffffe0 ;  /* 0xffffffe0292b5836 */ /* 0x040fe20000000000 */
[----:B------:R-:W-:-:S03]  /*28a0*/  LEA R41, R41, R26, 0x1 ;  /* 0x0000001a29297211 */ /* 0x000fc600078e08ff */
[----:B------:R-:W-:Y:S01]  /*28b0*/  IMAD R42, R43, 0x2, R26 ;  /* 0x000000022b2a7824 */ /* 0x000fe200078e021a */
[----:B------:R-:W-:Y:S06]  /*28c0*/  @!P2 BRA `(.L_x_458) ;  /* 0x00000070000ca947 */ /* 0x000fec0003800000 */
[----:B------:R-:W-:Y:S01]  /*28d0*/  ULDC.U8 UR4, c[0x0][0x3f0] ;  /* 0x0000fc0000047ab9 */ /* 0x000fe20000000000 */
[-C--:B------:R-:W-:Y:S01]  /*28e0*/  IMAD R43, R136, R53.reuse, RZ ;  /* 0x00000035882b7224 */ /* 0x080fe200078e02ff */
[----:B------:R-:W-:Y:S01]  /*28f0*/  ISETP.NE.AND P2, PT, RZ, UR4, PT ;  /* 0x00000004ff007c0c */ /* 0x000fe2000bf45270 */
[-C--:B------:R-:W-:Y:S02]  /*2900*/  IMAD R47, R137, R53.reuse, RZ ;  /* 0x00000035892f7224 */ /* 0x080fe400078e02ff */
[----:B------:R-:W-:Y:S02]  /*2910*/  IMAD R45, R46, R104, R43 ;  /* 0x000000682e2d7224 */ /* 0x000fe400078e022b */
[----:B------:R-:W-:Y:S02]  /*2920*/  IMAD R43, R25, -0x70, R24 ;  /* 0xffffff90192b7824 */ /* 0x000fe400078e0218 */
[----:B------:R-:W-:-:S03]  /*2930*/  IMAD.WIDE.U32 R94, R104, R53, RZ ;  /* 0x00000035685e7225 */ /* 0x000fc600078e00ff */
[----:B------:R-:W-:Y:S01]  /*2940*/  VIMNMX R43, R43, 0x70, PT ;  /* 0x000000702b2b7848 */ /* 0x000fe20003fe0100 */
[----:B------:R-:W-:Y:S01]  /*2950*/  IMAD R47, R46, R110, R47 ;  /* 0x0000006e2e2f7224 */ /* 0x000fe200078e022f */
[----:B------:R-:W-:Y:S01]  /*2960*/  IADD3 R100, R95, R45, RZ ;  /* 0x0000002d5f647210 */ /* 0x000fe20007ffe0ff */
[----:B------:R-:W-:-:S04]  /*2970*/  IMAD.WIDE.U32 R92, R110, R53, RZ ;  /* 0x000000356e5c7225 */ /* 0x000fc800078e00ff */
[----:B------:R-:W-:Y:S01]  /*2980*/  IMAD.IADD R101, R93, 0x1, R47 ;  /* 0x000000015d657824 */ /* 0x000fe200078e022f */
[----:B------:R-:W-:Y:S06]  /*2990*/  @!P2 BRA `(.L_x_459) ;  /* 0x000000340000a947 */ /* 0x000fec0003800000 */
[----:B------:R-:W-:Y:S01]  /*29a0*/  ISETP.GE.AND P3, PT, R19, R43, PT ;  /* 0x0000002b1300720c */ /* 0x000fe20003f66270 */
[----:B------:R-:W-:Y:S01]  /*29b0*/  BSSY B1, `(.L_x_460) ;  /* 0x000003c000017945 */ /* 0x000fe20003800000 */
        /* <DEDUP_REMOVED lines=12> */
[----:B------:R-:W-:Y:S01]  /*2a80*/  CS2R R128, SRZ ;  /* 0x0000000000807805 */ /* 0x000fe2000001ff00 */
[----:B------:R-:W-:Y:S06]  /*2a90*/  @P3 BRA `(.L_x_461) ;  /* 0x0000000000b43947 */ /* 0x000fec0003800000 */
[----:B------:R-:W-:Y:S01]  /*2aa0*/  IADD3 R45, P2, R108, R94, RZ ;  /* 0x0000005e6c2d7210 */ /* 0x000fe20007f5e0ff */
[----:B------:R-:W-:Y:S01]  /*2ab0*/  ULDC.64 UR4, c[0x0][0x3c8] ;  /* 0x0000f20000047ab9 */ /* 0x000fe20000000a00 */
[----:B------:R-:W-:Y:S02]  /*2ac0*/  CS2R R124, SRZ ;  /* 0x00000000007c7805 */ /* 0x000fe4000001ff00 */
[----:B------:R-:W-:Y:S01]  /*2ad0*/  CS2R R128, SRZ ;  /* 0x0000000000807805 */ /* 0x000fe2000001ff00 */
[----:B------:R-:W-:Y:S02]  /*2ae0*/  VIADD R55, R16, 0x10 ;  /* 0x0000001010377836 */ /* 0x000fe40000000000 */
[----:B------:R-:W-:Y:S01]  /*2af0*/  IMAD.X R46, R100, 0x1, R14, P2 ;  /* 0x00000001642e7824 */ /* 0x000fe200010e060e */
[----:B------:R-:W-:-:S04]  /*2b00*/  LEA R44, P2, R45, UR4, 0x1 ;  /* 0x000000042d2c7c11 */ /* 0x000fc8000f8408ff */
[----:B------:R-:W-:Y:S01]  /*2b10*/  LEA.HI.X R45, R45, UR5, R46, 0x1, P2 ;  /* 0x000000052d2d7c11 */ /* 0x000fe200090f0c2e */
[----:B------:R-:W-:Y:S01]  /*2b20*/  ULDC.64 UR4, c[0x0][0x3e0] ;  /* 0x0000f80000047ab9 */ /* 0x000fe20000000a00 */
[----:B------:R-:W-:-:S04]  /*2b30*/  IADD3 R47, P2, R114, R92, RZ ;  /* 0x0000005c722f7210 */ /* 0x000fc80007f5e0ff */
[----:B------:R-:W-:Y:S02]  /*2b40*/  IADD3.X R54, R101, R12, RZ, P2, !PT ;  /* 0x0000000c65367210 */ /* 0x000fe400017fe4ff */
[----:B------:R-:W-:-:S04]  /*2b50*/  LEA R46, P2, R47, UR4, 0x1 ;  /* 0x000000042f2e7c11 */ /* 0x000fc8000f8408ff */
[----:B------:R-:W-:Y:S02]  /*2b60*/  LEA.HI.X R47, R47, UR5, R54, 0x1, P2 ;  /* 0x000000052f2f7c11 */ /* 0x000fe400090f0c36 */
[----:B------:R-:W-:Y:S02]  /*2b70*/  ISETP.GE.AND P2, PT, R16, R126, PT ;  /* 0x0000007e1000720c */ /* 0x000fe40003f46270 */
[----:B------:R-:W-:Y:S02]  /*2b80*/  CS2R R96, SRZ ;  /* 0x0000000000607805 */ /* 0x000fe4000001ff00 */
[----:B------:R-:W-:-:S09]  /*2b90*/  CS2R R98, SRZ ;  /* 0x0000000000627805 */ /* 0x000fd2000001ff00 */
[----:B------:R0:W5:Y:S04]  /*2ba0*/  @!P2 LDG.E.64 R124, desc[UR60][R44.64] ;  /* 0x0000003c2c7ca981 */ /* 0x000168000c1e1b00 */
[----:B------:R0:W5:Y:S01]  /*2bb0*/  @!P2 LDG.E.64 R128, desc[UR60][R46.64] ;  /* 0x0000003c2e80a981 */ /* 0x000162000c1e1b00 */
[----:B------:R-:W-:Y:S01]  /*2bc0*/  ISETP.GE.AND P2, PT, R55, R126, PT ;  /* 0x0000007e3700720c */ /* 0x000fe20003f46270 */
[----:B------:R-:W-:Y:S01]  /*2bd0*/  VIADD R55, R16, 0x20 ;  /* 0x0000002010377836 */ /* 0x000fe20000000000 */
[----:B------:R-:W-:Y:S02]  /*2be0*/  CS2R R88, SRZ ;  /* 0x0000000000587805 */ /* 0x000fe4000001ff00 */
[----:B------:R-:W-:-:S09]  /*2bf0*/  CS2R R90, SRZ ;  /* 0x00000000005a7805 */ /* 0x000fd2000001ff00 */
[----:B------:R0:W5:Y:S04]  /*2c00*/  @!P2 LDG.E.64 R96, desc[UR60][R44.64+0x20] ;  /* 0x0000203c2c60a981 */ /* 0x000168000c1e1b00 */
[----:B------:R0:W5:Y:S01]  /*2c10*/  @!P2 LDG.E.64 R98, desc[UR60][R46.64+0x20] ;  /* 0x0000203c2e62a981 */ /* 0x000162000c1e1b00 */
[----:B------:R-:W-:Y:S02]  /*2c20*/  ISETP.GE.AND P2, PT, R55, R126, PT ;  /* 0x0000007e3700720c */ /* 0x000fe40003f46270 */
[----:B------:R-:W-:Y:S02]  /*2c30*/  IADD3 R55, R16, 0x30, RZ ;  /* 0x0000003010377810 */ /* 0x000fe40007ffe0ff */
[----:B------:R-:W-:Y:S02]  /*2c40*/  CS2R R84, SRZ ;  /* 0x0000000000547805 */ /* 0x000fe4000001ff00 */
[----:B------:R-:W-:-:S07]  /*2c50*/  CS2R R86, SRZ ;  /* 0x0000000000567805 */ /* 0x000fce000001ff00 */
        /* <DEDUP_REMOVED lines=14> */
[----:B------:R-:W-:-:S13]  /*2d40*/  ISETP.GE.AND P2, PT, R55, R126, PT ;  /* 0x0000007e3700720c */ /* 0x000fda0003f46270 */
[----:B------:R0:W5:Y:S04]  /*2d50*/  @!P2 LDG.E.64 R76, desc[UR60][R44.64+0xa0] ;  /* 0x0000a03c2c4ca981 */ /* 0x000168000c1e1b00 */
[----:B------:R0:W5:Y:S02]  /*2d60*/  @!P2 LDG.E.64 R78, desc[UR60][R46.64+0xa0] ;  /* 0x0000a03c2e4ea981 */ /* 0x000164000c1e1b00 */
.L_x_461:
[----:B------:R-:W-:Y:S05]  /*2d70*/  BSYNC B1 ;  /* 0x0000000000017941 */ /* 0x000fea0003800000 */
.L_x_460:
        /* <DEDUP_REMOVED lines=12> */
[----:B-----5:R-:W-:Y:S01]  /*2e40*/  MOV R130, R76 ;  /* 0x0000004c00827202 */ /* 0x020fe20000000f00 */
[----:B------:R-:W-:Y:S01]  /*2e50*/  IMAD.MOV.U32 R131, RZ, RZ, R77 ;  /* 0x000000ffff837224 */ /* 0x000fe200078e004d */
[----:B------:R-:W-:Y:S01]  /*2e60*/  CS2R R74, SRZ ;  /* 0x00000000004a7805 */ /* 0x000fe2000001ff00 */
[----:B------:R-:W-:Y:S06]  /*2e70*/  @P4 BRA `(.L_x_463) ;  /* 0x0000000000b44947 */ /* 0x000fec0003800000 */
[----:B------:R-:W-:Y:S01]  /*2e80*/  IADD3 R94, P2, P5, R108, R94, R10 ;  /* 0x0000005e6c5e7210 */ /* 0x000fe20007d5e00a */
[----:B------:R-:W-:Y:S01]  /*2e90*/  ULDC.64 UR4, c[0x0][0x3c8] ;  /* 0x0000f20000047ab9 */ /* 0x000fe20000000a00 */
[----:B------:R-:W-:Y:S02]  /*2ea0*/  CS2R R72, SRZ ;  /* 0x0000000000487805 */ /* 0x000fe4000001ff00 */
[----:B------:R-:W-:Y:S02]  /*2eb0*/  CS2R R74, SRZ ;  /* 0x00000000004a7805 */ /* 0x000fe4000001ff00 */
[----:B0-----:R-:W-:Y:S02]  /*2ec0*/  IADD3.X R45, R14, R100, R9, P2, P5 ;  /* 0x000000640e2d7210 */ /* 0x001fe400017ea409 */
[----:B------:R-:W-:-:S04]  /*2ed0*/  IADD3 R92, P2, P5, R114, R92, R8 ;  /* 0x0000005c725c7210 */ /* 0x000fc80007d5e008 */
[----:B------:R-:W-:Y:S02]  /*2ee0*/  IADD3.X R101, R12, R101, R7, P2, P5 ;  /* 0x000000650c657210 */ /* 0x000fe400017ea407 */
[----:B------:R-:W-:-:S04]  /*2ef0*/  LEA R44, P2, R94, UR4, 0x1 ;  /* 0x000000045e2c7c11 */ /* 0x000fc8000f8408ff */
[----:B------:R-:W-:Y:S01]  /*2f00*/  LEA.HI.X R45, R94, UR5, R45, 0x1, P2 ;  /* 0x000000055e2d7c11 */ /* 0x000fe200090f0c2d */
[----:B------:R-:W-:Y:S02]  /*2f10*/  ULDC.64 UR4, c[0x0][0x3e0] ;  /* 0x0000f80000047ab9 */ /* 0x000fe40000000a00 */
[----:B------:R-:W-:-:S04]  /*2f20*/  LEA R46, P2, R92, UR4, 0x1 ;  /* 0x000000045c2e7c11 */ /* 0x000fc8000f8408ff */
[----:B------:R-:W-:Y:S02]  /*2f30*/  LEA.HI.X R47, R92, UR5, R101, 0x1, P2 ;  /* 0x000000055c2f7c11 */ /* 0x000fe400090f0c65 */
[C---:B------:R-:W-:Y:S01]  /*2f40*/  ISETP.GE.AND P2, PT, R16.reuse, R126, PT ;  /* 0x0000007e1000720c */ /* 0x040fe20003f46270 */
        /* <DEDUP_REMOVED lines=29> */
[----:B------:R-:W-:-:S13]  /*3120*/  ISETP.GE.AND P2, PT, R93, R126, PT ;  /* 0x0000007e5d00720c */ /* 0x000fda0003f46270 */
[----:B------:R1:W5:Y:S04]  /*3130*/  @!P2 LDG.E.64 R52, desc[UR60][R44.64+0xa0] ;  /* 0x0000a03c2c34a981 */ /* 0x000368000c1e1b00 */
[----:B------:R1:W5:Y:S02]  /*3140*/  @!P2 LDG.E.64 R54, desc[UR60][R46.64+0xa0] ;  /* 0x0000a03c2e36a981 */ /* 0x000364000c1e1b00 */
.L_x_463:
[----:B------:R-:W-:Y:S05]  /*3150*/  BSYNC B1 ;  /* 0x0000000000017941 */ /* 0x000fea0003800000 */
.L_x_462:
[----:B01----:R-:W2:Y:S01]  /*3160*/  LDL R44, [R1+0x48] ;  /* 0x00004800012c7983 */ /* 0x003ea20000100800 */
[----:B------:R-:W-:Y:S01]  /*3170*/  IMAD.MOV.U32 R45, RZ, RZ, R81 ;  /* 0x000000ffff2d7224 */ /* 0x000fe200078e0051 */
[----:B------:R-:W-:Y:S01]  /*3180*/  MOV R47, R89 ;  /* 0x00000059002f7202 */ /* 0x000fe20000000f00 */
[----:B------:R-:W-:Y:S01]  /*3190*/  IMAD.MOV.U32 R46, RZ, RZ, R88 ;  /* 0x000000ffff2e7224 */ /* 0x000fe200078e0058 */
[----:B------:R-:W-:Y:S02]  /*31a0*/  PRMT R158, R130, 0x5410, R131 ;  /* 0x00005410829e7816 */ /* 0x000fe40000000083 */
[----:B------:R-:W-:Y:S01]  /*31b0*/  PRMT R160, R45, 0x7610, R160 ;  /* 0x000076102da07816 */ /* 0x000fe200000000a0 */
[----:B------:R-:W-:Y:S01]  /*31c0*/  IMAD.MOV.U32 R45, RZ, RZ, R85 ;  /* 0x000000ffff2d7224 */ /* 0x000fe200078e0055 */
[----:B------:R-:W-:Y:S01]  /*31d0*/  PRMT R171, R46, 0x5410, R47 ;  /* 0x000054102eab7816 */ /* 0x000fe2000000002f */
[----:B------:R-:W-:Y:S01]  /*31e0*/  IMAD.MOV.U32 R47, RZ, RZ, R125 ;  /* 0x000000ffff2f7224 */ /* 0x000fe200078e007d */
[----:B------:R-:W-:-:S04]  /*31f0*/  MOV R46, R124 ;  /* 0x0000007c002e7202 */ /* 0x000fc80000000f00 */
[----:B------:R-:W-:Y:S01]  /*3200*/  PRMT R165, R46, 0x5410, R47 ;  /* 0x000054102ea57816 */ /* 0x000fe2000000002f */
[----:B------:R-:W-:Y:S02]  /*3210*/  IMAD.MOV.U32 R46, RZ, RZ, R82 ;  /* 0x000000ffff2e7224 */ /* 0x000fe400078e0052 */
[----:B------:R-:W-:-:S05]  /*3220*/  IMAD.MOV.U32 R47, RZ, RZ, R83 ;  /* 0x000000ffff2f7224 */ /* 0x000fca00078e0053 */
[----:B------:R-:W-:Y:S02]  /*3230*/  PRMT R168, R168, 0x5410, R47 ;  /* 0x00005410a8a87816 */ /* 0x000fe4000000002f */
[----:B------:R-:W-:Y:S02]  /*3240*/  MOV R47, R91 ;  /* 0x0000005b002f7202 */ /* 0x000fe40000000f00 */
[----:B--2---:R-:W-:Y:S01]  /*3250*/  R2UR UR4, R44 ;  /* 0x000000002c0472ca */ /* 0x004fe200000e0000 */
[----:B------:R-:W-:-:S05]  /*3260*/  IMAD.MOV.U32 R44, RZ, RZ, R80 ;  /* 0x000000ffff2c7224 */ /* 0x000fca00078e0050 */
[----:B------:R-:W-:Y:S02]  /*3270*/  PRMT R169, R169, 0x5410, R44 ;  /* 0x00005410a9a97816 */ /* 0x000fe4000000002c */
[----:B------:R-:W-:Y:S02]  /*3280*/  MOV R44, R84 ;  /* 0x00000054002c7202 */ /* 0x000fe40000000f00 */
[----:B------:R-:W-:Y:S01]  /*3290*/  PRMT R169, R46, 0x7610, R169 ;  /* 0x000076102ea97816 */ /* 0x000fe200000000a9 */
[----:B------:R-:W-:Y:S01]  /*32a0*/  IMAD.MOV.U32 R46, RZ, RZ, R90 ;  /* 0x000000ffff2e7224 */ /* 0x000fe200078e005a */
[----:B------:R-:W-:Y:S01]  /*32b0*/  PRMT R170, R44, 0x5410, R45 ;  /* 0x000054102caa7816 */ /* 0x000fe2000000002d */
[----:B------:R-:W-:Y:S01]  /*32c0*/  IMAD.MOV.U32 R44, RZ, RZ, R96 ;  /* 0x000000ffff2c7224 */ /* 0x000fe200078e0060 */
[----:B------:R-:W-:Y:S01]  /*32d0*/  UISETP.NE.AND UP0, UPT, UR4, 0x3, UPT ;  /* 0x000000030400788c */ /* 0x000fe2000bf05270 */
[----:B------:R-:W-:Y:S01]  /*32e0*/  IMAD.MOV.U32 R45, RZ, RZ, R97 ;  /* 0x000000ffff2d7224 */ /* 0x000fe200078e0061 */
[----:B------:R-:W-:Y:S01]  /*32f0*/  PRMT R174, R46, 0x5410, R47 ;  /* 0x000054102eae7816 */ /* 0x000fe2000000002f */
[----:B------:R-:W-:Y:S01]  /*3300*/  IMAD.MOV.U32 R47, RZ, RZ, R129 ;  /* 0x000000ffff2f7224 */ /* 0x000fe200078e0081 */
[----:B------:R-:W-:-:S02]  /*3310*/  MOV R46, R128 ;  /* 0x00000080002e7202 */ /* 0x000fc40000000f00 */
[----:B------:R-:W-:Y:S01]  /*3320*/  PRMT R172, R44, 0x5410, R45 ;  /* 0x000054102cac7816 */ /* 0x000fe2000000002d */
[----:B------:R-:W-:Y:S01]  /*3330*/  IMAD.MOV.U32 R44, RZ, RZ, R78 ;  /* 0x000000ffff2c7224 */ /* 0x000fe200078e004e */
[----:B------:R-:W-:Y:S02]  /*3340*/  MOV R45, R79 ;  /* 0x0000004f002d7202 */ /* 0x000fe40000000f00 */
[----:B------:R-:W-:Y:S01]  /*3350*/  PRMT R167, R46, 0x5410, R47 ;  /* 0x000054102ea77816 */ /* 0x000fe2000000002f */
[----:B-----5:R-:W-:Y:S01]  /*3360*/  IMAD.MOV.U32 R46, RZ, RZ, R56 ;  /* 0x000000ffff2e7224 */ /* 0x020fe200078e0038 */
[----:B------:R-:W-:Y:S01]  /*3370*/  PRMT R159, R44, 0x5410, R45 ;  /* 0x000054102c9f7816 */ /* 0x000fe2000000002d */
[----:B------:R-:W-:Y:S01]  /*3380*/  IMAD.MOV.U32 R45, RZ, RZ, R87 ;  /* 0x000000ffff2d7224 */ /* 0x000fe200078e0057 */
[----:B------:R-:W-:Y:S01]  /*3390*/  MOV R44, R86 ;  /* 0x00000056002c7202 */ /* 0x000fe20000000f00 */
[----:B------:R-:W-:Y:S01]  /*33a0*/  IMAD.MOV.U32 R47, RZ, RZ, R57 ;  /* 0x000000ffff2f7224 */ /* 0x000fe200078e0039 */
[----:B------:R-:W-:-:S02]  /*33b0*/  PLOP3.LUT P2, PT, PT, PT, UP0, 0x80, 0x0 ;  /* 0x000000000000781c */ /* 0x000fc40003f4f008 */
[----:B------:R-:W-:Y:S01]  /*33c0*/  PRMT R173, R44, 0x5410, R45 ;  /* 0x000054102cad7816 */ /* 0x000fe2000000002d */
[----:B------:R-:W-:Y:S01]  /*33d0*/  IMAD.MOV.U32 R44, RZ, RZ, R98 ;  /* 0x000000ffff2c7224 */ /* 0x000fe200078e0062 */
[----:B------:R-:W-:Y:S01]  /*33e0*/  PRMT R95, R47, 0x5410, R46 ;  /* 0x000054102f5f7816 */ /* 0x000fe2000000002e */
[----:B------:R-:W-:Y:S01]  /*33f0*/  IMAD.MOV.U32 R45, RZ, RZ, R99 ;  /* 0x000000ffff2d7224 */ /* 0x000fe200078e0063 */
[----:B------:R-:W-:Y:S01]  /*3400*/  MOV R47, R65 ;  /* 0x00000041002f7202 */ /* 0x000fe20000000f00 */
[----:B------:R-:W-:-:S03]  /*3410*/  IMAD.MOV.U32 R46, RZ, RZ, R64 ;  /* 0x000000ffff2e7224 */ /* 0x000fc600078e0040 */
[----:B------:R-:W-:Y:S01]  /*3420*/  PRMT R175, R44, 0x5410, R45 ;  /* 0x000054102caf7816 */ /* 0x000fe2000000002d */
[----:B------:R-:W-:Y:S01]  /*3430*/  IMAD.MOV.U32 R44, RZ, RZ, R52 ;  /* 0x000000ffff2c7224 */ /* 0x000fe200078e0034 */
[----:B------:R-:W-:Y:S02]  /*3440*/  MOV R45, R53 ;  /* 0x00000035002d7202 */ /* 0x000fe40000000f00 */
[----:B------:R-:W-:Y:S01]  /*3450*/  PRMT R132, R46, 0x5410, R47 ;  /* 0x000054102e847816 */ /* 0x000fe2000000002f */
[----:B------:R-:W-:Y:S01]  /*3460*/  IMAD.MOV.U32 R47, RZ, RZ, R73 ;  /* 0x000000ffff2f7224 */ /* 0x000fe200078e0049 */
[----:B------:R-:W-:Y:S01]  /*3470*/  PRMT R93, R45, 0x5410, R44 ;  /* 0x000054102d5d7816 */ /* 0x000fe2000000002c */
[----:B------:R-:W-:Y:S01]  /*3480*/  IMAD.MOV.U32 R45, RZ, RZ, R61 ;  /* 0x000000ffff2d7224 */ /* 0x000fe200078e003d */
[----:B------:R-:W-:Y:S02]  /*3490*/  MOV R44, R60 ;  /* 0x0000003c002c7202 */ /* 0x000fe40000000f00 */
[----:B------:R-:W-:-:S02]  /*34a0*/  MOV R46, R72 ;  /* 0x00000048002e7202 */ /* 0x000fc40000000f00 */
        /* <DEDUP_REMOVED lines=19> */
[----:B------:R-:W-:Y:S01]  /*35e0*/  MOV R45, R74 ;  /* 0x0000004a002d7202 */ /* 0x000fe20000000f00 */
[----:B------:R-:W-:-:S03]  /*35f0*/  IMAD.MOV.U32 R44, RZ, RZ, R75 ;  /* 0x000000ffff2c7224 */ /* 0x000fc600078e004b */
[----:B------:R-:W-:Y:S02]  /*3600*/  PRMT R152, R47, 0x5410, R46 ;  /* 0x000054102f987816 */ /* 0x000fe4000000002e */
[----:B------:R-:W-:Y:S02]  /*3610*/  PRMT R160, R160, 0x5410, R45 ;  /* 0x00005410a0a07816 */ /* 0x000fe4000000002d */
[----:B------:R-:W-:Y:S01]  /*3620*/  PRMT R168, R44, 0x7610, R168 ;  /* 0x000076102ca87816 */ /* 0x000fe200000000a8 */
[----:B------:R-:W-:Y:S06]  /*3630*/  @!P2 BRA `(.L_x_464) ;  /* 0x000000000004a947 */ /* 0x000fec0003800000 */
[----:B------:R-:W-:Y:S01]  /*3640*/  BPT.TRAP 0x1 ;  /* 0x000000040000795c */ /* 0x000fe20000300000 */
.L_x_464:
[----:B------:R-:W-:Y:S01]  /*3650*/  IMAD R100, R18, 0x8, R2 ;  /* 0x0000000812647824 */ /* 0x000fe200078e0202 */
[----:B------:R-:W-:Y:S01]  /*3660*/  SHF.L.U32 R101, R206, 0x1f, RZ ;  /* 0x0000001fce657819 */ /* 0x000fe200000006ff */
[----:B------:R-:W-:Y:S03]  /*3670*/  BSSY B1, `(.L_x_465) ;  /* 0x0000003000017945 */ /* 0x000fe60003800000 */
[----:B------:R-:W0:Y:S02]  /*3680*/  SYNCS.PHASECHK.TRANS64.TRYWAIT P5, [R100+URZ+0x36890], R101 ;  /* 0x03689065640075a7 */ /* 0x000e2400080a017f */
[----:B0-----:R-:W-:Y:S05]  /*3690*/  @!P5 BRA `(.L_x_466) ;  /* 0x0000020c00c0d947 */ /* 0x001fea0003800000 */
.L_x_762:
[----:B------:R-:W-:Y:S05]  /*36a0*/  BSYNC B1 ;  /* 0x0000000000017941 */ /* 0x000fea0003800000 */
.L_x_465:
[----:B------:R-:W-:Y:S04]  /*36b0*/  BSSY B1, `(.L_x_467) ;  /* 0x0000137000017945 */ /* 0x000fe80003800000 */
[----:B------:R-:W-:Y:S05]  /*36c0*/  @P3 BRA `(.L_x_468) ;  /* 0x0000001000d43947 */ /* 0x000fea0003800000 */
[----:B------:R-:W-:Y:S01]  /*36d0*/  ISETP.NE.AND P3, PT, R31, RZ, PT ;  /* 0x000000ff1f00720c */ /* 0x000fe20003f65270 */
[----:B------:R-:W-:-:S12]  /*36e0*/  BSSY B2, `(.L_x_469) ;  /* 0x0000031000027945 */ /* 0x000fd80003800000 */
[----:B------:R-:W-:Y:S05]  /*36f0*/  @!P3 BRA `(.L_x_470) ;  /* 0x0000000000bcb947 */ /* 0x000fea0003800000 */
[----:B------:R1:W2:Y:S01]  /*3700*/  LDS.128 R44, [R41+0x21000] ;  /* 0x02100000292c7984 */ /* 0x0002a20000000c00 */
[----:B------:R-:W-:Y:S01]  /*3710*/  ISETP.GE.AND P3, PT, R16, R126, PT ;  /* 0x0000007e1000720c */ /* 0x000fe20003f66270 */
[----:B------:R-:W-:-:S12]  /*3720*/  BSSY B3, `(.L_x_471) ;  /* 0x000002b000037945 */ /* 0x000fd80003800000 */
[----:B-1----:R-:W-:Y:S05]  /*3730*/  @P3 BRA `(.L_x_472) ;  /* 0x0000000000a43947 */ /* 0x002fea0003800000 */
[--C-:B------:R-:W-:Y:S01]  /*3740*/  SHF.R.U64 R161, R124, 0x10, R125.reuse ;  /* 0x000000107ca17819 */ /* 0x100fe2000000127d */
[--C-:B--2---:R-:W-:Y:S01]  /*3750*/  HADD2.F32 R162, -RZ, R45.reuse.H1_H1 ;  /* 0x3000002dffa27230 */ /* 0x104fe20000004100 */
[----:B------:R-:W-:Y:S01]  /*3760*/  SHF.R.U32.HI R124, RZ, 0x10, R125 ;  /* 0x00000010ff7c7819 */ /* 0x000fe2000001167d */
[----:B------:R-:W-:Y:S01]  /*3770*/  HADD2.F32 R166, -RZ, R45.H0_H0 ;  /* 0x2000002dffa67230 */ /* 0x000fe20000004100 */
[--C-:B------:R-:W-:Y:S01]  /*3780*/  SHF.R.U64 R125, R128, 0x10, R129.reuse ;  /* 0x00000010807d7819 */ /* 0x100fe20000001281 */
[--C-:B------:R-:W-:Y:S01]  /*3790*/  HADD2.F32 R128, -RZ, R47.reuse.H1_H1 ;  /* 0x3000002fff807230 */ /* 0x100fe20000004100 */
[----:B------:R-:W-:Y:S01]  /*37a0*/  SHF.R.U32.HI R129, RZ, 0x10, R129 ;  /* 0x00000010ff817819 */ /* 0x000fe20000011681 */
[----:B------:R-:W-:Y:S02]  /*37b0*/  HADD2.F32 R164, -RZ, R47.H0_H0 ;  /* 0x2000002fffa47230 */ /* 0x000fe40000004100 */
[----:B------:R-:W-:Y:S02]  /*37c0*/  HADD2.F32 R163, -RZ, R125.H0_H0 ;  /* 0x2000007dffa37230 */ /* 0x000fe40000004100 */
[----:B------:R-:W-:-:S02]  /*37d0*/  HADD2.F32 R129, -RZ, R129.H0_H0 ;  /* 0x20000081ff817230 */ /* 0x000fc40000004100 */
[----:B------:R-:W-:Y:S02]  /*37e0*/  HADD2.F32 R161, -RZ, R161.H0_H0 ;  /* 0x200000a1ffa17230 */ /* 0x000fe40000004100 */
[----:B------:R-:W-:Y:S01]  /*37f0*/  FMUL.FTZ R45, R162, R163 ;  /* 0x000000a3a22d7220 */ /* 0x000fe20000410000 */
[----:B------:R-:W-:Y:S02]  /*3800*/  HADD2.F32 R125, -RZ, R124.H0_H0 ;  /* 0x2000007cff7d7230 */ /* 0x000fe40000004100 */
[----:B------:R-:W-:Y:S01]  /*3810*/  FMUL.FTZ R47, R128, R129 ;  /* 0x00000081802f7220 */ /* 0x000fe20000410000 */
[----:B------:R-:W-:Y:S01]  /*3820*/  FMUL.FTZ R163, R166, R163 ;  /* 0x000000a3a6a37220 */ /* 0x000fe20000410000 */
[----:B------:R-:W-:Y:S01]  /*3830*/  FMUL.FTZ R129, R164, R129 ;  /* 0x00000081a4817220 */ /* 0x000fe20000410000 */
[----:B------:R-:W-:Y:S01]  /*3840*/  FFMA.FTZ R45, R166, R161, -R45 ;  /* 0x000000a1a62d7223 */ /* 0x000fe2000001082d */
[----:B------:R-:W-:Y:S01]  /*3850*/  FFMA.FTZ R47, R164, R125, -R47 ;  /* 0x0000007da42f7223 */ /* 0x000fe2000001082f */
[----:B------:R-:W-:Y:S01]  /*3860*/  FFMA.FTZ R124, R162, R161, R163 ;  /* 0x000000a1a27c7223 */ /* 0x000fe200000100a3 */
[----:B------:R-:W-:Y:S01]  /*3870*/  FFMA.FTZ R128, R128, R125, R129 ;  /* 0x0000007d80807223 */ /* 0x000fe20000010081 */
[----:B------:R-:W-:-:S02]  /*3880*/  HADD2.F32 R129, -RZ, R167.H0_H0 ;  /* 0x200000a7ff817230 */ /* 0x000fc40000004100 */
[--C-:B------:R-:W-:Y:S01]  /*3890*/  HADD2.F32 R162, -RZ, R44.reuse.H1_H1 ;  /* 0x3000002cffa27230 */ /* 0x100fe20000004100 */
[----:B------:R-:W-:Y:S01]  /*38a0*/  F2FP.F16.F32.PACK_AB R45, R124, R45 ;  /* 0x0000002d7c2d723e */ /* 0x000fe200000000ff */
[----:B------:R-:W-:Y:S01]  /*38b0*/  HADD2.F32 R164, -RZ, R44.H0_H0 ;  /* 0x2000002cffa47230 */ /* 0x000fe20000004100 */
[----:B------:R-:W-:Y:S01]  /*38c0*/  F2FP.F16.F32.PACK_AB R47, R128, R47 ;  /* 0x0000002f802f723e */ /* 0x000fe200000000ff */
[----:B------:R-:W-:Y:S02]  /*38d0*/  HADD2.F32 R125, -RZ, R167.H1_H1 ;  /* 0x300000a7ff7d7230 */ /* 0x000fe40000004100 */
[-C--:B------:R-:W-:Y:S01]  /*38e0*/  FMUL.FTZ R163, R162, R129.reuse ;  /* 0x00000081a2a37220 */ /* 0x080fe20000410000 */
[--C-:B------:R-:W-:Y:S02]  /*38f0*/  HADD2.F32 R44, -RZ, R46.reuse.H1_H1 ;  /* 0x3000002eff2c7230 */ /* 0x100fe40000004100 */
[----:B------:R-:W-:Y:S01]  /*3900*/  FMUL.FTZ R167, R164, R129 ;  /* 0x00000081a4a77220 */ /* 0x000fe20000410000 */
[----:B------:R-:W-:-:S02]  /*3910*/  HADD2.F32 R46, -RZ, R46.H0_H0 ;  /* 0x2000002eff2e7230 */ /* 0x000fc40000004100 */
[--C-:B------:R-:W-:Y:S02]  /*3920*/  HADD2.F32 R161, -RZ, R165.reuse.H0_H0 ;  /* 0x200000a5ffa17230 */ /* 0x100fe40000004100 */
[-C--:B------:R-:W-:Y:S01]  /*3930*/  FMUL.FTZ R129, R44, R125.reuse ;  /* 0x0000007d2c817220 */ /* 0x080fe20000410000 */
[----:B------:R-:W-:Y:S02]  /*3940*/  HADD2.F32 R165, -RZ, R165.H1_H1 ;  /* 0x300000a5ffa57230 */ /* 0x000fe40000004100 */
[----:B------:R-:W-:Y:S01]  /*3950*/  FMUL.FTZ R125, R46, R125 ;  /* 0x0000007d2e7d7220 */ /* 0x000fe20000410000 */
[-C--:B------:R-:W-:Y:S01]  /*3960*/  FFMA.FTZ R163, R164, R161.reuse, -R163 ;  /* 0x000000a1a4a37223 */ /* 0x080fe200000108a3 */
[----:B------:R-:W-:Y:S01]  /*3970*/  FFMA.FTZ R162, R162, R161, R167 ;  /* 0x000000a1a2a27223 */ /* 0x000fe200000100a7 */
[-C--:B------:R-:W-:Y:S01]  /*3980*/  FFMA.FTZ R129, R46, R165.reuse, -R129 ;  /* 0x000000a52e817223 */ /* 0x080fe20000010881 */
[----:B------:R-:W-:-:S03]  /*3990*/  FFMA.FTZ R44, R44, R165, R125 ;  /* 0x000000a52c2c7223 */ /* 0x000fc6000001007d */
[----:B------:R-:W-:Y:S02]  /*39a0*/  F2FP.F16.F32.PACK_AB R162, R162, R163 ;  /* 0x000000a3a2a2723e */ /* 0x000fe400000000ff */
[----:B------:R-:W-:Y:S02]  /*39b0*/  F2FP.F16.F32.PACK_AB R46, R44, R129 ;  /* 0x000000812c2e723e */ /* 0x000fe400000000ff */
[----:B------:R-:W-:-:S07]  /*39c0*/  MOV R44, R162 ;  /* 0x000000a2002c7202 */ /* 0x000fce0000000f00 */
.L_x_472:
[----:B------:R-:W-:Y:S05]  /*39d0*/  BSYNC B3 ;  /* 0x0000000000037941 */ /* 0x000fea0003800000 */
.L_x_471:
[----:B--2---:R1:W-:Y:S02]  /*39e0*/  STG.E.128 desc[UR60][R50.64], R44 ;  /* 0x0000002c32007986 */ /* 0x0043e4000c101d3c */
.L_x_470:
[----:B------:R-:W-:Y:S05]  /*39f0*/  BSYNC B2 ;  /* 0x0000000000027941 */ /* 0x000fea0003800000 */
.L_x_469:
[----:B------:R-:W-:Y:S01]  /*3a00*/  ISETP.NE.AND P3, PT, R35, RZ, PT ;  /* 0x000000ff2300720c */ /* 0x000fe20003f65270 */
[----:B------:R-:W-:-:S12]  /*3a10*/  BSSY B2, `(.L_x_473) ;  /* 0x0000032000027945 */ /* 0x000fd80003800000 */
[----:B------:R-:W-:Y:S05]  /*3a20*/  @!P3 BRA `(.L_x_474) ;  /* 0x0000000000c0b947 */ /* 0x000fea0003800000 */
[----:B-1----:R1:W2:Y:S01]  /*3a30*/  LDS.128 R44, [R42+0x21000] ;  /* 0x021000002a2c7984 */ /* 0x0022a20000000c00 */
[----:B------:R-:W-:Y:S01]  /*3a40*/  VIADD R125, R16, 0x10 ;  /* 0x00000010107d7836 */ /* 0x000fe20000000000 */
[----:B------:R-:W-:Y:S04]  /*3a50*/  BSSY B3, `(.L_x_475) ;  /* 0x000002c000037945 */ /* 0x000fe80003800000 */
[----:B------:R-:W-:-:S13]  /*3a60*/  ISETP.GE.AND P3, PT, R125, R126, PT ;  /* 0x0000007e7d00720c */ /* 0x000fda0003f66270 */
[----:B-1----:R-:W-:Y:S05]  /*3a70*/  @P3 BRA `(.L_x_476) ;  /* 0x0000000000a43947 */ /* 0x002fea0003800000 */
[----:B------:R-:W-:Y:S01]  /*3a80*/  SHF.R.U64 R124, R96, 0x10, R97 ;  /* 0x00000010607c7819 */ /* 0x000fe20000001261 */
[----:B--2---:R-:W-:Y:S01]  /*3a90*/  HADD2.F32 R128, -RZ, R47.H0_H0 ;  /* 0x2000002fff807230 */ /* 0x004fe20000004100 */
[----:B------:R-:W-:Y:S01]  /*3aa0*/  SHF.R.U32.HI R125, RZ, 0x10, R99 ;  /* 0x00000010ff7d7819 */ /* 0x000fe20000011663 */
[----:B------:R-:W-:Y:S01]  /*3ab0*/  HADD2.F32 R161, -RZ, R172.H1_H1 ;  /* 0x300000acffa17230 */ /* 0x000fe20000004100 */
[----:B------:R-:W-:Y:S01]  /*3ac0*/  SHF.R.U32.HI R96, RZ, 0x10, R97 ;  /* 0x00000010ff607819 */ /* 0x000fe20000011661 */
[----:B------:R-:W-:Y:S01]  /*3ad0*/  HADD2.F32 R124, -RZ, R124.H0_H0 ;  /* 0x2000007cff7c7230 */ /* 0x000fe20000004100 */
[----:B------:R-:W-:Y:S01]  /*3ae0*/  SHF.R.U64 R97, R98, 0x10, R99 ;  /* 0x0000001062617819 */ /* 0x000fe20000001263 */
[----:B------:R-:W-:Y:S02]  /*3af0*/  HADD2.F32 R125, -RZ, R125.H0_H0 ;  /* 0x2000007dff7d7230 */ /* 0x000fe40000004100 */
[----:B------:R-:W-:Y:S02]  /*3b00*/  HADD2.F32 R98, -RZ, R47.H1_H1 ;  /* 0x3000002fff627230 */ /* 0x000fe40000004100 */
[----:B------:R-:W-:-:S02]  /*3b10*/  HADD2.F32 R162, -RZ, R97.H0_H0 ;  /* 0x20000061ffa27230 */ /* 0x000fc40000004100 */
[--C-:B------:R-:W-:Y:S02]  /*3b20*/  HADD2.F32 R97, -RZ, R45.reuse.H1_H1 ;  /* 0x3000002dff617230 */ /* 0x100fe40000004100 */
[-C--:B------:R-:W-:Y:S01]  /*3b30*/  FMUL.FTZ R47, R98, R125.reuse ;  /* 0x0000007d622f7220 */ /* 0x080fe20000410000 */
[----:B------:R-:W-:Y:S02]  /*3b40*/  HADD2.F32 R45, -RZ, R45.H0_H0 ;  /* 0x2000002dff2d7230 */ /* 0x000fe40000004100 */
[C---:B------:R-:W-:Y:S01]  /*3b50*/  FMUL.FTZ R125, R128.reuse, R125 ;  /* 0x0000007d807d7220 */ /* 0x040fe20000410000 */
[----:B------:R-:W-:Y:S02]  /*3b60*/  HADD2.F32 R99, -RZ, R96.H0_H0 ;  /* 0x20000060ff637230 */ /* 0x000fe40000004100 */
[-C--:B------:R-:W-:Y:S01]  /*3b70*/  FMUL.FTZ R96, R97, R162.reuse ;  /* 0x000000a261607220 */ /* 0x080fe20000410000 */
[----:B------:R-:W-:Y:S02]  /*3b80*/  FMUL.FTZ R162, R45, R162 ;  /* 0x000000a22da27220 */ /* 0x000fe40000410000 */
[-C--:B------:R-:W-:Y:S01]  /*3b90*/  FFMA.FTZ R47, R128, R99.reuse, -R47 ;  /* 0x00000063802f7223 */ /* 0x080fe2000001082f */
[----:B------:R-:W-:Y:S01]  /*3ba0*/  FFMA.FTZ R98, R98, R99, R125 ;  /* 0x0000006362627223 */ /* 0x000fe2000001007d */
[----:B------:R-:W-:-:S02]  /*3bb0*/  HADD2.F32 R99, -RZ, R175.H0_H0 ;  /* 0x200000afff637230 */ /* 0x000fc40000004100 */
[-C--:B------:R-:W-:Y:S01]  /*3bc0*/  FFMA.FTZ R45, R45, R124.reuse, -R96 ;  /* 0x0000007c2d2d7223 */ /* 0x080fe20000010860 */
[--C-:B------:R-:W-:Y:S02]  /*3bd0*/  HADD2.F32 R125, -RZ, R44.reuse.H1_H1 ;  /* 0x3000002cff7d7230 */ /* 0x100fe40000004100 */
[----:B------:R-:W-:Y:S01]  /*3be0*/  FFMA.FTZ R96, R97, R124, R162 ;  /* 0x0000007c61607223 */ /* 0x000fe200000100a2 */
[----:B------:R-:W-:Y:S01]  /*3bf0*/  HADD2.F32 R128, -RZ, R44.H0_H0 ;  /* 0x2000002cff807230 */ /* 0x000fe20000004100 */
[----:B------:R-:W-:Y:S01]  /*3c00*/  F2FP.F16.F32.PACK_AB R47, R98, R47 ;  /* 0x0000002f622f723e */ /* 0x000fe200000000ff */
[----:B------:R-:W-:Y:S02]  /*3c10*/  HADD2.F32 R97, -RZ, R175.H1_H1 ;  /* 0x300000afff617230 */ /* 0x000fe40000004100 */
[-C--:B------:R-:W-:Y:S01]  /*3c20*/  FMUL.FTZ R129, R125, R99.reuse ;  /* 0x000000637d817220 */ /* 0x080fe20000410000 */
[----:B------:R-:W-:Y:S02]  /*3c30*/  HADD2.F32 R44, -RZ, R46.H1_H1 ;  /* 0x3000002eff2c7230 */ /* 0x000fe40000004100 */
[----:B------:R-:W-:Y:S01]  /*3c40*/  FMUL.FTZ R162, R128, R99 ;  /* 0x0000006380a27220 */ /* 0x000fe20000410000 */
[----:B------:R-:W-:Y:S01]  /*3c50*/  HADD2.F32 R124, -RZ, R172.H0_H0 ;  /* 0x200000acff7c7230 */ /* 0x000fe20000004100 */
[----:B------:R-:W-:Y:S01]  /*3c60*/  F2FP.F16.F32.PACK_AB R45, R96, R45 ;  /* 0x0000002d602d723e */ /* 0x000fe200000000ff */
[----:B------:R-:W-:-:S02]  /*3c70*/  HADD2.F32 R46, -RZ, R46.H0_H0 ;  /* 0x2000002eff2e7230 */ /* 0x000fc40000004100 */
[-C--:B------:R-:W-:Y:S01]  /*3c80*/  FMUL.FTZ R99, R44, R97.reuse ;  /* 0x000000612c637220 */ /* 0x080fe20000410000 */
[-C--:B------:R-:W-:Y:S01]  /*3c90*/  FFMA.FTZ R129, R128, R124.reuse, -R129 ;  /* 0x0000007c80817223 */ /* 0x080fe20000010881 */
[----:B------:R-:W-:Y:S01]  /*3ca0*/  FFMA.FTZ R162, R125, R124, R162 ;  /* 0x0000007c7da27223 */ /* 0x000fe200000100a2 */
[C---:B------:R-:W-:Y:S01]  /*3cb0*/  FMUL.FTZ R97, R46.reuse, R97 ;  /* 0x000000612e617220 */ /* 0x040fe20000410000 */
[----:B------:R-:W-:-:S03]  /*3cc0*/  FFMA.FTZ R99, R46, R161, -R99 ;  /* 0x000000a12e637223 */ /* 0x000fc60000010863 */
[----:B------:R-:W-:Y:S01]  /*3cd0*/  FFMA.FTZ R44, R44, R161, R97 ;  /* 0x000000a12c2c7223 */ /* 0x000fe20000010061 */
[----:B------:R-:W-:-:S04]  /*3ce0*/  F2FP.F16.F32.PACK_AB R162, R162, R129 ;  /* 0x00000081a2a2723e */ /* 0x000fc800000000ff */
[----:B------:R-:W-:Y:S01]  /*3cf0*/  F2FP.F16.F32.PACK_AB R46, R44, R99 ;  /* 0x000000632c2e723e */ /* 0x000fe200000000ff */
[----:B------:R-:W-:-:S07]  /*3d00*/  IMAD.MOV.U32 R44, RZ, RZ, R162 ;  /* 0x000000ffff2c7224 */ /* 0x000fce00078e00a2 */
.L_x_476:
[----:B------:R-:W-:Y:S05]  /*3d10*/  BSYNC B3 ;  /* 0x0000000000037941 */ /* 0x000fea0003800000 */
.L_x_475:
[----:B--2---:R2:W-:Y:S02]  /*3d20*/  STG.E.128 desc[UR60][R50.64+0x40], R44 ;  /* 0x0000402c32007986 */ /* 0x0045e4000c101d3c */
.L_x_474:
[----:B------:R-:W-:Y:S05]  /*3d30*/  BSYNC B2 ;  /* 0x0000000000027941 */ /* 0x000fea0003800000 */
.L_x_473:
[----:B------:R-:W-:Y:S01]  /*3d40*/  ISETP.NE.AND P3, PT, R36, RZ, PT ;  /* 0x000000ff2400720c */ /* 0x000fe20003f65270 */
[----:B------:R-:W-:-:S12]  /*3d50*/  BSSY B2, `(.L_x_477) ;  /* 0x0000031000027945 */ /* 0x000fd80003800000 */
[----:B------:R-:W-:Y:S05]  /*3d60*/  @!P3 BRA `(.L_x_478) ;  /* 0x0000000000bcb947 */ /* 0x000fea0003800000 */
[----:B-12---:R1:W2:Y:S01]  /*3d70*/  LDS.128 R44, [R41+0x24800] ;  /* 0x02480000292c7984 */ /* 0x0062a20000000c00 */
[----:B------:R-:W-:Y:S01]  /*3d80*/  IADD3 R97, R16, 0x20, RZ ;  /* 0x0000002010617810 */ /* 0x000fe20007ffe0ff */
[----:B------:R-:W-:Y:S03]  /*3d90*/  BSSY B3, `(.L_x_479) ;  /* 0x000002b000037945 */ /* 0x000fe60003800000 */
[----:B------:R-:W-:-:S13]  /*3da0*/  ISETP.GE.AND P3, PT, R97, R126, PT ;  /* 0x0000007e6100720c */ /* 0x000fda0003f66270 */
[----:B-1----:R-:W-:Y:S05]  /*3db0*/  @P3 BRA `(.L_x_480) ;  /* 0x0000000000a03947 */ /* 0x002fea0003800000 */
[--C-:B------:R-:W-:Y:S01]  /*3dc0*/  SHF.R.U64 R90, R90, 0x10, R91.reuse ;  /* 0x000000105a5a7819 */ /* 0x100fe2000000125b */
[--C-:B--2---:R-:W-:Y:S01]  /*3dd0*/  HADD2.F32 R97, -RZ, R45.reuse.H1_H1 ;  /* 0x3000002dff617230 */ /* 0x104fe20000004100 */
[----:B------:R-:W-:Y:S01]  /*3de0*/  SHF.R.U32.HI R91, RZ, 0x10, R91 ;  /* 0x00000010ff5b7819 */ /* 0x000fe2000001165b */
[----:B------:R-:W-:Y:S01]  /*3df0*/  HADD2.F32 R45, -RZ, R45.H0_H0 ;  /* 0x2000002dff2d7230 */ /* 0x000fe20000004100 */
[--C-:B------:R-:W-:Y:S01]  /*3e00*/  SHF.R.U64 R88, R88, 0x10, R89.reuse ;  /* 0x0000001058587819 */ /* 0x100fe20000001259 */
[----:B------:R-:W-:Y:S01]  /*3e10*/  HADD2.F32 R90, -RZ, R90.H0_H0 ;  /* 0x2000005aff5a7230 */ /* 0x000fe20000004100 */
[----:B------:R-:W-:Y:S01]  /*3e20*/  SHF.R.U32.HI R89, RZ, 0x10, R89 ;  /* 0x00000010ff597819 */ /* 0x000fe20000011659 */
[----:B------:R-:W-:Y:S02]  /*3e30*/  HADD2.F32 R91, -RZ, R91.H0_H0 ;  /* 0x2000005bff5b7230 */ /* 0x000fe40000004100 */
[--C-:B------:R-:W-:Y:S02]  /*3e40*/  HADD2.F32 R96, -RZ, R47.reuse.H1_H1 ;  /* 0x3000002fff607230 */ /* 0x100fe40000004100 */
[----:B------:R-:W-:Y:S01]  /*3e50*/  FMUL.FTZ R124, R97, R90 ;  /* 0x0000005a617c7220 */ /* 0x000fe20000410000 */
[----:B------:R-:W-:-:S02]  /*3e60*/  HADD2.F32 R98, -RZ, R47.H0_H0 ;  /* 0x2000002fff627230 */ /* 0x000fc40000004100 */
[C---:B------:R-:W-:Y:S01]  /*3e70*/  FMUL.FTZ R90, R45.reuse, R90 ;  /* 0x0000005a2d5a7220 */ /* 0x040fe20000410000 */
[----:B------:R-:W-:Y:S02]  /*3e80*/  HADD2.F32 R88, -RZ, R88.H0_H0 ;  /* 0x20000058ff587230 */ /* 0x000fe40000004100 */
[-C--:B------:R-:W-:Y:S01]  /*3e90*/  FMUL.FTZ R47, R96, R91.reuse ;  /* 0x0000005b602f7220 */ /* 0x080fe20000410000 */
[----:B------:R-:W-:Y:S02]  /*3ea0*/  HADD2.F32 R89, -RZ, R89.H0_H0 ;  /* 0x20000059ff597230 */ /* 0x000fe40000004100 */
[----:B------:R-:W-:Y:S01]  /*3eb0*/  FMUL.FTZ R91, R98, R91 ;  /* 0x0000005b625b7220 */ /* 0x000fe20000410000 */
[-C--:B------:R-:W-:Y:S01]  /*3ec0*/  FFMA.FTZ R124, R45, R88.reuse, -R124 ;  /* 0x000000582d7c7223 */ /* 0x080fe2000001087c */
[----:B------:R-:W-:Y:S02]  /*3ed0*/  FFMA.FTZ R97, R97, R88, R90 ;  /* 0x0000005861617223 */ /* 0x000fe4000001005a */
[----:B------:R-:W-:Y:S01]  /*3ee0*/  FFMA.FTZ R96, R96, R89, R91 ;  /* 0x0000005960607223 */ /* 0x000fe2000001005b */
[----:B------:R-:W-:-:S02]  /*3ef0*/  HADD2.F32 R88, -RZ, R44.H1_H1 ;  /* 0x3000002cff587230 */ /* 0x000fc40000004100 */
[----:B------:R-:W-:Y:S01]  /*3f00*/  FFMA.FTZ R47, R98, R89, -R47 ;  /* 0x00000059622f7223 */ /* 0x000fe2000001082f */
[----:B------:R-:W-:Y:S02]  /*3f10*/  HADD2.F32 R91, -RZ, R174.H0_H0 ;  /* 0x200000aeff5b7230 */ /* 0x000fe40000004100 */
[----:B------:R-:W-:Y:S02]  /*3f20*/  HADD2.F32 R44, -RZ, R44.H0_H0 ;  /* 0x2000002cff2c7230 */ /* 0x000fe40000004100 */
[----:B------:R-:W-:Y:S02]  /*3f30*/  HADD2.F32 R45, -RZ, R174.H1_H1 ;  /* 0x300000aeff2d7230 */ /* 0x000fe40000004100 */
[-C--:B------:R-:W-:Y:S01]  /*3f40*/  FMUL.FTZ R99, R88, R91.reuse ;  /* 0x0000005b58637220 */ /* 0x080fe20000410000 */
[--C-:B------:R-:W-:Y:S02]  /*3f50*/  HADD2.F32 R90, -RZ, R46.reuse.H1_H1 ;  /* 0x3000002eff5a7230 */ /* 0x100fe40000004100 */
[----:B------:R-:W-:Y:S01]  /*3f60*/  FMUL.FTZ R125, R44, R91 ;  /* 0x0000005b2c7d7220 */ /* 0x000fe20000410000 */
[----:B------:R-:W-:Y:S01]  /*3f70*/  HADD2.F32 R46, -RZ, R46.H0_H0 ;  /* 0x2000002eff2e7230 */ /* 0x000fe20000004100 */
[----:B------:R-:W-:Y:S01]  /*3f80*/  F2FP.F16.F32.PACK_AB R47, R96, R47 ;  /* 0x0000002f602f723e */ /* 0x000fe200000000ff */
[----:B------:R-:W-:-:S02]  /*3f90*/  HADD2.F32 R89, -RZ, R171.H0_H0 ;  /* 0x200000abff597230 */ /* 0x000fc40000004100 */
[-C--:B------:R-:W-:Y:S01]  /*3fa0*/  FMUL.FTZ R91, R90, R45.reuse ;  /* 0x0000002d5a5b7220 */ /* 0x080fe20000410000 */
[----:B------:R-:W-:Y:S02]  /*3fb0*/  HADD2.F32 R171, -RZ, R171.H1_H1 ;  /* 0x300000abffab7230 */ /* 0x000fe40000004100 */
[----:B------:R-:W-:Y:S01]  /*3fc0*/  FMUL.FTZ R45, R46, R45 ;  /* 0x0000002d2e2d7220 */ /* 0x000fe20000410000 */
[-C--:B------:R-:W-:Y:S01]  /*3fd0*/  FFMA.FTZ R99, R44, R89.reuse, -R99 ;  /* 0x000000592c637223 */ /* 0x080fe20000010863 */
[----:B------:R-:W-:Y:S01]  /*3fe0*/  FFMA.FTZ R88, R88, R89, R125 ;  /* 0x0000005958587223 */ /* 0x000fe2000001007d */
[-C--:B------:R-:W-:Y:S01]  /*3ff0*/  FFMA.FTZ R91, R46, R171.reuse, -R91 ;  /* 0x000000ab2e5b7223 */ /* 0x080fe2000001085b */
[----:B------:R-:W-:Y:S01]  /*4000*/  FFMA.FTZ R90, R90, R171, R45 ;  /* 0x000000ab5a5a7223 */ /* 0x000fe2000001002d */
[----:B------:R-:W-:Y:S02]  /*4010*/  F2FP.F16.F32.PACK_AB R45, R97, R124 ;  /* 0x0000007c612d723e */ /* 0x000fe400000000ff */
[----:B------:R-:W-:-:S02]  /*4020*/  F2FP.F16.F32.PACK_AB R44, R88, R99 ;  /* 0x00000063582c723e */ /* 0x000fc400000000ff */
[----:B------:R-:W-:-:S07]  /*4030*/  F2FP.F16.F32.PACK_AB R46, R90, R91 ;  /* 0x0000005b5a2e723e */ /* 0x000fce00000000ff */
.L_x_480:
[----:B------:R-:W-:Y:S05]  /*4040*/  BSYNC B3 ;  /* 0x0000000000037941 */ /* 0x000fea0003800000 */
.L_x_479:
[----:B--2---:R3:W-:Y:S02]  /*4050*/  STG.E.128 desc[UR60][R50.64+0x80], R44 ;  /* 0x0000802c32007986 */ /* 0x0047e4000c101d3c */
.L_x_478:
[----:B------:R-:W-:Y:S05]  /*4060*/  BSYNC B2 ;  /* 0x0000000000027941 */ /* 0x000fea0003800000 */
.L_x_477:
[----:B------:R-:W-:Y:S01]  /*4070*/  ISETP.NE.AND P3, PT, R37, RZ, PT ;  /* 0x000000ff2500720c */ /* 0x000fe20003f65270 */
[----:B------:R-:W-:-:S12]  /*4080*/  BSSY B2, `(.L_x_481) ;  /* 0x0000032000027945 */ /* 0x000fd80003800000 */
[----:B------:R-:W-:Y:S05]  /*4090*/  @!P3 BRA `(.L_x_482) ;  /* 0x0000000000c0b947 */ /* 0x000fea0003800000 */
[----:B-123--:R1:W2:Y:S01]  /*40a0*/  LDS.128 R44, [R42+0x24800] ;  /* 0x024800002a2c7984 */ /* 0x00e2a20000000c00 */
[----:B------:R-:W-:Y:S01]  /*40b0*/  VIADD R89, R16, 0x30 ;  /* 0x0000003010597836 */ /* 0x000fe20000000000 */
[----:B------:R-:W-:Y:S04]  /*40c0*/  BSSY B3, `(.L_x_483) ;  /* 0x000002c000037945 */ /* 0x000fe80003800000 */
[----:B------:R-:W-:-:S13]  /*40d0*/  ISETP.GE.AND P3, PT, R89, R126, PT ;  /* 0x0000007e5900720c */ /* 0x000fda0003f66270 */
[----:B-1----:R-:W-:Y:S05]  /*40e0*/  @P3 BRA `(.L_x_484) ;  /* 0x0000000000a43947 */ /* 0x002fea0003800000 */
[--C-:B------:R-:W-:Y:S02]  /*40f0*/  SHF.R.U64 R88, R84, 0x10, R85.reuse ;  /* 0x0000001054587819 */ /* 0x100fe40000001255 */
[----:B------:R-:W-:Y:S01]  /*4100*/  SHF.R.U32.HI R84, RZ, 0x10, R85 ;  /* 0x00000010ff547819 */ /* 0x000fe20000011655 */
[----:B--2---:R-:W-:Y:S01]  /*4110*/  IMAD.MOV.U32 R85, RZ, RZ, R47 ;  /* 0x000000ffff557224 */ /* 0x004fe200078e002f */
[--C-:B------:R-:W-:Y:S01]  /*4120*/  SHF.R.U64 R90, R86, 0x10, R87.reuse ;  /* 0x00000010565a7819 */ /* 0x100fe20000001257 */
[--C-:B------:R-:W-:Y:S01]  /*4130*/  HADD2.F32 R47, -RZ, R45.reuse.H1_H1 ;  /* 0x3000002dff2f7230 */ /* 0x100fe20000004100 */
[----:B------:R-:W-:Y:S01]  /*4140*/  SHF.R.U32.HI R89, RZ, 0x10, R87 ;  /* 0x00000010ff597819 */ /* 0x000fe20000011657 */
[----:B------:R-:W-:Y:S02]  /*4150*/  HADD2.F32 R45, -RZ, R45.H0_H0 ;  /* 0x2000002dff2d7230 */ /* 0x000fe40000004100 */
[----:B------:R-:W-:Y:S02]  /*4160*/  HADD2.F32 R90, -RZ, R90.H0_H0 ;  /* 0x2000005aff5a7230 */ /* 0x000fe40000004100 */
[----:B------:R-:W-:-:S02]  /*4170*/  HADD2.F32 R89, -RZ, R89.H0_H0 ;  /* 0x20000059ff597230 */ /* 0x000fc40000004100 */
[--C-:B------:R-:W-:Y:S02]  /*4180*/  HADD2.F32 R86, -RZ, R85.reuse.H1_H1 ;  /* 0x30000055ff567230 */ /* 0x100fe40000004100 */
[----:B------:R-:W-:Y:S02]  /*4190*/  HADD2.F32 R85, -RZ, R85.H0_H0 ;  /* 0x20000055ff557230 */ /* 0x000fe40000004100 */
[----:B------:R-:W-:Y:S02]  /*41a0*/  HADD2.F32 R88, -RZ, R88.H0_H0 ;  /* 0x20000058ff587230 */ /* 0x000fe40000004100 */
[-C--:B------:R-:W-:Y:S01]  /*41b0*/  FMUL.FTZ R96, R86, R89.reuse ;  /* 0x0000005956607220 */ /* 0x080fe20000410000 */
[----:B------:R-:W-:Y:S02]  /*41c0*/  HADD2.F32 R87, -RZ, R84.H0_H0 ;  /* 0x20000054ff577230 */ /* 0x000fe40000004100 */
[-C--:B------:R-:W-:Y:S01]  /*41d0*/  FMUL.FTZ R84, R47, R90.reuse ;  /* 0x0000005a2f547220 */ /* 0x080fe20000410000 */
[----:B------:R-:W-:Y:S01]  /*41e0*/  FMUL.FTZ R90, R45, R90 ;  /* 0x0000005a2d5a7220 */ /* 0x000fe20000410000 */
[----:B------:R-:W-:-:S02]  /*41f0*/  FMUL.FTZ R89, R85, R89 ;  /* 0x0000005955597220 */ /* 0x000fc40000410000 */
[-C--:B------:R-:W-:Y:S01]  /*4200*/  FFMA.FTZ R45, R45, R88.reuse, -R84 ;  /* 0x000000582d2d7223 */ /* 0x080fe20000010854 */
[----:B------:R-:W-:Y:S01]  /*4210*/  FFMA.FTZ R84, R47, R88, R90 ;  /* 0x000000582f547223 */ /* 0x000fe2000001005a */
[-C--:B------:R-:W-:Y:S01]  /*4220*/  FFMA.FTZ R47, R85, R87.reuse, -R96 ;  /* 0x00000057552f7223 */ /* 0x080fe20000010860 */
[----:B------:R-:W-:Y:S01]  /*4230*/  FFMA.FTZ R86, R86, R87, R89 ;  /* 0x0000005756567223 */ /* 0x000fe20000010059 */
[--C-:B------:R-:W-:Y:S02]  /*4240*/  HADD2.F32 R89, -RZ, R173.reuse.H0_H0 ;  /* 0x200000adff597230 */ /* 0x100fe40000004100 */
[----:B------:R-:W-:Y:S01]  /*4250*/  HADD2.F32 R88, -RZ, R44.H1_H1 ;  /* 0x3000002cff587230 */ /* 0x000fe20000004100 */
[----:B------:R-:W-:Y:S01]  /*4260*/  F2FP.F16.F32.PACK_AB R45, R84, R45 ;  /* 0x0000002d542d723e */ /* 0x000fe200000000ff */
[----:B------:R-:W-:Y:S01]  /*4270*/  HADD2.F32 R87, -RZ, R46.H1_H1 ;  /* 0x3000002eff577230 */ /* 0x000fe20000004100 */
[----:B------:R-:W-:Y:S01]  /*4280*/  F2FP.F16.F32.PACK_AB R47, R86, R47 ;  /* 0x0000002f562f723e */ /* 0x000fe200000000ff */
[----:B------:R-:W-:-:S02]  /*4290*/  HADD2.F32 R173, -RZ, R173.H1_H1 ;  /* 0x300000adffad7230 */ /* 0x000fc40000004100 */
[----:B------:R-:W-:Y:S01]  /*42a0*/  FMUL.FTZ R91, R88, R89 ;  /* 0x00000059585b7220 */ /* 0x000fe20000410000 */
[----:B------:R-:W-:Y:S02]  /*42b0*/  HADD2.F32 R44, -RZ, R44.H0_H0 ;  /* 0x2000002cff2c7230 */ /* 0x000fe40000004100 */
[----:B------:R-:W-:Y:S02]  /*42c0*/  HADD2.F32 R46, -RZ, R46.H0_H0 ;  /* 0x2000002eff2e7230 */ /* 0x000fe40000004100 */
[C---:B------:R-:W-:Y:S01]  /*42d0*/  FMUL.FTZ R97, R87.reuse, R173 ;  /* 0x000000ad57617220 */ /* 0x040fe20000410000 */
[--C-:B------:R-:W-:Y:S02]  /*42e0*/  HADD2.F32 R85, -RZ, R170.reuse.H0_H0 ;  /* 0x200000aaff557230 */ /* 0x100fe40000004100 */
[----:B------:R-:W-:Y:S01]  /*42f0*/  FMUL.FTZ R89, R44, R89 ;  /* 0x000000592c597220 */ /* 0x000fe20000410000 */
[----:B------:R-:W-:Y:S02]  /*4300*/  HADD2.F32 R170, -RZ, R170.H1_H1 ;  /* 0x300000aaffaa7230 */ /* 0x000fe40000004100 */
[----:B------:R-:W-:Y:S01]  /*4310*/  FMUL.FTZ R90, R46, R173 ;  /* 0x000000ad2e5a7220 */ /* 0x000fe20000410000 */
[-C--:B------:R-:W-:Y:S01]  /*4320*/  FFMA.FTZ R91, R44, R85.reuse, -R91 ;  /* 0x000000552c5b7223 */ /* 0x080fe2000001085b */
[----:B------:R-:W-:Y:S01]  /*4330*/  FFMA.FTZ R88, R88, R85, R89 ;  /* 0x0000005558587223 */ /* 0x000fe20000010059 */
[-C--:B------:R-:W-:Y:S01]  /*4340*/  FFMA.FTZ R97, R46, R170.reuse, -R97 ;  /* 0x000000aa2e617223 */ /* 0x080fe20000010861 */
[----:B------:R-:W-:-:S03]  /*4350*/  FFMA.FTZ R90, R87, R170, R90 ;  /* 0x000000aa575a7223 */ /* 0x000fc6000001005a */
[----:B------:R-:W-:Y:S02]  /*4360*/  F2FP.F16.F32.PACK_AB R44, R88, R91 ;  /* 0x0000005b582c723e */ /* 0x000fe400000000ff */
[----:B------:R-:W-:-:S07]  /*4370*/  F2FP.F16.F32.PACK_AB R46, R90, R97 ;  /* 0x000000615a2e723e */ /* 0x000fce00000000ff */
.L_x_484:
[----:B------:R-:W-:Y:S05]  /*4380*/  BSYNC B3 ;  /* 0x0000000000037941 */ /* 0x000fea0003800000 */
.L_x_483:
[----:B--2---:R4:W-:Y:S02]  /*4390*/  STG.E.128 desc[UR60][R50.64+0xc0], R44 ;  /* 0x0000c02c32007986 */ /* 0x0049e4000c101d3c */
.L_x_482:
[----:B------:R-:W-:Y:S05]  /*43a0*/  BSYNC B2 ;  /* 0x0000000000027941 */ /* 0x000fea0003800000 */
.L_x_481:
[----:B------:R-:W-:Y:S01]  /*43b0*/  ISETP.NE.AND P3, PT, R38, RZ, PT ;  /* 0x000000ff2600720c */ /* 0x000fe20003f65270 */
[----:B------:R-:W-:-:S12]  /*43c0*/  BSSY B2, `(.L_x_485) ;  /* 0x0000033000027945 */ /* 0x000fd80003800000 */
[----:B------:R-:W-:Y:S05]  /*43d0*/  @!P3 BRA `(.L_x_486) ;  /* 0x0000000000c4b947 */ /* 0x000fea0003800000 */
[----:B-1234-:R1:W2:Y:S01]  /*43e0*/  LDS.128 R44, [R41+0x28000] ;  /* 0x02800000292c7984 */ /* 0x01e2a20000000c00 */
[----:B------:R-:W-:Y:S01]  /*43f0*/  IADD3 R85, R16, 0x40, RZ ;  /* 0x0000004010557810 */ /* 0x000fe20007ffe0ff */
[----:B------:R-:W-:Y:S03]  /*4400*/  BSSY B3, `(.L_x_487) ;  /* 0x000002d000037945 */ /* 0x000fe60003800000 */
[----:B------:R-:W-:-:S13]  /*4410*/  ISETP.GE.AND P3, PT, R85, R126, PT ;  /* 0x0000007e5500720c */ /* 0x000fda0003f66270 */
[----:B-1----:R-:W-:Y:S05]  /*4420*/  @P3 BRA `(.L_x_488) ;  /* 0x0000000000a83947 */ /* 0x002fea0003800000 */
[--C-:B------:R-:W-:Y:S01]  /*4430*/  SHF.R.U64 R87, R80, 0x10, R81.reuse ;  /* 0x0000001050577819 */ /* 0x100fe20000001251 */
[----:B--2---:R-:W-:Y:S01]  /*4440*/  IMAD.MOV.U32 R80, RZ, RZ, R44 ;  /* 0x000000ffff507224 */ /* 0x004fe200078e002c */
[----:B------:R-:W-:Y:S01]  /*4450*/  SHF.R.U32.HI R84, RZ, 0x10, R81 ;  /* 0x00000010ff547819 */ /* 0x000fe20000011651 */
[----:B------:R-:W-:Y:S01]  /*4460*/  IMAD.MOV.U32 R81, RZ, RZ, R47 ;  /* 0x000000ffff517224 */ /* 0x000fe200078e002f */
[--C-:B------:R-:W-:Y:S01]  /*4470*/  SHF.R.U64 R85, R82, 0x10, R83.reuse ;  /* 0x0000001052557819 */ /* 0x100fe20000001253 */
[--C-:B------:R-:W-:Y:S01]  /*4480*/  HADD2.F32 R47, -RZ, R45.reuse.H1_H1 ;  /* 0x3000002dff2f7230 */ /* 0x100fe20000004100 */
[----:B------:R-:W-:Y:S01]  /*4490*/  SHF.R.U32.HI R86, RZ, 0x10, R83 ;  /* 0x00000010ff567819 */ /* 0x000fe20000011653 */
[----:B------:R-:W-:Y:S02]  /*44a0*/  HADD2.F32 R44, -RZ, R45.H0_H0 ;  /* 0x2000002dff2c7230 */ /* 0x000fe40000004100 */
[----:B------:R-:W-:Y:S02]  /*44b0*/  HADD2.F32 R85, -RZ, R85.H0_H0 ;  /* 0x20000055ff557230 */ /* 0x000fe40000004100 */
[----:B------:R-:W-:-:S02]  /*44c0*/  HADD2.F32 R82, -RZ, R81.H1_H1 ;  /* 0x30000051ff527230 */ /* 0x000fc40000004100 */
[----:B------:R-:W-:Y:S02]  /*44d0*/  HADD2.F32 R86, -RZ, R86.H0_H0 ;  /* 0x20000056ff567230 */ /* 0x000fe40000004100 */
[-C--:B------:R-:W-:Y:S01]  /*44e0*/  FMUL.FTZ R45, R47, R85.reuse ;  /* 0x000000552f2d7220 */ /* 0x080fe20000410000 */
[----:B------:R-:W-:Y:S02]  /*44f0*/  HADD2.F32 R81, -RZ, R81.H0_H0 ;  /* 0x20000051ff517230 */ /* 0x000fe40000004100 */
[----:B------:R-:W-:Y:S01]  /*4500*/  FMUL.FTZ R88, R44, R85 ;  /* 0x000000552c587220 */ /* 0x000fe20000410000 */
[----:B------:R-:W-:Y:S02]  /*4510*/  HADD2.F32 R83, -RZ, R87.H0_H0 ;  /* 0x20000057ff537230 */ /* 0x000fe40000004100 */
[-C--:B------:R-:W-:Y:S01]  /*4520*/  FMUL.FTZ R90, R82, R86.reuse ;  /* 0x00000056525a7220 */ /* 0x080fe20000410000 */
[----:B------:R-:W-:Y:S02]  /*4530*/  HADD2.F32 R84, -RZ, R84.H0_H0 ;  /* 0x20000054ff547230 */ /* 0x000fe40000004100 */
[----:B------:R-:W-:Y:S01]  /*4540*/  FMUL.FTZ R85, R81, R86 ;  /* 0x0000005651557220 */ /* 0x000fe20000410000 */
[----:B------:R-:W-:-:S02]  /*4550*/  HADD2.F32 R87, -RZ, R168.H1_H1 ;  /* 0x300000a8ff577230 */ /* 0x000fc40000004100 */
[-C--:B------:R-:W-:Y:S01]  /*4560*/  FFMA.FTZ R44, R44, R83.reuse, -R45 ;  /* 0x000000532c2c7223 */ /* 0x080fe2000001082d */
[----:B------:R-:W-:Y:S01]  /*4570*/  FFMA.FTZ R45, R47, R83, R88 ;  /* 0x000000532f2d7223 */ /* 0x000fe20000010058 */
[-C--:B------:R-:W-:Y:S01]  /*4580*/  FFMA.FTZ R47, R81, R84.reuse, -R90 ;  /* 0x00000054512f7223 */ /* 0x080fe2000001085a */
[----:B------:R-:W-:Y:S01]  /*4590*/  FFMA.FTZ R86, R82, R84, R85 ;  /* 0x0000005452567223 */ /* 0x000fe20000010055 */
[--C-:B------:R-:W-:Y:S02]  /*45a0*/  HADD2.F32 R83, -RZ, R169.reuse.H1_H1 ;  /* 0x300000a9ff537230 */ /* 0x100fe40000004100 */
[----:B------:R-:W-:Y:S01]  /*45b0*/  HADD2.F32 R81, -RZ, R80.H1_H1 ;  /* 0x30000050ff517230 */ /* 0x000fe20000004100 */
[----:B------:R-:W-:Y:S01]  /*45c0*/  F2FP.F16.F32.PACK_AB R45, R45, R44 ;  /* 0x0000002c2d2d723e */ /* 0x000fe200000000ff */
[----:B------:R-:W-:Y:S01]  /*45d0*/  HADD2.F32 R82, -RZ, R46.H1_H1 ;  /* 0x3000002eff527230 */ /* 0x000fe20000004100 */
[----:B------:R-:W-:Y:S01]  /*45e0*/  F2FP.F16.F32.PACK_AB R47, R86, R47 ;  /* 0x0000002f562f723e */ /* 0x000fe200000000ff */
[----:B------:R-:W-:-:S02]  /*45f0*/  HADD2.F32 R169, -RZ, R169.H0_H0 ;  /* 0x200000a9ffa97230 */ /* 0x000fc40000004100 */
[----:B------:R-:W-:Y:S02]  /*4600*/  HADD2.F32 R80, -RZ, R80.H0_H0 ;  /* 0x20000050ff507230 */ /* 0x000fe40000004100 */
[----:B------:R-:W-:Y:S01]  /*4610*/  FMUL.FTZ R91, R82, R87 ;  /* 0x00000057525b7220 */ /* 0x000fe20000410000 */
[----:B------:R-:W-:Y:S02]  /*4620*/  HADD2.F32 R46, -RZ, R46.H0_H0 ;  /* 0x2000002eff2e7230 */ /* 0x000fe40000004100 */
[-C--:B------:R-:W-:Y:S01]  /*4630*/  FMUL.FTZ R89, R81, R169.reuse ;  /* 0x000000a951597220 */ /* 0x080fe20000410000 */
[----:B------:R-:W-:Y:S02]  /*4640*/  HADD2.F32 R85, -RZ, R160.H0_H0 ;  /* 0x200000a0ff557230 */ /* 0x000fe40000004100 */
[----:B------:R-:W-:Y:S01]  /*4650*/  FMUL.FTZ R84, R80, R169 ;  /* 0x000000a950547220 */ /* 0x000fe20000410000 */
[----:B------:R-:W-:Y:S01]  /*4660*/  FMUL.FTZ R87, R46, R87 ;  /* 0x000000572e577220 */ /* 0x000fe20000410000 */
[----:B------:R-:W-:-:S02]  /*4670*/  FFMA.FTZ R89, R80, R83, -R89 ;  /* 0x0000005350597223 */ /* 0x000fc40000010859 */
[----:B------:R-:W-:Y:S01]  /*4680*/  FFMA.FTZ R84, R81, R83, R84 ;  /* 0x0000005351547223 */ /* 0x000fe20000010054 */
[-C--:B------:R-:W-:Y:S01]  /*4690*/  FFMA.FTZ R91, R46, R85.reuse, -R91 ;  /* 0x000000552e5b7223 */ /* 0x080fe2000001085b */
[----:B------:R-:W-:-:S03]  /*46a0*/  FFMA.FTZ R82, R82, R85, R87 ;  /* 0x0000005552527223 */ /* 0x000fc60000010057 */
[----:B------:R-:W-:Y:S02]  /*46b0*/  F2FP.F16.F32.PACK_AB R44, R84, R89 ;  /* 0x00000059542c723e */ /* 0x000fe400000000ff */
[----:B------:R-:W-:-:S07]  /*46c0*/  F2FP.F16.F32.PACK_AB R46, R82, R91 ;  /* 0x0000005b522e723e */ /* 0x000fce00000000ff */
.L_x_488:
[----:B------:R-:W-:Y:S05]  /*46d0*/  BSYNC B3 ;  /* 0x0000000000037941 */ /* 0x000fea0003800000 */
.L_x_487:
[----:B--2---:R1:W-:Y:S02]  /*46e0*/  STG.E.128 desc[UR60][R50.64+0x100], R44 ;  /* 0x0001002c32007986 */ /* 0x0043e4000c101d3c */
.L_x_486:
[----:B------:R-:W-:Y:S05]  /*46f0*/  BSYNC B2 ;  /* 0x0000000000027941 */ /* 0x000fea0003800000 */
.L_x_485:
[----:B------:R-:W-:-:S13]  /*4700*/  ISETP.NE.AND P3, PT, R39, RZ, PT ;  /* 0x000000ff2700720c */ /* 0x000fda0003f65270 */
        /* <DEDUP_REMOVED lines=9> */
[--C-:B------:R-:W-:Y:S01]  /*47a0*/  HADD2.F32 R46, -RZ, R45.reuse.H1_H1 ;  /* 0x3000002dff2e7230 */ /* 0x100fe20000004100 */
[--C-:B------:R-:W-:Y:S01]  /*47b0*/  SHF.R.U64 R77, R78, 0x10, R79.reuse ;  /* 0x000000104e4d7819 */ /* 0x100fe2000000124f */
[----:B------:R-:W-:Y:S01]  /*47c0*/  HADD2.F32 R45, -RZ, R45.H0_H0 ;  /* 0x2000002dff2d7230 */ /* 0x000fe20000004100 */
[----:B------:R-:W-:Y:S01]  /*47d0*/  SHF.R.U32.HI R82, RZ, 0x10, R79 ;  /* 0x00000010ff527819 */ /* 0x000fe2000001164f */
[----:B------:R-:W-:Y:S02]  /*47e0*/  HADD2.F32 R78, -RZ, R81.H0_H0 ;  /* 0x20000051ff4e7230 */ /* 0x000fe40000004100 */
[----:B------:R-:W-:Y:S02]  /*47f0*/  HADD2.F32 R79, -RZ, R77.H0_H0 ;  /* 0x2000004dff4f7230 */ /* 0x000fe40000004100 */
[----:B------:R-:W-:-:S02]  /*4800*/  HADD2.F32 R82, -RZ, R82.H0_H0 ;  /* 0x20000052ff527230 */ /* 0x000fc40000004100 */
[--C-:B------:R-:W-:Y:S02]  /*4810*/  HADD2.F32 R77, -RZ, R47.reuse.H1_H1 ;  /* 0x3000002fff4d7230 */ /* 0x100fe40000004100 */
[CC--:B------:R-:W-:Y:S01]  /*4820*/  FMUL.FTZ R84, R46.reuse, R79.reuse ;  /* 0x0000004f2e547220 */ /* 0x0c0fe20000410000 */
[C---:B------:R-:W-:Y:S01]  /*4830*/  FMUL.FTZ R79, R45.reuse, R79 ;  /* 0x0000004f2d4f7220 */ /* 0x040fe20000410000 */
[----:B------:R-:W-:Y:S02]  /*4840*/  HADD2.F32 R47, -RZ, R47.H0_H0 ;  /* 0x2000002fff2f7230 */ /* 0x000fe40000004100 */
[-C--:B------:R-:W-:Y:S01]  /*4850*/  FFMA.FTZ R84, R45, R78.reuse, -R84 ;  /* 0x0000004e2d547223 */ /* 0x080fe20000010854 */
[----:B------:R-:W-:Y:S01]  /*4860*/  FFMA.FTZ R81, R46, R78, R79 ;  /* 0x0000004e2e517223 */ /* 0x000fe2000001004f */
[----:B------:R-:W-:Y:S02]  /*4870*/  HADD2.F32 R80, -RZ, R80.H0_H0 ;  /* 0x20000050ff507230 */ /* 0x000fe40000004100 */
[----:B------:R-:W-:Y:S01]  /*4880*/  FMUL.FTZ R86, R77, R82 ;  /* 0x000000524d567220 */ /* 0x000fe20000410000 */
[----:B------:R-:W-:-:S02]  /*4890*/  HADD2.F32 R78, -RZ, R159.H0_H0 ;  /* 0x2000009fff4e7230 */ /* 0x000fc40000004100 */
[C---:B------:R-:W-:Y:S01]  /*48a0*/  FMUL.FTZ R82, R47.reuse, R82 ;  /* 0x000000522f527220 */ /* 0x040fe20000410000 */
[----:B------:R-:W-:Y:S02]  /*48b0*/  HADD2.F32 R159, -RZ, R159.H1_H1 ;  /* 0x3000009fff9f7230 */ /* 0x000fe40000004100 */
[-C--:B------:R-:W-:Y:S01]  /*48c0*/  FFMA.FTZ R86, R47, R80.reuse, -R86 ;  /* 0x000000502f567223 */ /* 0x080fe20000010856 */
[----:B------:R-:W-:Y:S02]  /*48d0*/  HADD2.F32 R45, -RZ, R44.H1_H1 ;  /* 0x3000002cff2d7230 */ /* 0x000fe40000004100 */
[----:B------:R-:W-:Y:S01]  /*48e0*/  FFMA.FTZ R85, R77, R80, R82 ;  /* 0x000000504d557223 */ /* 0x000fe20000010052 */
[----:B------:R-:W-:Y:S02]  /*48f0*/  HADD2.F32 R46, -RZ, R76.H1_H1 ;  /* 0x3000004cff2e7230 */ /* 0x000fe40000004100 */
[----:B------:R-:W-:Y:S02]  /*4900*/  HADD2.F32 R44, -RZ, R44.H0_H0 ;  /* 0x2000002cff2c7230 */ /* 0x000fe40000004100 */
[----:B------:R-:W-:Y:S01]  /*4910*/  FMUL.FTZ R79, R45, R78 ;  /* 0x0000004e2d4f7220 */ /* 0x000fe20000410000 */
[----:B------:R-:W-:-:S02]  /*4920*/  HADD2.F32 R76, -RZ, R76.H0_H0 ;  /* 0x2000004cff4c7230 */ /* 0x000fc40000004100 */
[-C--:B------:R-:W-:Y:S01]  /*4930*/  FMUL.FTZ R83, R46, R159.reuse ;  /* 0x0000009f2e537220 */ /* 0x080fe20000410000 */
[--C-:B------:R-:W-:Y:S02]  /*4940*/  HADD2.F32 R47, -RZ, R158.reuse.H0_H0 ;  /* 0x2000009eff2f7230 */ /* 0x100fe40000004100 */
[----:B------:R-:W-:Y:S01]  /*4950*/  FMUL.FTZ R78, R44, R78 ;  /* 0x0000004e2c4e7220 */ /* 0x000fe20000410000 */
[----:B------:R-:W-:Y:S02]  /*4960*/  HADD2.F32 R77, -RZ, R158.H1_H1 ;  /* 0x3000009eff4d7230 */ /* 0x000fe40000004100 */
[----:B------:R-:W-:Y:S01]  /*4970*/  FMUL.FTZ R159, R76, R159 ;  /* 0x0000009f4c9f7220 */ /* 0x000fe20000410000 */
[-C--:B------:R-:W-:Y:S01]  /*4980*/  FFMA.FTZ R79, R44, R47.reuse, -R79 ;  /* 0x0000002f2c4f7223 */ /* 0x080fe2000001084f */
[----:B------:R-:W-:Y:S01]  /*4990*/  FFMA.FTZ R78, R45, R47, R78 ;  /* 0x0000002f2d4e7223 */ /* 0x000fe2000001004e */
[-C--:B------:R-:W-:Y:S01]  /*49a0*/  FFMA.FTZ R83, R76, R77.reuse, -R83 ;  /* 0x0000004d4c537223 */ /* 0x080fe20000010853 */
[----:B------:R-:W-:Y:S01]  /*49b0*/  FFMA.FTZ R46, R46, R77, R159 ;  /* 0x0000004d2e2e7223 */ /* 0x000fe2000001009f */
[----:B------:R-:W-:-:S02]  /*49c0*/  F2FP.F16.F32.PACK_AB R45, R81, R84 ;  /* 0x00000054512d723e */ /* 0x000fc400000000ff */
[----:B------:R-:W-:Y:S02]  /*49d0*/  F2FP.F16.F32.PACK_AB R47, R85, R86 ;  /* 0x00000056552f723e */ /* 0x000fe400000000ff */
[----:B------:R-:W-:Y:S02]  /*49e0*/  F2FP.F16.F32.PACK_AB R44, R78, R79 ;  /* 0x0000004f4e2c723e */ /* 0x000fe400000000ff */
[----:B------:R-:W-:-:S07]  /*49f0*/  F2FP.F16.F32.PACK_AB R46, R46, R83 ;  /* 0x000000532e2e723e */ /* 0x000fce00000000ff */
.L_x_490:
[----:B------:R-:W-:Y:S05]  /*4a00*/  BSYNC B2 ;  /* 0x0000000000027941 */ /* 0x000fea0003800000 */
.L_x_489:
[----:B--2---:R1:W-:Y:S02]  /*4a10*/  STG.E.128 desc[UR60][R50.64+0x140], R44 ;  /* 0x0001402c32007986 */ /* 0x0043e4000c101d3c */
.L_x_468:
[----:B------:R-:W-:Y:S05]  /*4a20*/  BSYNC B1 ;  /* 0x0000000000017941 */ /* 0x000fea0003800000 */
.L_x_467:
[----:B------:R-:W-:Y:S05]  /*4a30*/  @P4 BRA `(.L_x_491) ;  /* 0x0000005000904947 */ /* 0x000fea0003800000 */
[----:B------:R-:W-:Y:S01]  /*4a40*/  ISETP.NE.AND P3, PT, R31, RZ, PT ;  /* 0x000000ff1f00720c */ /* 0x000fe20003f65270 */
[----:B------:R-:W-:-:S12]  /*4a50*/  BSSY B1, `(.L_x_492) ;  /* 0x0000031000017945 */ /* 0x000fd80003800000 */
[----:B------:R-:W-:Y:S05]  /*4a60*/  @!P3 BRA `(.L_x_493) ;  /* 0x0000000000bcb947 */ /* 0x000fea0003800000 */
[----:B-1234-:R1:W2:Y:S01]  /*4a70*/  LDS.128 R44, [R41+0x23000] ;  /* 0x02300000292c7984 */ /* 0x01e2a20000000c00 */
[----:B------:R-:W-:Y:S01]  /*4a80*/  ISETP.GE.AND P3, PT, R16, R126, PT ;  /* 0x0000007e1000720c */ /* 0x000fe20003f66270 */
[----:B------:R-:W-:-:S12]  /*4a90*/  BSSY B2, `(.L_x_494) ;  /* 0x000002b000027945 */ /* 0x000fd80003800000 */
[----:B-1----:R-:W-:Y:S05]  /*4aa0*/  @P3 BRA `(.L_x_495) ;  /* 0x0000000000a43947 */ /* 0x002fea0003800000 */
[--C-:B------:R-:W-:Y:S01]  /*4ab0*/  SHF.R.U64 R72, R72, 0x10, R73.reuse ;  /* 0x0000001048487819 */ /* 0x100fe20000001249 */
[----:B--2---:R-:W-:Y:S01]  /*4ac0*/  IMAD.MOV.U32 R50, RZ, RZ, R46 ;  /* 0x000000ffff327224 */ /* 0x004fe200078e002e */
[----:B------:R-:W-:Y:S01]  /*4ad0*/  SHF.R.U32.HI R77, RZ, 0x10, R73 ;  /* 0x00000010ff4d7819 */ /* 0x000fe20000011649 */
[----:B------:R-:W-:Y:S01]  /*4ae0*/  HADD2.F32 R46, -RZ, R45.H1_H1 ;  /* 0x3000002dff2e7230 */ /* 0x000fe20000004100 */
[--C-:B------:R-:W-:Y:S01]  /*4af0*/  SHF.R.U64 R73, R74, 0x10, R75.reuse ;  /* 0x000000104a497819 */ /* 0x100fe2000000124b */
[----:B------:R-:W-:Y:S01]  /*4b00*/  HADD2.F32 R51, -RZ, R47.H1_H1 ;  /* 0x3000002fff337230 */ /* 0x000fe20000004100 */
[----:B------:R-:W-:Y:S01]  /*4b10*/  SHF.R.U32.HI R76, RZ, 0x10, R75 ;  /* 0x00000010ff4c7819 */ /* 0x000fe2000001164b */
[----:B------:R-:W-:Y:S02]  /*4b20*/  HADD2.F32 R45, -RZ, R45.H0_H0 ;  /* 0x2000002dff2d7230 */ /* 0x000fe40000004100 */
[----:B------:R-:W-:Y:S02]  /*4b30*/  HADD2.F32 R73, -RZ, R73.H0_H0 ;  /* 0x20000049ff497230 */ /* 0x000fe40000004100 */
[----:B------:R-:W-:-:S02]  /*4b40*/  HADD2.F32 R76, -RZ, R76.H0_H0 ;  /* 0x2000004cff4c7230 */ /* 0x000fc40000004100 */
[----:B------:R-:W-:Y:S02]  /*4b50*/  HADD2.F32 R47, -RZ, R47.H0_H0 ;  /* 0x2000002fff2f7230 */ /* 0x000fe40000004100 */
[-C--:B------:R-:W-:Y:S01]  /*4b60*/  FMUL.FTZ R78, R46, R73.reuse ;  /* 0x000000492e4e7220 */ /* 0x080fe20000410000 */
[----:B------:R-:W-:Y:S02]  /*4b70*/  HADD2.F32 R72, -RZ, R72.H0_H0 ;  /* 0x20000048ff487230 */ /* 0x000fe40000004100 */
[-C--:B------:R-:W-:Y:S01]  /*4b80*/  FMUL.FTZ R80, R51, R76.reuse ;  /* 0x0000004c33507220 */ /* 0x080fe20000410000 */
[----:B------:R-:W-:Y:S02]  /*4b90*/  HADD2.F32 R74, -RZ, R77.H0_H0 ;  /* 0x2000004dff4a7230 */ /* 0x000fe40000004100 */
[----:B------:R-:W-:Y:S01]  /*4ba0*/  FMUL.FTZ R73, R45, R73 ;  /* 0x000000492d497220 */ /* 0x000fe20000410000 */
[----:B------:R-:W-:Y:S01]  /*4bb0*/  FMUL.FTZ R76, R47, R76 ;  /* 0x0000004c2f4c7220 */ /* 0x000fe20000410000 */
[----:B------:R-:W-:Y:S01]  /*4bc0*/  FFMA.FTZ R78, R45, R72, -R78 ;  /* 0x000000482d4e7223 */ /* 0x000fe2000001084e */
[----:B------:R-:W-:-:S02]  /*4bd0*/  HADD2.F32 R160, -RZ, R160.H1_H1 ;  /* 0x300000a0ffa07230 */ /* 0x000fc40000004100 */
[----:B------:R-:W-:Y:S01]  /*4be0*/  FFMA.FTZ R75, R46, R72, R73 ;  /* 0x000000482e4b7223 */ /* 0x000fe20000010049 */
[-C--:B------:R-:W-:Y:S01]  /*4bf0*/  FFMA.FTZ R79, R51, R74.reuse, R76 ;  /* 0x0000004a334f7223 */ /* 0x080fe2000001004c */
[----:B------:R-:W-:Y:S02]  /*4c00*/  HADD2.F32 R51, -RZ, R168.H0_H0 ;  /* 0x200000a8ff337230 */ /* 0x000fe40000004100 */
[----:B------:R-:W-:Y:S01]  /*4c10*/  FFMA.FTZ R80, R47, R74, -R80 ;  /* 0x0000004a2f507223 */ /* 0x000fe20000010850 */
[----:B------:R-:W-:Y:S02]  /*4c20*/  HADD2.F32 R45, -RZ, R44.H1_H1 ;  /* 0x3000002cff2d7230 */ /* 0x000fe40000004100 */
        /* <DEDUP_REMOVED lines=17> */
.L_x_495:
[----:B------:R-:W-:Y:S05]  /*4d40*/  BSYNC B2 ;  /* 0x0000000000027941 */ /* 0x000fea0003800000 */
.L_x_494:
[----:B--2---:R1:W-:Y:S02]  /*4d50*/  STG.E.128 desc[UR60][R48.64], R44 ;  /* 0x0000002c30007986 */ /* 0x0043e4000c101d3c */
.L_x_493:
[----:B------:R-:W-:Y:S05]  /*4d60*/  BSYNC B1 ;  /* 0x0000000000017941 */ /* 0x000fea0003800000 */
.L_x_492:
        /* <DEDUP_REMOVED lines=20> */
[----:B------:R-:W-:Y:S02]  /*4eb0*/  HADD2.F32 R47, -RZ, R47.H0_H0 ;  /* 0x2000002fff2f7230 */ /* 0x000fe40000004100 */
[----:B------:R-:W-:Y:S01]  /*4ec0*/  FMUL.FTZ R69, R45, R69 ;  /* 0x000000452d457220 */ /* 0x000fe20000410000 */
[----:B------:R-:W-:Y:S02]  /*4ed0*/  HADD2.F32 R70, -RZ, R73.H0_H0 ;  /* 0x20000049ff467230 */ /* 0x000fe40000004100 */
[----:B------:R-:W-:Y:S01]  /*4ee0*/  FMUL.FTZ R76, R51, R72 ;  /* 0x00000048334c7220 */ /* 0x000fe20000410000 */
[-C--:B------:R-:W-:Y:S01]  /*4ef0*/  FFMA.FTZ R74, R45, R68.reuse, -R74 ;  /* 0x000000442d4a7223 */ /* 0x080fe2000001084a */
[----:B------:R-:W-:Y:S01]  /*4f00*/  FFMA.FTZ R73, R46, R68, R69 ;  /* 0x000000442e497223 */ /* 0x000fe20000010045 */
[----:B------:R-:W-:Y:S01]  /*4f10*/  FMUL.FTZ R72, R47, R72 ;  /* 0x000000482f487220 */ /* 0x000fe20000410000 */
[----:B------:R-:W-:-:S02]  /*4f20*/  HADD2.F32 R68, -RZ, R152.H0_H0 ;  /* 0x20000098ff447230 */ /* 0x000fc40000004100 */
[-C--:B------:R-:W-:Y:S01]  /*4f30*/  FFMA.FTZ R76, R47, R70.reuse, -R76 ;  /* 0x000000462f4c7223 */ /* 0x080fe2000001084c */
[----:B------:R-:W-:Y:S02]  /*4f40*/  HADD2.F32 R69, -RZ, R152.H1_H1 ;  /* 0x30000098ff457230 */ /* 0x000fe40000004100 */
[----:B------:R-:W-:Y:S01]  /*4f50*/  FFMA.FTZ R77, R51, R70, R72 ;  /* 0x00000046334d7223 */ /* 0x000fe20000010048 */
        /* <DEDUP_REMOVED lines=18> */
.L_x_499:
[----:B------:R-:W-:Y:S05]  /*5080*/  BSYNC B2 ;  /* 0x0000000000027941 */ /* 0x000fea0003800000 */
.L_x_498:
[----:B--2---:R1:W-:Y:S02]  /*5090*/  STG.E.128 desc[UR60][R48.64+0x40], R44 ;  /* 0x0000402c30007986 */ /* 0x0043e4000c101d3c */
.L_x_497:
[----:B------:R-:W-:Y:S05]  /*50a0*/  BSYNC B1 ;  /* 0x0000000000017941 */ /* 0x000fea0003800000 */
.L_x_496:
[----:B------:R-:W-:Y:S01]  /*50b0*/  ISETP.NE.AND P3, PT, R36, RZ, PT ;  /* 0x000000ff2400720c */ /* 0x000fe20003f65270 */
[----:B------:R-:W-:-:S12]  /*50c0*/  BSSY B1, `(.L_x_500) ;  /* 0x0000032000017945 */ /* 0x000fd80003800000 */
[----:B------:R-:W-:Y:S05]  /*50d0*/  @!P3 BRA `(.L_x_501) ;  /* 0x0000000000c0b947 */ /* 0x000fea0003800000 */
[----:B-1234-:R1:W2:Y:S01]  /*50e0*/  LDS.128 R44, [R41+0x26800] ;  /* 0x02680000292c7984 */ /* 0x01e2a20000000c00 */
[----:B------:R-:W-:Y:S01]  /*50f0*/  VIADD R51, R16, 0x20 ;  /* 0x0000002010337836 */ /* 0x000fe20000000000 */
[----:B------:R-:W-:Y:S04]  /*5100*/  BSSY B2, `(.L_x_502) ;  /* 0x000002c000027945 */ /* 0x000fe80003800000 */
        /* <DEDUP_REMOVED lines=8> */
[----:B------:R-:W-:Y:S01]  /*5190*/  MOV R50, R46 ;  /* 0x0000002e00327202 */ /* 0x000fe20000000f00 */
[----:B------:R-:W-:Y:S01]  /*51a0*/  HADD2.F32 R46, -RZ, R45.H1_H1 ;  /* 0x3000002dff2e7230 */ /* 0x000fe20000004100 */
[----:B------:R-:W-:Y:S01]  /*51b0*/  SHF.R.U32.HI R68, RZ, 0x10, R67 ;  /* 0x00000010ff447819 */ /* 0x000fe20000011643 */
[----:B------:R-:W-:Y:S02]  /*51c0*/  HADD2.F32 R65, -RZ, R65.H0_H0 ;  /* 0x20000041ff417230 */ /* 0x000fe40000004100 */
[----:B------:R-:W-:-:S02]  /*51d0*/  HADD2.F32 R45, -RZ, R45.H0_H0 ;  /* 0x2000002dff2d7230 */ /* 0x000fc40000004100 */
[----:B------:R-:W-:Y:S02]  /*51e0*/  HADD2.F32 R68, -RZ, R68.H0_H0 ;  /* 0x20000044ff447230 */ /* 0x000fe40000004100 */
[CC--:B------:R-:W-:Y:S01]  /*51f0*/  FMUL.FTZ R70, R46.reuse, R65.reuse ;  /* 0x000000412e467220 */ /* 0x0c0fe20000410000 */
[----:B------:R-:W-:Y:S02]  /*5200*/  HADD2.F32 R66, -RZ, R69.H0_H0 ;  /* 0x20000045ff427230 */ /* 0x000fe40000004100 */
[C---:B------:R-:W-:Y:S01]  /*5210*/  FMUL.FTZ R65, R45.reuse, R65 ;  /* 0x000000412d417220 */ /* 0x040fe20000410000 */
[----:B------:R-:W-:Y:S01]  /*5220*/  FFMA.FTZ R70, R45, R64, -R70 ;  /* 0x000000402d467223 */ /* 0x000fe20000010846 */
[----:B------:R-:W-:Y:S02]  /*5230*/  FMUL.FTZ R72, R51, R68 ;  /* 0x0000004433487220 */ /* 0x000fe40000410000 */
[----:B------:R-:W-:Y:S01]  /*5240*/  FFMA.FTZ R67, R46, R64, R65 ;  /* 0x000000402e437223 */ /* 0x000fe20000010041 */
        /* <DEDUP_REMOVED lines=23> */
.L_x_503:
[----:B------:R-:W-:Y:S05]  /*53c0*/  BSYNC B2 ;  /* 0x0000000000027941 */ /* 0x000fea0003800000 */
.L_x_502:
[----:B--2---:R1:W-:Y:S02]  /*53d0*/  STG.E.128 desc[UR60][R48.64+0x80], R44 ;  /* 0x0000802c30007986 */ /* 0x0043e4000c101d3c */
.L_x_501:
[----:B------:R-:W-:Y:S05]  /*53e0*/  BSYNC B1 ;  /* 0x0000000000017941 */ /* 0x000fea0003800000 */
.L_x_500:
        /* <DEDUP_REMOVED lines=49> */
.L_x_507:
[----:B------:R-:W-:Y:S05]  /*5700*/  BSYNC B2 ;  /* 0x0000000000027941 */ /* 0x000fea0003800000 */
.L_x_506:
[----:B--2---:R1:W-:Y:S02]  /*5710*/  STG.E.128 desc[UR60][R48.64+0xc0], R44 ;  /* 0x0000c02c30007986 */ /* 0x0043e4000c101d3c */
.L_x_505:
[----:B------:R-:W-:Y:S05]  /*5720*/  BSYNC B1 ;  /* 0x0000000000017941 */ /* 0x000fea0003800000 */
.L_x_504:
        /* <DEDUP_REMOVED lines=11> */
[----:B------:R-:W-:Y:S01]  /*57e0*/  HADD2.F32 R46, -RZ, R45.H1_H1 ;  /* 0x3000002dff2e7230 */ /* 0x000fe20000004100 */
[--C-:B------:R-:W-:Y:S01]  /*57f0*/  SHF.R.U64 R57, R58, 0x10, R59.reuse ;  /* 0x000000103a397819 */ /* 0x100fe2000000123b */
[--C-:B------:R-:W-:Y:S01]  /*5800*/  HADD2.F32 R51, -RZ, R47.reuse.H1_H1 ;  /* 0x3000002fff337230 */ /* 0x100fe20000004100 */
        /* <DEDUP_REMOVED lines=10> */
[C---:B------:R-:W-:Y:S01]  /*58b0*/  FMUL.FTZ R57, R45.reuse, R57 ;  /* 0x000000392d397220 */ /* 0x040fe20000410000 */
[----:B------:R-:W-:Y:S01]  /*58c0*/  FFMA.FTZ R62, R45, R56, -R62 ;  /* 0x000000382d3e7223 */ /* 0x000fe2000001083e */
[----:B------:R-:W-:-:S02]  /*58d0*/  HADD2.F32 R45, -RZ, R44.H1_H1 ;  /* 0x3000002cff2d7230 */ /* 0x000fc40000004100 */
[----:B------:R-:W-:Y:S01]  /*58e0*/  FFMA.FTZ R63, R51, R58, R60 ;  /* 0x0000003a333f7223 */ /* 0x000fe2000001003c */
[----:B------:R-:W-:Y:S01]  /*58f0*/  FFMA.FTZ R61, R46, R56, R57 ;  /* 0x000000382e3d7223 */ /* 0x000fe20000010039 */
[----:B------:R-:W-:Y:S02]  /*5900*/  HADD2.F32 R51, -RZ, R94.H1_H1 ;  /* 0x3000005eff337230 */ /* 0x000fe40000004100 */
[----:B------:R-:W-:Y:S01]  /*5910*/  FFMA.FTZ R64, R47, R58, -R64 ;  /* 0x0000003a2f407223 */ /* 0x000fe20000010840 */
[----:B------:R-:W-:Y:S02]  /*5920*/  HADD2.F32 R44, -RZ, R44.H0_H0 ;  /* 0x2000002cff2c7230 */ /* 0x000fe40000004100 */
[----:B------:R-:W-:Y:S02]  /*5930*/  HADD2.F32 R57, -RZ, R94.H0_H0 ;  /* 0x2000005eff397230 */ /* 0x000fe40000004100 */
[----:B------:R-:W-:Y:S01]  /*5940*/  FMUL.FTZ R59, R45, R51 ;  /* 0x000000332d3b7220 */ /* 0x000fe20000410000 */
[----:B------:R-:W-:-:S02]  /*5950*/  HADD2.F32 R46, -RZ, R50.H1_H1 ;  /* 0x30000032ff2e7230 */ /* 0x000fc40000004100 */
[----:B------:R-:W-:Y:S01]  /*5960*/  FMUL.FTZ R56, R44, R51 ;  /* 0x000000332c387220 */ /* 0x000fe20000410000 */
[----:B------:R-:W-:Y:S02]  /*5970*/  HADD2.F32 R50, -RZ, R50.H0_H0 ;  /* 0x20000032ff327230 */ /* 0x000fe40000004100 */
[--C-:B------:R-:W-:Y:S02]  /*5980*/  HADD2.F32 R47, -RZ, R95.reuse.H1_H1 ;  /* 0x3000005fff2f7230 */ /* 0x100fe40000004100 */
[-C--:B------:R-:W-:Y:S01]  /*5990*/  FMUL.FTZ R51, R46, R57.reuse ;  /* 0x000000392e337220 */ /* 0x080fe20000410000 */
[----:B------:R-:W-:Y:S02]  /*59a0*/  HADD2.F32 R95, -RZ, R95.H0_H0 ;  /* 0x2000005fff5f7230 */ /* 0x000fe40000004100 */
        /* <DEDUP_REMOVED lines=9> */
.L_x_511:
[----:B------:R-:W-:Y:S05]  /*5a40*/  BSYNC B2 ;  /* 0x0000000000027941 */ /* 0x000fea0003800000 */
.L_x_510:
[----:B--2---:R1:W-:Y:S02]  /*5a50*/  STG.E.128 desc[UR60][R48.64+0x100], R44 ;  /* 0x0001002c30007986 */ /* 0x0043e4000c101d3c */
.L_x_509:
[----:B------:R-:W-:Y:S05]  /*5a60*/  BSYNC B1 ;  /* 0x0000000000017941 */ /* 0x000fea0003800000 */
.L_x_508:
[----:B------:R-:W-:-:S13]  /*5a70*/  ISETP.NE.AND P3, PT, R39, RZ, PT ;  /* 0x000000ff2700720c */ /* 0x000fda0003f65270 */
        /* <DEDUP_REMOVED lines=13> */
[----:B------:R-:W-:Y:S01]  /*5b50*/  HADD2.F32 R54, -RZ, R57.H0_H0 ;  /* 0x20000039ff367230 */ /* 0x000fe20000004100 */
[----:B------:R-:W-:Y:S01]  /*5b60*/  MOV R50, R46 ;  /* 0x0000002e00327202 */ /* 0x000fe20000000f00 */
[----:B------:R-:W-:Y:S02]  /*5b70*/  HADD2.F32 R53, -RZ, R53.H0_H0 ;  /* 0x20000035ff357230 */ /* 0x000fe40000004100 */
[----:B------:R-:W-:-:S02]  /*5b80*/  HADD2.F32 R56, -RZ, R56.H0_H0 ;  /* 0x20000038ff387230 */ /* 0x000fc40000004100 */
[--C-:B------:R-:W-:Y:S02]  /*5b90*/  HADD2.F32 R46, -RZ, R45.reuse.H1_H1 ;  /* 0x3000002dff2e7230 */ /* 0x100fe40000004100 */
[----:B------:R-:W-:Y:S02]  /*5ba0*/  HADD2.F32 R45, -RZ, R45.H0_H0 ;  /* 0x2000002dff2d7230 */ /* 0x000fe40000004100 */
[-C--:B------:R-:W-:Y:S01]  /*5bb0*/  FMUL.FTZ R60, R51, R56.reuse ;  /* 0x00000038333c7220 */ /* 0x080fe20000410000 */
[----:B------:R-:W-:Y:S01]  /*5bc0*/  FMUL.FTZ R56, R47, R56 ;  /* 0x000000382f387220 */ /* 0x000fe20000410000 */
[-C--:B------:R-:W-:Y:S01]  /*5bd0*/  FMUL.FTZ R58, R46, R53.reuse ;  /* 0x000000352e3a7220 */ /* 0x080fe20000410000 */
[----:B------:R-:W-:Y:S02]  /*5be0*/  FMUL.FTZ R53, R45, R53 ;  /* 0x000000352d357220 */ /* 0x000fe40000410000 */
[----:B------:R-:W-:Y:S01]  /*5bf0*/  FFMA.FTZ R59, R51, R54, R56 ;  /* 0x00000036333b7223 */ /* 0x000fe20000010038 */
[----:B------:R-:W-:Y:S01]  /*5c00*/  FFMA.FTZ R58, R45, R52, -R58 ;  /* 0x000000342d3a7223 */ /* 0x000fe2000001083a */
[----:B------:R-:W-:-:S02]  /*5c10*/  HADD2.F32 R45, -RZ, R44.H1_H1 ;  /* 0x3000002cff2d7230 */ /* 0x000fc40000004100 */
[----:B------:R-:W-:Y:S01]  /*5c20*/  FFMA.FTZ R57, R46, R52, R53 ;  /* 0x000000342e397223 */ /* 0x000fe20000010035 */
[----:B------:R-:W-:Y:S02]  /*5c30*/  HADD2.F32 R51, -RZ, R92.H1_H1 ;  /* 0x3000005cff337230 */ /* 0x000fe40000004100 */
[----:B------:R-:W-:Y:S01]  /*5c40*/  FFMA.FTZ R60, R47, R54, -R60 ;  /* 0x000000362f3c7223 */ /* 0x000fe2000001083c */
[----:B------:R-:W-:Y:S02]  /*5c50*/  HADD2.F32 R44, -RZ, R44.H0_H0 ;  /* 0x2000002cff2c7230 */ /* 0x000fe40000004100 */
[----:B------:R-:W-:Y:S02]  /*5c60*/  HADD2.F32 R53, -RZ, R92.H0_H0 ;  /* 0x2000005cff357230 */ /* 0x000fe40000004100 */
[-C--:B------:R-:W-:Y:S01]  /*5c70*/  FMUL.FTZ R55, R45, R51.reuse ;  /* 0x000000332d377220 */ /* 0x080fe20000410000 */
[--C-:B------:R-:W-:Y:S02]  /*5c80*/  HADD2.F32 R46, -RZ, R50.reuse.H1_H1 ;  /* 0x30000032ff2e7230 */ /* 0x100fe40000004100 */
[----:B------:R-:W-:Y:S01]  /*5c90*/  FMUL.FTZ R52, R44, R51 ;  /* 0x000000332c347220 */ /* 0x000fe20000410000 */
[----:B------:R-:W-:-:S02]  /*5ca0*/  HADD2.F32 R50, -RZ, R50.H0_H0 ;  /* 0x20000032ff327230 */ /* 0x000fc40000004100 */
        /* <DEDUP_REMOVED lines=12> */
.L_x_513:
[----:B------:R-:W-:Y:S05]  /*5d70*/  BSYNC B1 ;  /* 0x0000000000017941 */ /* 0x000fea0003800000 */
.L_x_512:
[----:B--2---:R1:W-:Y:S01]  /*5d80*/  STG.E.128 desc[UR60][R48.64+0x140], R44 ;  /* 0x0001402c30007986 */ /* 0x0043e2000c101d3c */
[----:B------:R-:W-:Y:S05]  /*5d90*/  BRA `(.L_x_491) ;  /* 0x0000003c00b87947 */ /* 0x000fea0003800000 */
.L_x_459:
        /* <DEDUP_REMOVED lines=19> */
[----:B------:R-:W-:Y:S02]  /*5ed0*/  CS2R R52, SRZ ;  /* 0x0000000000347805 */ /* 0x000fe4000001ff00 */
[----:B------:R-:W-:Y:S01]  /*5ee0*/  CS2R R66, SRZ ;  /* 0x0000000000427805 */ /* 0x000fe2000001ff00 */
[----:B------:R-:W-:Y:S01]  /*5ef0*/  IMAD.X R45, R100, 0x1, R15, P2 ;  /* 0x00000001642d7824 */ /* 0x000fe200010e060f */
[----:B------:R-:W-:Y:S02]  /*5f00*/  LEA R68, P2, R44, UR4, 0x1 ;  /* 0x000000042c447c11 */ /* 0x000fe4000f8408ff */
[----:B------:R-:W-:-:S02]  /*5f10*/  CS2R R64, SRZ ;  /* 0x0000000000407805 */ /* 0x000fc4000001ff00 */
[----:B------:R-:W-:Y:S01]  /*5f20*/  LEA.HI.X R69, R44, UR5, R45, 0x1, P2 ;  /* 0x000000052c457c11 */ /* 0x000fe200090f0c2d */
[----:B------:R-:W-:Y:S01]  /*5f30*/  ULDC.64 UR4, c[0x0][0x3e0] ;  /* 0x0000f80000047ab9 */ /* 0x000fe20000000a00 */
[----:B------:R-:W-:-:S05]  /*5f40*/  IADD3 R44, P2, R112, R92, RZ ;  /* 0x0000005c702c7210 */ /* 0x000fca0007f5e0ff */
[----:B------:R-:W-:Y:S01]  /*5f50*/  IMAD.X R45, R101, 0x1, R13, P2 ;  /* 0x00000001652d7824 */ /* 0x000fe200010e060d */
[----:B------:R-:W-:-:S04]  /*5f60*/  LEA R72, P2, R44, UR4, 0x1 ;  /* 0x000000042c487c11 */ /* 0x000fc8000f8408ff */
[----:B------:R-:W-:Y:S02]  /*5f70*/  LEA.HI.X R73, R44, UR5, R45, 0x1, P2 ;  /* 0x000000052c497c11 */ /* 0x000fe400090f0c2d */
[----:B------:R-:W-:Y:S02]  /*5f80*/  ISETP.GE.AND P2, PT, R22, R126, PT ;  /* 0x0000007e1600720c */ /* 0x000fe40003f46270 */
[----:B------:R-:W-:Y:S02]  /*5f90*/  CS2R R50, SRZ ;  /* 0x0000000000327805 */ /* 0x000fe4000001ff00 */
[----:B------:R-:W-:Y:S02]  /*5fa0*/  CS2R R48, SRZ ;  /* 0x0000000000307805 */ /* 0x000fe4000001ff00 */
[----:B------:R-:W-:Y:S02]  /*5fb0*/  CS2R R62, SRZ ;  /* 0x00000000003e7805 */ /* 0x000fe4000001ff00 */
[----:B------:R-:W-:-:S05]  /*5fc0*/  CS2R R60, SRZ ;  /* 0x00000000003c7805 */ /* 0x000fca000001ff00 */
[----:B------:R0:W5:Y:S04]  /*5fd0*/  @!P2 LDG.E.128 R52, desc[UR60][R68.64] ;  /* 0x0000003c4434a981 */ /* 0x000168000c1e1d00 */
[----:B------:R0:W5:Y:S01]  /*5fe0*/  @!P2 LDG.E.128 R64, desc[UR60][R72.64] ;  /* 0x0000003c4840a981 */ /* 0x000162000c1e1d00 */
[----:B------:R-:W-:Y:S02]  /*5ff0*/  ISETP.GE.AND P2, PT, R204, R126, PT ;  /* 0x0000007ecc00720c */ /* 0x000fe40003f46270 */
[----:B------:R-:W-:Y:S02]  /*6000*/  CS2R R46, SRZ ;  /* 0x00000000002e7805 */ /* 0x000fe4000001ff00 */
[----:B------:R-:W-:Y:S02]  /*6010*/  CS2R R44, SRZ ;  /* 0x00000000002c7805 */ /* 0x000fe4000001ff00 */
[----:B------:R-:W-:-:S02]  /*6020*/  CS2R R58, SRZ ;  /* 0x00000000003a7805 */ /* 0x000fc4000001ff00 */
[----:B------:R-:W-:-:S05]  /*6030*/  CS2R R56, SRZ ;  /* 0x0000000000387805 */ /* 0x000fca000001ff00 */
[----:B------:R0:W5:Y:S04]  /*6040*/  @!P2 LDG.E.128 R48, desc[UR60][R68.64+0x40] ;  /* 0x0000403c4430a981 */ /* 0x000168000c1e1d00 */
[----:B------:R0:W5:Y:S01]  /*6050*/  @!P2 LDG.E.128 R60, desc[UR60][R72.64+0x40] ;  /* 0x0000403c483ca981 */ /* 0x000162000c1e1d00 */
[----:B------:R-:W-:-:S13]  /*6060*/  ISETP.GE.AND P2, PT, R205, R126, PT ;  /* 0x0000007ecd00720c */ /* 0x000fda0003f46270 */
[----:B------:R0:W5:Y:S04]  /*6070*/  @!P2 LDG.E.128 R44, desc[UR60][R68.64+0x80] ;  /* 0x0000803c442ca981 */ /* 0x000168000c1e1d00 */
[----:B------:R0:W5:Y:S02]  /*6080*/  @!P2 LDG.E.128 R56, desc[UR60][R72.64+0x80] ;  /* 0x0000803c4838a981 */ /* 0x000164000c1e1d00 */
.L_x_515:
[----:B------:R-:W-:Y:S05]  /*6090*/  BSYNC B1 ;  /* 0x0000000000017941 */ /* 0x000fea0003800000 */
.L_x_514:
[----:B------:R-:W-:Y:S01]  /*60a0*/  ISETP.GE.AND P3, PT, R222, R43, PT ;  /* 0x0000002bde00720c */ /* 0x000fe20003f66270 */
[----:B------:R-:W-:Y:S01]  /*60b0*/  BSSY B1, `(.L_x_516) ;  /* 0x000002e000017945 */ /* 0x000fe20003800000 */
[----:B0-----:R-:W-:Y:S02]  /*60c0*/  CS2R R68, SRZ ;  /* 0x0000000000447805 */ /* 0x001fe4000001ff00 */
        /* <DEDUP_REMOVED lines=17> */
[----:B------:R-:W-:Y:S02]  /*61e0*/  IADD3.X R69, R15, R100, R9, P2, P5 ;  /* 0x000000640f457210 */ /* 0x000fe400017ea409 */
[----:B------:R-:W-:Y:S02]  /*61f0*/  CS2R R90, SRZ ;  /* 0x00000000005a7805 */ /* 0x000fe4000001ff00 */
[----:B------:R-:W-:-:S02]  /*6200*/  IADD3 R68, P2, P5, R112, R92, R8 ;  /* 0x0000005c70447210 */ /* 0x000fc40007d5e008 */
[----:B------:R-:W-:Y:S02]  /*6210*/  CS2R R88, SRZ ;  /* 0x0000000000587805 */ /* 0x000fe4000001ff00 */
[----:B------:R-:W-:Y:S02]  /*6220*/  IADD3.X R101, R13, R101, R7, P2, P5 ;  /* 0x000000650d657210 */ /* 0x000fe400017ea407 */
[----:B------:R-:W-:-:S04]  /*6230*/  LEA R92, P2, R94, UR4, 0x1 ;  /* 0x000000045e5c7c11 */ /* 0x000fc8000f8408ff */
[----:B------:R-:W-:Y:S01]  /*6240*/  LEA.HI.X R93, R94, UR5, R69, 0x1, P2 ;  /* 0x000000055e5d7c11 */ /* 0x000fe200090f0c45 */
[----:B------:R-:W-:Y:S02]  /*6250*/  ULDC.64 UR4, c[0x0][0x3e0] ;  /* 0x0000f80000047ab9 */ /* 0x000fe40000000a00 */
        /* <DEDUP_REMOVED lines=19> */
.L_x_517:
[----:B------:R-:W-:Y:S05]  /*6390*/  BSYNC B1 ;  /* 0x0000000000017941 */ /* 0x000fea0003800000 */
.L_x_516:
[----:B0-----:R-:W2:Y:S01]  /*63a0*/  LDL R92, [R1+0x48] ;  /* 0x00004800015c7983 */ /* 0x001ea20000100800 */
[----:B------:R-:W-:Y:S01]  /*63b0*/  MOV R93, R45 ;  /* 0x0000002d005d7202 */ /* 0x000fe20000000f00 */
[----:B------:R-:W-:Y:S01]  /*63c0*/  IMAD.MOV.U32 R95, RZ, RZ, R49 ;  /* 0x000000ffff5f7224 */ /* 0x000fe200078e0031 */
[----:B------:R-:W-:Y:S02]  /*63d0*/  MOV R94, R48 ;  /* 0x00000030005e7202 */ /* 0x000fe40000000f00 */
[----:B------:R-:W-:Y:S02]  /*63e0*/  PRMT R179, R97, 0x5410, R98 ;  /* 0x0000541061b37816 */ /* 0x000fe40000000062 */
[----:B------:R-:W-:Y:S01]  /*63f0*/  PRMT R184, R94, 0x7610, R184 ;  /* 0x000076105eb87816 */ /* 0x000fe200000000b8 */
[----:B------:R-:W-:Y:S01]  /*6400*/  IMAD.MOV.U32 R94, RZ, RZ, R52 ;  /* 0x000000ffff5e7224 */ /* 0x000fe200078e0034 */
[----:B--2---:R-:W-:Y:S01]  /*6410*/  R2UR UR4, R92 ;  /* 0x000000005c0472ca */ /* 0x004fe200000e0000 */
[----:B------:R-:W-:-:S05]  /*6420*/  IMAD.MOV.U32 R92, RZ, RZ, R44 ;  /* 0x000000ffff5c7224 */ /* 0x000fca00078e002c */
[----:B------:R-:W-:Y:S01]  /*6430*/  PRMT R180, R92, 0x5410, R93 ;  /* 0x000054105cb47816 */ /* 0x000fe2000000005d */
[----:B------:R-:W-:Y:S02]  /*6440*/  IMAD.MOV.U32 R92, RZ, RZ, R50 ;  /* 0x000000ffff5c7224 */ /* 0x000fe400078e0032 */
[----:B------:R-:W-:-:S03]  /*6450*/  IMAD.MOV.U32 R93, RZ, RZ, R51 ;  /* 0x000000ffff5d7224 */ /* 0x000fc600078e0033 */
[----:B------:R-:W-:Y:S01]  /*6460*/  PRMT R183, R183, 0x5410, R92 ;  /* 0x00005410b7b77816 */ /* 0x000fe2000000005c */
[----:B------:R-:W-:Y:S01]  /*6470*/  IMAD.MOV.U32 R92, RZ, RZ, R54 ;  /* 0x000000ffff5c7224 */ /* 0x000fe200078e0036 */
[----:B------:R-:W-:Y:S01]  /*6480*/  PRMT R185, R93, 0x5410, R95 ;  /* 0x000054105db97816 */ /* 0x000fe2000000005f */
[----:B------:R-:W-:Y:S01]  /*6490*/  IMAD.MOV.U32 R95, RZ, RZ, R53 ;  /* 0x000000ffff5f7224 */ /* 0x000fe200078e0035 */
[----:B------:R-:W-:Y:S01]  /*64a0*/  MOV R93, R55 ;  /* 0x00000037005d7202 */ /* 0x000fe20000000f00 */
[----:B------:R-:W-:Y:S01]  /*64b0*/  UISETP.NE.AND UP0, UPT, UR4, 0x3, UPT ;  /* 0x000000030400788c */ /* 0x000fe2000bf05270 */
[----:B------:R-:W-:Y:S02]  /*64c0*/  PRMT R186, R92, 0x7610, R186 ;  /* 0x000076105cba7816 */ /* 0x000fe400000000ba */
[----:B------:R-:W-:Y:S01]  /*64d0*/  PRMT R174, R93, 0x5410, R94 ;  /* 0x000054105dae7816 */ /* 0x000fe2000000005e */
[----:B------:R-:W-:Y:S01]  /*64e0*/  IMAD.MOV.U32 R93, RZ, RZ, R59 ;  /* 0x000000ffff5d7224 */ /* 0x000fe200078e003b */
[----:B------:R-:W-:Y:S01]  /*64f0*/  PRMT R172, R95, 0x7610, R172 ;  /* 0x000076105fac7816 */ /* 0x000fe200000000ac */
[----:B------:R-:W-:Y:S01]  /*6500*/  IMAD.MOV.U32 R94, RZ, RZ, R56 ;  /* 0x000000ffff5e7224 */ /* 0x000fe200078e0038 */
[----:B------:R-:W-:-:S02]  /*6510*/  MOV R92, R58 ;  /* 0x0000003a005c7202 */ /* 0x000fc40000000f00 */
[----:B------:R-:W-:Y:S02]  /*6520*/  MOV R95, R57 ;  /* 0x00000039005f7202 */ /* 0x000fe40000000f00 */
[----:B------:R-:W-:Y:S01]  /*6530*/  PRMT R181, R92, 0x5410, R93 ;  /* 0x000054105cb57816 */ /* 0x000fe2000000005d */
[----:B------:R-:W-:Y:S01]  /*6540*/  IMAD.MOV.U32 R92, RZ, RZ, R62 ;  /* 0x000000ffff5c7224 */ /* 0x000fe200078e003e */
[----:B------:R-:W-:Y:S01]  /*6550*/  PRMT R182, R94, 0x5410, R95 ;  /* 0x000054105eb67816 */ /* 0x000fe2000000005f */
[----:B------:R-:W-:Y:S01]  /*6560*/  IMAD.MOV.U32 R93, RZ, RZ, R63 ;  /* 0x000000ffff5d7224 */ /* 0x000fe200078e003f */
[----:B------:R-:W-:Y:S01]  /*6570*/  MOV R94, R60 ;  /* 0x0000003c005e7202 */ /* 0x000fe20000000f00 */
[----:B------:R-:W-:Y:S01]  /*6580*/  IMAD.MOV.U32 R95, RZ, RZ, R61 ;  /* 0x000000ffff5f7224 */ /* 0x000fe200078e003d */
[----:B------:R-:W-:Y:S01]  /*6590*/  PRMT R183, R92, 0x7610, R183 ;  /* 0x000076105cb77816 */ /* 0x000fe200000000b7 */
[----:B------:R-:W-:Y:S01]  /*65a0*/  IMAD.MOV.U32 R92, RZ, RZ, R66 ;  /* 0x000000ffff5c7224 */ /* 0x000fe200078e0042 */
[----:B------:R-:W-:Y:S01]  /*65b0*/  PRMT R184, R184, 0x5410, R94 ;  /* 0x00005410b8b87816 */ /* 0x000fe2000000005e */
[----:B------:R-:W-:Y:S01]  /*65c0*/  IMAD.MOV.U32 R94, RZ, RZ, R64 ;  /* 0x000000ffff5e7224 */ /* 0x000fe200078e0040 */
[----:B------:R-:W-:-:S02]  /*65d0*/  PRMT R186, R186, 0x5410, R93 ;  /* 0x00005410baba7816 */ /* 0x000fc4000000005d */
[----:B------:R-:W-:Y:S01]  /*65e0*/  PRMT R187, R95, 0x7610, R187 ;  /* 0x000076105fbb7816 */ /* 0x000fe200000000bb */
[----:B------:R-:W-:Y:S01]  /*65f0*/  IMAD.MOV.U32 R95, RZ, RZ, R65 ;  /* 0x000000ffff5f7224 */ /* 0x000fe200078e0041 */
[----:B------:R-:W-:Y:S02]  /*6600*/  MOV R93, R67 ;  /* 0x00000043005d7202 */ /* 0x000fe40000000f00 */
[----:B------:R-:W-:Y:S02]  /*6610*/  PRMT R187, R187, 0x5410, R92 ;  /* 0x00005410bbbb7816 */ /* 0x000fe4000000005c */
[----:B------:R-:W-:Y:S01]  /*6620*/  PRMT R188, R93, 0x5410, R94 ;  /* 0x000054105dbc7816 */ /* 0x000fe2000000005e */
[----:B-----5:R-:W-:Y:S01]  /*6630*/  IMAD.MOV.U32 R93, RZ, RZ, R71 ;  /* 0x000000ffff5d7224 */ /* 0x020fe200078e0047 */
        /* <DEDUP_REMOVED lines=10> */
[----:B------:R-:W-:Y:S02]  /*66e0*/  PLOP3.LUT P2, PT, PT, PT, UP0, 0x80, 0x0 ;  /* 0x000000000000781c */ /* 0x000fe40003f4f008 */
        /* <DEDUP_REMOVED lines=10> */
[----:B------:R-:W-:Y:S02]  /*6790*/  MOV R95, R82 ;  /* 0x00000052005f7202 */ /* 0x000fe40000000f00 */
[----:B------:R-:W-:Y:S02]  /*67a0*/  MOV R92, R81 ;  /* 0x00000051005c7202 */ /* 0x000fe40000000f00 */
        /* <DEDUP_REMOVED lines=12> */
[----:B------:R-:W-:Y:S02]  /*6870*/  PRMT R177, R95, 0x5410, R94 ;  /* 0x000054105fb17816 */ /* 0x000fe4000000005e */
[----:B------:R-:W-:Y:S01]  /*6880*/  PRMT R178, R93, 0x5410, R92 ;  /* 0x000054105db27816 */ /* 0x000fe2000000005c */
[----:B------:R-:W-:Y:S06]  /*6890*/  @!P2 BRA `(.L_x_518) ;  /* 0x000000000004a947 */ /* 0x000fec0003800000 */
[----:B------:R-:W-:Y:S01]  /*68a0*/  BPT.TRAP 0x1 ;  /* 0x000000040000795c */ /* 0x000fe20000300000 */
.L_x_518:
[----:B------:R-:W-:Y:S01]  /*68b0*/  LEA R100, R18, R2, 0x3 ;  /* 0x0000000212647211 */ /* 0x000fe200078e18ff */
[----:B------:R-:W0:Y:S01]  /*68c0*/  LDC R148, c[0x0][0x2e4] ;  /* 0x0000b900ff947b82 */ /* 0x000e220000000800 */
[----:B------:R-:W-:Y:S01]  /*68d0*/  SHF.L.U32 R101, R206, 0x1f, RZ ;  /* 0x0000001fce657819 */ /* 0x000fe200000006ff */
[----:B------:R-:W-:Y:S03]  /*68e0*/  BSSY B1, `(.L_x_519) ;  /* 0x0000004000017945 */ /* 0x000fe60003800000 */
[----:B------:R-:W1:Y:S03]  /*68f0*/  SYNCS.PHASECHK.TRANS64.TRYWAIT P5, [R100+URZ+0x36890], R101 ;  /* 0x03689065640075a7 */ /* 0x000e6600080a017f */
[----:B------:R-:W2:Y:S01]  /*6900*/  LDC.64 R128, c[0x0][0x2f0] ;  /* 0x0000bc00ff807b82 */ /* 0x000ea20000000a00 */
[----:B-1----:R-:W-:Y:S05]  /*6910*/  @!P5 BRA `(.L_x_520) ;  /* 0x000001dc0034d947 */ /* 0x002fea0003800000 */
.L_x_763:
[----:B------:R-:W-:Y:S05]  /*6920*/  BSYNC B1 ;  /* 0x0000000000017941 */ /* 0x000fea0003800000 */
.L_x_519:
[----:B------:R-:W-:Y:S01]  /*6930*/  BSSY B1, `(.L_x_521) ;  /* 0x0000183000017945 */ /* 0x000fe20003800000 */
[----:B0-----:R-:W-:Y:S02]  /*6940*/  IMAD.IADD R152, R148, 0x1, -R127 ;  /* 0x0000000194987824 */ /* 0x001fe400078e0a7f */
[----:B------:R-:W-:Y:S01]  /*6950*/  IMAD.MOV.U32 R131, RZ, RZ, R96 ;  /* 0x000000ffff837224 */ /* 0x000fe200078e0060 */
[----:B------:R-:W-:Y:S06]  /*6960*/  @P4 BRA `(.L_x_522) ;  /* 0x0000001400fc4947 */ /* 0x000fec0003800000 */
[----:B------:R-:W-:Y:S01]  /*6970*/  ISETP.NE.AND P4, PT, R31, RZ, PT ;  /* 0x000000ff1f00720c */ /* 0x000fe20003f85270 */
[-C--:B--2---:R-:W-:Y:S01]  /*6980*/  IMAD R92, R150, R128.reuse, RZ ;  /* 0x00000080965c7224 */ /* 0x084fe200078e02ff */
[----:B------:R-:W-:Y:S01]  /*6990*/  BSSY B2, `(.L_x_523) ;  /* 0x0000083000027945 */ /* 0x000fe20003800000 */
[----:B------:R-:W-:-:S04]  /*69a0*/  IMAD.WIDE.U32 R132, R19, R128, R130 ;  /* 0x0000008013847225 */ /* 0x000fc800078e0082 */
[----:B------:R-:W-:-:S05]  /*69b0*/  IMAD R92, R19, R129, R92 ;  /* 0x00000081135c7224 */ /* 0x000fca00078e025c */
[----:B------:R-:W-:Y:S01]  /*69c0*/  IADD3 R157, R92, R133, RZ ;  /* 0x000000855c9d7210 */ /* 0x000fe20007ffe0ff */
[----:B------:R-:W-:Y:S06]  /*69d0*/  @!P4 BRA `(.L_x_524) ;  /* 0x0000000400f8c947 */ /* 0x000fec0003800000 */
[----:B------:R-:W-:Y:S01]  /*69e0*/  SEL R92, R127, R152, !P0 ;  /* 0x000000987f5c7207 */ /* 0x000fe20004000000 */
[----:B------:R-:W-:Y:S01]  /*69f0*/  BSSY B3, `(.L_x_525) ;  /* 0x0000072000037945 */ /* 0x000fe20003800000 */
[----:B------:R-:W-:Y:S02]  /*6a00*/  IADD3 R166, P4, P5, R120, R132, R21 ;  /* 0x0000008478a67210 */ /* 0x000fe40007d9e015 */
[----:B------:R-:W-:Y:S02]  /*6a10*/  SHF.R.S32.HI R93, RZ, 0x1f, R92 ;  /* 0x0000001fff5d7819 */ /* 0x000fe4000001145c */
[----:B------:R-:W-:Y:S02]  /*6a20*/  IADD3.X R167, R4, R157, R32, P4, P5 ;  /* 0x0000009d04a77210 */ /* 0x000fe400027ea420 */
[----:B------:R-:W-:Y:S02]  /*6a30*/  LEA.HI R93, R93, R92, RZ, 0x4 ;  /* 0x0000005c5d5d7211 */ /* 0x000fe400078f20ff */
[----:B------:R-:W-:-:S02]  /*6a40*/  ISETP.GE.AND P4, PT, R22, R126, PT ;  /* 0x0000007e1600720c */ /* 0x000fc40003f86270 */
[----:B------:R-:W-:-:S04]  /*6a50*/  LEA.HI.SX32 R168, R93, R20, 0x1c ;  /* 0x000000145da87211 */ /* 0x000fc800078fe2ff */
[----:B------:R-:W-:-:S04]  /*6a60*/  SHF.R.S32.HI R93, RZ, 0x1f, R168 ;  /* 0x0000001fff5d7819 */ /* 0x000fc800000114a8 */
[----:B------:R-:W-:Y:S01]  /*6a70*/  LEA.HI R93, R93, R168, RZ, 0x3 ;  /* 0x000000a85d5d7211 */ /* 0x000fe200078f18ff */
[----:B------:R-:W-:-:S03]  /*6a80*/  IMAD.SHL.U32 R168, R168, 0x8, RZ ;  /* 0x00000008a8a87824 */ /* 0x000fc600078e00ff */
[----:B------:R-:W-:Y:S02]  /*6a90*/  SHF.R.S32.HI R93, RZ, 0x3, R93 ;  /* 0x00000003ff5d7819 */ /* 0x000fe4000001145d */
[----:B------:R-:W-:-:S03]  /*6aa0*/  LOP3.LUT R92, R208, 0x38, R168, 0xf8, !PT ;  /* 0x00000038d05c7812 */ /* 0x000fc600078ef8a8 */
[----:B------:R-:W-:Y:S01]  /*6ab0*/  IMAD R93, R93, 0x1c00, R210 ;  /* 0x00001c005d5d7824 */ /* 0x000fe200078e02d2 */
[----:B------:R-:W-:-:S05]  /*6ac0*/  LOP3.LUT R92, R92, R209, RZ, 0x3c, !PT ;  /* 0x000000d15c5c7212 */ /* 0x000fca00078e3cff */
[----:B------:R-:W-:Y:S02]  /*6ad0*/  IMAD.IADD R93, R93, 0x1, R92 ;  /* 0x000000015d5d7824 */ /* 0x000fe400078e025c */
[C---:B------:R-:W-:Y:S02]  /*6ae0*/  IMAD R92, R18.reuse, 0x5400, R146 ;  /* 0x00005400125c7824 */ /* 0x040fe400078e0292 */
[----:B------:R-:W-:-:S03]  /*6af0*/  IMAD R96, R18, 0x5400, R93 ;  /* 0x0000540012607824 */ /* 0x000fc600078e025d */
[----:B------:R-:W-:Y:S01]  /*6b00*/  LEA R92, R92, R2, 0x1 ;  /* 0x000000025c5c7211 */ /* 0x000fe200078e08ff */
[----:B------:R-:W-:-:S05]  /*6b10*/  IMAD R96, R96, 0x2, R2 ;  /* 0x0000000260607824 */ /* 0x000fca00078e0202 */
[----:B------:R-:W0:Y:S04]  /*6b20*/  LDS.128 R92, [R92+0x21400] ;  /* 0x021400005c5c7984 */ /* 0x000e280000000c00 */
[----:B------:R-:W2:Y:S01]  /*6b30*/  LDS.128 R96, [R96+0x21400] ;  /* 0x0214000060607984 */ /* 0x000ea20000000c00 */
[----:B------:R-:W-:Y:S05]  /*6b40*/  @P4 BRA `(.L_x_526) ;  /* 0x0000000400704947 */ /* 0x000fea0003800000 */
[--C-:B------:R-:W-:Y:S01]  /*6b50*/  SHF.R.U64 R52, R52, 0x10, R53.reuse ;  /* 0x0000001034347819 */ /* 0x100fe20000001235 */
[----:B------:R-:W-:Y:S01]  /*6b60*/  HADD2.F32 R173, -RZ, R173.H0_H0 ;  /* 0x200000adffad7230 */ /* 0x000fe20000004100 */
[----:B------:R-:W-:Y:S01]  /*6b70*/  SHF.R.U32.HI R169, RZ, 0x10, R53 ;  /* 0x00000010ffa97819 */ /* 0x000fe20000011635 */
[--C-:B--2---:R-:W-:Y:S01]  /*6b80*/  HADD2.F32 R170, -RZ, R97.reuse.H0_H0 ;  /* 0x20000061ffaa7230 */ /* 0x104fe20000004100 */
[--C-:B------:R-:W-:Y:S01]  /*6b90*/  SHF.R.U64 R53, R64, 0x10, R65.reuse ;  /* 0x0000001040357819 */ /* 0x100fe20000001241 */
[----:B------:R-:W-:Y:S01]  /*6ba0*/  HADD2.F32 R172, -RZ, R172.H0_H0 ;  /* 0x200000acffac7230 */ /* 0x000fe20000004100 */
[----:B------:R-:W-:Y:S01]  /*6bb0*/  SHF.R.U32.HI R64, RZ, 0x10, R65 ;  /* 0x00000010ff407819 */ /* 0x000fe20000011641 */
[----:B------:R-:W-:Y:S01]  /*6bc0*/  HADD2.F32 R97, -RZ, R97.H1_H1 ;  /* 0x30000061ff617230 */ /* 0x000fe20000004100 */
[--C-:B------:R-:W-:Y:S01]  /*6bd0*/  SHF.R.U64 R54, R54, 0x10, R55.reuse ;  /* 0x0000001036367819 */ /* 0x100fe20000001237 */
[----:B------:R-:W-:Y:S01]  /*6be0*/  FMUL.FTZ R171, R170, R173 ;  /* 0x000000adaaab7220 */ /* 0x000fe20000410000 */
[----:B------:R-:W-:Y:S01]  /*6bf0*/  SHF.R.U32.HI R65, RZ, 0x10, R55 ;  /* 0x00000010ff417819 */ /* 0x000fe20000011637 */
[----:B------:R-:W-:Y:S01]  /*6c00*/  HADD2.F32 R53, -RZ, R53.H0_H0 ;  /* 0x20000035ff357230 */ /* 0x000fe20000004100 */
[----:B------:R-:W-:-:S02]  /*6c10*/  SHF.R.U64 R55, R66, 0x10, R67 ;  /* 0x0000001042377819 */ /* 0x000fc40000001243 */
[----:B------:R-:W-:Y:S01]  /*6c20*/  SHF.R.U32.HI R66, RZ, 0x10, R67 ;  /* 0x00000010ff427819 */ /* 0x000fe20000011643 */
[----:B0-----:R-:W-:Y:S01]  /*6c30*/  IMAD.MOV.U32 R67, RZ, RZ, R93 ;  /* 0x000000ffff437224 */ /* 0x001fe200078e005d */
[----:B------:R-:W-:Y:S01]  /*6c40*/  MOV R93, R96 ;  /* 0x00000060005d7202 */ /* 0x000fe20000000f00 */
[----:B------:R-:W-:Y:S02]  /*6c50*/  IMAD.MOV.U32 R96, RZ, RZ, R94 ;  /* 0x000000ffff607224 */ /* 0x000fe400078e005e */
[----:B------:R-:W-:Y:S02]  /*6c60*/  HADD2.F32 R66, -RZ, R66.H0_H0 ;  /* 0x20000042ff427230 */ /* 0x000fe40000004100 */
[----:B------:R-:W-:Y:S02]  /*6c70*/  HADD2.F32 R94, -RZ, R67.H0_H0 ;  /* 0x20000043ff5e7230 */ /* 0x000fe40000004100 */
[----:B------:R-:W-:Y:S02]  /*6c80*/  HADD2.F32 R65, -RZ, R65.H0_H0 ;  /* 0x20000041ff417230 */ /* 0x000fe40000004100 */
[----:B------:R-:W-:-:S02]  /*6c90*/  HADD2.F32 R55, -RZ, R55.H0_H0 ;  /* 0x20000037ff377230 */ /* 0x000fc40000004100 */
[C---:B------:R-:W-:Y:S01]  /*6ca0*/  FMUL.FTZ R173, R94.reuse, R173 ;  /* 0x000000ad5ead7220 */ /* 0x040fe20000410000 */
[-C--:B------:R-:W-:Y:S01]  /*6cb0*/  FFMA.FTZ R94, R94, R172.reuse, -R171 ;  /* 0x000000ac5e5e7223 */ /* 0x080fe200000108ab */
[----:B------:R-:W-:Y:S02]  /*6cc0*/  HADD2.F32 R171, -RZ, R64.H0_H0 ;  /* 0x20000040ffab7230 */ /* 0x000fe40000004100 */
[----:B------:R-:W-:Y:S01]  /*6cd0*/  FFMA.FTZ R64, R170, R172, R173 ;  /* 0x000000acaa407223 */ /* 0x000fe200000100ad */
[----:B------:R-:W-:Y:S02]  /*6ce0*/  HADD2.F32 R170, -RZ, R67.H1_H1 ;  /* 0x30000043ffaa7230 */ /* 0x000fe40000004100 */
[----:B------:R-:W-:Y:S02]  /*6cf0*/  HADD2.F32 R172, -RZ, R169.H0_H0 ;  /* 0x200000a9ffac7230 */ /* 0x000fe40000004100 */
[-C--:B------:R-:W-:Y:S01]  /*6d00*/  FMUL.FTZ R169, R97, R171.reuse ;  /* 0x000000ab61a97220 */ /* 0x080fe20000410000 */
[----:B------:R-:W-:Y:S01]  /*6d10*/  IMAD.MOV.U32 R67, RZ, RZ, R99 ;  /* 0x000000ffff437224 */ /* 0x000fe200078e0063 */
[----:B------:R-:W-:Y:S01]  /*6d20*/  MOV R99, R98 ;  /* 0x0000006200637202 */ /* 0x000fe20000000f00 */
[C---:B------:R-:W-:Y:S01]  /*6d30*/  FMUL.FTZ R171, R170.reuse, R171 ;  /* 0x000000abaaab7220 */ /* 0x040fe20000410000 */
[----:B------:R-:W-:Y:S01]  /*6d40*/  FFMA.FTZ R98, R170, R172, -R169 ;  /* 0x000000acaa627223 */ /* 0x000fe200000108a9 */
[----:B------:R-:W-:-:S02]  /*6d50*/  HADD2.F32 R169, -RZ, R188.H0_H0 ;  /* 0x200000bcffa97230 */ /* 0x000fc40000004100 */
[----:B------:R-:W-:Y:S02]  /*6d60*/  HADD2.F32 R170, -RZ, R67.H0_H0 ;  /* 0x20000043ffaa7230 */ /* 0x000fe40000004100 */
[----:B------:R-:W-:Y:S01]  /*6d70*/  FFMA.FTZ R97, R97, R172, R171 ;  /* 0x000000ac61617223 */ /* 0x000fe200000100ab */
[----:B------:R-:W-:Y:S01]  /*6d80*/  HADD2.F32 R171, -RZ, R174.H0_H0 ;  /* 0x200000aeffab7230 */ /* 0x000fe20000004100 */
[----:B------:R-:W-:Y:S01]  /*6d90*/  F2FP.F16.F32.PACK_AB R94, R98, R94 ;  /* 0x0000005e625e723e */ /* 0x000fe200000000ff */
[----:B------:R-:W-:Y:S02]  /*6da0*/  HADD2.F32 R172, -RZ, R95.H0_H0 ;  /* 0x2000005fffac7230 */ /* 0x000fe40000004100 */
[----:B------:R-:W-:Y:S02]  /*6db0*/  HADD2.F32 R173, -RZ, R67.H1_H1 ;  /* 0x30000043ffad7230 */ /* 0x000fe40000004100 */
[----:B------:R-:W-:Y:S01]  /*6dc0*/  FMUL.FTZ R67, R170, R169 ;  /* 0x000000a9aa437220 */ /* 0x000fe20000410000 */
[----:B------:R-:W-:-:S02]  /*6dd0*/  HADD2.F32 R95, -RZ, R95.H1_H1 ;  /* 0x3000005fff5f7230 */ /* 0x000fc40000004100 */
[C---:B------:R-:W-:Y:S01]  /*6de0*/  FMUL.FTZ R169, R172.reuse, R169 ;  /* 0x000000a9aca97220 */ /* 0x040fe20000410000 */
[----:B------:R-:W-:Y:S01]  /*6df0*/  F2FP.F16.F32.PACK_AB R97, R97, R64 ;  /* 0x000000406161723e */ /* 0x000fe200000000ff */
[-C--:B------:R-:W-:Y:S01]  /*6e00*/  FFMA.FTZ R67, R172, R171.reuse, -R67 ;  /* 0x000000abac437223 */ /* 0x080fe20000010843 */
[-C--:B------:R-:W-:Y:S01]  /*6e10*/  FMUL.FTZ R172, R173, R66.reuse ;  /* 0x00000042adac7220 */ /* 0x080fe20000410000 */
[C---:B------:R-:W-:Y:S01]  /*6e20*/  FMUL.FTZ R66, R95.reuse, R66 ;  /* 0x000000425f427220 */ /* 0x040fe20000410000 */
[----:B------:R-:W-:Y:S01]  /*6e30*/  FFMA.FTZ R169, R170, R171, R169 ;  /* 0x000000abaaa97223 */ /* 0x000fe200000100a9 */
[----:B------:R-:W-:Y:S02]  /*6e40*/  HADD2.F32 R171, -RZ, R93.H0_H0 ;  /* 0x2000005dffab7230 */ /* 0x000fe40000004100 */
[-C--:B------:R-:W-:Y:S01]  /*6e50*/  FFMA.FTZ R172, R95, R65.reuse, -R172 ;  /* 0x000000415fac7223 */ /* 0x080fe200000108ac */
[----:B------:R-:W-:Y:S01]  /*6e60*/  FFMA.FTZ R66, R173, R65, R66 ;  /* 0x00000041ad427223 */ /* 0x000fe20000010042 */
[----:B------:R-:W-:-:S02]  /*6e70*/  HADD2.F32 R65, -RZ, R188.H1_H1 ;  /* 0x300000bcff417230 */ /* 0x000fc40000004100 */
[--C-:B------:R-:W-:Y:S01]  /*6e80*/  HADD2.F32 R170, -RZ, R92.reuse.H0_H0 ;  /* 0x2000005cffaa7230 */ /* 0x100fe20000004100 */
[----:B------:R-:W-:Y:S01]  /*6e90*/  F2FP.F16.F32.PACK_AB R67, R172, R67 ;  /* 0x00000043ac43723e */ /* 0x000fe200000000ff */
[----:B------:R-:W-:Y:S01]  /*6ea0*/  HADD2.F32 R93, -RZ, R93.H1_H1 ;  /* 0x3000005dff5d7230 */ /* 0x000fe20000004100 */
[----:B------:R-:W-:Y:S01]  /*6eb0*/  F2FP.F16.F32.PACK_AB R66, R66, R169 ;  /* 0x000000a94242723e */ /* 0x000fe200000000ff */
[----:B------:R-:W-:Y:S02]  /*6ec0*/  HADD2.F32 R92, -RZ, R92.H1_H1 ;  /* 0x3000005cff5c7230 */ /* 0x000fe40000004100 */
[----:B------:R-:W-:Y:S02]  /*6ed0*/  HADD2.F32 R95, -RZ, R174.H1_H1 ;  /* 0x300000aeff5f7230 */ /* 0x000fe40000004100 */
[-C--:B------:R-:W-:Y:S01]  /*6ee0*/  FMUL.FTZ R174, R170, R65.reuse ;  /* 0x00000041aaae7220 */ /* 0x080fe20000410000 */
[----:B------:R-:W-:Y:S02]  /*6ef0*/  HADD2.F32 R173, -RZ, R52.H0_H0 ;  /* 0x20000034ffad7230 */ /* 0x000fe40000004100 */
[----:B------:R-:W-:Y:S01]  /*6f00*/  FMUL.FTZ R52, R171, R65 ;  /* 0x00000041ab347220 */ /* 0x000fe20000410000 */
[-C--:B------:R-:W-:Y:S01]  /*6f10*/  FMUL.FTZ R65, R93, R53.reuse ;  /* 0x000000355d417220 */ /* 0x080fe20000410000 */
[----:B------:R-:W-:Y:S01]  /*6f20*/  FMUL.FTZ R53, R92, R53 ;  /* 0x000000355c357220 */ /* 0x000fe20000410000 */
[-C--:B------:R-:W-:Y:S01]  /*6f30*/  FFMA.FTZ R174, R171, R95.reuse, R174 ;  /* 0x0000005fabae7223 */ /* 0x080fe200000100ae */
[----:B------:R-:W-:Y:S01]  /*6f40*/  FFMA.FTZ R52, R170, R95, -R52 ;  /* 0x0000005faa347223 */ /* 0x000fe20000010834 */
[----:B------:R-:W-:-:S02]  /*6f50*/  HADD2.F32 R170, -RZ, R99.H0_H0 ;  /* 0x20000063ffaa7230 */ /* 0x000fc40000004100 */
[-C--:B------:R-:W-:Y:S01]  /*6f60*/  FFMA.FTZ R93, R93, R173.reuse, R53 ;  /* 0x000000ad5d5d7223 */ /* 0x080fe20000010035 */
[----:B------:R-:W-:Y:S02]  /*6f70*/  HADD2.F32 R53, -RZ, R187.H1_H1 ;  /* 0x300000bbff357230 */ /* 0x000fe40000004100 */
[----:B------:R-:W-:Y:S01]  /*6f80*/  FFMA.FTZ R65, R92, R173, -R65 ;  /* 0x000000ad5c417223 */ /* 0x000fe20000010841 */
[--C-:B------:R-:W-:Y:S02]  /*6f90*/  HADD2.F32 R95, -RZ, R96.reuse.H0_H0 ;  /* 0x20000060ff5f7230 */ /* 0x100fe40000004100 */
[----:B------:R-:W-:Y:S01]  /*6fa0*/  HADD2.F32 R99, -RZ, R99.H1_H1 ;  /* 0x30000063ff637230 */ /* 0x000fe20000004100 */
[----:B------:R-:W-:Y:S01]  /*6fb0*/  F2FP.F16.F32.PACK_AB R174, R93, R174 ;  /* 0x000000ae5dae723e */ /* 0x000fe200000000ff */
[----:B------:R-:W-:Y:S02]  /*6fc0*/  HADD2.F32 R96, -RZ, R96.H1_H1 ;  /* 0x30000060ff607230 */ /* 0x000fe40000004100 */
[----:B------:R-:W-:Y:S01]  /*6fd0*/  FMUL.FTZ R173, R95, R53 ;  /* 0x000000355fad7220 */ /* 0x000fe20000410000 */
[----:B------:R-:W-:-:S02]  /*6fe0*/  HADD2.F32 R171, -RZ, R54.H0_H0 ;  /* 0x20000036ffab7230 */ /* 0x000fc40000004100 */
[----:B------:R-:W-:Y:S01]  /*6ff0*/  FMUL.FTZ R54, R170, R53 ;  /* 0x00000035aa367220 */ /* 0x000fe20000410000 */
[----:B------:R-:W-:Y:S02]  /*7000*/  HADD2.F32 R92, -RZ, R186.H0_H0 ;  /* 0x200000baff5c7230 */ /* 0x000fe40000004100 */
[-C--:B------:R-:W-:Y:S01]  /*7010*/  FMUL.FTZ R53, R99, R55.reuse ;  /* 0x0000003763357220 */ /* 0x080fe20000410000 */
[C---:B------:R-:W-:Y:S01]  /*7020*/  FMUL.FTZ R55, R96.reuse, R55 ;  /* 0x0000003760377220 */ /* 0x040fe20000410000 */
[----:B------:R-:W-:Y:S01]  /*7030*/  F2FP.F16.F32.PACK_AB R52, R65, R52 ;  /* 0x000000344134723e */ /* 0x000fe200000000ff */
[----:B------:R-:W-:Y:S02]  /*7040*/  IMAD.MOV.U32 R93, RZ, RZ, R94 ;  /* 0x000000ffff5d7224 */ /* 0x000fe400078e005e */
[-C--:B------:R-:W-:Y:S01]  /*7050*/  FFMA.FTZ R54, R95, R92.reuse, -R54 ;  /* 0x0000005c5f367223 */ /* 0x080fe20000010836 */
[-C--:B------:R-:W-:Y:S01]  /*7060*/  FFMA.FTZ R53, R96, R171.reuse, -R53 ;  /* 0x000000ab60357223 */ /* 0x080fe20000010835 */
[----:B------:R-:W-:Y:S01]  /*7070*/  FFMA.FTZ R173, R170, R92, R173 ;  /* 0x0000005caaad7223 */ /* 0x000fe200000100ad */
[----:B------:R-:W-:Y:S01]  /*7080*/  FFMA.FTZ R55, R99, R171, R55 ;  /* 0x000000ab63377223 */ /* 0x000fe20000010037 */
[----:B------:R-:W-:Y:S01]  /*7090*/  IMAD.MOV.U32 R92, RZ, RZ, R52 ;  /* 0x000000ffff5c7224 */ /* 0x000fe200078e0034 */
[----:B------:R-:W-:Y:S01]  /*70a0*/  MOV R96, R174 ;  /* 0x000000ae00607202 */ /* 0x000fe20000000f00 */
[----:B------:R-:W-:Y:S01]  /*70b0*/  IMAD.MOV.U32 R95, RZ, RZ, R67 ;  /* 0x000000ffff5f7224 */ /* 0x000fe200078e0043 */
[----:B------:R-:W-:Y:S01]  /*70c0*/  F2FP.F16.F32.PACK_AB R53, R53, R54 ;  /* 0x000000363535723e */ /* 0x000fe200000000ff */
[----:B------:R-:W-:Y:S01]  /*70d0*/  IMAD.MOV.U32 R99, RZ, RZ, R66 ;  /* 0x000000ffff637224 */ /* 0x000fe200078e0042 */
[----:B------:R-:W-:-:S03]  /*70e0*/  F2FP.F16.F32.PACK_AB R55, R55, R173 ;  /* 0x000000ad3737723e */ /* 0x000fc600000000ff */
[----:B------:R-:W-:Y:S01]  /*70f0*/  IMAD.MOV.U32 R94, RZ, RZ, R53 ;  /* 0x000000ffff5e7224 */ /* 0x000fe200078e0035 */
[----:B------:R-:W-:-:S07]  /*7100*/  MOV R98, R55 ;  /* 0x0000003700627202 */ /* 0x000fce0000000f00 */
.L_x_526:
[----:B------:R-:W-:Y:S05]  /*7110*/  BSYNC B3 ;  /* 0x0000000000037941 */ /* 0x000fea0003800000 */
.L_x_525:
[----:B------:R-:W-:-:S13]  /*7120*/  ISETP.GE.AND P4, PT, R168, R148, PT ;  /* 0x00000094a800720c */ /* 0x000fda0003f86270 */
[--C-:B------:R-:W-:Y:S02]  /*7130*/  @!P4 SHF.R.S32.HI R55, RZ, 0x1f, R168.reuse ;  /* 0x0000001fff37c819 */ /* 0x100fe400000114a8 */
[----:B------:R-:W-:-:S04]  /*7140*/  @!P4 IADD3 R168, P5, P6, R120, R132, R168 ;  /* 0x0000008478a8c210 */ /* 0x000fc80007ebe0a8 */
[----:B------:R-:W-:Y:S02]  /*7150*/  @!P4 IADD3.X R55, R4, R157, R55, P5, P6 ;  /* 0x0000009d0437c210 */ /* 0x000fe40002fec437 */
[----:B------:R-:W-:-:S04]  /*7160*/  LEA R52, P5, R166, R124, 0x1 ;  /* 0x0000007ca6347211 */ /* 0x000fc800078a08ff */
[----:B------:R-:W-:Y:S02]  /*7170*/  LEA.HI.X R53, R166, R125, R167, 0x1, P5 ;  /* 0x0000007da6357211 */ /* 0x000fe400028f0ca7 */
[----:B------:R-:W-:-:S03]  /*7180*/  @!P4 LEA R54, P5, R168, R124, 0x1 ;  /* 0x0000007ca836c211 */ /* 0x000fc600078a08ff */
[----:B0-----:R0:W-:Y:S01]  /*7190*/  STG.E.128 desc[UR60][R52.64], R92 ;  /* 0x0000005c34007986 */ /* 0x0011e2000c101d3c */
[----:B------:R-:W-:-:S05]  /*71a0*/  @!P4 LEA.HI.X R55, R168, R125, R55, 0x1, P5 ;  /* 0x0000007da837c211 */ /* 0x000fca00028f0c37 */
[----:B--2---:R0:W-:Y:S04]  /*71b0*/  @!P4 STG.E.128 desc[UR60][R54.64], R96 ;  /* 0x000000603600c986 */ /* 0x0041e8000c101d3c */
.L_x_524:
[----:B------:R-:W-:Y:S05]  /*71c0*/  BSYNC B2 ;  /* 0x0000000000027941 */ /* 0x000fea0003800000 */
.L_x_523:
[----:B------:R-:W-:Y:S01]  /*71d0*/  ISETP.NE.AND P4, PT, R35, RZ, PT ;  /* 0x000000ff2300720c */ /* 0x000fe20003f85270 */
[----:B------:R-:W-:-:S12]  /*71e0*/  BSSY B2, `(.L_x_527) ;  /* 0x000007e000027945 */ /* 0x000fd80003800000 */
[----:B------:R-:W-:Y:S05]  /*71f0*/  @!P4 BRA `(.L_x_528) ;  /* 0x0000000400f0c947 */ /* 0x000fea0003800000 */
[----:B0-----:R-:W-:Y:S01]  /*7200*/  SEL R52, R127, R152, !P1 ;  /* 0x000000987f347207 */ /* 0x001fe20004800000 */
[----:B------:R-:W-:Y:S01]  /*7210*/  IMAD R55, R18, 0x5400, R145 ;  /* 0x0000540012377824 */ /* 0x000fe200078e0291 */
[----:B------:R-:W-:Y:S01]  /*7220*/  IADD3 R92, P4, P5, R120, R132, R28 ;  /* 0x00000084785c7210 */ /* 0x000fe20007d9e01c */
[----:B------:R-:W-:Y:S01]  /*7230*/  BSSY B3, `(.L_x_529) ;  /* 0x000006e000037945 */ /* 0x000fe20003800000 */
[----:B------:R-:W-:Y:S01]  /*7240*/  SHF.R.S32.HI R53, RZ, 0x1f, R52 ;  /* 0x0000001fff357819 */ /* 0x000fe20000011434 */
[----:B------:R-:W-:Y:S01]  /*7250*/  IMAD R64, R55, 0x2, R2 ;  /* 0x0000000237407824 */ /* 0x000fe200078e0202 */
[----:B------:R-:W-:Y:S02]  /*7260*/  IADD3.X R93, R4, R157, R33, P4, P5 ;  /* 0x0000009d045d7210 */ /* 0x000fe400027ea421 */
[----:B------:R-:W-:Y:S02]  /*7270*/  LEA.HI R94, R53, R52, RZ, 0x4 ;  /* 0x00000034355e7211 */ /* 0x000fe400078f20ff */
[----:B------:R-:W-:Y:S01]  /*7280*/  ISETP.GE.AND P4, PT, R204, R126, PT ;  /* 0x0000007ecc00720c */ /* 0x000fe20003f86270 */
[----:B------:R-:W0:Y:S01]  /*7290*/  LDS.128 R64, [R64+0x21400] ;  /* 0x0214000040407984 */ /* 0x000e220000000c00 */
[----:B------:R-:W-:-:S04]  /*72a0*/  LEA.HI.SX32 R94, R94, R27, 0x1c ;  /* 0x0000001b5e5e7211 */ /* 0x000fc800078fe2ff */
[----:B------:R-:W-:-:S04]  /*72b0*/  SHF.R.S32.HI R53, RZ, 0x1f, R94 ;  /* 0x0000001fff357819 */ /* 0x000fc8000001145e */
[----:B------:R-:W-:Y:S01]  /*72c0*/  LEA.HI R53, R53, R94, RZ, 0x3 ;  /* 0x0000005e35357211 */ /* 0x000fe200078f18ff */
[----:B------:R-:W-:-:S03]  /*72d0*/  IMAD.SHL.U32 R94, R94, 0x8, RZ ;  /* 0x000000085e5e7824 */ /* 0x000fc600078e00ff */
[----:B------:R-:W-:Y:S02]  /*72e0*/  SHF.R.S32.HI R53, RZ, 0x3, R53 ;  /* 0x00000003ff357819 */ /* 0x000fe40000011435 */
[----:B------:R-:W-:-:S03]  /*72f0*/  LOP3.LUT R52, R208, 0x38, R94, 0xf8, !PT ;  /* 0x00000038d0347812 */ /* 0x000fc600078ef85e */
[----:B------:R-:W-:Y:S01]  /*7300*/  IMAD R53, R53, 0x1c00, R210 ;  /* 0x00001c0035357824 */ /* 0x000fe200078e02d2 */
[----:B------:R-:W-:-:S04]  /*7310*/  LOP3.LUT R52, R52, R209, RZ, 0x3c, !PT ;  /* 0x000000d134347212 */ /* 0x000fc800078e3cff */
[----:B------:R-:W-:-:S05]  /*7320*/  IADD3 R53, R53, R52, RZ ;  /* 0x0000003435357210 */ /* 0x000fca0007ffe0ff */
[----:B------:R-:W-:-:S04]  /*7330*/  IMAD R53, R18, 0x5400, R53 ;  /* 0x0000540012357824 */ /* 0x000fc800078e0235 */
[----:B------:R-:W-:-:S06]  /*7340*/  IMAD R52, R53, 0x2, R2 ;  /* 0x0000000235347824 */ /* 0x000fcc00078e0202 */
[----:B------:R-:W2:Y:S01]  /*7350*/  LDS.128 R52, [R52+0x21400] ;  /* 0x0214000034347984 */ /* 0x000ea20000000c00 */
[----:B------:R-:W-:Y:S05]  /*7360*/  @P4 BRA `(.L_x_530) ;  /* 0x0000000400684947 */ /* 0x000fea0003800000 */
[--C-:B------:R-:W-:Y:S01]  /*7370*/  SHF.R.U64 R48, R48, 0x10, R49.reuse ;  /* 0x0000001030307819 */ /* 0x100fe20000001231 */
[--C-:B--2---:R-:W-:Y:S01]  /*7380*/  HADD2.F32 R97, -RZ, R53.reuse.H0_H0 ;  /* 0x20000035ff617230 */ /* 0x104fe20000004100 */
[----:B------:R-:W-:Y:S01]  /*7390*/  SHF.R.U32.HI R95, RZ, 0x10, R49 ;  /* 0x00000010ff5f7819 */ /* 0x000fe20000011631 */
[----:B------:R-:W-:Y:S01]  /*73a0*/  HADD2.F32 R98, -RZ, R53.H1_H1 ;  /* 0x30000035ff627230 */ /* 0x000fe20000004100 */
[--C-:B------:R-:W-:Y:S01]  /*73b0*/  SHF.R.U64 R49, R60, 0x10, R61.reuse ;  /* 0x000000103c317819 */ /* 0x100fe2000000123d */
[----:B------:R-:W-:Y:S01]  /*73c0*/  HADD2.F32 R96, -RZ, R185.H1_H1 ;  /* 0x300000b9ff607230 */ /* 0x000fe20000004100 */
[----:B------:R-:W-:Y:S01]  /*73d0*/  SHF.R.U32.HI R60, RZ, 0x10, R61 ;  /* 0x00000010ff3c7819 */ /* 0x000fe2000001163d */
[----:B------:R-:W-:Y:S01]  /*73e0*/  HADD2.F32 R99, -RZ, R95.H0_H0 ;  /* 0x2000005fff637230 */ /* 0x000fe20000004100 */
[----:B------:R-:W-:Y:S01]  /*73f0*/  SHF.R.U64 R61, R62, 0x10, R63 ;  /* 0x000000103e3d7819 */ /* 0x000fe2000000123f */
[----:B------:R-:W-:Y:S01]  /*7400*/  HADD2.F32 R49, -RZ, R49.H0_H0 ;  /* 0x20000031ff317230 */ /* 0x000fe20000004100 */
[----:B0-----:R-:W-:Y:S01]  /*7410*/  MOV R62, R65 ;  /* 0x00000041003e7202 */ /* 0x001fe20000000f00 */
[----:B------:R-:W-:Y:S01]  /*7420*/  IMAD.MOV.U32 R65, RZ, RZ, R67 ;  /* 0x000000ffff417224 */ /* 0x000fe200078e0043 */
[----:B------:R-:W-:Y:S01]  /*7430*/  SHF.R.U32.HI R63, RZ, 0x10, R63 ;  /* 0x00000010ff3f7819 */ /* 0x000fe2000001163f */
[----:B------:R-:W-:Y:S01]  /*7440*/  IMAD.MOV.U32 R67, RZ, RZ, R54 ;  /* 0x000000ffff437224 */ /* 0x000fe200078e0036 */
[--C-:B------:R-:W-:Y:S01]  /*7450*/  SHF.R.U64 R50, R50, 0x10, R51.reuse ;  /* 0x0000001032327819 */ /* 0x100fe20000001233 */
[----:B------:R-:W-:Y:S01]  /*7460*/  HADD2.F32 R54, -RZ, R187.H0_H0 ;  /* 0x200000bbff367230 */ /* 0x000fe20000004100 */
[----:B------:R-:W-:Y:S01]  /*7470*/  SHF.R.U32.HI R51, RZ, 0x10, R51 ;  /* 0x00000010ff337819 */ /* 0x000fe20000011633 */
[----:B------:R-:W-:-:S02]  /*7480*/  HADD2.F32 R53, -RZ, R62.H0_H0 ;  /* 0x2000003eff357230 */ /* 0x000fc40000004100 */
[----:B------:R-:W-:Y:S02]  /*7490*/  HADD2.F32 R60, -RZ, R60.H0_H0 ;  /* 0x2000003cff3c7230 */ /* 0x000fe40000004100 */
[-C--:B------:R-:W-:Y:S01]  /*74a0*/  FMUL.FTZ R95, R97, R54.reuse ;  /* 0x00000036615f7220 */ /* 0x080fe20000410000 */
[----:B------:R-:W-:Y:S02]  /*74b0*/  HADD2.F32 R62, -RZ, R62.H1_H1 ;  /* 0x3000003eff3e7230 */ /* 0x000fe40000004100 */
[C---:B------:R-:W-:Y:S01]  /*74c0*/  FMUL.FTZ R166, R53.reuse, R54 ;  /* 0x0000003635a67220 */ /* 0x040fe20000410000 */
        /* <DEDUP_REMOVED lines=10> */
[----:B------:R-:W-:Y:S01]  /*7570*/  HADD2.F32 R55, -RZ, R65.H0_H0 ;  /* 0x20000041ff377230 */ /* 0x000fe20000004100 */
[----:B------:R-:W-:Y:S01]  /*7580*/  F2FP.F16.F32.PACK_AB R54, R54, R95 ;  /* 0x0000005f3636723e */ /* 0x000fe200000000ff */
[----:B------:R-:W-:Y:S02]  /*7590*/  HADD2.F32 R98, -RZ, R51.H0_H0 ;  /* 0x20000033ff627230 */ /* 0x000fe40000004100 */
[----:B------:R-:W-:Y:S01]  /*75a0*/  FMUL.FTZ R51, R96, R53 ;  /* 0x0000003560337220 */ /* 0x000fe20000410000 */
[----:B------:R-:W-:-:S02]  /*75b0*/  HADD2.F32 R62, -RZ, R185.H0_H0 ;  /* 0x200000b9ff3e7230 */ /* 0x000fc40000004100 */
[----:B------:R-:W-:Y:S01]  /*75c0*/  FMUL.FTZ R99, R55, R53 ;  /* 0x0000003537637220 */ /* 0x000fe20000410000 */
[----:B------:R-:W-:Y:S02]  /*75d0*/  HADD2.F32 R65, -RZ, R65.H1_H1 ;  /* 0x30000041ff417230 */ /* 0x000fe40000004100 */
[-C--:B------:R-:W-:Y:S01]  /*75e0*/  FMUL.FTZ R53, R97, R63.reuse ;  /* 0x0000003f61357220 */ /* 0x080fe20000410000 */
[----:B------:R-:W-:Y:S02]  /*75f0*/  HADD2.F32 R61, -RZ, R61.H0_H0 ;  /* 0x2000003dff3d7230 */ /* 0x000fe40000004100 */
[-C--:B------:R-:W-:Y:S01]  /*7600*/  FFMA.FTZ R51, R55, R62.reuse, -R51 ;  /* 0x0000003e37337223 */ /* 0x080fe20000010833 */
[----:B------:R-:W-:Y:S01]  /*7610*/  FFMA.FTZ R99, R96, R62, R99 ;  /* 0x0000003e60637223 */ /* 0x000fe20000010063 */
[C---:B------:R-:W-:Y:S01]  /*7620*/  FMUL.FTZ R63, R65.reuse, R63 ;  /* 0x0000003f413f7220 */ /* 0x040fe20000410000 */
[----:B------:R-:W-:Y:S01]  /*7630*/  FFMA.FTZ R53, R65, R98, -R53 ;  /* 0x0000006241357223 */ /* 0x000fe20000010835 */
[----:B------:R-:W-:Y:S01]  /*7640*/  HADD2.F32 R55, -RZ, R184.H1_H1 ;  /* 0x300000b8ff377230 */ /* 0x000fe20000004100 */
[----:B------:R-:W-:Y:S01]  /*7650*/  F2FP.F16.F32.PACK_AB R60, R60, R166 ;  /* 0x000000a63c3c723e */ /* 0x000fe200000000ff */
[----:B------:R-:W-:-:S02]  /*7660*/  HADD2.F32 R96, -RZ, R52.H0_H0 ;  /* 0x20000034ff607230 */ /* 0x000fc40000004100 */
[----:B------:R-:W-:Y:S01]  /*7670*/  FFMA.FTZ R63, R97, R98, R63 ;  /* 0x00000062613f7223 */ /* 0x000fe2000001003f */
[----:B------:R-:W-:Y:S01]  /*7680*/  HADD2.F32 R65, -RZ, R64.H0_H0 ;  /* 0x20000040ff417230 */ /* 0x000fe20000004100 */
[----:B------:R-:W-:Y:S01]  /*7690*/  F2FP.F16.F32.PACK_AB R51, R53, R51 ;  /* 0x000000333533723e */ /* 0x000fe200000000ff */
[----:B------:R-:W-:Y:S02]  /*76a0*/  HADD2.F32 R52, -RZ, R52.H1_H1 ;  /* 0x30000034ff347230 */ /* 0x000fe40000004100 */
[----:B------:R-:W-:Y:S02]  /*76b0*/  HADD2.F32 R64, -RZ, R64.H1_H1 ;  /* 0x30000040ff407230 */ /* 0x000fe40000004100 */
[-C--:B------:R-:W-:Y:S01]  /*76c0*/  FMUL.FTZ R98, R65, R55.reuse ;  /* 0x0000003741627220 */ /* 0x080fe20000410000 */
[----:B------:R-:W-:Y:S02]  /*76d0*/  HADD2.F32 R97, -RZ, R48.H0_H0 ;  /* 0x20000030ff617230 */ /* 0x000fe40000004100 */
[----:B------:R-:W-:Y:S01]  /*76e0*/  FMUL.FTZ R48, R96, R55 ;  /* 0x0000003760307220 */ /* 0x000fe20000410000 */
[----:B------:R-:W-:-:S02]  /*76f0*/  HADD2.F32 R62, -RZ, R184.H0_H0 ;  /* 0x200000b8ff3e7230 */ /* 0x000fc40000004100 */
[-C--:B------:R-:W-:Y:S01]  /*7700*/  FMUL.FTZ R55, R52, R49.reuse ;  /* 0x0000003134377220 */ /* 0x080fe20000410000 */
[C---:B------:R-:W-:Y:S01]  /*7710*/  FMUL.FTZ R49, R64.reuse, R49 ;  /* 0x0000003140317220 */ /* 0x040fe20000410000 */
[----:B------:R-:W-:Y:S01]  /*7720*/  F2FP.F16.F32.PACK_AB R63, R63, R99 ;  /* 0x000000633f3f723e */ /* 0x000fe200000000ff */
[----:B------:R-:W-:Y:S02]  /*7730*/  IMAD.MOV.U32 R53, RZ, RZ, R60 ;  /* 0x000000ffff357224 */ /* 0x000fe400078e003c */
[-C--:B------:R-:W-:Y:S01]  /*7740*/  FFMA.FTZ R48, R65, R62.reuse, -R48 ;  /* 0x0000003e41307223 */ /* 0x080fe20000010830 */
[-C--:B------:R-:W-:Y:S01]  /*7750*/  FFMA.FTZ R55, R64, R97.reuse, -R55 ;  /* 0x0000006140377223 */ /* 0x080fe20000010837 */
[----:B------:R-:W-:Y:S01]  /*7760*/  FFMA.FTZ R52, R52, R97, R49 ;  /* 0x0000006134347223 */ /* 0x000fe20000010031 */
[----:B------:R-:W-:Y:S02]  /*7770*/  HADD2.F32 R49, -RZ, R183.H0_H0 ;  /* 0x200000b7ff317230 */ /* 0x000fe40000004100 */
[----:B------:R-:W-:Y:S01]  /*7780*/  FFMA.FTZ R98, R96, R62, R98 ;  /* 0x0000003e60627223 */ /* 0x000fe20000010062 */
[--C-:B------:R-:W-:Y:S01]  /*7790*/  HADD2.F32 R65, -RZ, R67.reuse.H0_H0 ;  /* 0x20000043ff417230 */ /* 0x100fe20000004100 */
[----:B------:R-:W-:Y:S01]  /*77a0*/  F2FP.F16.F32.PACK_AB R48, R55, R48 ;  /* 0x000000303730723e */ /* 0x000fe200000000ff */
[--C-:B------:R-:W-:Y:S01]  /*77b0*/  HADD2.F32 R64, -RZ, R66.reuse.H0_H0 ;  /* 0x20000042ff407230 */ /* 0x100fe20000004100 */
[----:B------:R-:W-:Y:S01]  /*77c0*/  MOV R55, R63 ;  /* 0x0000003f00377202 */ /* 0x000fe20000000f00 */
[----:B------:R-:W-:Y:S01]  /*77d0*/  HADD2.F32 R67, -RZ, R67.H1_H1 ;  /* 0x30000043ff437230 */ /* 0x000fe20000004100 */
[----:B------:R-:W-:Y:S01]  /*77e0*/  F2FP.F16.F32.PACK_AB R52, R52, R98 ;  /* 0x000000623434723e */ /* 0x000fe200000000ff */
[----:B------:R-:W-:-:S02]  /*77f0*/  HADD2.F32 R66, -RZ, R66.H1_H1 ;  /* 0x30000042ff427230 */ /* 0x000fc40000004100 */
[-C--:B------:R-:W-:Y:S01]  /*7800*/  FMUL.FTZ R97, R64, R49.reuse ;  /* 0x0000003140617220 */ /* 0x080fe20000410000 */
[----:B------:R-:W-:Y:S02]  /*7810*/  HADD2.F32 R96, -RZ, R50.H0_H0 ;  /* 0x20000032ff607230 */ /* 0x000fe40000004100 */
[----:B------:R-:W-:Y:S01]  /*7820*/  FMUL.FTZ R50, R65, R49 ;  /* 0x0000003141327220 */ /* 0x000fe20000410000 */
[----:B------:R-:W-:Y:S02]  /*7830*/  HADD2.F32 R62, -RZ, R183.H1_H1 ;  /* 0x300000b7ff3e7230 */ /* 0x000fe40000004100 */
[-C--:B------:R-:W-:Y:S01]  /*7840*/  FMUL.FTZ R49, R67, R61.reuse ;  /* 0x0000003d43317220 */ /* 0x080fe20000410000 */
[----:B------:R-:W-:Y:S02]  /*7850*/  FMUL.FTZ R61, R66, R61 ;  /* 0x0000003d423d7220 */ /* 0x000fe40000410000 */
[----:B------:R-:W-:Y:S02]  /*7860*/  FFMA.FTZ R97, R65, R62, R97 ;  /* 0x0000003e41617223 */ /* 0x000fe40000010061 */
[----:B------:R-:W-:Y:S01]  /*7870*/  FFMA.FTZ R61, R67, R96, R61 ;  /* 0x00000060433d7223 */ /* 0x000fe2000001003d */
[----:B------:R-:W-:Y:S01]  /*7880*/  FFMA.FTZ R50, R64, R62, -R50 ;  /* 0x0000003e40327223 */ /* 0x000fe20000010832 */
[----:B------:R-:W-:Y:S01]  /*7890*/  FFMA.FTZ R49, R66, R96, -R49 ;  /* 0x0000006042317223 */ /* 0x000fe20000010831 */
[----:B------:R-:W-:Y:S01]  /*78a0*/  IMAD.MOV.U32 R65, RZ, RZ, R54 ;  /* 0x000000ffff417224 */ /* 0x000fe200078e0036 */
[----:B------:R-:W-:Y:S01]  /*78b0*/  MOV R64, R48 ;  /* 0x0000003000407202 */ /* 0x000fe20000000f00 */
[----:B------:R-:W-:Y:S01]  /*78c0*/  IMAD.MOV.U32 R67, RZ, RZ, R51 ;  /* 0x000000ffff437224 */ /* 0x000fe200078e0033 */
[----:B------:R-:W-:-:S02]  /*78d0*/  F2FP.F16.F32.PACK_AB R61, R61, R97 ;  /* 0x000000613d3d723e */ /* 0x000fc400000000ff */
[----:B------:R-:W-:-:S03]  /*78e0*/  F2FP.F16.F32.PACK_AB R49, R49, R50 ;  /* 0x000000323131723e */ /* 0x000fc600000000ff */
[----:B------:R-:W-:Y:S01]  /*78f0*/  IMAD.MOV.U32 R54, RZ, RZ, R61 ;  /* 0x000000ffff367224 */ /* 0x000fe200078e003d */
[----:B------:R-:W-:-:S07]  /*7900*/  MOV R66, R49 ;  /* 0x0000003100427202 */ /* 0x000fce0000000f00 */
.L_x_530:
[----:B------:R-:W-:Y:S05]  /*7910*/  BSYNC B3 ;  /* 0x0000000000037941 */ /* 0x000fea0003800000 */
.L_x_529:
        /* <DEDUP_REMOVED lines=10> */
.L_x_528:
[----:B------:R-:W-:Y:S05]  /*79c0*/  BSYNC B2 ;  /* 0x0000000000027941 */ /* 0x000fea0003800000 */
.L_x_527:
[----:B------:R-:W-:-:S13]  /*79d0*/  ISETP.NE.AND P4, PT, R36, RZ, PT ;  /* 0x000000ff2400720c */ /* 0x000fda0003f85270 */
[----:B------:R-:W-:Y:S05]  /*79e0*/  @!P4 BRA `(.L_x_522) ;  /* 0x0000000400dcc947 */ /* 0x000fea0003800000 */
[----:B------:R-:W-:Y:S01]  /*79f0*/  ISETP.NE.AND P6, PT, R102, RZ, PT ;  /* 0x000000ff6600720c */ /* 0x000fe20003fc5270 */
[----:B------:R-:W-:Y:S01]  /*7a00*/  BSSY B2, `(.L_x_531) ;  /* 0x000006b000027945 */ /* 0x000fe20003800000 */
[----:B------:R-:W-:Y:S02]  /*7a10*/  IADD3 R60, P4, P5, R120, R132, R30 ;  /* 0x00000084783c7210 */ /* 0x000fe40007d9e01e */
[----:B---3--:R-:W-:Y:S02]  /*7a20*/  SEL R48, R127, R152, !P6 ;  /* 0x000000987f307207 */ /* 0x008fe40007000000 */
[----:B------:R-:W-:Y:S02]  /*7a30*/  IADD3.X R61, R4, R157, R34, P4, P5 ;  /* 0x0000009d043d7210 */ /* 0x000fe400027ea422 */
[----:B------:R-:W-:Y:S02]  /*7a40*/  SHF.R.S32.HI R49, RZ, 0x1f, R48 ;  /* 0x0000001fff317819 */ /* 0x000fe40000011430 */
[----:B------:R-:W-:-:S02]  /*7a50*/  ISETP.GE.AND P4, PT, R205, R126, PT ;  /* 0x0000007ecd00720c */ /* 0x000fc40003f86270 */
[----:B------:R-:W-:-:S04]  /*7a60*/  LEA.HI R48, R49, R48, RZ, 0x4 ;  /* 0x0000003031307211 */ /* 0x000fc800078f20ff */
[----:B------:R-:W-:-:S04]  /*7a70*/  LEA.HI.SX32 R48, R48, R29, 0x1c ;  /* 0x0000001d30307211 */ /* 0x000fc800078fe2ff */
[----:B------:R-:W-:Y:S01]  /*7a80*/  SHF.R.S32.HI R49, RZ, 0x1f, R48 ;  /* 0x0000001fff317819 */ /* 0x000fe20000011430 */
[----:B------:R-:W-:-:S03]  /*7a90*/  IMAD.SHL.U32 R62, R48, 0x8, RZ ;  /* 0x00000008303e7824 */ /* 0x000fc600078e00ff */
[----:B------:R-:W-:Y:S02]  /*7aa0*/  LEA.HI R49, R49, R48, RZ, 0x3 ;  /* 0x0000003031317211 */ /* 0x000fe400078f18ff */
[----:B------:R-:W-:Y:S02]  /*7ab0*/  LOP3.LUT R48, R208, 0x38, R62, 0xf8, !PT ;  /* 0x00000038d0307812 */ /* 0x000fe400078ef83e */
[----:B------:R-:W-:Y:S02]  /*7ac0*/  SHF.R.S32.HI R49, RZ, 0x3, R49 ;  /* 0x00000003ff317819 */ /* 0x000fe40000011431 */
[----:B------:R-:W-:-:S03]  /*7ad0*/  LOP3.LUT R48, R48, R209, RZ, 0x3c, !PT ;  /* 0x000000d130307212 */ /* 0x000fc600078e3cff */
[----:B------:R-:W-:-:S04]  /*7ae0*/  IMAD R49, R49, 0x1c00, R210 ;  /* 0x00001c0031317824 */ /* 0x000fc800078e02d2 */
[----:B------:R-:W-:Y:S02]  /*7af0*/  IMAD.IADD R51, R49, 0x1, R48 ;  /* 0x0000000131337824 */ /* 0x000fe400078e0230 */
[C---:B------:R-:W-:Y:S02]  /*7b00*/  IMAD R49, R18.reuse, 0x5400, R143 ;  /* 0x0000540012317824 */ /* 0x040fe400078e028f */
[----:B------:R-:W-:-:S03]  /*7b10*/  IMAD R51, R18, 0x5400, R51 ;  /* 0x0000540012337824 */ /* 0x000fc600078e0233 */
[----:B------:R-:W-:Y:S01]  /*7b20*/  LEA R49, R49, R2, 0x1 ;  /* 0x0000000231317211 */ /* 0x000fe200078e08ff */
[----:B0-----:R-:W-:-:S05]  /*7b30*/  IMAD R52, R51, 0x2, R2 ;  /* 0x0000000233347824 */ /* 0x001fca00078e0202 */
[----:B------:R-:W0:Y:S04]  /*7b40*/  LDS.128 R48, [R49+0x21400] ;  /* 0x0214000031307984 */ /* 0x000e280000000c00 */
        /* <DEDUP_REMOVED lines=9> */
[--C-:B0-----:R-:W-:Y:S01]  /*7be0*/  HADD2.F32 R53, -RZ, R49.reuse.H0_H0 ;  /* 0x20000031ff357230 */ /* 0x101fe20000004100 */
[--C-:B------:R-:W-:Y:S01]  /*7bf0*/  SHF.R.U64 R57, R58, 0x10, R59.reuse ;  /* 0x000000103a397819 */ /* 0x100fe2000000123b */
[----:B------:R-:W-:Y:S01]  /*7c00*/  HADD2.F32 R49, -RZ, R49.H1_H1 ;  /* 0x30000031ff317230 */ /* 0x000fe20000004100 */
[----:B------:R-:W-:Y:S01]  /*7c10*/  SHF.R.U32.HI R58, RZ, 0x10, R59 ;  /* 0x00000010ff3a7819 */ /* 0x000fe2000001163b */
[----:B------:R-:W-:-:S02]  /*7c20*/  HADD2.F32 R56, -RZ, R56.H0_H0 ;  /* 0x20000038ff387230 */ /* 0x000fc40000004100 */
[-C--:B------:R-:W-:Y:S01]  /*7c30*/  FMUL.FTZ R92, R53, R64.reuse ;  /* 0x00000040355c7220 */ /* 0x080fe20000410000 */
[----:B------:R-:W-:Y:S02]  /*7c40*/  HADD2.F32 R67, -RZ, R63.H0_H0 ;  /* 0x2000003fff437230 */ /* 0x000fe40000004100 */
[----:B------:R-:W-:Y:S01]  /*7c50*/  FMUL.FTZ R63, R65, R64 ;  /* 0x00000040413f7220 */ /* 0x000fe20000410000 */
[----:B------:R-:W-:Y:S02]  /*7c60*/  HADD2.F32 R59, -RZ, R180.H1_H1 ;  /* 0x300000b4ff3b7230 */ /* 0x000fe40000004100 */
[-C--:B------:R-:W-:Y:S01]  /*7c70*/  FMUL.FTZ R64, R66, R56.reuse ;  /* 0x0000003842407220 */ /* 0x080fe20000410000 */
[C---:B------:R-:W-:Y:S01]  /*7c80*/  FMUL.FTZ R56, R49.reuse, R56 ;  /* 0x0000003831387220 */ /* 0x040fe20000410000 */
[--C-:B------:R-:W-:Y:S01]  /*7c90*/  SHF.R.U64 R46, R46, 0x10, R47.reuse ;  /* 0x000000102e2e7819 */ /* 0x100fe2000000122f */
[----:B------:R-:W-:Y:S02]  /*7ca0*/  HADD2.F32 R58, -RZ, R58.H0_H0 ;  /* 0x2000003aff3a7230 */ /* 0x000fe40000004100 */
[-C--:B------:R-:W-:Y:S01]  /*7cb0*/  FFMA.FTZ R64, R49, R67.reuse, -R64 ;  /* 0x0000004331407223 */ /* 0x080fe20000010840 */
[----:B------:R-:W-:Y:S01]  /*7cc0*/  FFMA.FTZ R67, R66, R67, R56 ;  /* 0x0000004342437223 */ /* 0x000fe20000010038 */
[--C-:B------:R-:W-:Y:S01]  /*7cd0*/  HADD2.F32 R56, -RZ, R55.reuse.H0_H0 ;  /* 0x20000037ff387230 */ /* 0x100fe20000004100 */
[----:B------:R-:W-:Y:S01]  /*7ce0*/  SHF.R.U32.HI R47, RZ, 0x10, R47 ;  /* 0x00000010ff2f7819 */ /* 0x000fe2000001162f */
[----:B------:R-:W-:-:S02]  /*7cf0*/  HADD2.F32 R55, -RZ, R55.H1_H1 ;  /* 0x30000037ff377230 */ /* 0x000fc40000004100 */
[-C--:B------:R-:W-:Y:S01]  /*7d00*/  FFMA.FTZ R63, R53, R59.reuse, -R63 ;  /* 0x0000003b353f7223 */ /* 0x080fe2000001083f */
[--C-:B------:R-:W-:Y:S02]  /*7d10*/  HADD2.F32 R66, -RZ, R51.reuse.H0_H0 ;  /* 0x20000033ff427230 */ /* 0x100fe40000004100 */
[----:B------:R-:W-:Y:S01]  /*7d20*/  FFMA.FTZ R92, R65, R59, R92 ;  /* 0x0000003b415c7223 */ /* 0x000fe2000001005c */
[----:B------:R-:W-:Y:S02]  /*7d30*/  HADD2.F32 R51, -RZ, R51.H1_H1 ;  /* 0x30000033ff337230 */ /* 0x000fe40000004100 */
[-C--:B------:R-:W-:Y:S01]  /*7d40*/  FMUL.FTZ R96, R55, R58.reuse ;  /* 0x0000003a37607220 */ /* 0x080fe20000410000 */
[----:B------:R-:W-:Y:S01]  /*7d50*/  HADD2.F32 R53, -RZ, R181.H1_H1 ;  /* 0x300000b5ff357230 */ /* 0x000fe20000004100 */
[----:B------:R-:W-:Y:S01]  /*7d60*/  F2FP.F16.F32.PACK_AB R63, R64, R63 ;  /* 0x0000003f403f723e */ /* 0x000fe200000000ff */
[----:B------:R-:W-:Y:S02]  /*7d70*/  HADD2.F32 R94, -RZ, R47.H0_H0 ;  /* 0x2000002fff5e7230 */ /* 0x000fe40000004100 */
[----:B------:R-:W-:Y:S01]  /*7d80*/  FMUL.FTZ R58, R51, R58 ;  /* 0x0000003a333a7220 */ /* 0x000fe20000410000 */
[----:B------:R-:W-:-:S02]  /*7d90*/  HADD2.F32 R49, -RZ, R179.H1_H1 ;  /* 0x300000b3ff317230 */ /* 0x000fc40000004100 */
[-C--:B------:R-:W-:Y:S01]  /*7da0*/  FMUL.FTZ R47, R56, R53.reuse ;  /* 0x00000035382f7220 */ /* 0x080fe20000410000 */
[C---:B------:R-:W-:Y:S01]  /*7db0*/  FMUL.FTZ R53, R66.reuse, R53 ;  /* 0x0000003542357220 */ /* 0x040fe20000410000 */
[-C--:B------:R-:W-:Y:S01]  /*7dc0*/  FFMA.FTZ R58, R55, R94.reuse, R58 ;  /* 0x0000005e373a7223 */ /* 0x080fe2000001003a */
[----:B------:R-:W-:Y:S02]  /*7dd0*/  HADD2.F32 R55, -RZ, R45.H0_H0 ;  /* 0x2000002dff377230 */ /* 0x000fe40000004100 */
[-C--:B------:R-:W-:Y:S01]  /*7de0*/  FFMA.FTZ R47, R66, R49.reuse, -R47 ;  /* 0x00000031422f7223 */ /* 0x080fe2000001082f */
[----:B------:R-:W-:Y:S01]  /*7df0*/  FFMA.FTZ R53, R56, R49, R53 ;  /* 0x0000003138357223 */ /* 0x000fe20000010035 */
[----:B------:R-:W-:Y:S02]  /*7e00*/  HADD2.F32 R182, -RZ, R182.H0_H0 ;  /* 0x200000b6ffb67230 */ /* 0x000fe40000004100 */
[----:B------:R-:W-:Y:S01]  /*7e10*/  FFMA.FTZ R96, R51, R94, -R96 ;  /* 0x0000005e33607223 */ /* 0x000fe20000010860 */
[----:B------:R-:W-:Y:S01]  /*7e20*/  HADD2.F32 R45, -RZ, R52.H0_H0 ;  /* 0x20000034ff2d7230 */ /* 0x000fe20000004100 */
[----:B------:R-:W-:Y:S01]  /*7e30*/  F2FP.F16.F32.PACK_AB R67, R67, R92 ;  /* 0x0000005c4343723e */ /* 0x000fe200000000ff */
[----:B------:R-:W-:-:S02]  /*7e40*/  HADD2.F32 R49, -RZ, R48.H0_H0 ;  /* 0x20000030ff317230 */ /* 0x000fc40000004100 */
[----:B------:R-:W-:Y:S02]  /*7e50*/  HADD2.F32 R52, -RZ, R52.H1_H1 ;  /* 0x30000034ff347230 */ /* 0x000fe40000004100 */
[----:B------:R-:W-:Y:S02]  /*7e60*/  HADD2.F32 R48, -RZ, R48.H1_H1 ;  /* 0x30000030ff307230 */ /* 0x000fe40000004100 */
[----:B------:R-:W-:Y:S02]  /*7e70*/  HADD2.F32 R180, -RZ, R180.H0_H0 ;  /* 0x200000b4ffb47230 */ /* 0x000fe40000004100 */
[-C--:B------:R-:W-:Y:S01]  /*7e80*/  FMUL.FTZ R59, R52, R55.reuse ;  /* 0x00000037343b7220 */ /* 0x080fe20000410000 */
[----:B------:R-:W-:Y:S02]  /*7e90*/  HADD2.F32 R51, -RZ, R44.H0_H0 ;  /* 0x2000002cff337230 */ /* 0x000fe40000004100 */
[-C--:B------:R-:W-:Y:S01]  /*7ea0*/  FMUL.FTZ R44, R45, R182.reuse ;  /* 0x000000b62d2c7220 */ /* 0x080fe20000410000 */
[----:B------:R-:W-:Y:S01]  /*7eb0*/  FMUL.FTZ R55, R48, R55 ;  /* 0x0000003730377220 */ /* 0x000fe20000410000 */
[----:B------:R-:W-:Y:S01]  /*7ec0*/  FMUL.FTZ R182, R49, R182 ;  /* 0x000000b631b67220 */ /* 0x000fe20000410000 */
[----:B------:R-:W-:-:S02]  /*7ed0*/  HADD2.F32 R181, -RZ, R181.H0_H0 ;  /* 0x200000b5ffb57230 */ /* 0x000fc40000004100 */
[-C--:B------:R-:W-:Y:S01]  /*7ee0*/  FFMA.FTZ R44, R49, R180.reuse, -R44 ;  /* 0x000000b4312c7223 */ /* 0x080fe2000001082c */
[-C--:B------:R-:W-:Y:S01]  /*7ef0*/  FFMA.FTZ R49, R48, R51.reuse, -R59 ;  /* 0x0000003330317223 */ /* 0x080fe2000001083b */
[----:B------:R-:W-:Y:S01]  /*7f00*/  FFMA.FTZ R48, R52, R51, R55 ;  /* 0x0000003334307223 */ /* 0x000fe20000010037 */
[----:B------:R-:W-:Y:S02]  /*7f10*/  HADD2.F32 R52, -RZ, R54.H0_H0 ;  /* 0x20000036ff347230 */ /* 0x000fe40000004100 */
[----:B------:R-:W-:Y:S01]  /*7f20*/  FFMA.FTZ R45, R45, R180, R182 ;  /* 0x000000b42d2d7223 */ /* 0x000fe200000100b6 */
[----:B------:R-:W-:Y:S01]  /*7f30*/  HADD2.F32 R57, -RZ, R57.H0_H0 ;  /* 0x20000039ff397230 */ /* 0x000fe20000004100 */
[----:B------:R-:W-:Y:S01]  /*7f40*/  F2FP.F16.F32.PACK_AB R44, R49, R44 ;  /* 0x0000002c312c723e */ /* 0x000fe200000000ff */
[----:B------:R-:W-:Y:S02]  /*7f50*/  HADD2.F32 R56, -RZ, R50.H0_H0 ;  /* 0x20000032ff387230 */ /* 0x000fe40000004100 */
[----:B------:R-:W-:Y:S01]  /*7f60*/  FMUL.FTZ R55, R52, R181 ;  /* 0x000000b534377220 */ /* 0x000fe20000410000 */
[----:B------:R-:W-:Y:S01]  /*7f70*/  HADD2.F32 R54, -RZ, R54.H1_H1 ;  /* 0x30000036ff367230 */ /* 0x000fe20000004100 */
[----:B------:R-:W-:Y:S01]  /*7f80*/  F2FP.F16.F32.PACK_AB R66, R48, R45 ;  /* 0x0000002d3042723e */ /* 0x000fe200000000ff */
[----:B------:R-:W-:-:S02]  /*7f90*/  HADD2.F32 R50, -RZ, R50.H1_H1 ;  /* 0x30000032ff327230 */ /* 0x000fc40000004100 */
[----:B------:R-:W-:Y:S01]  /*7fa0*/  FMUL.FTZ R181, R56, R181 ;  /* 0x000000b538b57220 */ /* 0x000fe20000410000 */
[----:B------:R-:W-:Y:S02]  /*7fb0*/  HADD2.F32 R179, -RZ, R179.H0_H0 ;  /* 0x200000b3ffb37230 */ /* 0x000fe40000004100 */
[-C--:B------:R-:W-:Y:S01]  /*7fc0*/  FMUL.FTZ R59, R54, R57.reuse ;  /* 0x00000039363b7220 */ /* 0x080fe20000410000 */
[----:B------:R-:W-:Y:S02]  /*7fd0*/  HADD2.F32 R51, -RZ, R46.H0_H0 ;  /* 0x2000002eff337230 */ /* 0x000fe40000004100 */
[----:B------:R-:W-:Y:S01]  /*7fe0*/  FMUL.FTZ R57, R50, R57 ;  /* 0x0000003932397220 */ /* 0x000fe20000410000 */
[----:B------:R-:W-:Y:S02]  /*7ff0*/  IMAD.MOV.U32 R48, RZ, RZ, R44 ;  /* 0x000000ffff307224 */ /* 0x000fe400078e002c */
[-C--:B------:R-:W-:Y:S01]  /*8000*/  FFMA.FTZ R52, R52, R179.reuse, R181 ;  /* 0x000000b334347223 */ /* 0x080fe200000100b5 */
[----:B------:R-:W-:Y:S01]  /*8010*/  FFMA.FTZ R46, R56, R179, -R55 ;  /* 0x000000b3382e7223 */ /* 0x000fe20000010837 */
[-C--:B------:R-:W-:Y:S01]  /*8020*/  FFMA.FTZ R57, R54, R51.reuse, R57 ;  /* 0x0000003336397223 */ /* 0x080fe20000010039 */
[----:B------:R-:W-:Y:S01]  /*8030*/  FFMA.FTZ R59, R50, R51, -R59 ;  /* 0x00000033323b7223 */ /* 0x000fe2000001083b */
[----:B------:R-:W-:Y:S01]  /*8040*/  F2FP.F16.F32.PACK_AB R55, R58, R53 ;  /* 0x000000353a37723e */ /* 0x000fe200000000ff */
[----:B------:R-:W-:Y:S01]  /*8050*/  IMAD.MOV.U32 R53, RZ, RZ, R67 ;  /* 0x000000ffff357224 */ /* 0x000fe200078e0043 */
[----:B------:R-:W-:-:S02]  /*8060*/  F2FP.F16.F32.PACK_AB R51, R96, R47 ;  /* 0x0000002f6033723e */ /* 0x000fc400000000ff */
[----:B------:R-:W-:Y:S01]  /*8070*/  F2FP.F16.F32.PACK_AB R54, R57, R52 ;  /* 0x000000343936723e */ /* 0x000fe200000000ff */
[----:B------:R-:W-:Y:S01]  /*8080*/  IMAD.MOV.U32 R52, RZ, RZ, R66 ;  /* 0x000000ffff347224 */ /* 0x000fe200078e0042 */
[----:B------:R-:W-:Y:S02]  /*8090*/  F2FP.F16.F32.PACK_AB R50, R59, R46 ;  /* 0x0000002e3b32723e */ /* 0x000fe400000000ff */
[----:B------:R-:W-:-:S07]  /*80a0*/  MOV R49, R63 ;  /* 0x0000003f00317202 */ /* 0x000fce0000000f00 */
.L_x_532:
[----:B------:R-:W-:Y:S05]  /*80b0*/  BSYNC B2 ;  /* 0x0000000000027941 */ /* 0x000fea0003800000 */
.L_x_531:
        /* <DEDUP_REMOVED lines=10> */
.L_x_522:
[----:B------:R-:W-:Y:S05]  /*8160*/  BSYNC B1 ;  /* 0x0000000000017941 */ /* 0x000fea0003800000 */
.L_x_521:
[-C--:B--2-4-:R-:W-:Y:S02]  /*8170*/  IMAD R44, R151, R128.reuse, RZ ;  /* 0x00000080972c7224 */ /* 0x094fe400078e02ff */
[----:B------:R-:W-:-:S04]  /*8180*/  IMAD.WIDE.U32 R130, R222, R128, R130 ;  /* 0x00000080de827225 */ /* 0x000fc800078e0082 */
[----:B------:R-:W-:Y:S01]  /*8190*/  IMAD R57, R222, R129, R44 ;  /* 0x00000081de397224 */ /* 0x000fe200078e022c */
[----:B------:R-:W-:Y:S06]  /*81a0*/  @P3 BRA `(.L_x_491) ;  /* 0x0000001800b43947 */ /* 0x000fec0003800000 */
[----:B------:R-:W-:Y:S01]  /*81b0*/  ISETP.NE.AND P3, PT, R31, RZ, PT ;  /* 0x000000ff1f00720c */ /* 0x000fe20003f65270 */
[----:B------:R-:W-:Y:S01]  /*81c0*/  BSSY B1, `(.L_x_533) ;  /* 0x0000079000017945 */ /* 0x000fe20003800000 */
[----:B------:R-:W-:-:S11]  /*81d0*/  IADD3 R57, R131, R57, RZ ;  /* 0x0000003983397210 */ /* 0x000fd60007ffe0ff */
[----:B------:R-:W-:Y:S05]  /*81e0*/  @!P3 BRA `(.L_x_534) ;  /* 0x0000000400d8b947 */ /* 0x000fea0003800000 */
[----:B------:R-:W-:Y:S01]  /*81f0*/  SEL R44, R127, R152, !P0 ;  /* 0x000000987f2c7207 */ /* 0x000fe20004000000 */
[----:B------:R-:W-:Y:S01]  /*8200*/  BSSY B2, `(.L_x_535) ;  /* 0x0000072000027945 */ /* 0x000fe20003800000 */
[----:B------:R-:W-:Y:S02]  /*8210*/  IADD3 R46, P3, P4, R120, R130, R21 ;  /* 0x00000082782e7210 */ /* 0x000fe40007c7e015 */
[----:B------:R-:W-:Y:S02]  /*8220*/  SHF.R.S32.HI R45, RZ, 0x1f, R44 ;  /* 0x0000001fff2d7819 */ /* 0x000fe4000001142c */
[----:B------:R-:W-:Y:S02]  /*8230*/  IADD3.X R47, R4, R57, R32, P3, P4 ;  /* 0x00000039042f7210 */ /* 0x000fe40001fe8420 */
[----:B------:R-:W-:-:S04]  /*8240*/  LEA.HI R45, R45, R44, RZ, 0x4 ;  /* 0x0000002c2d2d7211 */ /* 0x000fc800078f20ff */
[----:B---3--:R-:W-:-:S05]  /*8250*/  LEA.HI.SX32 R48, R45, R20, 0x1c ;  /* 0x000000142d307211 */ /* 0x008fca00078fe2ff */
[----:B------:R-:W-:-:S05]  /*8260*/  IMAD.SHL.U32 R49, R48, 0x8, RZ ;  /* 0x0000000830317824 */ /* 0x000fca00078e00ff */
[----:B------:R-:W-:-:S13]  /*8270*/  ISETP.GE.AND P3, PT, R49, R148, PT ;  /* 0x000000943100720c */ /* 0x000fda0003f66270 */
[--C-:B------:R-:W-:Y:S02]  /*8280*/  @!P3 SHF.R.S32.HI R45, RZ, 0x1f, R49.reuse ;  /* 0x0000001fff2db819 */ /* 0x100fe40000011431 */
[----:B------:R-:W-:-:S04]  /*8290*/  @!P3 IADD3 R44, P4, P5, R120, R130, R49 ;  /* 0x00000082782cb210 */ /* 0x000fc80007d9e031 */
[----:B------:R-:W-:Y:S02]  /*82a0*/  @!P3 IADD3.X R45, R4, R57, R45, P4, P5 ;  /* 0x00000039042db210 */ /* 0x000fe400027ea42d */
[----:B0-----:R-:W-:-:S04]  /*82b0*/  LEA R52, P4, R46, R124, 0x1 ;  /* 0x0000007c2e347211 */ /* 0x001fc800078808ff */
[----:B------:R-:W-:Y:S02]  /*82c0*/  LEA.HI.X R53, R46, R125, R47, 0x1, P4 ;  /* 0x0000007d2e357211 */ /* 0x000fe400020f0c2f */
[----:B------:R-:W-:-:S04]  /*82d0*/  @!P3 LEA R54, P4, R44, R124, 0x1 ;  /* 0x0000007c2c36b211 */ /* 0x000fc800078808ff */
[----:B------:R-:W-:Y:S02]  /*82e0*/  @!P3 LEA.HI.X R55, R44, R125, R45, 0x1, P4 ;  /* 0x0000007d2c37b211 */ /* 0x000fe400020f0c2d */
[----:B------:R-:W-:Y:S02]  /*82f0*/  SHF.R.S32.HI R45, RZ, 0x1f, R48 ;  /* 0x0000001fff2d7819 */ /* 0x000fe40000011430 */
[----:B------:R-:W-:Y:S02]  /*8300*/  LOP3.LUT R44, R207, 0x38, R49, 0xf8, !PT ;  /* 0x00000038cf2c7812 */ /* 0x000fe400078ef831 */
[----:B------:R-:W-:Y:S02]  /*8310*/  LEA.HI R45, R45, R48, RZ, 0x3 ;  /* 0x000000302d2d7211 */ /* 0x000fe400078f18ff */
[----:B------:R-:W-:Y:S02]  /*8320*/  LOP3.LUT R44, R44, R235, RZ, 0x3c, !PT ;  /* 0x000000eb2c2c7212 */ /* 0x000fe400078e3cff */
[----:B------:R-:W-:-:S02]  /*8330*/  SHF.R.S32.HI R45, RZ, 0x3, R45 ;  /* 0x00000003ff2d7819 */ /* 0x000fc4000001142d */
[----:B------:R-:W-:-:S03]  /*8340*/  ISETP.GE.AND P4, PT, R22, R126, PT ;  /* 0x0000007e1600720c */ /* 0x000fc60003f86270 */
[----:B------:R-:W-:-:S04]  /*8350*/  IMAD R45, R45, 0x1c00, R212 ;  /* 0x00001c002d2d7824 */ /* 0x000fc800078e02d4 */
        /* <DEDUP_REMOVED lines=8> */
[----:B--2---:R-:W-:Y:S01]  /*83e0*/  IMAD.MOV.U32 R61, RZ, RZ, R49 ;  /* 0x000000ffff3d7224 */ /* 0x004fe200078e0031 */
[----:B------:R-:W-:Y:S01]  /*83f0*/  SHF.R.U32.HI R67, RZ, 0x10, R89 ;  /* 0x00000010ff437819 */ /* 0x000fe20000011659 */
[----:B------:R-:W-:Y:S01]  /*8400*/  IMAD.MOV.U32 R63, RZ, RZ, R51 ;  /* 0x000000ffff3f7224 */ /* 0x000fe200078e0033 */
[----:B0-----:R-:W-:Y:S01]  /*8410*/  MOV R49, R47 ;  /* 0x0000002f00317202 */ /* 0x001fe20000000f00 */
[----:B------:R-:W-:Y:S01]  /*8420*/  HADD2.F32 R66, -RZ, R178.H1_H1 ;  /* 0x300000b2ff427230 */ /* 0x000fe20000004100 */
[--C-:B------:R-:W-:Y:S01]  /*8430*/  SHF.R.U32.HI R65, RZ, 0x10, R77.reuse ;  /* 0x00000010ff417819 */ /* 0x100fe2000001164d */
[----:B------:R-:W-:Y:S01]  /*8440*/  HADD2.F32 R51, -RZ, R61.H0_H0 ;  /* 0x2000003dff337230 */ /* 0x000fe20000004100 */
[----:B------:R-:W-:Y:S01]  /*8450*/  SHF.R.U64 R56, R76, 0x10, R77 ;  /* 0x000000104c387819 */ /* 0x000fe2000000124d */
[----:B------:R-:W-:Y:S01]  /*8460*/  HADD2.F32 R47, -RZ, R45.H0_H0 ;  /* 0x2000002dff2f7230 */ /* 0x000fe20000004100 */
[----:B------:R-:W-:Y:S01]  /*8470*/  SHF.R.U64 R59, R88, 0x10, R89 ;  /* 0x00000010583b7819 */ /* 0x000fe20000001259 */
[----:B------:R-:W-:-:S02]  /*8480*/  HADD2.F32 R67, -RZ, R67.H0_H0 ;  /* 0x20000043ff437230 */ /* 0x000fc40000004100 */
[-C--:B------:R-:W-:Y:S01]  /*8490*/  FMUL.FTZ R76, R51, R66.reuse ;  /* 0x00000042334c7220 */ /* 0x080fe20000410000 */
[----:B------:R-:W-:Y:S02]  /*84a0*/  HADD2.F32 R62, -RZ, R45.H1_H1 ;  /* 0x3000002dff3e7230 */ /* 0x000fe40000004100 */
[C---:B------:R-:W-:Y:S01]  /*84b0*/  FMUL.FTZ R66, R47.reuse, R66 ;  /* 0x000000422f427220 */ /* 0x040fe20000410000 */
[----:B------:R-:W-:Y:S01]  /*84c0*/  HADD2.F32 R64, -RZ, R176.H1_H1 ;  /* 0x300000b0ff407230 */ /* 0x000fe20000004100 */
[--C-:B------:R-:W-:Y:S01]  /*84d0*/  SHF.R.U64 R60, R90, 0x10, R91.reuse ;  /* 0x000000105a3c7819 */ /* 0x100fe2000000125b */
[----:B------:R-:W-:Y:S02]  /*84e0*/  HADD2.F32 R61, -RZ, R61.H1_H1 ;  /* 0x3000003dff3d7230 */ /* 0x000fe40000004100 */
[-C--:B------:R-:W-:Y:S01]  /*84f0*/  FMUL.FTZ R88, R62, R67.reuse ;  /* 0x000000433e587220 */ /* 0x080fe20000410000 */
[----:B------:R-:W-:Y:S01]  /*8500*/  HADD2.F32 R65, -RZ, R65.H0_H0 ;  /* 0x20000041ff417230 */ /* 0x000fe20000004100 */
[----:B------:R-:W-:Y:S01]  /*8510*/  SHF.R.U32.HI R90, RZ, 0x10, R91 ;  /* 0x00000010ff5a7819 */ /* 0x000fe2000001165b */
[-C--:B------:R-:W-:Y:S01]  /*8520*/  FFMA.FTZ R45, R47, R64.reuse, -R76 ;  /* 0x000000402f2d7223 */ /* 0x080fe2000001084c */
[----:B------:R-:W-:Y:S01]  /*8530*/  FFMA.FTZ R47, R51, R64, R66 ;  /* 0x00000040332f7223 */ /* 0x000fe20000010042 */
[--C-:B------:R-:W-:Y:S01]  /*8540*/  SHF.R.U64 R58, R78, 0x10, R79.reuse ;  /* 0x000000104e3a7819 */ /* 0x100fe2000000124f */
[C---:B------:R-:W-:Y:S01]  /*8550*/  FMUL.FTZ R77, R61.reuse, R67 ;  /* 0x000000433d4d7220 */ /* 0x040fe20000410000 */
[----:B------:R-:W-:Y:S01]  /*8560*/  FFMA.FTZ R64, R61, R65, R88 ;  /* 0x000000413d407223 */ /* 0x000fe20000010058 */
[----:B------:R-:W-:Y:S01]  /*8570*/  SHF.R.U32.HI R78, RZ, 0x10, R79 ;  /* 0x00000010ff4e7819 */ /* 0x000fe2000001164f */
[----:B------:R-:W-:-:S02]  /*8580*/  HADD2.F32 R88, -RZ, R177.H1_H1 ;  /* 0x300000b1ff587230 */ /* 0x000fc40000004100 */
[----:B------:R-:W-:Y:S01]  /*8590*/  FFMA.FTZ R62, R62, R65, -R77 ;  /* 0x000000413e3e7223 */ /* 0x000fe2000001084d */
[--C-:B------:R-:W-:Y:S02]  /*85a0*/  HADD2.F32 R61, -RZ, R63.reuse.H0_H0 ;  /* 0x2000003fff3d7230 */ /* 0x100fe40000004100 */
[----:B------:R-:W-:Y:S02]  /*85b0*/  HADD2.F32 R63, -RZ, R63.H1_H1 ;  /* 0x3000003fff3f7230 */ /* 0x000fe40000004100 */
[----:B------:R-:W-:Y:S02]  /*85c0*/  HADD2.F32 R51, -RZ, R49.H0_H0 ;  /* 0x20000031ff337230 */ /* 0x000fe40000004100 */
[----:B------:R-:W-:Y:S01]  /*85d0*/  FMUL.FTZ R92, R61, R88 ;  /* 0x000000583d5c7220 */ /* 0x000fe20000410000 */
[----:B------:R-:W-:Y:S01]  /*85e0*/  HADD2.F32 R90, -RZ, R90.H0_H0 ;  /* 0x2000005aff5a7230 */ /* 0x000fe20000004100 */
[----:B------:R-:W-:Y:S01]  /*85f0*/  F2FP.F16.F32.PACK_AB R45, R62, R45 ;  /* 0x0000002d3e2d723e */ /* 0x000fe200000000ff */
[----:B------:R-:W-:-:S02]  /*8600*/  HADD2.F32 R76, -RZ, R175.H1_H1 ;  /* 0x300000afff4c7230 */ /* 0x000fc40000004100 */
[----:B------:R-:W-:Y:S01]  /*8610*/  FMUL.FTZ R88, R51, R88 ;  /* 0x0000005833587220 */ /* 0x000fe20000410000 */
[----:B------:R-:W-:Y:S02]  /*8620*/  HADD2.F32 R66, -RZ, R49.H1_H1 ;  /* 0x30000031ff427230 */ /* 0x000fe40000004100 */
[----:B------:R-:W-:Y:S01]  /*8630*/  FMUL.FTZ R65, R63, R90 ;  /* 0x0000005a3f417220 */ /* 0x000fe20000410000 */
[----:B------:R-:W-:Y:S02]  /*8640*/  HADD2.F32 R78, -RZ, R78.H0_H0 ;  /* 0x2000004eff4e7230 */ /* 0x000fe40000004100 */
[-C--:B------:R-:W-:Y:S01]  /*8650*/  FFMA.FTZ R49, R51, R76.reuse, -R92 ;  /* 0x0000004c33317223 */ /* 0x080fe2000001085c */
[----:B------:R-:W-:Y:S01]  /*8660*/  FFMA.FTZ R51, R61, R76, R88 ;  /* 0x0000004c3d337223 */ /* 0x000fe20000010058 */
[C---:B------:R-:W-:Y:S01]  /*8670*/  FMUL.FTZ R90, R66.reuse, R90 ;  /* 0x0000005a425a7220 */ /* 0x040fe20000410000 */
[----:B------:R-:W-:Y:S02]  /*8680*/  HADD2.F32 R61, -RZ, R48.H0_H0 ;  /* 0x20000030ff3d7230 */ /* 0x000fe40000004100 */
[----:B------:R-:W-:Y:S01]  /*8690*/  FFMA.FTZ R66, R66, R78, -R65 ;  /* 0x0000004e42427223 */ /* 0x000fe20000010841 */
[----:B------:R-:W-:-:S02]  /*86a0*/  HADD2.F32 R65, -RZ, R59.H0_H0 ;  /* 0x2000003bff417230 */ /* 0x000fc40000004100 */
[----:B------:R-:W-:Y:S01]  /*86b0*/  FFMA.FTZ R76, R63, R78, R90 ;  /* 0x0000004e3f4c7223 */ /* 0x000fe2000001005a */
[----:B------:R-:W-:Y:S02]  /*86c0*/  HADD2.F32 R59, -RZ, R44.H0_H0 ;  /* 0x2000002cff3b7230 */ /* 0x000fe40000004100 */
[----:B------:R-:W-:Y:S01]  /*86d0*/  HADD2.F32 R48, -RZ, R48.H1_H1 ;  /* 0x30000030ff307230 */ /* 0x000fe20000004100 */
[----:B------:R-:W-:Y:S01]  /*86e0*/  F2FP.F16.F32.PACK_AB R66, R66, R49 ;  /* 0x000000314242723e */ /* 0x000fe200000000ff */
[----:B------:R-:W-:Y:S01]  /*86f0*/  HADD2.F32 R178, -RZ, R178.H0_H0 ;  /* 0x200000b2ffb27230 */ /* 0x000fe20000004100 */
[----:B------:R-:W-:Y:S01]  /*8700*/  F2FP.F16.F32.PACK_AB R49, R64, R47 ;  /* 0x0000002f4031723e */ /* 0x000fe200000000ff */
[----:B------:R-:W-:Y:S02]  /*8710*/  HADD2.F32 R44, -RZ, R44.H1_H1 ;  /* 0x3000002cff2c7230 */ /* 0x000fe40000004100 */
[----:B------:R-:W-:Y:S01]  /*8720*/  FMUL.FTZ R67, R48, R65 ;  /* 0x0000004130437220 */ /* 0x000fe20000410000 */
[----:B------:R-:W-:-:S02]  /*8730*/  HADD2.F32 R63, -RZ, R56.H0_H0 ;  /* 0x20000038ff3f7230 */ /* 0x000fc40000004100 */
[-C--:B------:R-:W-:Y:S01]  /*8740*/  FMUL.FTZ R56, R61, R178.reuse ;  /* 0x000000b23d387220 */ /* 0x080fe20000410000 */
[----:B------:R-:W-:Y:S02]  /*8750*/  HADD2.F32 R176, -RZ, R176.H0_H0 ;  /* 0x200000b0ffb07230 */ /* 0x000fe40000004100 */
[C---:B------:R-:W-:Y:S01]  /*8760*/  FMUL.FTZ R65, R44.reuse, R65 ;  /* 0x000000412c417220 */ /* 0x040fe20000410000 */
[----:B------:R-:W-:Y:S01]  /*8770*/  FMUL.FTZ R178, R59, R178 ;  /* 0x000000b23bb27220 */ /* 0x000fe20000410000 */
[-C--:B------:R-:W-:Y:S01]  /*8780*/  FFMA.FTZ R67, R44, R63.reuse, -R67 ;  /* 0x0000003f2c437223 */ /* 0x080fe20000010843 */
[----:B------:R-:W-:Y:S02]  /*8790*/  HADD2.F32 R177, -RZ, R177.H0_H0 ;  /* 0x200000b1ffb17230 */ /* 0x000fe40000004100 */
[----:B------:R-:W-:Y:S01]  /*87a0*/  FFMA.FTZ R65, R48, R63, R65 ;  /* 0x0000003f30417223 */ /* 0x000fe20000010041 */
[----:B------:R-:W-:Y:S01]  /*87b0*/  FFMA.FTZ R178, R61, R176, R178 ;  /* 0x000000b03db27223 */ /* 0x000fe200000100b2 */
[----:B------:R-:W-:-:S02]  /*87c0*/  HADD2.F32 R48, -RZ, R50.H0_H0 ;  /* 0x20000032ff307230 */ /* 0x000fc40000004100 */
[----:B------:R-:W-:Y:S01]  /*87d0*/  FFMA.FTZ R56, R59, R176, -R56 ;  /* 0x000000b03b387223 */ /* 0x000fe20000010838 */
[----:B------:R-:W-:Y:S01]  /*87e0*/  HADD2.F32 R61, -RZ, R60.H0_H0 ;  /* 0x2000003cff3d7230 */ /* 0x000fe20000004100 */
[----:B------:R-:W-:Y:S01]  /*87f0*/  F2FP.F16.F32.PACK_AB R51, R76, R51 ;  /* 0x000000334c33723e */ /* 0x000fe200000000ff */
[----:B------:R-:W-:Y:S02]  /*8800*/  HADD2.F32 R44, -RZ, R46.H0_H0 ;  /* 0x2000002eff2c7230 */ /* 0x000fe40000004100 */
[-C--:B------:R-:W-:Y:S01]  /*8810*/  FMUL.FTZ R63, R48, R177.reuse ;  /* 0x000000b1303f7220 */ /* 0x080fe20000410000 */
[----:B------:R-:W-:Y:S02]  /*8820*/  HADD2.F32 R50, -RZ, R50.H1_H1 ;  /* 0x30000032ff327230 */ /* 0x000fe40000004100 */
[----:B------:R-:W-:Y:S02]  /*8830*/  HADD2.F32 R46, -RZ, R46.H1_H1 ;  /* 0x3000002eff2e7230 */ /* 0x000fe40000004100 */
[----:B------:R-:W-:Y:S01]  /*8840*/  FMUL.FTZ R177, R44, R177 ;  /* 0x000000b12cb17220 */ /* 0x000fe20000410000 */
[----:B------:R-:W-:-:S02]  /*8850*/  HADD2.F32 R175, -RZ, R175.H0_H0 ;  /* 0x200000afffaf7230 */ /* 0x000fc40000004100 */
[-C--:B------:R-:W-:Y:S01]  /*8860*/  FMUL.FTZ R77, R50, R61.reuse ;  /* 0x0000003d324d7220 */ /* 0x080fe20000410000 */
[----:B------:R-:W-:Y:S02]  /*8870*/  HADD2.F32 R59, -RZ, R58.H0_H0 ;  /* 0x2000003aff3b7230 */ /* 0x000fe40000004100 */
[----:B------:R-:W-:Y:S01]  /*8880*/  FMUL.FTZ R61, R46, R61 ;  /* 0x0000003d2e3d7220 */ /* 0x000fe20000410000 */
[----:B------:R-:W-:Y:S02]  /*8890*/  IMAD.MOV.U32 R47, RZ, RZ, R66 ;  /* 0x000000ffff2f7224 */ /* 0x000fe400078e0042 */
        /* <DEDUP_REMOVED lines=8> */
.L_x_536:
[----:B------:R-:W-:Y:S05]  /*8920*/  BSYNC B2 ;  /* 0x0000000000027941 */ /* 0x000fea0003800000 */
.L_x_535:
[----:B0-----:R4:W-:Y:S04]  /*8930*/  STG.E.128 desc[UR60][R52.64], R44 ;  /* 0x0000002c34007986 */ /* 0x0019e8000c101d3c */
[----:B--2---:R4:W-:Y:S02]  /*8940*/  @!P3 STG.E.128 desc[UR60][R54.64], R48 ;  /* 0x000000303600b986 */ /* 0x0049e4000c101d3c */
.L_x_534:
[----:B------:R-:W-:Y:S05]  /*8950*/  BSYNC B1 ;  /* 0x0000000000017941 */ /* 0x000fea0003800000 */
.L_x_533:
[----:B------:R-:W-:Y:S01]  /*8960*/  ISETP.NE.AND P3, PT, R35, RZ, PT ;  /* 0x000000ff2300720c */ /* 0x000fe20003f65270 */
[----:B------:R-:W-:-:S12]  /*8970*/  BSSY B1, `(.L_x_537) ;  /* 0x000007b000017945 */ /* 0x000fd80003800000 */
[----:B------:R-:W-:Y:S05]  /*8980*/  @!P3 BRA `(.L_x_538) ;  /* 0x0000000400e4b947 */ /* 0x000fea0003800000 */
[----:B----4-:R-:W-:Y:S01]  /*8990*/  SEL R44, R127, R152, !P1 ;  /* 0x000000987f2c7207 */ /* 0x010fe20004800000 */
[----:B------:R-:W-:Y:S01]  /*89a0*/  BSSY B2, `(.L_x_539) ;  /* 0x0000075000027945 */ /* 0x000fe20003800000 */
[----:B------:R-:W-:Y:S02]  /*89b0*/  IADD3 R46, P3, P4, R120, R130, R28 ;  /* 0x00000082782e7210 */ /* 0x000fe40007c7e01c */
[----:B------:R-:W-:Y:S02]  /*89c0*/  SHF.R.S32.HI R45, RZ, 0x1f, R44 ;  /* 0x0000001fff2d7819 */ /* 0x000fe4000001142c */
[----:B------:R-:W-:Y:S02]  /*89d0*/  IADD3.X R47, R4, R57, R33, P3, P4 ;  /* 0x00000039042f7210 */ /* 0x000fe40001fe8421 */
[----:B------:R-:W-:-:S04]  /*89e0*/  LEA.HI R44, R45, R44, RZ, 0x4 ;  /* 0x0000002c2d2c7211 */ /* 0x000fc800078f20ff */
[----:B---3--:R-:W-:-:S04]  /*89f0*/  LEA.HI.SX32 R48, R44, R27, 0x1c ;  /* 0x0000001b2c307211 */ /* 0x008fc800078fe2ff */
[----:B------:R-:W-:-:S04]  /*8a00*/  SHF.L.U32 R49, R48, 0x3, RZ ;  /* 0x0000000330317819 */ /* 0x000fc800000006ff */
        /* <DEDUP_REMOVED lines=17> */
[----:B------:R-:W-:Y:S02]  /*8b20*/  IMAD R47, R18, 0x5400, R47 ;  /* 0x00005400122f7824 */ /* 0x000fe400078e022f */
[----:B------:R-:W-:-:S03]  /*8b30*/  IMAD R45, R45, 0x2, R2 ;  /* 0x000000022d2d7824 */ /* 0x000fc600078e0202 */
[----:B------:R-:W-:-:S03]  /*8b40*/  LEA R48, R47, R2, 0x1 ;  /* 0x000000022f307211 */ /* 0x000fc600078e08ff */
[----:B------:R-:W0:Y:S04]  /*8b50*/  LDS.128 R44, [R45+0x21400] ;  /* 0x021400002d2c7984 */ /* 0x000e280000000c00 */
[----:B------:R-:W2:Y:S01]  /*8b60*/  LDS.128 R48, [R48+0x21400] ;  /* 0x0214000030307984 */ /* 0x000ea20000000c00 */
[----:B------:R-:W-:Y:S05]  /*8b70*/  @P4 BRA `(.L_x_540) ;  /* 0x00000004005c4947 */ /* 0x000fea0003800000 */
[----:B0-----:R-:W-:Y:S01]  /*8b80*/  IMAD.MOV.U32 R61, RZ, RZ, R44 ;  /* 0x000000ffff3d7224 */ /* 0x001fe200078e002c */
[----:B------:R-:W-:Y:S01]  /*8b90*/  SHF.R.U32.HI R66, RZ, 0x10, R85 ;  /* 0x00000010ff427819 */ /* 0x000fe20000011655 */
[----:B--2---:R-:W-:Y:S01]  /*8ba0*/  IMAD.MOV.U32 R44, RZ, RZ, R49 ;  /* 0x000000ffff2c7224 */ /* 0x004fe200078e0031 */
[----:B------:R-:W-:Y:S01]  /*8bb0*/  MOV R62, R48 ;  /* 0x00000030003e7202 */ /* 0x000fe20000000f00 */
[----:B------:R-:W-:Y:S01]  /*8bc0*/  IMAD.MOV.U32 R63, RZ, RZ, R51 ;  /* 0x000000ffff3f7224 */ /* 0x000fe200078e0033 */
[--C-:B------:R-:W-:Y:S01]  /*8bd0*/  SHF.R.U32.HI R64, RZ, 0x10, R73.reuse ;  /* 0x00000010ff407819 */ /* 0x100fe20000011649 */
[----:B------:R-:W-:Y:S01]  /*8be0*/  HADD2.F32 R67, -RZ, R165.H1_H1 ;  /* 0x300000a5ff437230 */ /* 0x000fe20000004100 */
[----:B------:R-:W-:Y:S01]  /*8bf0*/  SHF.R.U64 R58, R72, 0x10, R73 ;  /* 0x00000010483a7819 */ /* 0x000fe20000001249 */
[--C-:B------:R-:W-:Y:S01]  /*8c00*/  HADD2.F32 R48, -RZ, R44.reuse.H0_H0 ;  /* 0x2000002cff307230 */ /* 0x100fe20000004100 */
[--C-:B------:R-:W-:Y:S01]  /*8c10*/  SHF.R.U64 R59, R86, 0x10, R87.reuse ;  /* 0x00000010563b7819 */ /* 0x100fe20000001257 */
[----:B------:R-:W-:Y:S01]  /*8c20*/  HADD2.F32 R51, -RZ, R44.H1_H1 ;  /* 0x3000002cff337230 */ /* 0x000fe20000004100 */
[----:B------:R-:W-:Y:S01]  /*8c30*/  SHF.R.U32.HI R86, RZ, 0x10, R87 ;  /* 0x00000010ff567819 */ /* 0x000fe20000011657 */
[----:B------:R-:W-:Y:S01]  /*8c40*/  IMAD.MOV.U32 R49, RZ, RZ, R47 ;  /* 0x000000ffff317224 */ /* 0x000fe200078e002f */
[--C-:B------:R-:W-:Y:S01]  /*8c50*/  SHF.R.U64 R56, R74, 0x10, R75.reuse ;  /* 0x000000104a387819 */ /* 0x100fe2000000124b */
[--C-:B------:R-:W-:Y:S01]  /*8c60*/  HADD2.F32 R44, -RZ, R45.reuse.H0_H0 ;  /* 0x2000002dff2c7230 */ /* 0x100fe20000004100 */
[----:B------:R-:W-:Y:S01]  /*8c70*/  SHF.R.U32.HI R74, RZ, 0x10, R75 ;  /* 0x00000010ff4a7819 */ /* 0x000fe2000001164b */
[----:B------:R-:W-:Y:S01]  /*8c80*/  HADD2.F32 R66, -RZ, R66.H0_H0 ;  /* 0x20000042ff427230 */ /* 0x000fe20000004100 */
[----:B------:R-:W-:Y:S01]  /*8c90*/  SHF.R.U64 R60, R84, 0x10, R85 ;  /* 0x00000010543c7819 */ /* 0x000fe20000001255 */
[----:B------:R-:W-:-:S02]  /*8ca0*/  HADD2.F32 R47, -RZ, R45.H1_H1 ;  /* 0x3000002dff2f7230 */ /* 0x000fc40000004100 */
[-C--:B------:R-:W-:Y:S01]  /*8cb0*/  FMUL.FTZ R45, R48, R67.reuse ;  /* 0x00000043302d7220 */ /* 0x080fe20000410000 */
[----:B------:R-:W-:Y:S02]  /*8cc0*/  HADD2.F32 R65, -RZ, R163.H1_H1 ;  /* 0x300000a3ff417230 */ /* 0x000fe40000004100 */
[C---:B------:R-:W-:Y:S01]  /*8cd0*/  FMUL.FTZ R67, R44.reuse, R67 ;  /* 0x000000432c437220 */ /* 0x040fe20000410000 */
[----:B------:R-:W-:Y:S02]  /*8ce0*/  HADD2.F32 R64, -RZ, R64.H0_H0 ;  /* 0x20000040ff407230 */ /* 0x000fe40000004100 */
[-C--:B------:R-:W-:Y:S01]  /*8cf0*/  FMUL.FTZ R72, R51, R66.reuse ;  /* 0x0000004233487220 */ /* 0x080fe20000410000 */
[C---:B------:R-:W-:Y:S01]  /*8d00*/  FMUL.FTZ R66, R47.reuse, R66 ;  /* 0x000000422f427220 */ /* 0x040fe20000410000 */
[-C--:B------:R-:W-:Y:S01]  /*8d10*/  FFMA.FTZ R44, R44, R65.reuse, -R45 ;  /* 0x000000412c2c7223 */ /* 0x080fe2000001082d */
[----:B------:R-:W-:Y:S01]  /*8d20*/  FFMA.FTZ R45, R48, R65, R67 ;  /* 0x00000041302d7223 */ /* 0x000fe20000010043 */
[-C--:B------:R-:W-:Y:S01]  /*8d30*/  FFMA.FTZ R47, R47, R64.reuse, -R72 ;  /* 0x000000402f2f7223 */ /* 0x080fe20000010848 */
[----:B------:R-:W-:Y:S01]  /*8d40*/  FFMA.FTZ R48, R51, R64, R66 ;  /* 0x0000004033307223 */ /* 0x000fe20000010042 */
[----:B------:R-:W-:-:S02]  /*8d50*/  HADD2.F32 R64, -RZ, R63.H0_H0 ;  /* 0x2000003fff407230 */ /* 0x000fc40000004100 */
[----:B------:R-:W-:Y:S01]  /*8d60*/  HADD2.F32 R63, -RZ, R63.H1_H1 ;  /* 0x3000003fff3f7230 */ /* 0x000fe20000004100 */
[----:B------:R-:W-:Y:S01]  /*8d70*/  F2FP.F16.F32.PACK_AB R47, R47, R44 ;  /* 0x0000002c2f2f723e */ /* 0x000fe200000000ff */
[--C-:B------:R-:W-:Y:S02]  /*8d80*/  HADD2.F32 R51, -RZ, R49.reuse.H0_H0 ;  /* 0x20000031ff337230 */ /* 0x100fe40000004100 */
[----:B------:R-:W-:Y:S02]  /*8d90*/  HADD2.F32 R72, -RZ, R86.H0_H0 ;  /* 0x20000056ff487230 */ /* 0x000fe40000004100 */
[----:B------:R-:W-:Y:S02]  /*8da0*/  HADD2.F32 R67, -RZ, R164.H1_H1 ;  /* 0x300000a4ff437230 */ /* 0x000fe40000004100 */
[----:B------:R-:W-:Y:S02]  /*8db0*/  HADD2.F32 R49, -RZ, R49.H1_H1 ;  /* 0x30000031ff317230 */ /* 0x000fe40000004100 */
[----:B------:R-:W-:Y:S01]  /*8dc0*/  FMUL.FTZ R76, R63, R72 ;  /* 0x000000483f4c7220 */ /* 0x000fe20000410000 */
[----:B------:R-:W-:-:S02]  /*8dd0*/  HADD2.F32 R65, -RZ, R162.H1_H1 ;  /* 0x300000a2ff417230 */ /* 0x000fc40000004100 */
[----:B------:R-:W-:Y:S02]  /*8de0*/  HADD2.F32 R66, -RZ, R74.H0_H0 ;  /* 0x2000004aff427230 */ /* 0x000fe40000004100 */
[-C--:B------:R-:W-:Y:S01]  /*8df0*/  FMUL.FTZ R74, R64, R67.reuse ;  /* 0x00000043404a7220 */ /* 0x080fe20000410000 */
[----:B------:R-:W-:Y:S01]  /*8e00*/  FMUL.FTZ R72, R49, R72 ;  /* 0x0000004831487220 */ /* 0x000fe20000410000 */
[C---:B------:R-:W-:Y:S01]  /*8e10*/  FMUL.FTZ R67, R51.reuse, R67 ;  /* 0x0000004333437220 */ /* 0x040fe20000410000 */
[----:B------:R-:W-:Y:S02]  /*8e20*/  HADD2.F32 R60, -RZ, R60.H0_H0 ;  /* 0x2000003cff3c7230 */ /* 0x000fe40000004100 */
[----:B------:R-:W-:Y:S01]  /*8e30*/  FFMA.FTZ R73, R51, R65, -R74 ;  /* 0x0000004133497223 */ /* 0x000fe2000001084a */
[-C--:B------:R-:W-:Y:S01]  /*8e40*/  FFMA.FTZ R76, R49, R66.reuse, -R76 ;  /* 0x00000042314c7223 */ /* 0x080fe2000001084c */
[----:B------:R-:W-:Y:S01]  /*8e50*/  FFMA.FTZ R78, R63, R66, R72 ;  /* 0x000000423f4e7223 */ /* 0x000fe20000010048 */
[----:B------:R-:W-:-:S02]  /*8e60*/  HADD2.F32 R66, -RZ, R165.H0_H0 ;  /* 0x200000a5ff427230 */ /* 0x000fc40000004100 */
[----:B------:R-:W-:Y:S01]  /*8e70*/  FFMA.FTZ R75, R64, R65, R67 ;  /* 0x00000041404b7223 */ /* 0x000fe20000010043 */
[--C-:B------:R-:W-:Y:S01]  /*8e80*/  HADD2.F32 R51, -RZ, R62.reuse.H0_H0 ;  /* 0x2000003eff337230 */ /* 0x100fe20000004100 */
[----:B------:R-:W-:Y:S01]  /*8e90*/  F2FP.F16.F32.PACK_AB R73, R76, R73 ;  /* 0x000000494c49723e */ /* 0x000fe200000000ff */
[----:B------:R-:W-:Y:S02]  /*8ea0*/  HADD2.F32 R49, -RZ, R61.H0_H0 ;  /* 0x2000003dff317230 */ /* 0x000fe40000004100 */
[----:B------:R-:W-:Y:S02]  /*8eb0*/  HADD2.F32 R62, -RZ, R62.H1_H1 ;  /* 0x3000003eff3e7230 */ /* 0x000fe40000004100 */
[-C--:B------:R-:W-:Y:S01]  /*8ec0*/  FMUL.FTZ R72, R51, R66.reuse ;  /* 0x0000004233487220 */ /* 0x080fe20000410000 */
[----:B------:R-:W-:Y:S02]  /*8ed0*/  HADD2.F32 R64, -RZ, R163.H0_H0 ;  /* 0x200000a3ff407230 */ /* 0x000fe40000004100 */
[----:B------:R-:W-:Y:S01]  /*8ee0*/  FMUL.FTZ R66, R49, R66 ;  /* 0x0000004231427220 */ /* 0x000fe20000410000 */
[----:B------:R-:W-:-:S02]  /*8ef0*/  HADD2.F32 R61, -RZ, R61.H1_H1 ;  /* 0x3000003dff3d7230 */ /* 0x000fc40000004100 */
[C---:B------:R-:W-:Y:S01]  /*8f00*/  FMUL.FTZ R74, R62.reuse, R60 ;  /* 0x0000003c3e4a7220 */ /* 0x040fe20000410000 */
[----:B------:R-:W-:Y:S02]  /*8f10*/  HADD2.F32 R58, -RZ, R58.H0_H0 ;  /* 0x2000003aff3a7230 */ /* 0x000fe40000004100 */
[-C--:B------:R-:W-:Y:S01]  /*8f20*/  FFMA.FTZ R66, R51, R64.reuse, R66 ;  /* 0x0000004033427223 */ /* 0x080fe20000010042 */
[----:B------:R-:W-:Y:S01]  /*8f30*/  FFMA.FTZ R72, R49, R64, -R72 ;  /* 0x0000004031487223 */ /* 0x000fe20000010848 */
[C---:B------:R-:W-:Y:S01]  /*8f40*/  FMUL.FTZ R65, R61.reuse, R60 ;  /* 0x0000003c3d417220 */ /* 0x040fe20000410000 */
[----:B------:R-:W-:Y:S02]  /*8f50*/  HADD2.F32 R51, -RZ, R50.H0_H0 ;  /* 0x20000032ff337230 */ /* 0x000fe40000004100 */
[-C--:B------:R-:W-:Y:S01]  /*8f60*/  FFMA.FTZ R63, R61, R58.reuse, -R74 ;  /* 0x0000003a3d3f7223 */ /* 0x080fe2000001084a */
[----:B------:R-:W-:Y:S02]  /*8f70*/  HADD2.F32 R164, -RZ, R164.H0_H0 ;  /* 0x200000a4ffa47230 */ /* 0x000fe40000004100 */
[----:B------:R-:W-:Y:S01]  /*8f80*/  FFMA.FTZ R65, R62, R58, R65 ;  /* 0x0000003a3e417223 */ /* 0x000fe20000010041 */
[----:B------:R-:W-:-:S02]  /*8f90*/  HADD2.F32 R61, -RZ, R59.H0_H0 ;  /* 0x2000003bff3d7230 */ /* 0x000fc40000004100 */
[----:B------:R-:W-:Y:S01]  /*8fa0*/  HADD2.F32 R49, -RZ, R46.H0_H0 ;  /* 0x2000002eff317230 */ /* 0x000fe20000004100 */
[----:B------:R-:W-:Y:S01]  /*8fb0*/  F2FP.F16.F32.PACK_AB R44, R63, R72 ;  /* 0x000000483f2c723e */ /* 0x000fe200000000ff */
[----:B------:R-:W-:Y:S02]  /*8fc0*/  HADD2.F32 R50, -RZ, R50.H1_H1 ;  /* 0x30000032ff327230 */ /* 0x000fe40000004100 */
[----:B------:R-:W-:Y:S02]  /*8fd0*/  HADD2.F32 R46, -RZ, R46.H1_H1 ;  /* 0x3000002eff2e7230 */ /* 0x000fe40000004100 */
[----:B------:R-:W-:Y:S02]  /*8fe0*/  HADD2.F32 R59, -RZ, R56.H0_H0 ;  /* 0x20000038ff3b7230 */ /* 0x000fe40000004100 */
[-C--:B------:R-:W-:Y:S01]  /*8ff0*/  FMUL.FTZ R56, R51, R164.reuse ;  /* 0x000000a433387220 */ /* 0x080fe20000410000 */
[----:B------:R-:W-:Y:S02]  /*9000*/  HADD2.F32 R162, -RZ, R162.H0_H0 ;  /* 0x200000a2ffa27230 */ /* 0x000fe40000004100 */
[-C--:B------:R-:W-:Y:S01]  /*9010*/  FMUL.FTZ R67, R50, R61.reuse ;  /* 0x0000003d32437220 */ /* 0x080fe20000410000 */
[C---:B------:R-:W-:Y:S01]  /*9020*/  FMUL.FTZ R164, R49.reuse, R164 ;  /* 0x000000a431a47220 */ /* 0x040fe20000410000 */
[----:B------:R-:W-:Y:S01]  /*9030*/  FMUL.FTZ R61, R46, R61 ;  /* 0x0000003d2e3d7220 */ /* 0x000fe20000410000 */
[----:B------:R-:W-:-:S02]  /*9040*/  FFMA.FTZ R56, R49, R162, -R56 ;  /* 0x000000a231387223 */ /* 0x000fc40000010838 */
[----:B------:R-:W-:Y:S01]  /*9050*/  FFMA.FTZ R164, R51, R162, R164 ;  /* 0x000000a233a47223 */ /* 0x000fe200000100a4 */
[-C--:B------:R-:W-:Y:S01]  /*9060*/  FFMA.FTZ R67, R46, R59.reuse, -R67 ;  /* 0x0000003b2e437223 */ /* 0x080fe20000010843 */
[----:B------:R-:W-:Y:S01]  /*9070*/  FFMA.FTZ R61, R50, R59, R61 ;  /* 0x0000003b323d7223 */ /* 0x000fe2000001003d */
[----:B------:R-:W-:Y:S02]  /*9080*/  F2FP.F16.F32.PACK_AB R49, R48, R45 ;  /* 0x0000002d3031723e */ /* 0x000fe400000000ff */
[----:B------:R-:W-:Y:S01]  /*9090*/  MOV R45, R47 ;  /* 0x0000002f002d7202 */ /* 0x000fe20000000f00 */
[----:B------:R-:W-:Y:S01]  /*90a0*/  IMAD.MOV.U32 R47, RZ, RZ, R73 ;  /* 0x000000ffff2f7224 */ /* 0x000fe200078e0049 */
[----:B------:R-:W-:Y:S02]  /*90b0*/  F2FP.F16.F32.PACK_AB R51, R78, R75 ;  /* 0x0000004b4e33723e */ /* 0x000fe400000000ff */
[----:B------:R-:W-:Y:S02]  /*90c0*/  F2FP.F16.F32.PACK_AB R48, R65, R66 ;  /* 0x000000424130723e */ /* 0x000fe400000000ff */
[----:B------:R-:W-:-:S02]  /*90d0*/  F2FP.F16.F32.PACK_AB R46, R67, R56 ;  /* 0x00000038432e723e */ /* 0x000fc400000000ff */
[----:B------:R-:W-:-:S07]  /*90e0*/  F2FP.F16.F32.PACK_AB R50, R61, R164 ;  /* 0x000000a43d32723e */ /* 0x000fce00000000ff */
.L_x_540:
[----:B------:R-:W-:Y:S05]  /*90f0*/  BSYNC B2 ;  /* 0x0000000000027941 */ /* 0x000fea0003800000 */
.L_x_539:
[----:B0-----:R0:W-:Y:S04]  /*9100*/  STG.E.128 desc[UR60][R52.64], R44 ;  /* 0x0000002c34007986 */ /* 0x0011e8000c101d3c */
[----:B--2---:R0:W-:Y:S02]  /*9110*/  @!P3 STG.E.128 desc[UR60][R54.64], R48 ;  /* 0x000000303600b986 */ /* 0x0041e4000c101d3c */
.L_x_538:
[----:B------:R-:W-:Y:S05]  /*9120*/  BSYNC B1 ;  /* 0x0000000000017941 */ /* 0x000fea0003800000 */
.L_x_537:
[----:B------:R-:W-:-:S13]  /*9130*/  ISETP.NE.AND P3, PT, R36, RZ, PT ;  /* 0x000000ff2400720c */ /* 0x000fda0003f65270 */
[----:B------:R-:W-:Y:S05]  /*9140*/  @!P3 BRA `(.L_x_491) ;  /* 0x0000000800ccb947 */ /* 0x000fea0003800000 */
[----:B------:R-:W-:Y:S01]  /*9150*/  ISETP.NE.AND P5, PT, R102, RZ, PT ;  /* 0x000000ff6600720c */ /* 0x000fe20003fa5270 */
[----:B------:R-:W-:Y:S01]  /*9160*/  BSSY B1, `(.L_x_541) ;  /* 0x000006f000017945 */ /* 0x000fe20003800000 */
[----:B0---4-:R-:W-:Y:S02]  /*9170*/  IADD3 R46, P3, P4, R120, R130, R30 ;  /* 0x00000082782e7210 */ /* 0x011fe40007c7e01e */
[----:B------:R-:W-:Y:S02]  /*9180*/  SEL R152, R127, R152, !P5 ;  /* 0x000000987f987207 */ /* 0x000fe40006800000 */
[----:B---3--:R-:W-:Y:S02]  /*9190*/  IADD3.X R49, R4, R57, R34, P3, P4 ;  /* 0x0000003904317210 */ /* 0x008fe40001fe8422 */
[----:B------:R-:W-:Y:S02]  /*91a0*/  SHF.R.S32.HI R45, RZ, 0x1f, R152 ;  /* 0x0000001fff2d7819 */ /* 0x000fe40000011498 */
[----:B------:R-:W-:-:S02]  /*91b0*/  LEA R52, P3, R46, R124, 0x1 ;  /* 0x0000007c2e347211 */ /* 0x000fc400078608ff */
[----:B------:R-:W-:Y:S02]  /*91c0*/  LEA.HI R152, R45, R152, RZ, 0x4 ;  /* 0x000000982d987211 */ /* 0x000fe400078f20ff */
[----:B------:R-:W-:Y:S02]  /*91d0*/  LEA.HI.X R53, R46, R125, R49, 0x1, P3 ;  /* 0x0000007d2e357211 */ /* 0x000fe400018f0c31 */
[----:B------:R-:W-:Y:S02]  /*91e0*/  LEA.HI.SX32 R152, R152, R29, 0x1c ;  /* 0x0000001d98987211 */ /* 0x000fe400078fe2ff */
[----:B------:R-:W-:Y:S02]  /*91f0*/  ISETP.GE.AND P3, PT, R205, R126, PT ;  /* 0x0000007ecd00720c */ /* 0x000fe40003f66270 */
[----:B------:R-:W-:Y:S01]  /*9200*/  SHF.R.S32.HI R45, RZ, 0x1f, R152 ;  /* 0x0000001fff2d7819 */ /* 0x000fe20000011498 */
[----:B------:R-:W-:-:S03]  /*9210*/  IMAD.SHL.U32 R55, R152, 0x8, RZ ;  /* 0x0000000898377824 */ /* 0x000fc600078e00ff */
[----:B------:R-:W-:Y:S02]  /*9220*/  LEA.HI R45, R45, R152, RZ, 0x3 ;  /* 0x000000982d2d7211 */ /* 0x000fe400078f18ff */
[----:B------:R-:W-:Y:S02]  /*9230*/  LOP3.LUT R44, R207, 0x38, R55, 0xf8, !PT ;  /* 0x00000038cf2c7812 */ /* 0x000fe400078ef837 */
[----:B------:R-:W-:Y:S02]  /*9240*/  SHF.R.S32.HI R45, RZ, 0x3, R45 ;  /* 0x00000003ff2d7819 */ /* 0x000fe4000001142d */
[----:B------:R-:W-:-:S03]  /*9250*/  LOP3.LUT R44, R44, R235, RZ, 0x3c, !PT ;  /* 0x000000eb2c2c7212 */ /* 0x000fc600078e3cff */
[----:B------:R-:W-:-:S05]  /*9260*/  IMAD R45, R45, 0x1c00, R212 ;  /* 0x00001c002d2d7824 */ /* 0x000fca00078e02d4 */
[----:B------:R-:W-:Y:S01]  /*9270*/  IADD3 R47, R45, R44, RZ ;  /* 0x0000002c2d2f7210 */ /* 0x000fe20007ffe0ff */
[----:B------:R-:W-:-:S04]  /*9280*/  IMAD R45, R18, 0x5400, R141 ;  /* 0x00005400122d7824 */ /* 0x000fc800078e028d */
[----:B------:R-:W-:Y:S02]  /*9290*/  IMAD R47, R18, 0x5400, R47 ;  /* 0x00005400122f7824 */ /* 0x000fe400078e022f */
[--C-:B------:R-:W-:Y:S02]  /*92a0*/  IMAD R45, R45, 0x2, R2.reuse ;  /* 0x000000022d2d7824 */ /* 0x100fe400078e0202 */
[----:B------:R-:W-:-:S04]  /*92b0*/  IMAD R48, R47, 0x2, R2 ;  /* 0x000000022f307824 */ /* 0x000fc800078e0202 */
[----:B------:R-:W0:Y:S04]  /*92c0*/  LDS.128 R44, [R45+0x21400] ;  /* 0x021400002d2c7984 */ /* 0x000e280000000c00 */
[----:B------:R-:W2:Y:S01]  /*92d0*/  LDS.128 R48, [R48+0x21400] ;  /* 0x0214000030307984 */ /* 0x000ea20000000c00 */
[----:B------:R-:W-:Y:S05]  /*92e0*/  @P3 BRA `(.L_x_542) ;  /* 0x0000000400583947 */ /* 0x000fea0003800000 */
[----:B------:R-:W-:Y:S01]  /*92f0*/  SHF.R.U32.HI R62, RZ, 0x10, R81 ;  /* 0x00000010ff3e7819 */ /* 0x000fe20000011651 */
[----:B--2---:R-:W-:Y:S01]  /*9300*/  IMAD.MOV.U32 R59, RZ, RZ, R50 ;  /* 0x000000ffff3b7224 */ /* 0x004fe200078e0032 */
[----:B------:R-:W-:Y:S01]  /*9310*/  MOV R58, R48 ;  /* 0x00000030003a7202 */ /* 0x000fe20000000f00 */
[----:B0-----:R-:W-:Y:S01]  /*9320*/  IMAD.MOV.U32 R48, RZ, RZ, R46 ;  /* 0x000000ffff307224 */ /* 0x001fe200078e002e */
[----:B------:R-:W-:Y:S01]  /*9330*/  SHF.R.U32.HI R60, RZ, 0x10, R69 ;  /* 0x00000010ff3c7819 */ /* 0x000fe20000011645 */
[--C-:B------:R-:W-:Y:S01]  /*9340*/  HADD2.F32 R50, -RZ, R49.reuse.H0_H0 ;  /* 0x20000031ff327230 */ /* 0x100fe20000004100 */
[--C-:B------:R-:W-:Y:S01]  /*9350*/  SHF.R.U64 R56, R82, 0x10, R83.reuse ;  /* 0x0000001052387819 */ /* 0x100fe20000001253 */
[----:B------:R-:W-:Y:S01]  /*9360*/  HADD2.F32 R49, -RZ, R49.H1_H1 ;  /* 0x30000031ff317230 */ /* 0x000fe20000004100 */
[----:B------:R-:W-:Y:S01]  /*9370*/  SHF.R.U32.HI R82, RZ, 0x10, R83 ;  /* 0x00000010ff527819 */ /* 0x000fe20000011653 */
[--C-:B------:R-:W-:Y:S01]  /*9380*/  HADD2.F32 R46, -RZ, R45.reuse.H0_H0 ;  /* 0x2000002dff2e7230 */ /* 0x100fe20000004100 */
[--C-:B------:R-:W-:Y:S01]  /*9390*/  SHF.R.U64 R54, R70, 0x10, R71.reuse ;  /* 0x0000001046367819 */ /* 0x100fe20000001247 */
[----:B------:R-:W-:Y:S01]  /*93a0*/  HADD2.F32 R62, -RZ, R62.H0_H0 ;  /* 0x2000003eff3e7230 */ /* 0x000fe20000004100 */
[----:B------:R-:W-:Y:S01]  /*93b0*/  SHF.R.U32.HI R70, RZ, 0x10, R71 ;  /* 0x00000010ff467819 */ /* 0x000fe20000011647 */
[----:B------:R-:W-:Y:S01]  /*93c0*/  HADD2.F32 R45, -RZ, R45.H1_H1 ;  /* 0x3000002dff2d7230 */ /* 0x000fe20000004100 */
[----:B------:R-:W-:Y:S01]  /*93d0*/  SHF.R.U64 R72, R68, 0x10, R69 ;  /* 0x0000001044487819 */ /* 0x000fe20000001245 */
[----:B------:R-:W-:-:S02]  /*93e0*/  HADD2.F32 R63, -RZ, R161.H1_H1 ;  /* 0x300000a1ff3f7230 */ /* 0x000fc40000004100 */
[-C--:B------:R-:W-:Y:S01]  /*93f0*/  FMUL.FTZ R64, R49, R62.reuse ;  /* 0x0000003e31407220 */ /* 0x080fe20000410000 */
[----:B------:R-:W-:Y:S02]  /*9400*/  HADD2.F32 R60, -RZ, R60.H0_H0 ;  /* 0x2000003cff3c7230 */ /* 0x000fe40000004100 */
[C---:B------:R-:W-:Y:S01]  /*9410*/  FMUL.FTZ R62, R45.reuse, R62 ;  /* 0x0000003e2d3e7220 */ /* 0x040fe20000410000 */
[----:B------:R-:W-:Y:S02]  /*9420*/  HADD2.F32 R61, -RZ, R159.H1_H1 ;  /* 0x3000009fff3d7230 */ /* 0x000fe40000004100 */
[-C--:B------:R-:W-:Y:S01]  /*9430*/  FMUL.FTZ R65, R50, R63.reuse ;  /* 0x0000003f32417220 */ /* 0x080fe20000410000 */
[C---:B------:R-:W-:Y:S01]  /*9440*/  FMUL.FTZ R63, R46.reuse, R63 ;  /* 0x0000003f2e3f7220 */ /* 0x040fe20000410000 */
[-C--:B------:R-:W-:Y:S01]  /*9450*/  FFMA.FTZ R64, R45, R60.reuse, -R64 ;  /* 0x0000003c2d407223 */ /* 0x080fe20000010840 */
[----:B------:R-:W-:Y:S01]  /*9460*/  FFMA.FTZ R66, R49, R60, R62 ;  /* 0x0000003c31427223 */ /* 0x000fe2000001003e */
[----:B------:R-:W-:Y:S01]  /*9470*/  FFMA.FTZ R65, R46, R61, -R65 ;  /* 0x0000003d2e417223 */ /* 0x000fe20000010841 */
[----:B------:R-:W-:-:S02]  /*9480*/  HADD2.F32 R60, -RZ, R160.H1_H1 ;  /* 0x300000a0ff3c7230 */ /* 0x000fc40000004100 */
[----:B------:R-:W-:Y:S01]  /*9490*/  FFMA.FTZ R63, R50, R61, R63 ;  /* 0x0000003d323f7223 */ /* 0x000fe2000001003f */
[----:B------:R-:W-:Y:S01]  /*94a0*/  HADD2.F32 R45, -RZ, R47.H0_H0 ;  /* 0x2000002fff2d7230 */ /* 0x000fe20000004100 */
[----:B------:R-:W-:Y:S01]  /*94b0*/  SHF.R.U64 R69, R80, 0x10, R81 ;  /* 0x0000001050457819 */ /* 0x000fe20000001251 */
[--C-:B------:R-:W-:Y:S02]  /*94c0*/  HADD2.F32 R46, -RZ, R51.reuse.H0_H0 ;  /* 0x20000033ff2e7230 */ /* 0x100fe40000004100 */
[----:B------:R-:W-:Y:S02]  /*94d0*/  HADD2.F32 R49, -RZ, R158.H1_H1 ;  /* 0x3000009eff317230 */ /* 0x000fe40000004100 */
[-C--:B------:R-:W-:Y:S01]  /*94e0*/  FMUL.FTZ R61, R45, R60.reuse ;  /* 0x0000003c2d3d7220 */ /* 0x080fe20000410000 */
[----:B------:R-:W-:Y:S02]  /*94f0*/  HADD2.F32 R51, -RZ, R51.H1_H1 ;  /* 0x30000033ff337230 */ /* 0x000fe40000004100 */
[----:B------:R-:W-:Y:S01]  /*9500*/  FMUL.FTZ R68, R46, R60 ;  /* 0x0000003c2e447220 */ /* 0x000fe20000410000 */
[----:B------:R-:W-:-:S02]  /*9510*/  HADD2.F32 R62, -RZ, R82.H0_H0 ;  /* 0x20000052ff3e7230 */ /* 0x000fc40000004100 */
[-C--:B------:R-:W-:Y:S01]  /*9520*/  FFMA.FTZ R61, R46, R49.reuse, R61 ;  /* 0x000000312e3d7223 */ /* 0x080fe2000001003d */
[----:B------:R-:W-:Y:S02]  /*9530*/  HADD2.F32 R47, -RZ, R47.H1_H1 ;  /* 0x3000002fff2f7230 */ /* 0x000fe40000004100 */
[----:B------:R-:W-:Y:S01]  /*9540*/  FFMA.FTZ R68, R45, R49, -R68 ;  /* 0x000000312d447223 */ /* 0x000fe20000010844 */
[----:B------:R-:W-:Y:S02]  /*9550*/  HADD2.F32 R50, -RZ, R70.H0_H0 ;  /* 0x20000046ff327230 */ /* 0x000fe40000004100 */
[-C--:B------:R-:W-:Y:S01]  /*9560*/  FMUL.FTZ R60, R51, R62.reuse ;  /* 0x0000003e333c7220 */ /* 0x080fe20000410000 */
[----:B------:R-:W-:Y:S02]  /*9570*/  HADD2.F32 R161, -RZ, R161.H0_H0 ;  /* 0x200000a1ffa17230 */ /* 0x000fe40000004100 */
[----:B------:R-:W-:Y:S01]  /*9580*/  FMUL.FTZ R62, R47, R62 ;  /* 0x0000003e2f3e7220 */ /* 0x000fe20000410000 */
[----:B------:R-:W-:-:S02]  /*9590*/  HADD2.F32 R46, -RZ, R58.H0_H0 ;  /* 0x2000003aff2e7230 */ /* 0x000fc40000004100 */
[-C--:B------:R-:W-:Y:S01]  /*95a0*/  FFMA.FTZ R67, R47, R50.reuse, -R60 ;  /* 0x000000322f437223 */ /* 0x080fe2000001083c */
[----:B------:R-:W-:Y:S02]  /*95b0*/  HADD2.F32 R49, -RZ, R69.H0_H0 ;  /* 0x20000045ff317230 */ /* 0x000fe40000004100 */
[----:B------:R-:W-:Y:S01]  /*95c0*/  FFMA.FTZ R62, R51, R50, R62 ;  /* 0x00000032333e7223 */ /* 0x000fe2000001003e */
[----:B------:R-:W-:Y:S02]  /*95d0*/  HADD2.F32 R58, -RZ, R58.H1_H1 ;  /* 0x3000003aff3a7230 */ /* 0x000fe40000004100 */
[----:B------:R-:W-:Y:S01]  /*95e0*/  FMUL.FTZ R50, R46, R161 ;  /* 0x000000a12e327220 */ /* 0x000fe20000410000 */
[----:B------:R-:W-:Y:S01]  /*95f0*/  HADD2.F32 R159, -RZ, R159.H0_H0 ;  /* 0x2000009fff9f7230 */ /* 0x000fe20000004100 */
[----:B------:R-:W-:Y:S01]  /*9600*/  F2FP.F16.F32.PACK_AB R67, R67, R68 ;  /* 0x000000444343723e */ /* 0x000fe200000000ff */
[--C-:B------:R-:W-:Y:S02]  /*9610*/  HADD2.F32 R45, -RZ, R44.reuse.H0_H0 ;  /* 0x2000002cff2d7230 */ /* 0x100fe40000004100 */
[----:B------:R-:W-:Y:S01]  /*9620*/  FMUL.FTZ R51, R58, R49 ;  /* 0x000000313a337220 */ /* 0x000fe20000410000 */
[----:B------:R-:W-:Y:S01]  /*9630*/  HADD2.F32 R44, -RZ, R44.H1_H1 ;  /* 0x3000002cff2c7230 */ /* 0x000fe20000004100 */
[----:B------:R-:W-:Y:S01]  /*9640*/  F2FP.F16.F32.PACK_AB R61, R62, R61 ;  /* 0x0000003d3e3d723e */ /* 0x000fe200000000ff */
[----:B------:R-:W-:-:S02]  /*9650*/  HADD2.F32 R47, -RZ, R72.H0_H0 ;  /* 0x20000048ff2f7230 */ /* 0x000fc40000004100 */
[C---:B------:R-:W-:Y:S01]  /*9660*/  FMUL.FTZ R161, R45.reuse, R161 ;  /* 0x000000a12da17220 */ /* 0x040fe20000410000 */
[----:B------:R-:W-:Y:S01]  /*9670*/  FFMA.FTZ R50, R45, R159, -R50 ;  /* 0x0000009f2d327223 */ /* 0x000fe20000010832 */
[C---:B------:R-:W-:Y:S01]  /*9680*/  FMUL.FTZ R49, R44.reuse, R49 ;  /* 0x000000312c317220 */ /* 0x040fe20000410000 */
[----:B------:R-:W-:Y:S02]  /*9690*/  HADD2.F32 R45, -RZ, R59.H0_H0 ;  /* 0x2000003bff2d7230 */ /* 0x000fe40000004100 */
[-C--:B------:R-:W-:Y:S01]  /*96a0*/  FFMA.FTZ R51, R44, R47.reuse, -R51 ;  /* 0x0000002f2c337223 */ /* 0x080fe20000010833 */
[----:B------:R-:W-:Y:S02]  /*96b0*/  HADD2.F32 R160, -RZ, R160.H0_H0 ;  /* 0x200000a0ffa07230 */ /* 0x000fe40000004100 */
[----:B------:R-:W-:Y:S01]  /*96c0*/  FFMA.FTZ R58, R58, R47, R49 ;  /* 0x0000002f3a3a7223 */ /* 0x000fe20000010031 */
[----:B------:R-:W-:Y:S02]  /*96d0*/  HADD2.F32 R56, -RZ, R56.H0_H0 ;  /* 0x20000038ff387230 */ /* 0x000fe40000004100 */
[----:B------:R-:W-:Y:S01]  /*96e0*/  FFMA.FTZ R161, R46, R159, R161 ;  /* 0x0000009f2ea17223 */ /* 0x000fe200000100a1 */
[----:B------:R-:W-:-:S02]  /*96f0*/  HADD2.F32 R44, -RZ, R48.H0_H0 ;  /* 0x20000030ff2c7230 */ /* 0x000fc40000004100 */
[-C--:B------:R-:W-:Y:S01]  /*9700*/  FMUL.FTZ R47, R45, R160.reuse ;  /* 0x000000a02d2f7220 */ /* 0x080fe20000410000 */
[----:B------:R-:W-:Y:S02]  /*9710*/  HADD2.F32 R59, -RZ, R59.H1_H1 ;  /* 0x3000003bff3b7230 */ /* 0x000fe40000004100 */
[----:B------:R-:W-:Y:S02]  /*9720*/  HADD2.F32 R48, -RZ, R48.H1_H1 ;  /* 0x30000030ff307230 */ /* 0x000fe40000004100 */
[----:B------:R-:W-:Y:S01]  /*9730*/  FMUL.FTZ R160, R44, R160 ;  /* 0x000000a02ca07220 */ /* 0x000fe20000410000 */
[----:B------:R-:W-:Y:S02]  /*9740*/  HADD2.F32 R158, -RZ, R158.H0_H0 ;  /* 0x2000009eff9e7230 */ /* 0x000fe40000004100 */
[-C--:B------:R-:W-:Y:S01]  /*9750*/  FMUL.FTZ R49, R59, R56.reuse ;  /* 0x000000383b317220 */ /* 0x080fe20000410000 */
[----:B------:R-:W-:Y:S02]  /*9760*/  HADD2.F32 R54, -RZ, R54.H0_H0 ;  /* 0x20000036ff367230 */ /* 0x000fe40000004100 */
[----:B------:R-:W-:Y:S01]  /*9770*/  FMUL.FTZ R56, R48, R56 ;  /* 0x0000003830387220 */ /* 0x000fe20000410000 */
[----:B------:R-:W-:Y:S01]  /*9780*/  F2FP.F16.F32.PACK_AB R58, R58, R161 ;  /* 0x000000a13a3a723e */ /* 0x000fe200000000ff */
[-C--:B------:R-:W-:Y:S01]  /*9790*/  FFMA.FTZ R47, R44, R158.reuse, -R47 ;  /* 0x0000009e2c2f7223 */ /* 0x080fe2000001082f */
[----:B------:R-:W-:Y:S01]  /*97a0*/  FFMA.FTZ R160, R45, R158, R160 ;  /* 0x0000009e2da07223 */ /* 0x000fe200000100a0 */
[-C--:B------:R-:W-:Y:S01]  /*97b0*/  FFMA.FTZ R48, R48, R54.reuse, -R49 ;  /* 0x0000003630307223 */ /* 0x080fe20000010831 */
[----:B------:R-:W-:Y:S01]  /*97c0*/  FFMA.FTZ R59, R59, R54, R56 ;  /* 0x000000363b3b7223 */ /* 0x000fe20000010038 */
[----:B------:R-:W-:Y:S01]  /*97d0*/  F2FP.F16.F32.PACK_AB R44, R51, R50 ;  /* 0x00000032332c723e */ /* 0x000fe200000000ff */
[----:B------:R-:W-:Y:S01]  /*97e0*/  IMAD.MOV.U32 R51, RZ, RZ, R61 ;  /* 0x000000ffff337224 */ /* 0x000fe200078e003d */
[----:B------:R-:W-:-:S02]  /*97f0*/  F2FP.F16.F32.PACK_AB R45, R64, R65 ;  /* 0x00000041402d723e */ /* 0x000fc400000000ff */
[----:B------:R-:W-:Y:S01]  /*9800*/  F2FP.F16.F32.PACK_AB R46, R48, R47 ;  /* 0x0000002f302e723e */ /* 0x000fe200000000ff */
[----:B------:R-:W-:Y:S01]  /*9810*/  IMAD.MOV.U32 R47, RZ, RZ, R67 ;  /* 0x000000ffff2f7224 */ /* 0x000fe200078e0043 */
[----:B------:R-:W-:Y:S02]  /*9820*/  F2FP.F16.F32.PACK_AB R49, R66, R63 ;  /* 0x0000003f4231723e */ /* 0x000fe400000000ff */
[----:B------:R-:W-:Y:S02]  /*9830*/  F2FP.F16.F32.PACK_AB R50, R59, R160 ;  /* 0x000000a03b32723e */ /* 0x000fe400000000ff */
[----:B------:R-:W-:-:S07]  /*9840*/  MOV R48, R58 ;  /* 0x0000003a00307202 */ /* 0x000fce0000000f00 */
.L_x_542:
[----:B------:R-:W-:Y:S05]  /*9850*/  BSYNC B1 ;  /* 0x0000000000017941 */ /* 0x000fea0003800000 */
.L_x_541:
[----:B0-----:R0:W-:Y:S01]  /*9860*/  STG.E.128 desc[UR60][R52.64], R44 ;  /* 0x0000002c34007986 */ /* 0x0011e2000c101d3c */
[----:B------:R-:W-:-:S13]  /*9870*/  ISETP.GE.AND P3, PT, R55, R148, PT ;  /* 0x000000943700720c */ /* 0x000fda0003f66270 */
[----:B------:R-:W-:Y:S05]  /*9880*/  @P3 BRA `(.L_x_491) ;  /* 0x0000000000fc3947 */ /* 0x000fea0003800000 */
[--C-:B0-----:R-:W-:Y:S02]  /*9890*/  SHF.R.S32.HI R44, RZ, 0x1f, R55.reuse ;  /* 0x0000001fff2c7819 */ /* 0x101fe40000011437 */
[----:B------:R-:W-:-:S04]  /*98a0*/  IADD3 R55, P3, P4, R120, R130, R55 ;  /* 0x0000008278377210 */ /* 0x000fc80007c7e037 */
[----:B------:R-:W-:Y:S02]  /*98b0*/  IADD3.X R44, R4, R57, R44, P3, P4 ;  /* 0x00000039042c7210 */ /* 0x000fe40001fe842c */
[----:B------:R-:W-:-:S04]  /*98c0*/  LEA R124, P3, R55, R124, 0x1 ;  /* 0x0000007c377c7211 */ /* 0x000fc800078608ff */
[----:B------:R-:W-:-:S05]  /*98d0*/  LEA.HI.X R125, R55, R125, R44, 0x1, P3 ;  /* 0x0000007d377d7211 */ /* 0x000fca00018f0c2c */
[----:B--2---:R0:W-:Y:S01]  /*98e0*/  STG.E.128 desc[UR60][R124.64], R48 ;  /* 0x000000307c007986 */ /* 0x0041e2000c101d3c */
[----:B------:R-:W-:Y:S05]  /*98f0*/  BRA `(.L_x_491) ;  /* 0x0000000000e07947 */ /* 0x000fea0003800000 */
.L_x_458:
[----:B------:R-:W2:Y:S02]  /*9900*/  LDL R44, [R1+0x48] ;  /* 0x00004800012c7983 */ /* 0x000ea40000100800 */
[----:B--2---:R-:W-:-:S13]  /*9910*/  R2UR UR4, R44 ;  /* 0x000000002c0472ca */ /* 0x004fda00000e0000 */
[----:B------:R-:W-:-:S06]  /*9920*/  UISETP.NE.AND UP0, UPT, UR4, 0x3, UPT ;  /* 0x000000030400788c */ /* 0x000fcc000bf05270 */
[----:B------:R-:W-:-:S13]  /*9930*/  PLOP3.LUT P2, PT, PT, PT, UP0, 0x80, 0x0 ;  /* 0x000000000000781c */ /* 0x000fda0003f4f008 */
[----:B------:R-:W-:Y:S05]  /*9940*/  @!P2 BRA `(.L_x_543) ;  /* 0x000000000004a947 */ /* 0x000fea0003800000 */
[----:B------:R-:W-:Y:S01]  /*9950*/  BPT.TRAP 0x1 ;  /* 0x000000040000795c */ /* 0x000fe20000300000 */
.L_x_543:
[----:B------:R-:W-:Y:S01]  /*9960*/  LEA R100, R18, R2, 0x3 ;  /* 0x0000000212647211 */ /* 0x000fe200078e18ff */
[----:B------:R-:W-:Y:S01]  /*9970*/  IMAD R43, R25, -0x70, R24 ;  /* 0xffffff90192b7824 */ /* 0x000fe200078e0218 */
[----:B------:R-:W-:Y:S01]  /*9980*/  SHF.L.U32 R101, R206, 0x1f, RZ ;  /* 0x0000001fce657819 */ /* 0x000fe200000006ff */
[----:B------:R-:W-:Y:S03]  /*9990*/  BSSY B1, `(.L_x_544) ;  /* 0x0000004000017945 */ /* 0x000fe60003800000 */
[----:B------:R-:W0:Y:S01]  /*99a0*/  SYNCS.PHASECHK.TRANS64.TRYWAIT P3, [R100+URZ+0x36890], R101 ;  /* 0x03689065640075a7 */ /* 0x000e22000806017f */
[----:B------:R-:W-:Y:S01]  /*99b0*/  VIMNMX R43, R43, 0x70, PT ;  /* 0x000000702b2b7848 */ /* 0x000fe20003fe0100 */
[----:B0-----:R-:W-:Y:S06]  /*99c0*/  @!P3 BRA `(.L_x_545) ;  /* 0x000001ac001cb947 */ /* 0x001fec0003800000 */
.L_x_764:
[----:B------:R-:W-:Y:S05]  /*99d0*/  BSYNC B1 ;  /* 0x0000000000017941 */ /* 0x000fea0003800000 */
.L_x_544:
[----:B------:R-:W-:Y:S01]  /*99e0*/  ISETP.GE.AND P3, PT, R19, R43, PT ;  /* 0x0000002b1300720c */ /* 0x000fe20003f66270 */
[----:B------:R-:W-:-:S12]  /*99f0*/  BSSY B1, `(.L_x_546) ;  /* 0x0000014000017945 */ /* 0x000fd80003800000 */
[----:B------:R-:W-:Y:S05]  /*9a00*/  @P3 BRA `(.L_x_547) ;  /* 0x0000000000483947 */ /* 0x000fea0003800000 */
[----:B------:R-:W-:-:S13]  /*9a10*/  ISETP.NE.AND P3, PT, R31, RZ, PT ;  /* 0x000000ff1f00720c */ /* 0x000fda0003f65270 */
[----:B------:R-:W1:Y:S04]  /*9a20*/  @P3 LDS.128 R44, [R41+0x21000] ;  /* 0x02100000292c3984 */ /* 0x000e680000000c00 */
[----:B-1----:R-:W-:Y:S01]  /*9a30*/  @P3 STG.E.128 desc[UR60][R50.64], R44 ;  /* 0x0000002c32003986 */ /* 0x002fe2000c101d3c */
        /* <DEDUP_REMOVED lines=14> */
[----:B-1----:R1:W-:Y:S02]  /*9b20*/  @P3 STG.E.128 desc[UR60][R50.64+0x140], R44 ;  /* 0x0001402c32003986 */ /* 0x0023e4000c101d3c */
.L_x_547:
[----:B------:R-:W-:Y:S05]  /*9b30*/  BSYNC B1 ;  /* 0x0000000000017941 */ /* 0x000fea0003800000 */
.L_x_546:
[----:B------:R-:W-:-:S13]  /*9b40*/  ISETP.GE.AND P3, PT, R222, R43, PT ;  /* 0x0000002bde00720c */ /* 0x000fda0003f66270 */
[----:B------:R-:W-:Y:S05]  /*9b50*/  @P3 BRA `(.L_x_491) ;  /* 0x0000000000483947 */ /* 0x000fea0003800000 */
[----:B------:R-:W-:-:S13]  /*9b60*/  ISETP.NE.AND P3, PT, R31, RZ, PT ;  /* 0x000000ff1f00720c */ /* 0x000fda0003f65270 */
[----:B-1----:R-:W1:Y:S04]  /*9b70*/  @P3 LDS.128 R44, [R41+0x23000] ;  /* 0x02300000292c3984 */ /* 0x002e680000000c00 */
        /* <DEDUP_REMOVED lines=16> */
.L_x_491:
[----:B------:R-:W-:Y:S05]  /*9c80*/  BSYNC B0 ;  /* 0x0000000000007941 */ /* 0x000fea0003800000 */
.L_x_457:
[----:B01234-:R-:W0:Y:S01]  /*9c90*/  S2R R44, SR_TID.X ;  /* 0x00000000002c7919 */ /* 0x01fe220000002100 */
[----:B------:R-:W-:Y:S01]  /*9ca0*/  @!PT LDS RZ, [RZ] ;  /* 0x00000000fffff984 */ /* 0x000fe20000000800 */
[----:B------:R-:W-:Y:S01]  /*9cb0*/  @!PT LDS RZ, [RZ] ;  /* 0x00000000fffff984 */ /* 0x000fe20000000800 */
[----:B------:R-:W-:Y:S01]  /*9cc0*/  @!PT LDS RZ, [RZ] ;  /* 0x00000000fffff984 */ /* 0x000fe20000000800 */
[----:B------:R-:W-:Y:S01]  /*9cd0*/  @!PT LDS RZ, [RZ] ;  /* 0x00000000fffff984 */ /* 0x000fe20000000800 */
[----:B------:R1:W-:Y:S06]  /*9ce0*/  MEMBAR.ALL.CTA ;  /* 0x0000000000007992 */ /* 0x0003ec0000008000 */
[----:B-1----:R-:W1:Y:S01]  /*9cf0*/  FENCE.VIEW.ASYNC.S ;  /* 0x00000000000073c6 */ /* 0x002e620000000000 */
[----:B------:R-:W-:Y:S05]  /*9d00*/  WARPSYNC.ALL ;  /* 0x0000000000007948 */ /* 0x000fea0003800000 */
[----:B------:R-:W-:Y:S01]  /*9d10*/  BSSY B0, `(.L_x_548) ;  /* 0x0000009000007945 */ /* 0x000fe20003800000 */
[----:B0-----:R-:W-:Y:S01]  /*9d20*/  LOP3.LUT R44, R44, 0x7f, RZ, 0xc0, !PT ;  /* 0x0000007f2c2c7812 */ /* 0x001fe200078ec0ff */
[----:B-1----:R0:W-:Y:S03]  /*9d30*/  BAR.SYNC.DEFER_BLOCKING R156, 0x80 ;  /* 0x0002009c0000751d */ /* 0x0021e60000010000 */
[----:B------:R-:W-:-:S13]  /*9d40*/  ISETP.NE.AND P3, PT, R44, RZ, PT ;  /* 0x000000ff2c00720c */ /* 0x000fda0003f65270 */
[----:B------:R-:W-:-:S05]  /*9d50*/  @!P3 VIADD R44, R100, 0x368a0 ;  /* 0x000368a0642cb836 */ /* 0x000fca0000000000 */
[----:B------:R-:W-:-:S04]  /*9d60*/  @!P3 PRMT R44, RZ, 0x654, R44 ;  /* 0x00000654ff2cb816 */ /* 0x000fc8000000002c */
[----:B------:R0:W-:Y:S01]  /*9d70*/  @!P3 SYNCS.ARRIVE.TRANS64.RED.A1T0 RZ, [R44+URZ], RZ ;  /* 0x000000ff2cffb9a7 */ /* 0x0001e2000810043f */
[----:B------:R-:W-:Y:S05]  /*9d80*/  @!P2 BRA `(.L_x_549) ;  /* 0x000000000004a947 */ /* 0x000fea0003800000 */
[----:B------:R-:W-:Y:S01]  /*9d90*/  BPT.TRAP 0x1 ;  /* 0x000000040000795c */ /* 0x000fe20000300000 */
.L_x_549:
[----:B------:R-:W-:Y:S05]  /*9da0*/  BSYNC B0 ;  /* 0x0000000000007941 */ /* 0x000fea0003800000 */
.L_x_548:
[----:B------:R-:W1:Y:S01]  /*9db0*/  SYNCS.PHASECHK.TRANS64.TRYWAIT P2, [R100+URZ+0x368b0], R101 ;  /* 0x0368b065640075a7 */ /* 0x000e62000804017f */
[----:B------:R-:W-:Y:S01]  /*9dc0*/  ULDC.64 UR4, c[0x0][0x308] ;  /* 0x0000c20000047ab9 */ /* 0x000fe20000000a00 */
[----:B------:R-:W-:Y:S01]  /*9dd0*/  ULDC.64 UR6, c[0x0][0x318] ;  /* 0x0000c60000067ab9 */ /* 0x000fe20000000a00 */
[----:B0-----:R-:W-:Y:S01]  /*9de0*/  IMAD.U32 R44, RZ, RZ, UR4 ;  /* 0x00000004ff2c7e24 */ /* 0x001fe2000f8e00ff */
[----:B------:R-:W-:Y:S01]  /*9df0*/  MOV R46, UR6 ;  /* 0x00000006002e7c02 */ /* 0x000fe20008000f00 */
[----:B------:R-:W-:Y:S01]  /*9e00*/  IMAD.U32 R45, RZ, RZ, UR7 ;  /* 0x00000007ff2d7e24 */ /* 0x000fe2000f8e00ff */
[----:B------:R-:W-:Y:S02]  /*9e10*/  BSSY B0, `(.L_x_550) ;  /* 0x0000007000007945 */ /* 0x000fe40003800000 */
[----:B------:R0:W-:Y:S04]  /*9e20*/  STL [R1+0x4], R44 ;  /* 0x0000042c01007387 */ /* 0x0001e80000100800 */
[----:B------:R2:W-:Y:S01]  /*9e30*/  STL [R1+0xc], R46 ;  /* 0x00000c2e01007387 */ /* 0x0005e20000100800 */
[----:B0-----:R-:W-:-:S05]  /*9e40*/  IMAD.U32 R44, RZ, RZ, UR5 ;  /* 0x00000005ff2c7e24 */ /* 0x001fca000f8e00ff */
[----:B------:R2:W-:Y:S04]  /*9e50*/  STL [R1], R44 ;  /* 0x0000002c01007387 */ /* 0x0005e80000100800 */
[----:B------:R2:W-:Y:S02]  /*9e60*/  STL [R1+0x8], R45 ;  /* 0x0000082d01007387 */ /* 0x0005e40000100800 */
[----:B-12---:R-:W-:Y:S05]  /*9e70*/  @!P2 BRA `(.L_x_551) ;  /* 0x000001a80004a947 */ /* 0x006fea0003800000 */
.L_x_765:
[----:B------:R-:W-:Y:S05]  /*9e80*/  BSYNC B0 ;  /* 0x0000000000007941 */ /* 0x000fea0003800000 */
.L_x_550:
[----:B------:R1:W5:Y:S04]  /*9e90*/  LDL R55, [R1+0xc] ;  /* 0x00000c0001377983 */ /* 0x0003680000100800 */
[----:B------:R1:W5:Y:S04]  /*9ea0*/  LDL R54, [R1+0x8] ;  /* 0x0000080001367983 */ /* 0x0003680000100800 */
[----:B------:R1:W5:Y:S04]  /*9eb0*/  LDL R53, [R1+0x4] ;  /* 0x0000040001357983 */ /* 0x0003680000100800 */
[----:B------:R1:W5:Y:S01]  /*9ec0*/  LDL R52, [R1] ;  /* 0x0000000001347983 */ /* 0x0003620000100800 */
[----:B------:R-:W-:Y:S01]  /*9ed0*/  ISETP.GE.AND P2, PT, R19, R43, PT ;  /* 0x0000002b1300720c */ /* 0x000fe20003f46270 */
[----:B------:R-:W-:Y:S01]  /*9ee0*/  BSSY B0, `(.L_x_552) ;  /* 0x0000022000007945 */ /* 0x000fe20003800000 */
[----:B------:R-:W-:-:S11]  /*9ef0*/  IMAD.WIDE R48, R25, 0x70, R122 ;  /* 0x0000007019307825 */ /* 0x000fd600078e027a */
[----:B-1----:R-:W-:Y:S05]  /*9f00*/  @P2 BRA `(.L_x_553) ;  /* 0x00000000007c2947 */ /* 0x002fea0003800000 */
[----:B-----5:R-:W-:Y:S01]  /*9f10*/  R2UR UR7, R55 ;  /* 0x00000000370772ca */ /* 0x020fe200000e0000 */
[----:B------:R-:W-:Y:S01]  /*9f20*/  IMAD.MOV.U32 R45, RZ, RZ, R40 ;  /* 0x000000ffff2d7224 */ /* 0x000fe200078e0028 */
[----:B------:R-:W-:Y:S02]  /*9f30*/  R2UR UR4, R54 ;  /* 0x00000000360472ca */ /* 0x000fe400000e0000 */
[----:B------:R-:W-:Y:S02]  /*9f40*/  R2UR UR6, R53 ;  /* 0x00000000350672ca */ /* 0x000fe400000e0000 */
[----:B------:R-:W-:Y:S02]  /*9f50*/  MOV R44, R118 ;  /* 0x00000076002c7202 */ /* 0x000fe40000000f00 */
[----:B------:R-:W-:-:S05]  /*9f60*/  R2UR UR5, R52 ;  /* 0x00000000340572ca */ /* 0x000fca00000e0000 */
[----:B------:R-:W-:Y:S02]  /*9f70*/  IMAD R47, R49, UR7, RZ ;  /* 0x00000007312f7c24 */ /* 0x000fe4000f8e02ff */
[----:B------:R-:W-:-:S04]  /*9f80*/  IMAD.WIDE.U32 R44, R48, UR7, R44 ;  /* 0x00000007302c7c25 */ /* 0x000fc8000f8e002c */
[----:B------:R-:W-:Y:S01]  /*9f90*/  IMAD R47, R48, UR4, R47 ;  /* 0x00000004302f7c24 */ /* 0x000fe2000f8e022f */
[----:B------:R-:W-:Y:S01]  /*9fa0*/  LEA R50, P2, R44, UR6, 0x1 ;  /* 0x000000062c327c11 */ /* 0x000fe2000f8408ff */
[----:B------:R-:W-:Y:S02]  /*9fb0*/  ULDC UR4, c[0x0][0x2e4] ;  /* 0x0000b90000047ab9 */ /* 0x000fe40000000800 */
[----:B------:R-:W-:-:S05]  /*9fc0*/  IMAD.IADD R45, R45, 0x1, R47 ;  /* 0x000000012d2d7824 */ /* 0x000fca00078e022f */
[----:B------:R-:W-:Y:S02]  /*9fd0*/  LEA.HI.X R51, R44, UR5, R45, 0x1, P2 ;  /* 0x000000052c337c11 */ /* 0x000fe400090f0c2d */
[----:B------:R-:W-:-:S13]  /*9fe0*/  ISETP.GE.AND P2, PT, R22, UR4, PT ;  /* 0x0000000416007c0c */ /* 0x000fda000bf46270 */
[----:B------:R-:W1:Y:S04]  /*9ff0*/  @!P2 LDS.128 R44, [R41] ;  /* 0x00000000292ca984 */ /* 0x000e680000000c00 */
[----:B-1----:R-:W-:Y:S01]  /*a000*/  @!P2 STG.E.128 desc[UR60][R50.64], R44 ;  /* 0x0000002c3200a986 */ /* 0x002fe2000c101d3c */
[----:B------:R-:W-:-:S13]  /*a010*/  ISETP.GE.AND P2, PT, R204, UR4, PT ;  /* 0x00000004cc007c0c */ /* 0x000fda000bf46270 */
[----:B------:R-:W1:Y:S04]  /*a020*/  @!P2 LDS.128 R44, [R42] ;  /* 0x000000002a2ca984 */ /* 0x000e680000000c00 */
[----:B-1----:R-:W-:Y:S01]  /*a030*/  @!P2 STG.E.128 desc[UR60][R50.64+0x40], R44 ;  /* 0x0000402c3200a986 */ /* 0x002fe2000c101d3c */
[----:B------:R-:W-:-:S13]  /*a040*/  ISETP.GE.AND P2, PT, R205, UR4, PT ;  /* 0x00000004cd007c0c */ /* 0x000fda000bf46270 */
[----:B------:R-:W1:Y:S04]  /*a050*/  @!P2 LDS.128 R44, [R41+0x3800] ;  /* 0x00380000292ca984 */ /* 0x000e680000000c00 */
        /* <DEDUP_REMOVED lines=9> */
[----:B-1----:R1:W-:Y:S02]  /*a0f0*/  @!P2 STG.E.128 desc[UR60][R50.64+0x140], R44 ;  /* 0x0001402c3200a986 */ /* 0x0023e4000c101d3c */
.L_x_553:
[----:B------:R-:W-:Y:S05]  /*a100*/  BSYNC B0 ;  /* 0x0000000000007941 */ /* 0x000fea0003800000 */
.L_x_552:
[----:B------:R-:W-:Y:S01]  /*a110*/  ISETP.GE.AND P2, PT, R222, R43, PT ;  /* 0x0000002bde00720c */ /* 0x000fe20003f46270 */
[----:B------:R-:W-:-:S12]  /*a120*/  BSSY B0, `(.L_x_554) ;  /* 0x0000023000007945 */ /* 0x000fd80003800000 */
[----:B------:R-:W-:Y:S05]  /*a130*/  @P2 BRA `(.L_x_555) ;  /* 0x0000000000842947 */ /* 0x000fea0003800000 */
[----:B-----5:R-:W-:Y:S01]  /*a140*/  R2UR UR7, R55 ;  /* 0x00000000370772ca */ /* 0x020fe200000e0000 */
[----:B-1----:R-:W-:Y:S01]  /*a150*/  IMAD.MOV.U32 R44, RZ, RZ, R118 ;  /* 0x000000ffff2c7224 */ /* 0x002fe200078e0076 */
[----:B------:R-:W-:Y:S01]  /*a160*/  R2UR UR4, R54 ;  /* 0x00000000360472ca */ /* 0x000fe200000e0000 */
[----:B------:R-:W-:Y:S01]  /*a170*/  IMAD.MOV.U32 R45, RZ, RZ, R40 ;  /* 0x000000ffff2d7224 */ /* 0x000fe200078e0028 */
[----:B------:R-:W-:Y:S02]  /*a180*/  IADD3 R43, P2, R48, 0x40, RZ ;  /* 0x00000040302b7810 */ /* 0x000fe40007f5e0ff */
[----:B------:R-:W-:Y:S02]  /*a190*/  R2UR UR6, R53 ;  /* 0x00000000350672ca */ /* 0x000fe400000e0000 */
[----:B------:R-:W-:Y:S02]  /*a1a0*/  IADD3.X R48, RZ, R49, RZ, P2, !PT ;  /* 0x00000031ff307210 */ /* 0x000fe400017fe4ff */
[----:B------:R-:W-:-:S03]  /*a1b0*/  R2UR UR5, R52 ;  /* 0x00000000340572ca */ /* 0x000fc600000e0000 */
[----:B------:R-:W-:Y:S02]  /*a1c0*/  IMAD R48, R48, UR7, RZ ;  /* 0x0000000730307c24 */ /* 0x000fe4000f8e02ff */
[----:B------:R-:W-:-:S04]  /*a1d0*/  IMAD.WIDE.U32 R44, R43, UR7, R44 ;  /* 0x000000072b2c7c25 */ /* 0x000fc8000f8e002c */
[----:B------:R-:W-:Y:S01]  /*a1e0*/  IMAD R43, R43, UR4, R48 ;  /* 0x000000042b2b7c24 */ /* 0x000fe2000f8e0230 */
[----:B------:R-:W-:Y:S01]  /*a1f0*/  LEA R48, P2, R44, UR6, 0x1 ;  /* 0x000000062c307c11 */ /* 0x000fe2000f8408ff */
[----:B------:R-:W-:-:S03]  /*a200*/  ULDC UR4, c[0x0][0x2e4] ;  /* 0x0000b90000047ab9 */ /* 0x000fc60000000800 */
[----:B------:R-:W-:-:S04]  /*a210*/  IADD3 R43, R45, R43, RZ ;  /* 0x0000002b2d2b7210 */ /* 0x000fc80007ffe0ff */
[----:B------:R-:W-:Y:S02]  /*a220*/  LEA.HI.X R49, R44, UR5, R43, 0x1, P2 ;  /* 0x000000052c317c11 */ /* 0x000fe400090f0c2b */
        /* <DEDUP_REMOVED lines=18> */
.L_x_555:
[----:B------:R-:W-:Y:S05]  /*a350*/  BSYNC B0 ;  /* 0x0000000000007941 */ /* 0x000fea0003800000 */
.L_x_554:
[----:B------:R-:W-:Y:S01]  /*a360*/  @!PT LDS RZ, [RZ] ;  /* 0x00000000fffff984 */ /* 0x000fe20000000800 */
[----:B------:R-:W-:Y:S01]  /*a370*/  @!PT LDS RZ, [RZ] ;  /* 0x00000000fffff984 */ /* 0x000fe20000000800 */
[----:B------:R-:W-:Y:S01]  /*a380*/  @!PT LDS RZ, [RZ] ;  /* 0x00000000fffff984 */ /* 0x000fe20000000800 */
[----:B------:R-:W-:Y:S01]  /*a390*/  @!PT LDS RZ, [RZ] ;  /* 0x00000000fffff984 */ /* 0x000fe20000000800 */
[----:B------:R3:W-:Y:S06]  /*a3a0*/  MEMBAR.ALL.CTA ;  /* 0x0000000000007992 */ /* 0x0007ec0000008000 */
[----:B---3--:R-:W3:Y:S01]  /*a3b0*/  FENCE.VIEW.ASYNC.S ;  /* 0x00000000000073c6 */ /* 0x008ee20000000000 */
[----:B0-----:R-:W-:Y:S01]  /*a3c0*/  @!P3 VIADD R100, R100, 0x368c0 ;  /* 0x000368c06464b836 */ /* 0x001fe20000000000 */
[----:B---3--:R0:W-:Y:S01]  /*a3d0*/  BAR.SYNC.DEFER_BLOCKING R156, 0x80 ;  /* 0x0002009c0000751d */ /* 0x0081e20000010000 */
[----:B------:R-:W-:Y:S01]  /*a3e0*/  ISETP.NE.AND P4, PT, R103, RZ, PT ;  /* 0x000000ff6700720c */ /* 0x000fe20003f85270 */
[----:B------:R-:W-:-:S02]  /*a3f0*/  VIADD R18, R18, 0x1 ;  /* 0x0000000112127836 */ /* 0x000fc40000000000 */
[----:B------:R-:W-:Y:S02]  /*a400*/  @!P3 PRMT R100, RZ, 0x654, R100 ;  /* 0x00000654ff64b816 */ /* 0x000fe40000000064 */
[----:B------:R-:W-:Y:S02]  /*a410*/  PLOP3.LUT P2, PT, PT, PT, PT, 0x8, 0x0 ;  /* 0x000000000000781c */ /* 0x000fe40003f4e170 */
[----:B------:R0:W-:Y:S01]  /*a420*/  @!P3 SYNCS.ARRIVE.TRANS64.RED.A1T0 RZ, [R100+URZ], RZ ;  /* 0x000000ff64ffb9a7 */ /* 0x0001e2000810043f */
[----:B------:R-:W-:-:S04]  /*a430*/  ISETP.NE.AND P3, PT, R18, 0x2, PT ;  /* 0x000000021200780c */ /* 0x000fc80003f65270 */
[----:B------:R-:W-:Y:S02]  /*a440*/  SEL R41, RZ, 0x1, P3 ;  /* 0x00000001ff297807 */ /* 0x000fe40001800000 */
[----:B------:R-:W-:Y:S02]  /*a450*/  SEL R18, R18, RZ, P3 ;  /* 0x000000ff12127207 */ /* 0x000fe40001800000 */
[----:B------:R-:W-:Y:S01]  /*a460*/  LOP3.LUT R206, R206, R41, RZ, 0x3c, !PT ;  /* 0x00000029cece7212 */ /* 0x000fe200078e3cff */
[----:B0-----:R-:W-:Y:S06]  /*a470*/  @P4 BRA `(.L_x_556) ;  /* 0xffffff8000a04947 */ /* 0x001fec000383ffff */
.L_x_452:
[----:B------:R-:W-:Y:S01]  /*a480*/  BSSY B0, `(.L_x_557) ;  /* 0x000003a000007945 */ /* 0x000fe20003800000 */
[----:B------:R-:W-:Y:S01]  /*a490*/  ISETP.GE.AND P1, PT, R153, 0x1, PT ;  /* 0x000000019900780c */ /* 0x000fe20003f26270 */
[----:B------:R-:W-:Y:S01]  /*a4a0*/  IMAD.MOV.U32 R3, RZ, RZ, RZ ;  /* 0x000000ffff037224 */ /* 0x000fe200078e00ff */
[----:B------:R-:W-:Y:S02]  /*a4b0*/  PLOP3.LUT P0, PT, PT, PT, PT, 0x80, 0x0 ;  /* 0x000000000000781c */ /* 0x000fe40003f0f070 */
[----:B------:R-:W-:Y:S02]  /*a4c0*/  CS2R R118, SRZ ;  /* 0x0000000000767805 */ /* 0x000fe4000001ff00 */
[----:B------:R-:W-:Y:S02]  /*a4d0*/  MOV R0, RZ ;  /* 0x000000ff00007202 */ /* 0x000fe40000000f00 */
[----:B------:R-:W-:Y:S02]  /*a4e0*/  CS2R R116, SRZ ;  /* 0x0000000000747805 */ /* 0x000fe4000001ff00 */
[----:B------:R-:W-:-:S02]  /*a4f0*/  CS2R R114, SRZ ;  /* 0x0000000000727805 */ /* 0x000fc4000001ff00 */
[----:B------:R-:W-:Y:S02]  /*a500*/  CS2R R112, SRZ ;  /* 0x0000000000707805 */ /* 0x000fe4000001ff00 */
[----:B------:R-:W-:Y:S01]  /*a510*/  CS2R R106, SRZ ;  /* 0x00000000006a7805 */ /* 0x000fe2000001ff00 */
[----:B------:R-:W-:Y:S01]  /*a520*/  IMAD.MOV.U32 R110, RZ, RZ, RZ ;  /* 0x000000ffff6e7224 */ /* 0x000fe200078e00ff */
[----:B------:R-:W-:Y:S02]  /*a530*/  CS2R R108, SRZ ;  /* 0x00000000006c7805 */ /* 0x000fe4000001ff00 */
[----:B-----5:R-:W-:Y:S02]  /*a540*/  CS2R R54, SRZ ;  /* 0x0000000000367805 */ /* 0x020fe4000001ff00 */
[----:B------:R-:W-:Y:S02]  /*a550*/  CS2R R104, SRZ ;  /* 0x0000000000687805 */ /* 0x000fe4000001ff00 */
[----:B------:R-:W-:-:S02]  /*a560*/  MOV R103, RZ ;  /* 0x000000ff00677202 */ /* 0x000fc40000000f00 */
[----:B------:R-:W-:Y:S02]  /*a570*/  CS2R R98, SRZ ;  /* 0x0000000000627805 */ /* 0x000fe4000001ff00 */
[----:B------:R-:W-:Y:S02]  /*a580*/  CS2R R100, SRZ ;  /* 0x0000000000647805 */ /* 0x000fe4000001ff00 */
[----:B------:R-:W-:Y:S01]  /*a590*/  CS2R R96, SRZ ;  /* 0x0000000000607805 */ /* 0x000fe2000001ff00 */
[----:B------:R-:W-:Y:S01]  /*a5a0*/  IMAD.MOV.U32 R95, RZ, RZ, RZ ;  /* 0x000000ffff5f7224 */ /* 0x000fe200078e00ff */
        /* <DEDUP_REMOVED lines=8> */
[----:B------:R-:W-:Y:S02]  /*a630*/  MOV R79, RZ ;  /* 0x000000ff004f7202 */ /* 0x000fe40000000f00 */
        /* <DEDUP_REMOVED lines=13> */
[----:B-1----:R-:W-:Y:S02]  /*a710*/  CS2R R50, SRZ ;  /* 0x0000000000327805 */ /* 0x002fe4000001ff00 */
[----:B------:R-:W-:Y:S02]  /*a720*/  CS2R R52, SRZ ;  /* 0x0000000000347805 */ /* 0x000fe4000001ff00 */
[----:B--2---:R-:W-:Y:S02]  /*a730*/  CS2R R48, SRZ ;  /* 0x0000000000307805 */ /* 0x004fe4000001ff00 */
        /* <DEDUP_REMOVED lines=8> */
[----:B------:R-:W-:Y:S01]  /*a7c0*/  CS2R R134, SRZ ;  /* 0x0000000000867805 */ /* 0x000fe2000001ff00 */
[----:B------:R-:W-:Y:S01]  /*a7d0*/  IMAD.MOV.U32 R6, RZ, RZ, RZ ;  /* 0x000000ffff067224 */ /* 0x000fe200078e00ff */
[----:B------:R-:W-:Y:S01]  /*a7e0*/  CS2R R28, SRZ ;  /* 0x00000000001c7805 */ /* 0x000fe2000001ff00 */
[----:B------:R-:W-:Y:S06]  /*a7f0*/  @P2 BRA `(.L_x_558) ;  /* 0x0000000000082947 */ /* 0x000fec0003800000 */
[----:B------:R-:W0:Y:S02]  /*a800*/  FENCE.VIEW.ASYNC.G ;  /* 0x00000000000073c6 */ /* 0x000e240000000100 */
[----:B0-----:R-:W-:Y:S06]  /*a810*/  BAR.ARV 0xc, 0x120 ;  /* 0x0304800000007b1d */ /* 0x001fec0000002000 */
.L_x_558:
[----:B------:R-:W-:Y:S05]  /*a820*/  BSYNC B0 ;  /* 0x0000000000007941 */ /* 0x000fea0003800000 */
.L_x_557:
[----:B------:R-:W-:Y:S01]  /*a830*/  CS2R R24, SRZ ;  /* 0x0000000000187805 */ /* 0x000fe2000001ff00 */
[----:B------:R-:W-:Y:S06]  /*a840*/  @!P1 BRA `(.L_x_559) ;  /* 0x0000011800f49947 */ /* 0x000fec0003800000 */
[----:B------:R-:W2:Y:S04]  /*a850*/  LDL R4, [R1+0x50] ;  /* 0x0000500001047983 */ /* 0x000ea80000100800 */
[----:B------:R-:W0:Y:S02]  /*a860*/  SHFL.IDX PT, R0, R236, RZ, 0x1f ;  /* 0x00001fffec007589 */ /* 0x000e2400000e0000 */
[----:B0-----:R-:W-:-:S04]  /*a870*/  LEA.HI R3, R0, R0, RZ, 0x1 ;  /* 0x0000000000037211 */ /* 0x001fc800078f08ff */
[----:B------:R-:W-:-:S05]  /*a880*/  LOP3.LUT R3, R3, 0x1e, RZ, 0xc0, !PT ;  /* 0x0000001e03037812 */ /* 0x000fca00078ec0ff */
[----:B------:R-:W-:Y:S01]  /*a890*/  IMAD.IADD R3, R0, 0x1, -R3 ;  /* 0x0000000100037824 */ /* 0x000fe200078e0a03 */
[----:B--2---:R-:W-:-:S13]  /*a8a0*/  R2UR UR4, R4 ;  /* 0x00000000040472ca */ /* 0x004fda00000e0000 */
[----:B------:R-:W-:Y:S02]  /*a8b0*/  ULOP3.LUT UP0, URZ, UR4, 0x9f, URZ, 0xc0, !UPT ;  /* 0x0000009f043f7892 */ /* 0x000fe4000f80c03f */
[----:B------:R-:W-:-:S04]  /*a8c0*/  LEA R3, R3, UR4, 0xd ;  /* 0x0000000403037c11 */ /* 0x000fc8000f8e68ff */
[----:B------:R-:W-:Y:S02]  /*a8d0*/  SHF.R.U32.HI R3, RZ, 0x4, R3 ;  /* 0x00000004ff037819 */ /* 0x000fe40000011603 */
[----:B------:R-:W-:Y:S02]  /*a8e0*/  PLOP3.LUT P0, PT, PT, PT, UP0, 0x80, 0x0 ;  /* 0x000000000000781c */ /* 0x000fe40003f0f008 */
[----:B------:R-:W-:-:S11]  /*a8f0*/  LOP3.LUT R36, R3, 0x3fff, RZ, 0xc0, !PT ;  /* 0x00003fff03247812 */ /* 0x000fd600078ec0ff */
        /* <DEDUP_REMOVED lines=16> */
[----:B-1----:R-:W-:Y:S05]  /*aa00*/  CALL.ABS.NOINC R14 ;  /* 0x000000000e007343 */ /* 0x002fea0003c00000 */
.L_x_560:
[----:B------:R-:W-:Y:S02]  /*aa10*/  ULDC UR4, c[0x0][0x3d4] ;  /* 0x0000f50000047ab9 */ /* 0x000fe40000000800 */
[----:B------:R-:W-:-:S13]  /*aa20*/  ISETP.LT.AND P0, PT, RZ, UR4, PT ;  /* 0x00000004ff007c0c */ /* 0x000fda000bf01270 */
[----:B------:R-:W-:Y:S05]  /*aa30*/  @P0 BRA `(.L_x_561) ;  /* 0x00000000003c0947 */ /* 0x000fea0003800000 */
[----:B------:R-:W-:-:S04]  /*aa40*/  LEA.HI R0, R223, R223, RZ, 0x1 ;  /* 0x000000dfdf007211 */ /* 0x000fc800078f08ff */
[----:B------:R-:W-:-:S04]  /*aa50*/  LOP3.LUT R0, R0, 0xfffffffe, RZ, 0xc0, !PT ;  /* 0xfffffffe00007812 */ /* 0x000fc800078ec0ff */
[----:B------:R-:W-:-:S04]  /*aa60*/  IADD3 R0, R223, -R0, RZ ;  /* 0x80000000df007210 */ /* 0x000fc80007ffe0ff */
[----:B------:R-:W-:-:S04]  /*aa70*/  SHF.L.U32 R3, R0, 0x1f, RZ ;  /* 0x0000001f00037819 */ /* 0x000fc800000006ff */
[----:B------:R0:W1:Y:S03]  /*aa80*/  SYNCS.PHASECHK.TRANS64.TRYWAIT P0, [R2+URZ+0x36800], R3 ;  /* 0x03680003020075a7 */ /* 0x000066000800017f */
[----:B-1----:R-:W-:Y:S05]  /*aa90*/  @!P0 NANOSLEEP.SYNCS 0x989680 ;  /* 0x009896800000895d */ /* 0x002fea0003900000 */
[----:B------:R-:W1:Y:S01]  /*aaa0*/  @!P0 SYNCS.PHASECHK.TRANS64 P0, [R2+URZ+0x36800], R3 ;  /* 0x03680003020085a7 */ /* 0x000e62000800007f */
[----:B------:R-:W-:Y:S04]  /*aab0*/  BSSY B0, `(.L_x_562) ;  /* 0x0000006000007945 */ /* 0x000fe80003800000 */
[----:B-1----:R-:W-:Y:S05]  /*aac0*/  @P0 BRA `(.L_x_563) ;  /* 0x0000000000100947 */ /* 0x002fea0003800000 */
.L_x_564:
[----:B-1----:R1:W2:Y:S02]  /*aad0*/  SYNCS.PHASECHK.TRANS64.TRYWAIT P0, [R2+URZ+0x36800], R3 ;  /* 0x03680003020075a7 */ /* 0x0022a4000800017f */
[----:B--2---:R-:W-:Y:S05]  /*aae0*/  @!P0 NANOSLEEP.SYNCS 0x989680 ;  /* 0x009896800000895d */ /* 0x004fea0003900000 */
[----:B------:R-:W2:Y:S02]  /*aaf0*/  @!P0 SYNCS.PHASECHK.TRANS64 P0, [R2+URZ+0x36800], R3 ;  /* 0x03680003020085a7 */ /* 0x000ea4000800007f */
[----:B--2---:R-:W-:Y:S05]  /*ab00*/  @!P0 BRA `(.L_x_564) ;  /* 0xfffffffc00f08947 */ /* 0x004fea000383ffff */
.L_x_563:
[----:B------:R-:W-:Y:S05]  /*ab10*/  BSYNC B0 ;  /* 0x0000000000007941 */ /* 0x000fea0003800000 */
.L_x_562:
[----:B------:R-:W-:Y:S05]  /*ab20*/  BRA `(.L_x_565) ;  /* 0x0000005800087947 */ /* 0x000fea0003800000 */
.L_x_561:
[----:B------:R-:W2:Y:S01]  /*ab30*/  LDL R0, [R1+0x50] ;  /* 0x0000500001007983 */ /* 0x000ea20000100800 */
[----:B------:R-:W-:Y:S01]  /*ab40*/  ULDC.64 UR4, c[0x0][0x3d8] ;  /* 0x0000f60000047ab9 */ /* 0x000fe20000000a00 */
[----:B------:R-:W-:Y:S01]  /*ab50*/  ULDC.64 UR6, c[0x0][0x3e8] ;  /* 0x0000fa0000067ab9 */ /* 0x000fe20000000a00 */
[C---:B------:R-:W-:Y:S01]  /*ab60*/  IMAD.WIDE.U32 R4, R147.reuse, UR4, RZ ;  /* 0x0000000493047c25 */ /* 0x040fe2000f8e00ff */
[----:B------:R-:W-:Y:S02]  /*ab70*/  SHF.R.S32.HI R8, RZ, 0x1f, R16 ;  /* 0x0000001fff087819 */ /* 0x000fe40000011410 */
[----:B------:R-:W-:Y:S01]  /*ab80*/  SHF.R.S32.HI R10, RZ, 0x1f, R22 ;  /* 0x0000001fff0a7819 */ /* 0x000fe20000011416 */
[----:B------:R-:W-:Y:S01]  /*ab90*/  IMAD.WIDE.U32 R40, R147, UR6, RZ ;  /* 0x0000000693287c25 */ /* 0x000fe2000f8e00ff */
[----:B--2---:R-:W-:Y:S02]  /*aba0*/  R2UR UR8, R0 ;  /* 0x00000000000872ca */ /* 0x004fe400000e0000 */
[----:B------:R-:W-:-:S05]  /*abb0*/  SHF.R.S32.HI R0, RZ, 0x1f, R147 ;  /* 0x0000001fff007819 */ /* 0x000fca0000011493 */
[C---:B------:R-:W-:Y:S02]  /*abc0*/  IMAD R6, R0.reuse, UR4, RZ ;  /* 0x0000000400067c24 */ /* 0x040fe4000f8e02ff */
[----:B------:R-:W-:Y:S02]  /*abd0*/  IMAD R0, R0, UR6, RZ ;  /* 0x0000000600007c24 */ /* 0x000fe4000f8e02ff */
[C---:B------:R-:W-:Y:S01]  /*abe0*/  IMAD R11, R147.reuse, UR5, R6 ;  /* 0x00000005930b7c24 */ /* 0x040fe2000f8e0206 */
[----:B------:R-:W-:Y:S01]  /*abf0*/  ULDC.64 UR4, c[0x0][0x3c8] ;  /* 0x0000f20000047ab9 */ /* 0x000fe20000000a00 */
[----:B------:R-:W-:Y:S01]  /*ac00*/  IMAD R9, R147, UR7, R0 ;  /* 0x0000000793097c24 */ /* 0x000fe2000f8e0200 */
[----:B------:R-:W-:Y:S01]  /*ac10*/  IADD3 R0, P0, R16, R4, RZ ;  /* 0x0000000410007210 */ /* 0x000fe20007f1e0ff */
[----:B------:R-:W-:Y:S01]  /*ac20*/  IMAD.IADD R11, R11, 0x1, R5 ;  /* 0x000000010b0b7824 */ /* 0x000fe200078e0205 */
[----:B------:R-:W-:Y:S01]  /*ac30*/  ULOP3.LUT UP0, URZ, UR8, 0x3ff, URZ, 0xc0, !UPT ;  /* 0x000003ff083f7892 */ /* 0x000fe2000f80c03f */
[----:B------:R-:W-:Y:S01]  /*ac40*/  LEA R37, P1, R4, UR4, 0x1 ;  /* 0x0000000404257c11 */ /* 0x000fe2000f8208ff */
[----:B------:R-:W-:Y:S01]  /*ac50*/  ULDC.64 UR6, c[0x0][0x3e0] ;  /* 0x0000f80000067ab9 */ /* 0x000fe20000000a00 */
[----:B------:R-:W-:Y:S01]  /*ac60*/  IMAD.X R3, R8, 0x1, R11, P0 ;  /* 0x0000000108037824 */ /* 0x000fe200000e060b */
[----:B------:R-:W-:-:S02]  /*ac70*/  LEA R24, P2, R0, UR4, 0x1 ;  /* 0x0000000400187c11 */ /* 0x000fc4000f8408ff */
[--C-:B------:R-:W-:Y:S02]  /*ac80*/  LEA.HI.X R39, R4, UR5, R11.reuse, 0x1, P1 ;  /* 0x0000000504277c11 */ /* 0x100fe400088f0c0b */
[----:B------:R-:W-:Y:S02]  /*ac90*/  PLOP3.LUT P1, PT, PT, PT, UP0, 0x80, 0x0 ;  /* 0x000000000000781c */ /* 0x000fe40003f2f008 */
[----:B------:R-:W-:Y:S02]  /*aca0*/  IADD3 R5, P0, R22, R4, RZ ;  /* 0x0000000416057210 */ /* 0x000fe40007f1e0ff */
[----:B------:R-:W-:Y:S02]  /*acb0*/  IADD3 R6, P4, R16, R40, RZ ;  /* 0x0000002810067210 */ /* 0x000fe40007f9e0ff */
[----:B------:R-:W-:Y:S01]  /*acc0*/  IADD3 R9, R9, R41, RZ ;  /* 0x0000002909097210 */ /* 0x000fe20007ffe0ff */
[----:B------:R-:W-:Y:S01]  /*acd0*/  IMAD.X R4, R10, 0x1, R11, P0 ;  /* 0x000000010a047824 */ /* 0x000fe200000e060b */
[----:B------:R-:W-:-:S02]  /*ace0*/  LEA.HI.X R25, R0, UR5, R3, 0x1, P2 ;  /* 0x0000000500197c11 */ /* 0x000fc400090f0c03 */
[----:B------:R-:W-:Y:S01]  /*acf0*/  IADD3 R0, P5, R22, R40, RZ ;  /* 0x0000002816007210 */ /* 0x000fe20007fbe0ff */
[----:B------:R-:W-:Y:S01]  /*ad00*/  IMAD.X R7, R8, 0x1, R9, P4 ;  /* 0x0000000108077824 */ /* 0x000fe200020e0609 */
[----:B------:R-:W-:Y:S02]  /*ad10*/  LEA R42, P2, R6, UR6, 0x1 ;  /* 0x00000006062a7c11 */ /* 0x000fe4000f8408ff */
[----:B------:R-:W-:Y:S02]  /*ad20*/  LEA R44, P3, R5, UR4, 0x1 ;  /* 0x00000004052c7c11 */ /* 0x000fe4000f8608ff */
[----:B------:R-:W-:Y:S02]  /*ad30*/  LEA R46, P4, R0, UR6, 0x1 ;  /* 0x00000006002e7c11 */ /* 0x000fe4000f8808ff */
[----:B------:R-:W-:Y:S02]  /*ad40*/  IADD3.X R3, R10, R9, RZ, P5, !PT ;  /* 0x000000090a037210 */ /* 0x000fe40002ffe4ff */
[----:B------:R-:W-:-:S02]  /*ad50*/  LEA R38, P0, R40, UR6, 0x1 ;  /* 0x0000000628267c11 */ /* 0x000fc4000f8008ff */
[----:B------:R-:W-:Y:S02]  /*ad60*/  LEA.HI.X R43, R6, UR7, R7, 0x1, P2 ;  /* 0x00000007062b7c11 */ /* 0x000fe400090f0c07 */
[----:B------:R-:W-:Y:S02]  /*ad70*/  LEA.HI.X R45, R5, UR5, R4, 0x1, P3 ;  /* 0x00000005052d7c11 */ /* 0x000fe400098f0c04 */
[----:B------:R-:W-:Y:S02]  /*ad80*/  LEA.HI.X R47, R0, UR7, R3, 0x1, P4 ;  /* 0x00000007002f7c11 */ /* 0x000fe4000a0f0c03 */
[----:B------:R-:W-:Y:S01]  /*ad90*/  LEA.HI.X R40, R40, UR7, R9, 0x1, P0 ;  /* 0x0000000728287c11 */ /* 0x000fe200080f0c09 */
[----:B------:R-:W-:Y:S06]  /*ada0*/  @!P1 BRA `(.L_x_566) ;  /* 0x0000000000409947 */ /* 0x000fec0003800000 */
[----:B------:R-:W-:Y:S01]  /*adb0*/  MOV R0, 0x0 ;  /* 0x0000000000007802 */ /* 0x000fe20000000f00 */
[----:B------:R-:W-:Y:S01]  /*adc0*/  ULDC.64 UR4, c[0x4][0xa8] ;  /* 0x01002a0000047ab9 */ /* 0x000fe20000000a00 */
[----:B------:R-:W-:Y:S01]  /*add0*/  ULDC.64 UR6, c[0x4][0xb0] ;  /* 0x01002c0000067ab9 */ /* 0x000fe20000000a00 */
[----:B------:R-:W-:Y:S01]  /*ade0*/  IMAD.U32 R4, RZ, RZ, UR4 ;  /* 0x00000004ff047e24 */ /* 0x000fe2000f8e00ff */
[----:B------:R0:W1:Y:S01]  /*adf0*/  LDC.64 R14, c[0x4][R0] ;  /* 0x01000000000e7b82 */ /* 0x0000620000000a00 */
[----:B------:R-:W-:Y:S01]  /*ae00*/  IMAD.U32 R5, RZ, RZ, UR5 ;  /* 0x00000005ff057e24 */ /* 0x000fe2000f8e00ff */
[----:B------:R-:W-:Y:S01]  /*ae10*/  ULDC.64 UR4, c[0x4][0x28] ;  /* 0x01000a0000047ab9 */ /* 0x000fe20000000a00 */
[----:B------:R-:W-:Y:S01]  /*ae20*/  MOV R6, UR6 ;  /* 0x0000000600067c02 */ /* 0x000fe20008000f00 */
[----:B------:R-:W-:Y:S01]  /*ae30*/  IMAD.U32 R7, RZ, RZ, UR7 ;  /* 0x00000007ff077e24 */ /* 0x000fe2000f8e00ff */
[----:B------:R-:W-:Y:S01]  /*ae40*/  MOV R11, UR5 ;  /* 0x00000005000b7c02 */ /* 0x000fe20008000f00 */
[----:B------:R-:W-:Y:S01]  /*ae50*/  IMAD.U32 R10, RZ, RZ, UR4 ;  /* 0x00000004ff0a7e24 */ /* 0x000fe2000f8e00ff */
[----:B------:R-:W-:Y:S01]  /*ae60*/  MOV R13, RZ ;  /* 0x000000ff000d7202 */ /* 0x000fe20000000f00 */
[----:B------:R-:W-:-:S02]  /*ae70*/  IMAD.MOV.U32 R8, RZ, RZ, 0x70 ;  /* 0x00000070ff087424 */ /* 0x000fc400078e00ff */
[----:B0-----:R-:W-:-:S07]  /*ae80*/  IMAD.MOV.U32 R12, RZ, RZ, 0x1 ;  /* 0x00000001ff0c7424 */ /* 0x001fce00078e00ff */
[----:B------:R-:W-:-:S07]  /*ae90*/  LEPC R20, `(.L_x_566) ;  /* 0x000000001014794e */ /* 0x000fce0000000000 */
[----:B-1----:R-:W-:Y:S05]  /*aea0*/  CALL.ABS.NOINC R14 ;  /* 0x000000000e007343 */ /* 0x002fea0003c00000 */
.L_x_566:
[----:B------:R-:W-:Y:S01]  /*aeb0*/  ULDC.U8 UR4, c[0x0][0x3f0] ;  /* 0x0000fc0000047ab9 */ /* 0x000fe20000000000 */
[----:B------:R-:W-:Y:S01]  /*aec0*/  IMAD R0, R149, -0x80, R154 ;  /* 0xffffff8095007824 */ /* 0x000fe200078e029a */
[----:B------:R-:W-:Y:S01]  /*aed0*/  ISETP.NE.AND P0, PT, RZ, UR4, PT ;  /* 0x00000004ff007c0c */ /* 0x000fe2000bf05270 */
[----:B------:R-:W-:Y:S03]  /*aee0*/  BSSY B0, `(.L_x_567) ;  /* 0x000053e000007945 */ /* 0x000fe60003800000 */
[----:B------:R-:W-:-:S09]  /*aef0*/  VIMNMX R0, R0, 0x80, PT ;  /* 0x0000008000007848 */ /* 0x000fd20003fe0100 */
[----:B------:R-:W-:Y:S05]  /*af00*/  @!P0 BRA `(.L_x_568) ;  /* 0x0000002800688947 */ /* 0x000fea0003800000 */
        /* <DEDUP_REMOVED lines=14> */
[----:B------:R-:W-:Y:S06]  /*aff0*/  @P0 BRA `(.L_x_570) ;  /* 0x0000000000900947 */ /* 0x000fec0003800000 */
[C---:B------:R-:W-:Y:S01]  /*b000*/  VIADD R3, R16.reuse, 0x10 ;  /* 0x0000001010037836 */ /* 0x040fe20000000000 */
[----:B------:R-:W-:Y:S01]  /*b010*/  ULDC UR4, c[0x0][0x3d4] ;  /* 0x0000f50000047ab9 */ /* 0x000fe20000000800 */
[C---:B------:R-:W-:Y:S01]  /*b020*/  VIADD R4, R16.reuse, 0x20 ;  /* 0x0000002010047836 */ /* 0x040fe20000000000 */
[C---:B------:R-:W-:Y:S01]  /*b030*/  IADD3 R5, R16.reuse, 0x30, RZ ;  /* 0x0000003010057810 */ /* 0x040fe20007ffe0ff */
[C---:B------:R-:W-:Y:S01]  /*b040*/  VIADD R6, R16.reuse, 0x50 ;  /* 0x0000005010067836 */ /* 0x040fe20000000000 */
[----:B------:R-:W-:Y:S01]  /*b050*/  ISETP.GE.AND P2, PT, R3, UR4, PT ;  /* 0x0000000403007c0c */ /* 0x000fe2000bf46270 */
[C---:B------:R-:W-:Y:S01]  /*b060*/  VIADD R3, R16.reuse, 0x40 ;  /* 0x0000004010037836 */ /* 0x040fe20000000000 */
[----:B------:R-:W-:Y:S02]  /*b070*/  ISETP.GE.AND P1, PT, R16, UR4, PT ;  /* 0x0000000410007c0c */ /* 0x000fe4000bf26270 */
[----:B------:R-:W-:Y:S02]  /*b080*/  CS2R R20, SRZ ;  /* 0x0000000000147805 */ /* 0x000fe4000001ff00 */
[----:B------:R-:W-:-:S02]  /*b090*/  ISETP.GE.AND P3, PT, R4, UR4, PT ;  /* 0x0000000404007c0c */ /* 0x000fc4000bf66270 */
[----:B------:R-:W-:Y:S02]  /*b0a0*/  CS2R R26, SRZ ;  /* 0x00000000001a7805 */ /* 0x000fe4000001ff00 */
[----:B------:R-:W-:Y:S02]  /*b0b0*/  ISETP.GE.AND P4, PT, R5, UR4, PT ;  /* 0x0000000405007c0c */ /* 0x000fe4000bf86270 */
[----:B------:R-:W-:Y:S02]  /*b0c0*/  CS2R R28, SRZ ;  /* 0x00000000001c7805 */ /* 0x000fe4000001ff00 */
[----:B------:R-:W-:Y:S02]  /*b0d0*/  ISETP.GE.AND P5, PT, R3, UR4, PT ;  /* 0x0000000403007c0c */ /* 0x000fe4000bfa6270 */
[----:B------:R-:W-:Y:S02]  /*b0e0*/  CS2R R30, SRZ ;  /* 0x00000000001e7805 */ /* 0x000fe4000001ff00 */
[----:B------:R-:W-:-:S02]  /*b0f0*/  ISETP.GE.AND P6, PT, R6, UR4, PT ;  /* 0x0000000406007c0c */ /* 0x000fc4000bfc6270 */
        /* <DEDUP_REMOVED lines=8> */
[----:B------:R0:W5:Y:S04]  /*b180*/  @!P1 LDG.E.64 R20, desc[UR60][R24.64] ;  /* 0x0000003c18149981 */ /* 0x000168000c1e1b00 */
        /* <DEDUP_REMOVED lines=10> */
[----:B------:R0:W5:Y:S02]  /*b230*/  @!P6 LDG.E.64 R4, desc[UR60][R42.64+0xa0] ;  /* 0x0000a03c2a04e981 */ /* 0x000164000c1e1b00 */
.L_x_570:
[----:B------:R-:W-:Y:S05]  /*b240*/  BSYNC B1 ;  /* 0x0000000000017941 */ /* 0x000fea0003800000 */
.L_x_569:
[----:B0----5:R-:W-:Y:S01]  /*b250*/  MOV R24, R20 ;  /* 0x0000001400187202 */ /* 0x021fe20000000f00 */
[----:B------:R-:W-:Y:S01]  /*b260*/  IMAD.MOV.U32 R41, RZ, RZ, R8 ;  /* 0x000000ffff297224 */ /* 0x000fe200078e0008 */
[--C-:B------:R-:W-:Y:S01]  /*b270*/  SHF.R.U64 R53, R20, 0x10, R21.reuse ;  /* 0x0000001014357819 */ /* 0x100fe20000001215 */
[----:B------:R-:W-:Y:S01]  /*b280*/  IMAD.MOV.U32 R25, RZ, RZ, R21 ;  /* 0x000000ffff197224 */ /* 0x000fe200078e0015 */
[----:B------:R-:W-:Y:S01]  /*b290*/  MOV R20, R10 ;  /* 0x0000000a00147202 */ /* 0x000fe20000000f00 */
[----:B------:R-:W-:Y:S01]  /*b2a0*/  IMAD.MOV.U32 R46, RZ, RZ, R29 ;  /* 0x000000ffff2e7224 */ /* 0x000fe200078e001d */
[----:B------:R-:W-:Y:S01]  /*b2b0*/  SHF.R.U64 R65, R10, 0x10, R11 ;  /* 0x000000100a417819 */ /* 0x000fe2000000120b */
[----:B------:R-:W-:Y:S01]  /*b2c0*/  IMAD.MOV.U32 R42, RZ, RZ, R9 ;  /* 0x000000ffff2a7224 */ /* 0x000fe200078e0009 */
[----:B------:R-:W-:Y:S01]  /*b2d0*/  LOP3.LUT R10, R208, 0x18, R22, 0xf8, !PT ;  /* 0x00000018d00a7812 */ /* 0x000fe200078ef816 */
[----:B------:R-:W-:Y:S01]  /*b2e0*/  UMOV UR4, 0xffffffff ;  /* 0xffffffff00047882 */ /* 0x000fe20000000000 */
[----:B------:R-:W-:Y:S01]  /*b2f0*/  LOP3.LUT P1, RZ, R215, 0x4, RZ, 0xc0, !PT ;  /* 0x00000004d7ff7812 */ /* 0x000fe2000782c0ff */
[----:B------:R-:W-:Y:S01]  /*b300*/  IMAD.MOV.U32 R43, RZ, RZ, R6 ;  /* 0x000000ffff2b7224 */ /* 0x000fe200078e0006 */
[----:B------:R-:W-:Y:S01]  /*b310*/  LOP3.LUT R3, R10, R209, RZ, 0x3c, !PT ;  /* 0x000000d10a037212 */ /* 0x000fe200078e3cff */
[----:B------:R-:W-:Y:S01]  /*b320*/  IMAD.MOV.U32 R48, RZ, RZ, R31 ;  /* 0x000000ffff307224 */ /* 0x000fe200078e001f */
[----:B------:R-:W-:Y:S01]  /*b330*/  SHF.R.U64 R71, R8, 0x10, R9 ;  /* 0x0000001008477819 */ /* 0x000fe20000001209 */
[----:B------:R-:W-:Y:S01]  /*b340*/  IMAD.MOV.U32 R49, RZ, RZ, R32 ;  /* 0x000000ffff317224 */ /* 0x000fe200078e0020 */
[----:B------:R-:W-:Y:S01]  /*b350*/  IADD3 R3, R210, R3, RZ ;  /* 0x00000003d2037210 */ /* 0x000fe20007ffe0ff */
[----:B------:R-:W-:Y:S01]  /*b360*/  IMAD.MOV.U32 R51, RZ, RZ, R34 ;  /* 0x000000ffff337224 */ /* 0x000fe200078e0022 */
[----:B------:R-:W-:Y:S01]  /*b370*/  SHF.R.U32.HI R54, RZ, 0x10, R21 ;  /* 0x00000010ff367819 */ /* 0x000fe20000011615 */
[----:B------:R-:W-:Y:S01]  /*b380*/  IMAD.MOV.U32 R21, RZ, RZ, R26 ;  /* 0x000000ffff157224 */ /* 0x000fe200078e001a */
[----:B------:R-:W-:Y:S01]  /*b390*/  LEA R8, R3, R2, 0x1 ;  /* 0x0000000203087211 */ /* 0x000fe200078e08ff */
[----:B------:R-:W-:Y:S01]  /*b3a0*/  IMAD.MOV.U32 R52, RZ, RZ, R35 ;  /* 0x000000ffff347224 */ /* 0x000fe200078e0023 */
[----:B------:R-:W-:Y:S01]  /*b3b0*/  SHF.R.U64 R55, R26, 0x10, R27 ;  /* 0x000000101a377819 */ /* 0x000fe2000000121b */
[----:B------:R-:W-:Y:S01]  /*b3c0*/  IMAD.MOV.U32 R26, RZ, RZ, R28 ;  /* 0x000000ffff1a7224 */ /* 0x000fe200078e001c */
[----:B------:R-:W-:Y:S01]  /*b3d0*/  MOV R45, R27 ;  /* 0x0000001b002d7202 */ /* 0x000fe20000000f00 */
[----:B------:R-:W-:Y:S01]  /*b3e0*/  IMAD.MOV.U32 R44, RZ, RZ, R7 ;  /* 0x000000ffff2c7224 */ /* 0x000fe200078e0007 */
[----:B------:R-:W-:Y:S01]  /*b3f0*/  SHF.R.U32.HI R72, RZ, 0x10, R9 ;  /* 0x00000010ff487819 */ /* 0x000fe20000011609 */
[C---:B------:R-:W-:Y:S01]  /*b400*/  VIADD R9, R8.reuse, 0x15400 ;  /* 0x0001540008097836 */ /* 0x040fe20000000000 */
[----:B------:R-:W-:Y:S01]  /*b410*/  SHF.R.U32.HI R56, RZ, 0x10, R27 ;  /* 0x00000010ff387819 */ /* 0x000fe2000001161b */
[----:B------:R-:W-:Y:S01]  /*b420*/  VIADD R3, R8, 0x15440 ;  /* 0x0001544008037836 */ /* 0x000fe20000000000 */
[----:B------:R-:W-:Y:S01]  /*b430*/  SHF.R.U64 R57, R28, 0x10, R29 ;  /* 0x000000101c397819 */ /* 0x000fe2000000121d */
[----:B------:R-:W-:Y:S01]  /*b440*/  IMAD.MOV.U32 R27, RZ, RZ, R11 ;  /* 0x000000ffff1b7224 */ /* 0x000fe200078e000b */
[----:B------:R-:W-:Y:S01]  /*b450*/  SHF.R.U32.HI R58, RZ, 0x10, R29 ;  /* 0x00000010ff3a7819 */ /* 0x000fe2000001161d */
[----:B------:R-:W-:Y:S01]  /*b460*/  @P1 VIADD R3, R9, 0xffffffc0 ;  /* 0xffffffc009031836 */ /* 0x000fe20000000000 */
[----:B------:R-:W-:-:S02]  /*b470*/  MOV R50, R33 ;  /* 0x0000002100327202 */ /* 0x000fc40000000f00 */
[----:B------:R-:W-:Y:S01]  /*b480*/  SHF.R.U64 R61, R32, 0x10, R33 ;  /* 0x00000010203d7819 */ /* 0x000fe20000001221 */
[----:B------:R-:W-:Y:S01]  /*b490*/  IMAD.MOV.U32 R32, RZ, RZ, R15 ;  /* 0x000000ffff207224 */ /* 0x000fe200078e000f */
[----:B------:R-:W-:Y:S02]  /*b4a0*/  SHF.R.U32.HI R62, RZ, 0x10, R33 ;  /* 0x00000010ff3e7819 */ /* 0x000fe40000011621 */
[----:B------:R-:W-:Y:S02]  /*b4b0*/  SHF.R.U64 R73, R6, 0x10, R7 ;  /* 0x0000001006497819 */ /* 0x000fe40000001207 */
[----:B------:R-:W-:Y:S02]  /*b4c0*/  MOV R47, R30 ;  /* 0x0000001e002f7202 */ /* 0x000fe40000000f00 */
[--C-:B------:R-:W-:Y:S02]  /*b4d0*/  SHF.R.U64 R59, R30, 0x10, R31.reuse ;  /* 0x000000101e3b7819 */ /* 0x100fe4000000121f */
[----:B------:R-:W-:Y:S01]  /*b4e0*/  SHF.R.U32.HI R60, RZ, 0x10, R31 ;  /* 0x00000010ff3c7819 */ /* 0x000fe2000001161f */
[----:B------:R-:W-:Y:S01]  /*b4f0*/  IMAD.MOV.U32 R31, RZ, RZ, R14 ;  /* 0x000000ffff1f7224 */ /* 0x000fe200078e000e */
[----:B------:R-:W-:-:S02]  /*b500*/  SHF.R.U64 R63, R34, 0x10, R35 ;  /* 0x00000010223f7819 */ /* 0x000fc40000001223 */
[----:B------:R-:W-:Y:S01]  /*b510*/  SHF.R.U32.HI R64, RZ, 0x10, R35 ;  /* 0x00000010ff407819 */ /* 0x000fe20000011623 */
[----:B------:R-:W-:Y:S01]  /*b520*/  IMAD.MOV.U32 R35, RZ, RZ, R12 ;  /* 0x000000ffff237224 */ /* 0x000fe200078e000c */
[----:B------:R-:W-:Y:S02]  /*b530*/  SHF.R.U32.HI R74, RZ, 0x10, R7 ;  /* 0x00000010ff4a7819 */ /* 0x000fe40000011607 */
[----:B------:R-:W-:Y:S02]  /*b540*/  MOV R6, R4 ;  /* 0x0000000400067202 */ /* 0x000fe40000000f00 */
[----:B------:R-:W-:Y:S02]  /*b550*/  SHF.R.U64 R75, R4, 0x10, R5 ;  /* 0x00000010044b7819 */ /* 0x000fe40000001205 */
[----:B------:R-:W-:Y:S02]  /*b560*/  PRMT R33, R24, 0x5410, R25 ;  /* 0x0000541018217816 */ /* 0x000fe40000000019 */
[----:B------:R-:W-:-:S02]  /*b570*/  PRMT R29, R21, 0x5410, R45 ;  /* 0x00005410151d7816 */ /* 0x000fc4000000002d */
[----:B------:R-:W-:Y:S02]  /*b580*/  SHF.R.U32.HI R66, RZ, 0x10, R11 ;  /* 0x00000010ff427819 */ /* 0x000fe4000001160b */
[----:B------:R-:W-:Y:S02]  /*b590*/  MOV R28, R13 ;  /* 0x0000000d001c7202 */ /* 0x000fe40000000f00 */
[--C-:B------:R-:W-:Y:S02]  /*b5a0*/  SHF.R.U64 R67, R12, 0x10, R13.reuse ;  /* 0x000000100c437819 */ /* 0x100fe4000000120d */
[----:B------:R-:W-:Y:S02]  /*b5b0*/  SHF.R.U32.HI R68, RZ, 0x10, R13 ;  /* 0x00000010ff447819 */ /* 0x000fe4000001160d */
[--C-:B------:R-:W-:Y:S02]  /*b5c0*/  SHF.R.U64 R69, R14, 0x10, R15.reuse ;  /* 0x000000100e457819 */ /* 0x100fe4000000120f */
[----:B------:R-:W-:-:S02]  /*b5d0*/  SHF.R.U32.HI R70, RZ, 0x10, R15 ;  /* 0x00000010ff467819 */ /* 0x000fc4000001160f */
[----:B------:R-:W-:Y:S02]  /*b5e0*/  MOV R7, R5 ;  /* 0x0000000500077202 */ /* 0x000fe40000000f00 */
[----:B------:R-:W-:Y:S02]  /*b5f0*/  SHF.R.U32.HI R76, RZ, 0x10, R5 ;  /* 0x00000010ff4c7819 */ /* 0x000fe40000011605 */
[----:B------:R-:W-:Y:S02]  /*b600*/  PRMT R34, R53, 0x5410, R54 ;  /* 0x0000541035227816 */ /* 0x000fe40000000036 */
[----:B------:R-:W-:Y:S02]  /*b610*/  PRMT R30, R55, 0x5410, R56 ;  /* 0x00005410371e7816 */ /* 0x000fe40000000038 */
[----:B------:R-:W-:Y:S02]  /*b620*/  PRMT R21, R26, 0x5410, R46 ;  /* 0x000054101a157816 */ /* 0x000fe4000000002e */
[----:B------:R-:W-:-:S02]  /*b630*/  PRMT R24, R57, 0x5410, R58 ;  /* 0x0000541039187816 */ /* 0x000fc4000000003a */
[----:B------:R-:W-:Y:S01]  /*b640*/  LEA.HI R4, R223, R223, RZ, 0x1 ;  /* 0x000000dfdf047211 */ /* 0x000fe200078f08ff */
[----:B------:R-:W-:Y:S06]  /*b650*/  BRA.DIV UR4, `(.L_x_571) ;  /* 0x0000019204207947 */ /* 0x000fec000b800000 */
.L_x_768:
[----:B------:R-:W-:Y:S01]  /*b660*/  UMOV UR4, 0xffffffff ;  /* 0xffffffff00047882 */ /* 0x000fe20000000000 */
[----:B------:R-:W-:Y:S02]  /*b670*/  LOP3.LUT R4, R4, 0xfffffffe, RZ, 0xc0, !PT ;  /* 0xfffffffe04047812 */ /* 0x000fe400078ec0ff */
[----:B------:R-:W-:Y:S05]  /*b680*/  BRA.DIV UR4, `(.L_x_572) ;  /* 0x00000192043c7947 */ /* 0x000fea000b800000 */
.L_x_771:
[----:B------:R-:W-:Y:S01]  /*b690*/  UMOV UR4, 0xffffffff ;  /* 0xffffffff00047882 */ /* 0x000fe20000000000 */
[----:B------:R-:W-:Y:S02]  /*b6a0*/  IMAD.IADD R4, R223, 0x1, -R4 ;  /* 0x00000001df047824 */ /* 0x000fe400078e0a04 */
[----:B------:R-:W-:Y:S05]  /*b6b0*/  BRA.DIV UR4, `(.L_x_573) ;  /* 0x0000019204587947 */ /* 0x000fea000b800000 */
.L_x_774:
[----:B------:R-:W-:Y:S01]  /*b6c0*/  UMOV UR4, 0xffffffff ;  /* 0xffffffff00047882 */ /* 0x000fe20000000000 */
[----:B------:R-:W-:Y:S02]  /*b6d0*/  SHF.L.U32 R5, R4, 0x1f, RZ ;  /* 0x0000001f04057819 */ /* 0x000fe400000006ff */
[----:B------:R-:W-:Y:S05]  /*b6e0*/  BRA.DIV UR4, `(.L_x_574) ;  /* 0x0000019204747947 */ /* 0x000fea000b800000 */
.L_x_777:
[----:B------:R-:W0:Y:S01]  /*b6f0*/  SYNCS.PHASECHK.TRANS64.TRYWAIT P1, [R2+URZ+0x36800], R5 ;  /* 0x03680005020075a7 */ /* 0x000e22000802017f */
[----:B------:R-:W-:Y:S01]  /*b700*/  BSSY B1, `(.L_x_575) ;  /* 0x0000013000017945 */ /* 0x000fe20003800000 */
[----:B------:R-:W-:Y:S02]  /*b710*/  PRMT R38, R20, 0x5410, R27 ;  /* 0x0000541014267816 */ /* 0x000fe4000000001b */
[----:B------:R-:W-:Y:S02]  /*b720*/  PRMT R35, R35, 0x5410, R28 ;  /* 0x0000541023237816 */ /* 0x000fe4000000001c */
[----:B------:R-:W-:Y:S02]  /*b730*/  PRMT R31, R31, 0x5410, R32 ;  /* 0x000054101f1f7816 */ /* 0x000fe40000000020 */
[----:B------:R-:W-:Y:S02]  /*b740*/  PRMT R25, R47, 0x5410, R48 ;  /* 0x000054102f197816 */ /* 0x000fe40000000030 */
[----:B------:R-:W-:-:S02]  /*b750*/  PRMT R26, R59, 0x5410, R60 ;  /* 0x000054103b1a7816 */ /* 0x000fc4000000003c */
[----:B------:R-:W-:Y:S02]  /*b760*/  PRMT R13, R49, 0x5410, R50 ;  /* 0x00005410310d7816 */ /* 0x000fe40000000032 */
        /* <DEDUP_REMOVED lines=10> */
[----:B------:R-:W-:Y:S01]  /*b810*/  PRMT R11, R6, 0x5410, R7 ;  /* 0x00005410060b7816 */ /* 0x000fe20000000007 */
[----:B0-----:R-:W-:Y:S06]  /*b820*/  @!P1 BRA `(.L_x_576) ;  /* 0x00000190004c9947 */ /* 0x001fec0003800000 */
.L_x_778:
[----:B------:R-:W-:Y:S05]  /*b830*/  BSYNC B1 ;  /* 0x0000000000017941 */ /* 0x000fea0003800000 */
.L_x_575:
[----:B------:R-:W-:Y:S01]  /*b840*/  BSSY B1, `(.L_x_577) ;  /* 0x0000103000017945 */ /* 0x000fe20003800000 */
[----:B------:R-:W-:-:S03]  /*b850*/  PRMT R12, R75, 0x5410, R76 ;  /* 0x000054104b0c7816 */ /* 0x000fc6000000004c */
[----:B------:R-:W-:Y:S05]  /*b860*/  @P0 BRA `(.L_x_578) ;  /* 0x0000001000000947 */ /* 0x000fea0003800000 */
[----:B0-----:R-:W0:Y:S01]  /*b870*/  LDC R5, c[0x0][0x3d4] ;  /* 0x0000f500ff057b82 */ /* 0x001e220000000800 */
[C---:B------:R-:W-:Y:S01]  /*b880*/  VIADD R6, R16.reuse, 0x20 ;  /* 0x0000002010067836 */ /* 0x040fe20000000000 */
[C---:B------:R-:W-:Y:S01]  /*b890*/  IADD3 R4, R16.reuse, 0x10, RZ ;  /* 0x0000001010047810 */ /* 0x040fe20007ffe0ff */
[C---:B------:R-:W-:Y:S01]  /*b8a0*/  VIADD R40, R16.reuse, 0x30 ;  /* 0x0000003010287836 */ /* 0x040fe20000000000 */
[----:B------:R-:W-:Y:S01]  /*b8b0*/  BSSY B2, `(.L_x_579) ;  /* 0x0000030000027945 */ /* 0x000fe20003800000 */
[-C--:B0-----:R-:W-:Y:S02]  /*b8c0*/  ISETP.GE.AND P0, PT, R16, R5.reuse, PT ;  /* 0x000000051000720c */ /* 0x081fe40003f06270 */
[-C--:B------:R-:W-:Y:S01]  /*b8d0*/  ISETP.GE.AND P2, PT, R6, R5.reuse, PT ;  /* 0x000000050600720c */ /* 0x080fe20003f46270 */
[----:B------:R-:W-:Y:S01]  /*b8e0*/  VIADD R6, R16, 0x50 ;  /* 0x0000005010067836 */ /* 0x000fe20000000000 */
[----:B------:R-:W-:Y:S02]  /*b8f0*/  ISETP.GE.AND P1, PT, R4, R5, PT ;  /* 0x000000050400720c */ /* 0x000fe40003f26270 */
[----:B------:R-:W-:-:S02]  /*b900*/  IADD3 R4, R16, 0x40, RZ ;  /* 0x0000004010047810 */ /* 0x000fc40007ffe0ff */
[-C--:B------:R-:W-:Y:S02]  /*b910*/  ISETP.GE.AND P3, PT, R40, R5.reuse, PT ;  /* 0x000000052800720c */ /* 0x080fe40003f66270 */
[-C--:B------:R-:W-:Y:S02]  /*b920*/  ISETP.GE.AND P4, PT, R4, R5.reuse, PT ;  /* 0x000000050400720c */ /* 0x080fe40003f86270 */
[----:B------:R-:W-:Y:S01]  /*b930*/  ISETP.GE.AND P5, PT, R6, R5, PT ;  /* 0x000000050600720c */ /* 0x000fe20003fa6270 */
[----:B------:R-:W-:-:S12]  /*b940*/  @P0 BRA `(.L_x_580) ;  /* 0x0000000000980947 */ /* 0x000fd80003800000 */
[----:B------:R-:W0:Y:S01]  /*b950*/  LDS.128 R4, [R8+0x15400] ;  /* 0x0154000008047984 */ /* 0x000e220000000c00 */
[----:B------:R-:W-:Y:S02]  /*b960*/  HADD2.F32 R47, -RZ, R38.H0_H0 ;  /* 0x20000026ff2f7230 */ /* 0x000fe40000004100 */
[----:B------:R-:W-:Y:S02]  /*b970*/  HADD2.F32 R45, -RZ, R33.H0_H0 ;  /* 0x20000021ff2d7230 */ /* 0x000fe40000004100 */
[----:B------:R-:W-:Y:S02]  /*b980*/  HADD2.F32 R44, -RZ, R34.H0_H0 ;  /* 0x20000022ff2c7230 */ /* 0x000fe40000004100 */
[----:B------:R-:W-:Y:S02]  /*b990*/  HADD2.F32 R46, -RZ, R39.H0_H0 ;  /* 0x20000027ff2e7230 */ /* 0x000fe40000004100 */
[--C-:B0-----:R-:W-:Y:S02]  /*b9a0*/  HADD2.F32 R40, -RZ, R4.reuse.H0_H0 ;  /* 0x20000004ff287230 */ /* 0x101fe40000004100 */
[----:B------:R-:W-:-:S02]  /*b9b0*/  HADD2.F32 R4, -RZ, R4.H1_H1 ;  /* 0x30000004ff047230 */ /* 0x000fc40000004100 */
[--C-:B------:R-:W-:Y:S02]  /*b9c0*/  HADD2.F32 R41, -RZ, R5.reuse.H0_H0 ;  /* 0x20000005ff297230 */ /* 0x100fe40000004100 */
[----:B------:R-:W-:Y:S02]  /*b9d0*/  HADD2.F32 R5, -RZ, R5.H1_H1 ;  /* 0x30000005ff057230 */ /* 0x000fe40000004100 */
[C---:B------:R-:W-:Y:S01]  /*b9e0*/  FMUL.FTZ R49, R4.reuse, R47 ;  /* 0x0000002f04317220 */ /* 0x040fe20000410000 */
[-C--:B------:R-:W-:Y:S01]  /*b9f0*/  FMUL.FTZ R4, R4, R45.reuse ;  /* 0x0000002d04047220 */ /* 0x080fe20000410000 */
[--C-:B------:R-:W-:Y:S02]  /*ba00*/  HADD2.F32 R42, -RZ, R6.reuse.H0_H0 ;  /* 0x20000006ff2a7230 */ /* 0x100fe40000004100 */
[----:B------:R-:W-:Y:S02]  /*ba10*/  HADD2.F32 R43, -RZ, R7.H0_H0 ;  /* 0x20000007ff2b7230 */ /* 0x000fe40000004100 */
[C---:B------:R-:W-:Y:S01]  /*ba20*/  FMUL.FTZ R50, R5.reuse, R46 ;  /* 0x0000002e05327220 */ /* 0x040fe20000410000 */
[C---:B------:R-:W-:Y:S01]  /*ba30*/  FFMA.FTZ R49, R40.reuse, R45, -R49 ;  /* 0x0000002d28317223 */ /* 0x040fe20000010831 */
[----:B------:R-:W-:Y:S01]  /*ba40*/  FFMA.FTZ R48, R40, R47, R4 ;  /* 0x0000002f28307223 */ /* 0x000fe20000010004 */
[----:B------:R-:W-:Y:S01]  /*ba50*/  FMUL.FTZ R52, R5, R44 ;  /* 0x0000002c05347220 */ /* 0x000fe20000410000 */
[----:B------:R-:W-:-:S02]  /*ba60*/  HADD2.F32 R6, -RZ, R6.H1_H1 ;  /* 0x30000006ff067230 */ /* 0x000fc40000004100 */
[C---:B------:R-:W-:Y:S01]  /*ba70*/  FFMA.FTZ R50, R41.reuse, R44, -R50 ;  /* 0x0000002c29327223 */ /* 0x040fe20000010832 */
[----:B------:R-:W-:Y:S02]  /*ba80*/  HADD2.F32 R7, -RZ, R7.H1_H1 ;  /* 0x30000007ff077230 */ /* 0x000fe40000004100 */
[----:B------:R-:W-:Y:S01]  /*ba90*/  FFMA.FTZ R41, R41, R46, R52 ;  /* 0x0000002e29297223 */ /* 0x000fe20000010034 */
[----:B------:R-:W-:Y:S02]  /*baa0*/  HADD2.F32 R45, -RZ, R38.H1_H1 ;  /* 0x30000026ff2d7230 */ /* 0x000fe40000004100 */
[----:B------:R-:W-:Y:S02]  /*bab0*/  HADD2.F32 R5, -RZ, R33.H1_H1 ;  /* 0x30000021ff057230 */ /* 0x000fe40000004100 */
[----:B------:R-:W-:Y:S02]  /*bac0*/  HADD2.F32 R40, -RZ, R39.H1_H1 ;  /* 0x30000027ff287230 */ /* 0x000fe40000004100 */
[----:B------:R-:W-:Y:S01]  /*bad0*/  FMUL.FTZ R47, R6, R45 ;  /* 0x0000002d062f7220 */ /* 0x000fe20000410000 */
[----:B------:R-:W-:-:S02]  /*bae0*/  HADD2.F32 R4, -RZ, R34.H1_H1 ;  /* 0x30000022ff047230 */ /* 0x000fc40000004100 */
[-C--:B------:R-:W-:Y:S01]  /*baf0*/  FMUL.FTZ R44, R6, R5.reuse ;  /* 0x00000005062c7220 */ /* 0x080fe20000410000 */
[C---:B------:R-:W-:Y:S01]  /*bb00*/  FMUL.FTZ R46, R7.reuse, R40 ;  /* 0x00000028072e7220 */ /* 0x040fe20000410000 */
[C---:B------:R-:W-:Y:S01]  /*bb10*/  FFMA.FTZ R6, R42.reuse, R5, -R47 ;  /* 0x000000052a067223 */ /* 0x040fe2000001082f */
[-C--:B------:R-:W-:Y:S01]  /*bb20*/  FMUL.FTZ R51, R7, R4.reuse ;  /* 0x0000000407337220 */ /* 0x080fe20000410000 */
[----:B------:R-:W-:Y:S01]  /*bb30*/  FFMA.FTZ R45, R42, R45, R44 ;  /* 0x0000002d2a2d7223 */ /* 0x000fe2000001002c */
[C---:B------:R-:W-:Y:S01]  /*bb40*/  FFMA.FTZ R7, R43.reuse, R4, -R46 ;  /* 0x000000042b077223 */ /* 0x040fe2000001082e */
[----:B------:R-:W-:Y:S01]  /*bb50*/  F2FP.F16.F32.PACK_AB R4, R48, R49 ;  /* 0x000000313004723e */ /* 0x000fe200000000ff */
[----:B------:R-:W-:Y:S01]  /*bb60*/  FFMA.FTZ R40, R43, R40, R51 ;  /* 0x000000282b287223 */ /* 0x000fe20000010033 */
[----:B------:R-:W-:Y:S02]  /*bb70*/  F2FP.F16.F32.PACK_AB R5, R41, R50 ;  /* 0x000000322905723e */ /* 0x000fe400000000ff */
[----:B------:R-:W-:-:S02]  /*bb80*/  F2FP.F16.F32.PACK_AB R6, R45, R6 ;  /* 0x000000062d06723e */ /* 0x000fc400000000ff */
[----:B------:R-:W-:-:S05]  /*bb90*/  F2FP.F16.F32.PACK_AB R7, R40, R7 ;  /* 0x000000072807723e */ /* 0x000fca00000000ff */
[----:B------:R0:W-:Y:S02]  /*bba0*/  STS.128 [R8+0x15400], R4 ;  /* 0x0154000408007388 */ /* 0x0001e40000000c00 */
.L_x_580:
[----:B------:R-:W-:Y:S05]  /*bbb0*/  BSYNC B2 ;  /* 0x0000000000027941 */ /* 0x000fea0003800000 */
.L_x_579:
[----:B------:R-:W-:Y:S04]  /*bbc0*/  BSSY B2, `(.L_x_581) ;  /* 0x0000028000027945 */ /* 0x000fe80003800000 */
[----:B------:R-:W-:Y:S05]  /*bbd0*/  @P1 BRA `(.L_x_582) ;  /* 0x0000000000981947 */ /* 0x000fea0003800000 */
[----:B0-----:R-:W0:Y:S01]  /*bbe0*/  LDS.128 R4, [R3] ;  /* 0x0000000003047984 */ /* 0x001e220000000c00 */
        /* <DEDUP_REMOVED lines=36> */
[----:B------:R1:W-:Y:S02]  /*be30*/  STS.128 [R3], R4 ;  /* 0x0000000403007388 */ /* 0x0003e40000000c00 */
.L_x_582:
[----:B------:R-:W-:Y:S05]  /*be40*/  BSYNC B2 ;  /* 0x0000000000027941 */ /* 0x000fea0003800000 */
.L_x_581:
[----:B------:R-:W-:Y:S04]  /*be50*/  BSSY B2, `(.L_x_583) ;  /* 0x0000028000027945 */ /* 0x000fe80003800000 */
[----:B------:R-:W-:Y:S05]  /*be60*/  @P2 BRA `(.L_x_584) ;  /* 0x0000000000982947 */ /* 0x000fea0003800000 */
[----:B01----:R-:W0:Y:S01]  /*be70*/  LDS.128 R4, [R8+0x19400] ;  /* 0x0194000008047984 */ /* 0x003e220000000c00 */
        /* <DEDUP_REMOVED lines=37> */
.L_x_584:
[----:B------:R-:W-:Y:S05]  /*c0d0*/  BSYNC B2 ;  /* 0x0000000000027941 */ /* 0x000fea0003800000 */
.L_x_583:
[----:B------:R-:W-:Y:S04]  /*c0e0*/  BSSY B2, `(.L_x_585) ;  /* 0x0000028000027945 */ /* 0x000fe80003800000 */
[----:B------:R-:W-:Y:S05]  /*c0f0*/  @P3 BRA `(.L_x_586) ;  /* 0x0000000000983947 */ /* 0x000fea0003800000 */
[----:B012---:R-:W0:Y:S01]  /*c100*/  LDS.128 R4, [R3+0x4000] ;  /* 0x0040000003047984 */ /* 0x007e220000000c00 */
        /* <DEDUP_REMOVED lines=37> */
.L_x_586:
[----:B------:R-:W-:Y:S05]  /*c360*/  BSYNC B2 ;  /* 0x0000000000027941 */ /* 0x000fea0003800000 */
.L_x_585:
[----:B------:R-:W-:Y:S04]  /*c370*/  BSSY B2, `(.L_x_587) ;  /* 0x0000028000027945 */ /* 0x000fe80003800000 */
[----:B------:R-:W-:Y:S05]  /*c380*/  @P4 BRA `(.L_x_588) ;  /* 0x0000000000984947 */ /* 0x000fea0003800000 */
[----:B0123--:R-:W0:Y:S01]  /*c390*/  LDS.128 R4, [R8+0x1d400] ;  /* 0x01d4000008047984 */ /* 0x00fe220000000c00 */
        /* <DEDUP_REMOVED lines=37> */
.L_x_588:
[----:B------:R-:W-:Y:S05]  /*c5f0*/  BSYNC B2 ;  /* 0x0000000000027941 */ /* 0x000fea0003800000 */
.L_x_587:
[----:B------:R-:W-:Y:S05]  /*c600*/  @P5 BRA `(.L_x_578) ;  /* 0x0000000000985947 */ /* 0x000fea0003800000 */
[----:B01234-:R-:W0:Y:S01]  /*c610*/  LDS.128 R4, [R3+0x8000] ;  /* 0x0080000003047984 */ /* 0x01fe220000000c00 */
        /* <DEDUP_REMOVED lines=37> */
.L_x_578:
[----:B------:R-:W-:Y:S05]  /*c870*/  BSYNC B1 ;  /* 0x0000000000017941 */ /* 0x000fea0003800000 */
.L_x_577:
[----:B------:R-:W-:-:S13]  /*c880*/  ISETP.GE.AND P0, PT, R222, R0, PT ;  /* 0x00000000de00720c */ /* 0x000fda0003f06270 */
[----:B------:R-:W-:Y:S05]  /*c890*/  @P0 BRA `(.L_x_589) ;  /* 0x0000003800880947 */ /* 0x000fea0003800000 */
[----:B01234-:R-:W0:Y:S01]  /*c8a0*/  LDC R5, c[0x0][0x3d4] ;  /* 0x0000f500ff057b82 */ /* 0x01fe220000000800 */
        /* <DEDUP_REMOVED lines=18> */
[----:B------:R-:W-:Y:S02]  /*c9d0*/  HADD2.F32 R49, -RZ, R38.H1_H1 ;  /* 0x30000026ff317230 */ /* 0x000fe40000004100 */
[----:B------:R-:W-:-:S02]  /*c9e0*/  HADD2.F32 R38, -RZ, R39.H1_H1 ;  /* 0x30000027ff267230 */ /* 0x000fc40000004100 */
[----:B------:R-:W-:Y:S02]  /*c9f0*/  HADD2.F32 R34, -RZ, R34.H1_H1 ;  /* 0x30000022ff227230 */ /* 0x000fe40000004100 */
[--C-:B0-----:R-:W-:Y:S02]  /*ca00*/  HADD2.F32 R0, -RZ, R4.reuse.H0_H0 ;  /* 0x20000004ff007230 */ /* 0x101fe40000004100 */
[----:B------:R-:W-:Y:S02]  /*ca10*/  HADD2.F32 R4, -RZ, R4.H1_H1 ;  /* 0x30000004ff047230 */ /* 0x000fe40000004100 */
[--C-:B------:R-:W-:Y:S02]  /*ca20*/  HADD2.F32 R40, -RZ, R5.reuse.H0_H0 ;  /* 0x20000005ff287230 */ /* 0x100fe40000004100 */
[----:B------:R-:W-:Y:S02]  /*ca30*/  HADD2.F32 R5, -RZ, R5.H1_H1 ;  /* 0x30000005ff057230 */ /* 0x000fe40000004100 */
[-C--:B------:R-:W-:Y:S01]  /*ca40*/  FMUL.FTZ R43, R48, R4.reuse ;  /* 0x00000004302b7220 */ /* 0x080fe20000410000 */
[----:B------:R-:W-:Y:S01]  /*ca50*/  FMUL.FTZ R45, R44, R4 ;  /* 0x000000042c2d7220 */ /* 0x000fe20000410000 */
[----:B------:R-:W-:-:S02]  /*ca60*/  HADD2.F32 R41, -RZ, R6.H0_H0 ;  /* 0x20000006ff297230 */ /* 0x000fc40000004100 */
[-C--:B------:R-:W-:Y:S01]  /*ca70*/  FMUL.FTZ R47, R50, R5.reuse ;  /* 0x00000005322f7220 */ /* 0x080fe20000410000 */
[----:B------:R-:W-:Y:S01]  /*ca80*/  FFMA.FTZ R4, R44, R0, -R43 ;  /* 0x000000002c047223 */ /* 0x000fe2000001082b */
[--C-:B------:R-:W-:Y:S02]  /*ca90*/  HADD2.F32 R42, -RZ, R7.reuse.H0_H0 ;  /* 0x20000007ff2a7230 */ /* 0x100fe40000004100 */
[C---:B------:R-:W-:Y:S01]  /*caa0*/  FMUL.FTZ R43, R46.reuse, R5 ;  /* 0x000000052e2b7220 */ /* 0x040fe20000410000 */
[----:B------:R-:W-:Y:S02]  /*cab0*/  HADD2.F32 R6, -RZ, R6.H1_H1 ;  /* 0x30000006ff067230 */ /* 0x000fe40000004100 */
[----:B------:R-:W-:Y:S01]  /*cac0*/  FFMA.FTZ R5, R46, R40, -R47 ;  /* 0x000000282e057223 */ /* 0x000fe2000001082f */
[----:B------:R-:W-:Y:S02]  /*cad0*/  HADD2.F32 R7, -RZ, R7.H1_H1 ;  /* 0x30000007ff077230 */ /* 0x000fe40000004100 */
[----:B------:R-:W-:Y:S01]  /*cae0*/  FFMA.FTZ R45, R48, R0, R45 ;  /* 0x00000000302d7223 */ /* 0x000fe2000001002d */
[----:B------:R-:W-:-:S02]  /*caf0*/  HADD2.F32 R47, -RZ, R33.H1_H1 ;  /* 0x30000021ff2f7230 */ /* 0x000fc40000004100 */
[----:B------:R-:W-:Y:S01]  /*cb00*/  FMUL.FTZ R0, R49, R6 ;  /* 0x0000000631007220 */ /* 0x000fe20000410000 */
[----:B------:R-:W-:Y:S01]  /*cb10*/  FFMA.FTZ R40, R50, R40, R43 ;  /* 0x0000002832287223 */ /* 0x000fe2000001002b */
[-C--:B------:R-:W-:Y:S01]  /*cb20*/  FMUL.FTZ R33, R38, R7.reuse ;  /* 0x0000000726217220 */ /* 0x080fe20000410000 */
[C---:B------:R-:W-:Y:S01]  /*cb30*/  FMUL.FTZ R39, R34.reuse, R7 ;  /* 0x0000000722277220 */ /* 0x040fe20000410000 */
[C---:B------:R-:W-:Y:S01]  /*cb40*/  FMUL.FTZ R6, R47.reuse, R6 ;  /* 0x000000062f067220 */ /* 0x040fe20000410000 */
[-C--:B------:R-:W-:Y:S01]  /*cb50*/  FFMA.FTZ R0, R47, R41.reuse, -R0 ;  /* 0x000000292f007223 */ /* 0x080fe20000010800 */
[-C--:B------:R-:W-:Y:S01]  /*cb60*/  FFMA.FTZ R7, R34, R42.reuse, -R33 ;  /* 0x0000002a22077223 */ /* 0x080fe20000010821 */
[----:B------:R-:W-:Y:S01]  /*cb70*/  FFMA.FTZ R42, R38, R42, R39 ;  /* 0x0000002a262a7223 */ /* 0x000fe20000010027 */
[----:B------:R-:W-:Y:S01]  /*cb80*/  FFMA.FTZ R41, R49, R41, R6 ;  /* 0x0000002931297223 */ /* 0x000fe20000010006 */
[----:B------:R-:W-:Y:S02]  /*cb90*/  F2FP.F16.F32.PACK_AB R4, R45, R4 ;  /* 0x000000042d04723e */ /* 0x000fe400000000ff */
[----:B------:R-:W-:-:S02]  /*cba0*/  F2FP.F16.F32.PACK_AB R5, R40, R5 ;  /* 0x000000052805723e */ /* 0x000fc400000000ff */
[----:B------:R-:W-:Y:S02]  /*cbb0*/  F2FP.F16.F32.PACK_AB R6, R41, R0 ;  /* 0x000000002906723e */ /* 0x000fe400000000ff */
[----:B------:R-:W-:-:S05]  /*cbc0*/  F2FP.F16.F32.PACK_AB R7, R42, R7 ;  /* 0x000000072a07723e */ /* 0x000fca00000000ff */
[----:B------:R0:W-:Y:S02]  /*cbd0*/  STS.128 [R8+0x17400], R4 ;  /* 0x0174000408007388 */ /* 0x0001e40000000c00 */
.L_x_591:
[----:B------:R-:W-:Y:S05]  /*cbe0*/  BSYNC B1 ;  /* 0x0000000000017941 */ /* 0x000fea0003800000 */
.L_x_590:
[----:B------:R-:W-:Y:S04]  /*cbf0*/  BSSY B1, `(.L_x_592) ;  /* 0x0000028000017945 */ /* 0x000fe80003800000 */
[----:B------:R-:W-:Y:S05]  /*cc00*/  @P1 BRA `(.L_x_593) ;  /* 0x0000000000981947 */ /* 0x000fea0003800000 */
[----:B0-----:R-:W0:Y:S01]  /*cc10*/  LDS.128 R4, [R3+0x2000] ;  /* 0x0020000003047984 */ /* 0x001e220000000c00 */
[----:B------:R-:W-:Y:S02]  /*cc20*/  HADD2.F32 R42, -RZ, R29.H0_H0 ;  /* 0x2000001dff2a7230 */ /* 0x000fe40000004100 */
[----:B------:R-:W-:Y:S02]  /*cc30*/  HADD2.F32 R44, -RZ, R35.H0_H0 ;  /* 0x20000023ff2c7230 */ /* 0x000fe40000004100 */
[----:B------:R-:W-:Y:S02]  /*cc40*/  HADD2.F32 R45, -RZ, R37.H0_H0 ;  /* 0x20000025ff2d7230 */ /* 0x000fe40000004100 */
[--C-:B------:R-:W-:Y:S02]  /*cc50*/  HADD2.F32 R43, -RZ, R30.reuse.H0_H0 ;  /* 0x2000001eff2b7230 */ /* 0x100fe40000004100 */
[----:B------:R-:W-:Y:S02]  /*cc60*/  HADD2.F32 R30, -RZ, R30.H1_H1 ;  /* 0x3000001eff1e7230 */ /* 0x000fe40000004100 */
[----:B0-----:R-:W-:-:S02]  /*cc70*/  HADD2.F32 R0, -RZ, R4.H0_H0 ;  /* 0x20000004ff007230 */ /* 0x001fc40000004100 */
[----:B------:R-:W-:Y:S02]  /*cc80*/  HADD2.F32 R4, -RZ, R4.H1_H1 ;  /* 0x30000004ff047230 */ /* 0x000fe40000004100 */
[--C-:B------:R-:W-:Y:S02]  /*cc90*/  HADD2.F32 R33, -RZ, R5.reuse.H0_H0 ;  /* 0x20000005ff217230 */ /* 0x100fe40000004100 */
[----:B------:R-:W-:Y:S02]  /*cca0*/  HADD2.F32 R5, -RZ, R5.H1_H1 ;  /* 0x30000005ff057230 */ /* 0x000fe40000004100 */
[-C--:B------:R-:W-:Y:S01]  /*ccb0*/  FMUL.FTZ R39, R44, R4.reuse ;  /* 0x000000042c277220 */ /* 0x080fe20000410000 */
[C---:B------:R-:W-:Y:S01]  /*ccc0*/  FMUL.FTZ R41, R42.reuse, R4 ;  /* 0x000000042a297220 */ /* 0x040fe20000410000 */
[----:B------:R-:W-:Y:S02]  /*ccd0*/  HADD2.F32 R38, -RZ, R7.H0_H0 ;  /* 0x20000007ff267230 */ /* 0x000fe40000004100 */
[-C--:B------:R-:W-:Y:S01]  /*cce0*/  FMUL.FTZ R40, R45, R5.reuse ;  /* 0x000000052d287220 */ /* 0x080fe20000410000 */
[-C--:B------:R-:W-:Y:S01]  /*ccf0*/  FFMA.FTZ R4, R42, R0.reuse, -R39 ;  /* 0x000000002a047223 */ /* 0x080fe20000010827 */
[----:B------:R-:W-:Y:S01]  /*cd00*/  FFMA.FTZ R41, R44, R0, R41 ;  /* 0x000000002c297223 */ /* 0x000fe20000010029 */
[----:B------:R-:W-:Y:S01]  /*cd10*/  FMUL.FTZ R0, R43, R5 ;  /* 0x000000052b007220 */ /* 0x000fe20000410000 */
[----:B------:R-:W-:-:S02]  /*cd20*/  HADD2.F32 R34, -RZ, R6.H0_H0 ;  /* 0x20000006ff227230 */ /* 0x000fc40000004100 */
[-C--:B------:R-:W-:Y:S01]  /*cd30*/  FFMA.FTZ R5, R43, R33.reuse, -R40 ;  /* 0x000000212b057223 */ /* 0x080fe20000010828 */
[----:B------:R-:W-:Y:S02]  /*cd40*/  HADD2.F32 R7, -RZ, R7.H1_H1 ;  /* 0x30000007ff077230 */ /* 0x000fe40000004100 */
[----:B------:R-:W-:Y:S01]  /*cd50*/  FFMA.FTZ R0, R45, R33, R0 ;  /* 0x000000212d007223 */ /* 0x000fe20000010000 */
[----:B------:R-:W-:Y:S01]  /*cd60*/  HADD2.F32 R44, -RZ, R37.H1_H1 ;  /* 0x30000025ff2c7230 */ /* 0x000fe20000004100 */
[----:B------:R-:W-:Y:S01]  /*cd70*/  F2FP.F16.F32.PACK_AB R4, R41, R4 ;  /* 0x000000042904723e */ /* 0x000fe200000000ff */
[----:B------:R-:W-:Y:S02]  /*cd80*/  HADD2.F32 R6, -RZ, R6.H1_H1 ;  /* 0x30000006ff067230 */ /* 0x000fe40000004100 */
[-C--:B------:R-:W-:Y:S01]  /*cd90*/  FMUL.FTZ R37, R30, R7.reuse ;  /* 0x000000071e257220 */ /* 0x080fe20000410000 */
[----:B------:R-:W-:Y:S02]  /*cda0*/  HADD2.F32 R42, -RZ, R35.H1_H1 ;  /* 0x30000023ff2a7230 */ /* 0x000fe40000004100 */
[----:B------:R-:W-:Y:S01]  /*cdb0*/  FMUL.FTZ R35, R44, R7 ;  /* 0x000000072c237220 */ /* 0x000fe20000410000 */
[----:B------:R-:W-:Y:S01]  /*cdc0*/  HADD2.F32 R40, -RZ, R29.H1_H1 ;  /* 0x3000001dff287230 */ /* 0x000fe20000004100 */
[----:B------:R-:W-:Y:S01]  /*cdd0*/  F2FP.F16.F32.PACK_AB R5, R0, R5 ;  /* 0x000000050005723e */ /* 0x000fe200000000ff */
[----:B------:R-:W-:Y:S01]  /*cde0*/  FMUL.FTZ R29, R42, R6 ;  /* 0x000000062a1d7220 */ /* 0x000fe20000410000 */
[----:B------:R-:W-:-:S02]  /*cdf0*/  FFMA.FTZ R7, R30, R38, -R35 ;  /* 0x000000261e077223 */ /* 0x000fc40000010823 */
[----:B------:R-:W-:Y:S01]  /*ce00*/  FMUL.FTZ R33, R40, R6 ;  /* 0x0000000628217220 */ /* 0x000fe20000410000 */
[----:B------:R-:W-:Y:S01]  /*ce10*/  FFMA.FTZ R38, R44, R38, R37 ;  /* 0x000000262c267223 */ /* 0x000fe20000010025 */
[-C--:B------:R-:W-:Y:S02]  /*ce20*/  FFMA.FTZ R6, R40, R34.reuse, -R29 ;  /* 0x0000002228067223 */ /* 0x080fe4000001081d */
[----:B------:R-:W-:Y:S02]  /*ce30*/  FFMA.FTZ R33, R42, R34, R33 ;  /* 0x000000222a217223 */ /* 0x000fe40000010021 */
[----:B------:R-:W-:-:S03]  /*ce40*/  F2FP.F16.F32.PACK_AB R7, R38, R7 ;  /* 0x000000072607723e */ /* 0x000fc600000000ff */
[----:B------:R-:W-:-:S05]  /*ce50*/  F2FP.F16.F32.PACK_AB R6, R33, R6 ;  /* 0x000000062106723e */ /* 0x000fca00000000ff */
[----:B------:R1:W-:Y:S02]  /*ce60*/  STS.128 [R3+0x2000], R4 ;  /* 0x0020000403007388 */ /* 0x0003e40000000c00 */
.L_x_593:
[----:B------:R-:W-:Y:S05]  /*ce70*/  BSYNC B1 ;  /* 0x0000000000017941 */ /* 0x000fea0003800000 */
.L_x_592:
        /* <DEDUP_REMOVED lines=25> */
[----:B------:R-:W-:Y:S02]  /*d010*/  HADD2.F32 R34, -RZ, R21.H1_H1 ;  /* 0x30000015ff227230 */ /* 0x000fe40000004100 */
[----:B------:R-:W-:Y:S01]  /*d020*/  FMUL.FTZ R21, R38, R6 ;  /* 0x0000000626157220 */ /* 0x000fe20000410000 */
[----:B------:R-:W-:Y:S01]  /*d030*/  HADD2.F32 R35, -RZ, R32.H1_H1 ;  /* 0x30000020ff237230 */ /* 0x000fe20000004100 */
[----:B------:R-:W-:Y:S01]  /*d040*/  F2FP.F16.F32.PACK_AB R5, R0, R5 ;  /* 0x000000050005723e */ /* 0x000fe200000000ff */
[----:B------:R-:W-:-:S02]  /*d050*/  HADD2.F32 R31, -RZ, R24.H1_H1 ;  /* 0x30000018ff1f7230 */ /* 0x000fc40000004100 */
[C---:B------:R-:W-:Y:S01]  /*d060*/  FMUL.FTZ R29, R34.reuse, R6 ;  /* 0x00000006221d7220 */ /* 0x040fe20000410000 */
[-C--:B------:R-:W-:Y:S01]  /*d070*/  FFMA.FTZ R6, R34, R30.reuse, -R21 ;  /* 0x0000001e22067223 */ /* 0x080fe20000010815 */
[-C--:B------:R-:W-:Y:S01]  /*d080*/  FMUL.FTZ R24, R35, R7.reuse ;  /* 0x0000000723187220 */ /* 0x080fe20000410000 */
[C---:B------:R-:W-:Y:S01]  /*d090*/  FMUL.FTZ R32, R31.reuse, R7 ;  /* 0x000000071f207220 */ /* 0x040fe20000410000 */
[----:B------:R-:W-:Y:S02]  /*d0a0*/  FFMA.FTZ R29, R38, R30, R29 ;  /* 0x0000001e261d7223 */ /* 0x000fe4000001001d */
[-C--:B------:R-:W-:Y:S01]  /*d0b0*/  FFMA.FTZ R7, R31, R33.reuse, -R24 ;  /* 0x000000211f077223 */ /* 0x080fe20000010818 */
[----:B------:R-:W-:Y:S02]  /*d0c0*/  FFMA.FTZ R32, R35, R33, R32 ;  /* 0x0000002123207223 */ /* 0x000fe40000010020 */
[----:B------:R-:W-:-:S03]  /*d0d0*/  F2FP.F16.F32.PACK_AB R6, R29, R6 ;  /* 0x000000061d06723e */ /* 0x000fc600000000ff */
[----:B------:R-:W-:-:S05]  /*d0e0*/  F2FP.F16.F32.PACK_AB R7, R32, R7 ;  /* 0x000000072007723e */ /* 0x000fca00000000ff */
[----:B------:R2:W-:Y:S02]  /*d0f0*/  STS.128 [R8+0x1b400], R4 ;  /* 0x01b4000408007388 */ /* 0x0005e40000000c00 */
.L_x_595:
[----:B------:R-:W-:Y:S05]  /*d100*/  BSYNC B1 ;  /* 0x0000000000017941 */ /* 0x000fea0003800000 */
.L_x_594:
        /* <DEDUP_REMOVED lines=40> */
.L_x_597:
[----:B------:R-:W-:Y:S05]  /*d390*/  BSYNC B1 ;  /* 0x0000000000017941 */ /* 0x000fea0003800000 */
.L_x_596:
        /* <DEDUP_REMOVED lines=25> */
[----:B------:R-:W-:Y:S01]  /*d530*/  HADD2.F32 R26, -RZ, R13.H1_H1 ;  /* 0x3000000dff1a7230 */ /* 0x000fe20000004100 */
[----:B------:R-:W-:Y:S01]  /*d540*/  F2FP.F16.F32.PACK_AB R5, R0, R5 ;  /* 0x000000050005723e */ /* 0x000fe200000000ff */
[----:B------:R-:W-:-:S02]  /*d550*/  HADD2.F32 R31, -RZ, R20.H1_H1 ;  /* 0x30000014ff1f7230 */ /* 0x000fc40000004100 */
[-C--:B------:R-:W-:Y:S01]  /*d560*/  FMUL.FTZ R13, R28, R6.reuse ;  /* 0x000000061c0d7220 */ /* 0x080fe20000410000 */
[----:B------:R-:W-:Y:S02]  /*d570*/  HADD2.F32 R27, -RZ, R14.H1_H1 ;  /* 0x3000000eff1b7230 */ /* 0x000fe40000004100 */
[C---:B------:R-:W-:Y:S01]  /*d580*/  FMUL.FTZ R15, R26.reuse, R6 ;  /* 0x000000061a0f7220 */ /* 0x040fe20000410000 */
[-C--:B------:R-:W-:Y:S01]  /*d590*/  FMUL.FTZ R14, R31, R7.reuse ;  /* 0x000000071f0e7220 */ /* 0x080fe20000410000 */
[-C--:B------:R-:W-:Y:S01]  /*d5a0*/  FFMA.FTZ R6, R26, R24.reuse, -R13 ;  /* 0x000000181a067223 */ /* 0x080fe2000001080d */
[C---:B------:R-:W-:Y:S01]  /*d5b0*/  FMUL.FTZ R20, R27.reuse, R7 ;  /* 0x000000071b147220 */ /* 0x040fe20000410000 */
[----:B------:R-:W-:Y:S01]  /*d5c0*/  FFMA.FTZ R15, R28, R24, R15 ;  /* 0x000000181c0f7223 */ /* 0x000fe2000001000f */
[-C--:B------:R-:W-:Y:S02]  /*d5d0*/  FFMA.FTZ R7, R27, R25.reuse, -R14 ;  /* 0x000000191b077223 */ /* 0x080fe4000001080e */
[----:B------:R-:W-:-:S02]  /*d5e0*/  FFMA.FTZ R20, R31, R25, R20 ;  /* 0x000000191f147223 */ /* 0x000fc40000010014 */
[----:B------:R-:W-:-:S03]  /*d5f0*/  F2FP.F16.F32.PACK_AB R6, R15, R6 ;  /* 0x000000060f06723e */ /* 0x000fc600000000ff */
[----:B------:R-:W-:-:S05]  /*d600*/  F2FP.F16.F32.PACK_AB R7, R20, R7 ;  /* 0x000000071407723e */ /* 0x000fca00000000ff */
[----:B------:R4:W-:Y:S02]  /*d610*/  STS.128 [R8+0x1f400], R4 ;  /* 0x01f4000408007388 */ /* 0x0009e40000000c00 */
.L_x_599:
[----:B------:R-:W-:Y:S05]  /*d620*/  BSYNC B1 ;  /* 0x0000000000017941 */ /* 0x000fea0003800000 */
.L_x_598:
[----:B------:R-:W-:Y:S05]  /*d630*/  @P5 BRA `(.L_x_589) ;  /* 0x0000002c00205947 */ /* 0x000fea0003800000 */
[----:B01234-:R-:W0:Y:S01]  /*d640*/  LDS.128 R4, [R3+0xa000] ;  /* 0x00a0000003047984 */ /* 0x01fe220000000c00 */
        /* <DEDUP_REMOVED lines=36> */
[----:B------:R0:W-:Y:S01]  /*d890*/  STS.128 [R3+0xa000], R4 ;  /* 0x00a0000403007388 */ /* 0x0001e20000000c00 */
[----:B------:R-:W-:Y:S05]  /*d8a0*/  BRA `(.L_x_589) ;  /* 0x0000002800847947 */ /* 0x000fea0003800000 */
.L_x_568:
        /* <DEDUP_REMOVED lines=15> */
[----:B------:R-:W-:Y:S01]  /*d9a0*/  ULDC UR4, c[0x0][0x3d4] ;  /* 0x0000f50000047ab9 */ /* 0x000fe20000000800 */
        /* <DEDUP_REMOVED lines=15> */
[----:B------:R0:W5:Y:S04]  /*daa0*/  @!P0 LDG.E.128 R24, desc[UR60][R44.64] ;  /* 0x0000003c2c188981 */ /* 0x000168000c1e1d00 */
[----:B------:R0:W5:Y:S04]  /*dab0*/  @!P2 LDG.E.128 R28, desc[UR60][R44.64+0x40] ;  /* 0x0000403c2c1ca981 */ /* 0x000168000c1e1d00 */
[----:B------:R0:W5:Y:S04]  /*dac0*/  @!P3 LDG.E.128 R32, desc[UR60][R44.64+0x80] ;  /* 0x0000803c2c20b981 */ /* 0x000168000c1e1d00 */
[----:B------:R0:W5:Y:S04]  /*dad0*/  @!P0 LDG.E.128 R4, desc[UR60][R46.64] ;  /* 0x0000003c2e048981 */ /* 0x000168000c1e1d00 */
[----:B------:R0:W5:Y:S04]  /*dae0*/  @!P2 LDG.E.128 R8, desc[UR60][R46.64+0x40] ;  /* 0x0000403c2e08a981 */ /* 0x000168000c1e1d00 */
[----:B------:R0:W5:Y:S02]  /*daf0*/  @!P3 LDG.E.128 R12, desc[UR60][R46.64+0x80] ;  /* 0x0000803c2e0cb981 */ /* 0x000164000c1e1d00 */
.L_x_601:
[----:B------:R-:W-:Y:S05]  /*db00*/  BSYNC B1 ;  /* 0x0000000000017941 */ /* 0x000fea0003800000 */
.L_x_600:
[--C-:B-----5:R-:W-:Y:S01]  /*db10*/  IMAD.MOV.U32 R41, RZ, RZ, R25.reuse ;  /* 0x000000ffff297224 */ /* 0x120fe200078e0019 */
[----:B------:R-:W-:Y:S01]  /*db20*/  SHF.R.U64 R48, R24, 0x10, R25 ;  /* 0x0000001018307819 */ /* 0x000fe20000001219 */
[----:B0-----:R-:W-:Y:S01]  /*db30*/  IMAD.MOV.U32 R44, RZ, RZ, R27 ;  /* 0x000000ffff2c7224 */ /* 0x001fe200078e001b */
[----:B------:R-:W-:Y:S01]  /*db40*/  SHF.R.U32.HI R49, RZ, 0x10, R25 ;  /* 0x00000010ff317819 */ /* 0x000fe20000011619 */
[----:B------:R-:W-:Y:S01]  /*db50*/  IMAD.MOV.U32 R3, RZ, RZ, R24 ;  /* 0x000000ffff037224 */ /* 0x000fe200078e0018 */
[----:B------:R-:W-:Y:S01]  /*db60*/  MOV R25, R26 ;  /* 0x0000001a00197202 */ /* 0x000fe20000000f00 */
[----:B------:R-:W-:Y:S01]  /*db70*/  UMOV UR4, 0xffffffff ;  /* 0xffffffff00047882 */ /* 0x000fe20000000000 */
[--C-:B------:R-:W-:Y:S01]  /*db80*/  SHF.R.U64 R50, R26, 0x10, R27.reuse ;  /* 0x000000101a327819 */ /* 0x100fe2000000121b */
[----:B------:R-:W-:Y:S01]  /*db90*/  IMAD.MOV.U32 R26, RZ, RZ, R28 ;  /* 0x000000ffff1a7224 */ /* 0x000fe200078e001c */
[----:B------:R-:W-:Y:S01]  /*dba0*/  SHF.R.U32.HI R51, RZ, 0x10, R27 ;  /* 0x00000010ff337819 */ /* 0x000fe2000001161b */
[----:B------:R-:W-:Y:S01]  /*dbb0*/  IMAD.MOV.U32 R45, RZ, RZ, R31 ;  /* 0x000000ffff2d7224 */ /* 0x000fe200078e001f */
[----:B------:R-:W-:Y:S01]  /*dbc0*/  MOV R27, R29 ;  /* 0x0000001d001b7202 */ /* 0x000fe20000000f00 */
[----:B------:R-:W-:Y:S01]  /*dbd0*/  IMAD.MOV.U32 R46, RZ, RZ, R33 ;  /* 0x000000ffff2e7224 */ /* 0x000fe200078e0021 */
[--C-:B------:R-:W-:Y:S01]  /*dbe0*/  SHF.R.U64 R52, R28, 0x10, R29.reuse ;  /* 0x000000101c347819 */ /* 0x100fe2000000121d */
[----:B------:R-:W-:Y:S01]  /*dbf0*/  IMAD.MOV.U32 R28, RZ, RZ, R30 ;  /* 0x000000ffff1c7224 */ /* 0x000fe200078e001e */
[----:B------:R-:W-:Y:S01]  /*dc00*/  SHF.R.U32.HI R53, RZ, 0x10, R29 ;  /* 0x00000010ff357819 */ /* 0x000fe2000001161d */
[----:B------:R-:W-:Y:S01]  /*dc10*/  IMAD.MOV.U32 R29, RZ, RZ, R7 ;  /* 0x000000ffff1d7224 */ /* 0x000fe200078e0007 */
[----:B------:R-:W-:Y:S01]  /*dc20*/  SHF.R.U64 R54, R30, 0x10, R31 ;  /* 0x000000101e367819 */ /* 0x000fe2000000121f */
[----:B------:R-:W-:Y:S01]  /*dc30*/  IMAD.MOV.U32 R20, RZ, RZ, R4 ;  /* 0x000000ffff147224 */ /* 0x000fe200078e0004 */
[----:B------:R-:W-:Y:S01]  /*dc40*/  MOV R47, R35 ;  /* 0x00000023002f7202 */ /* 0x000fe20000000f00 */
[----:B------:R-:W-:Y:S01]  /*dc50*/  IMAD.MOV.U32 R21, RZ, RZ, R5 ;  /* 0x000000ffff157224 */ /* 0x000fe200078e0005 */
[--C-:B------:R-:W-:Y:S01]  /*dc60*/  SHF.R.U64 R58, R34, 0x10, R35.reuse ;  /* 0x00000010223a7819 */ /* 0x100fe20000001223 */
[----:B------:R-:W-:Y:S01]  /*dc70*/  IMAD.MOV.U32 R42, RZ, RZ, R14 ;  /* 0x000000ffff2a7224 */ /* 0x000fe200078e000e */
[----:B------:R-:W-:-:S02]  /*dc80*/  SHF.R.U32.HI R59, RZ, 0x10, R35 ;  /* 0x00000010ff3b7819 */ /* 0x000fc40000011623 */
[----:B------:R-:W-:Y:S01]  /*dc90*/  SHF.R.U32.HI R55, RZ, 0x10, R31 ;  /* 0x00000010ff377819 */ /* 0x000fe2000001161f */
[----:B------:R-:W-:Y:S01]  /*dca0*/  IMAD.MOV.U32 R31, RZ, RZ, R10 ;  /* 0x000000ffff1f7224 */ /* 0x000fe200078e000a */
[----:B------:R-:W-:Y:S02]  /*dcb0*/  MOV R30, R32 ;  /* 0x00000020001e7202 */ /* 0x000fe40000000f00 */
[--C-:B------:R-:W-:Y:S01]  /*dcc0*/  SHF.R.U64 R56, R32, 0x10, R33.reuse ;  /* 0x0000001020387819 */ /* 0x100fe20000001221 */
[----:B------:R-:W-:Y:S01]  /*dcd0*/  IMAD.MOV.U32 R32, RZ, RZ, R34 ;  /* 0x000000ffff207224 */ /* 0x000fe200078e0022 */
[----:B------:R-:W-:Y:S02]  /*dce0*/  SHF.R.U32.HI R57, RZ, 0x10, R33 ;  /* 0x00000010ff397819 */ /* 0x000fe40000011621 */
[----:B------:R-:W-:Y:S02]  /*dcf0*/  MOV R24, R6 ;  /* 0x0000000600187202 */ /* 0x000fe40000000f00 */
[--C-:B------:R-:W-:Y:S01]  /*dd00*/  SHF.R.U64 R62, R6, 0x10, R7.reuse ;  /* 0x00000010063e7819 */ /* 0x100fe20000001207 */
[----:B------:R-:W-:Y:S01]  /*dd10*/  IMAD.MOV.U32 R6, RZ, RZ, R8 ;  /* 0x000000ffff067224 */ /* 0x000fe200078e0008 */
[----:B------:R-:W-:-:S02]  /*dd20*/  SHF.R.U32.HI R63, RZ, 0x10, R7 ;  /* 0x00000010ff3f7819 */ /* 0x000fc40000011607 */
[----:B------:R-:W-:Y:S02]  /*dd30*/  PRMT R35, R25, 0x5410, R44 ;  /* 0x0000541019237816 */ /* 0x000fe4000000002c */
[----:B------:R-:W-:Y:S02]  /*dd40*/  MOV R7, R9 ;  /* 0x0000000900077202 */ /* 0x000fe40000000f00 */
[----:B------:R-:W-:Y:S01]  /*dd50*/  SHF.R.U64 R64, R8, 0x10, R9 ;  /* 0x0000001008407819 */ /* 0x000fe20000001209 */
[----:B------:R-:W-:Y:S01]  /*dd60*/  IMAD.MOV.U32 R8, RZ, RZ, R11 ;  /* 0x000000ffff087224 */ /* 0x000fe200078e000b */
[----:B------:R-:W-:Y:S02]  /*dd70*/  SHF.R.U32.HI R65, RZ, 0x10, R9 ;  /* 0x00000010ff417819 */ /* 0x000fe40000011609 */
[----:B------:R-:W-:Y:S01]  /*dd80*/  SHF.R.U64 R66, R10, 0x10, R11 ;  /* 0x000000100a427819 */ /* 0x000fe2000000120b */
[----:B------:R-:W-:Y:S01]  /*dd90*/  IMAD.MOV.U32 R10, RZ, RZ, R13 ;  /* 0x000000ffff0a7224 */ /* 0x000fe200078e000d */
[----:B------:R-:W-:-:S02]  /*dda0*/  PRMT R33, R3, 0x5410, R41 ;  /* 0x0000541003217816 */ /* 0x000fc40000000029 */
[----:B------:R-:W-:Y:S02]  /*ddb0*/  PRMT R25, R26, 0x5410, R27 ;  /* 0x000054101a197816 */ /* 0x000fe4000000001b */
[--C-:B------:R-:W-:Y:S02]  /*ddc0*/  SHF.R.U64 R60, R4, 0x10, R5.reuse ;  /* 0x00000010043c7819 */ /* 0x100fe40000001205 */
[----:B------:R-:W-:Y:S02]  /*ddd0*/  SHF.R.U32.HI R61, RZ, 0x10, R5 ;  /* 0x00000010ff3d7819 */ /* 0x000fe40000011605 */
[----:B------:R-:W-:Y:S02]  /*dde0*/  SHF.R.U32.HI R67, RZ, 0x10, R11 ;  /* 0x00000010ff437819 */ /* 0x000fe4000001160b */
[----:B------:R-:W-:Y:S02]  /*ddf0*/  MOV R9, R12 ;  /* 0x0000000c00097202 */ /* 0x000fe40000000f00 */
[----:B------:R-:W-:-:S02]  /*de00*/  SHF.R.U64 R68, R12, 0x10, R13 ;  /* 0x000000100c447819 */ /* 0x000fc4000000120d */
[----:B------:R-:W-:Y:S02]  /*de10*/  SHF.R.U32.HI R69, RZ, 0x10, R13 ;  /* 0x00000010ff457819 */ /* 0x000fe4000001160d */
[----:B------:R-:W-:Y:S02]  /*de20*/  MOV R43, R15 ;  /* 0x0000000f002b7202 */ /* 0x000fe40000000f00 */
[--C-:B------:R-:W-:Y:S02]  /*de30*/  SHF.R.U64 R70, R14, 0x10, R15.reuse ;  /* 0x000000100e467819 */ /* 0x100fe4000000120f */
[----:B------:R-:W-:Y:S02]  /*de40*/  SHF.R.U32.HI R71, RZ, 0x10, R15 ;  /* 0x00000010ff477819 */ /* 0x000fe4000001160f */
[----:B------:R-:W-:Y:S02]  /*de50*/  PRMT R34, R48, 0x5410, R49 ;  /* 0x0000541030227816 */ /* 0x000fe40000000031 */
[----:B------:R-:W-:-:S02]  /*de60*/  PRMT R41, R50, 0x5410, R51 ;  /* 0x0000541032297816 */ /* 0x000fc40000000033 */
[----:B------:R-:W-:Y:S02]  /*de70*/  PRMT R26, R52, 0x5410, R53 ;  /* 0x00005410341a7816 */ /* 0x000fe40000000035 */
[----:B------:R-:W-:Y:S01]  /*de80*/  LEA.HI R3, R223, R223, RZ, 0x1 ;  /* 0x000000dfdf037211 */ /* 0x000fe200078f08ff */
[----:B------:R-:W-:Y:S06]  /*de90*/  BRA.DIV UR4, `(.L_x_602) ;  /* 0x0000016a04c47947 */ /* 0x000fec000b800000 */
.L_x_781:
[----:B------:R-:W-:Y:S01]  /*dea0*/  UMOV UR4, 0xffffffff ;  /* 0xffffffff00047882 */ /* 0x000fe20000000000 */
[----:B------:R-:W-:Y:S02]  /*deb0*/  LOP3.LUT R4, R3, 0xfffffffe, RZ, 0xc0, !PT ;  /* 0xfffffffe03047812 */ /* 0x000fe400078ec0ff */
[----:B------:R-:W-:Y:S05]  /*dec0*/  BRA.DIV UR4, `(.L_x_603) ;  /* 0x0000016a04e07947 */ /* 0x000fea000b800000 */
.L_x_784:
[----:B------:R-:W-:Y:S01]  /*ded0*/  UMOV UR4, 0xffffffff ;  /* 0xffffffff00047882 */ /* 0x000fe20000000000 */
[----:B------:R-:W-:Y:S02]  /*dee0*/  IMAD.IADD R4, R223, 0x1, -R4 ;  /* 0x00000001df047824 */ /* 0x000fe400078e0a04 */
[----:B------:R-:W-:Y:S05]  /*def0*/  BRA.DIV UR4, `(.L_x_604) ;  /* 0x0000016a04fc7947 */ /* 0x000fea000b800000 */
.L_x_787:
[----:B------:R-:W-:Y:S01]  /*df00*/  UMOV UR4, 0xffffffff ;  /* 0xffffffff00047882 */ /* 0x000fe20000000000 */
[----:B------:R-:W-:Y:S02]  /*df10*/  SHF.L.U32 R5, R4, 0x1f, RZ ;  /* 0x0000001f04057819 */ /* 0x000fe400000006ff */
[----:B------:R-:W-:Y:S05]  /*df20*/  BRA.DIV UR4, `(.L_x_605) ;  /* 0x0000016e04187947 */ /* 0x000fea000b800000 */
.L_x_790:
        /* <DEDUP_REMOVED lines=20> */
.L_x_791:
[----:B------:R-:W-:Y:S05]  /*e070*/  BSYNC B1 ;  /* 0x0000000000017941 */ /* 0x000fea0003800000 */
.L_x_606:
[----:B------:R-:W-:Y:S01]  /*e080*/  BSSY B1, `(.L_x_608) ;  /* 0x0000114000017945 */ /* 0x000fe20003800000 */
[----:B------:R-:W-:-:S03]  /*e090*/  PRMT R24, R70, 0x5410, R71 ;  /* 0x0000541046187816 */ /* 0x000fc60000000047 */
[----:B------:R-:W-:Y:S05]  /*e0a0*/  @P1 BRA `(.L_x_609) ;  /* 0x0000001000441947 */ /* 0x000fea0003800000 */
[----:B------:R-:W1:Y:S01]  /*e0b0*/  LDC R43, c[0x0][0x3d4] ;  /* 0x0000f500ff2b7b82 */ /* 0x000e620000000800 */
[----:B------:R-:W-:Y:S01]  /*e0c0*/  BSSY B2, `(.L_x_610) ;  /* 0x000005f000027945 */ /* 0x000fe20003800000 */
[-C--:B-1----:R-:W-:Y:S02]  /*e0d0*/  ISETP.GE.AND P0, PT, R22, R43.reuse, PT ;  /* 0x0000002b1600720c */ /* 0x082fe40003f06270 */
[-C--:B------:R-:W-:Y:S02]  /*e0e0*/  ISETP.GE.AND P1, PT, R204, R43.reuse, PT ;  /* 0x0000002bcc00720c */ /* 0x080fe40003f26270 */
[----:B------:R-:W-:-:S09]  /*e0f0*/  ISETP.GE.AND P2, PT, R205, R43, PT ;  /* 0x0000002bcd00720c */ /* 0x000fd20003f46270 */
[----:B------:R-:W-:Y:S05]  /*e100*/  @P0 BRA `(.L_x_611) ;  /* 0x0000000400680947 */ /* 0x000fea0003800000 */
[----:B------:R-:W-:Y:S01]  /*e110*/  LEA.HI R6, R43, R226, RZ, 0x1d ;  /* 0x000000e22b067211 */ /* 0x000fe200078fe8ff */
[----:B------:R-:W-:Y:S01]  /*e120*/  HADD2.F32 R52, -RZ, R37.H0_H0 ;  /* 0x20000025ff347230 */ /* 0x000fe20000004100 */
[----:B------:R-:W-:Y:S01]  /*e130*/  LOP3.LUT R4, R208, 0x38, R22, 0xf8, !PT ;  /* 0x00000038d0047812 */ /* 0x000fe200078ef816 */
[----:B------:R-:W-:Y:S01]  /*e140*/  HADD2.F32 R51, -RZ, R33.H0_H0 ;  /* 0x20000021ff337230 */ /* 0x000fe20000004100 */
[----:B------:R-:W-:Y:S01]  /*e150*/  SHF.R.S32.HI R9, RZ, 0x1f, R6 ;  /* 0x0000001fff097819 */ /* 0x000fe20000011406 */
[----:B------:R-:W-:Y:S01]  /*e160*/  IMAD.SHL.U32 R7, R6, 0x8, RZ ;  /* 0x0000000806077824 */ /* 0x000fe200078e00ff */
[----:B0-----:R-:W-:Y:S01]  /*e170*/  LOP3.LUT R5, R4, R209, RZ, 0x3c, !PT ;  /* 0x000000d104057212 */ /* 0x001fe200078e3cff */
[----:B------:R-:W-:Y:S01]  /*e180*/  HADD2.F32 R53, -RZ, R38.H0_H0 ;  /* 0x20000026ff357230 */ /* 0x000fe20000004100 */
[----:B------:R-:W-:Y:S02]  /*e190*/  LEA.HI R9, R9, R6, RZ, 0x3 ;  /* 0x0000000609097211 */ /* 0x000fe400078f18ff */
[----:B------:R-:W-:-:S02]  /*e1a0*/  LOP3.LUT R4, R208, 0x38, R7, 0xf8, !PT ;  /* 0x00000038d0047812 */ /* 0x000fc400078ef807 */
[----:B------:R-:W-:Y:S01]  /*e1b0*/  IADD3 R5, R210, R5, RZ ;  /* 0x00000005d2057210 */ /* 0x000fe20007ffe0ff */
[----:B------:R-:W-:Y:S01]  /*e1c0*/  IMAD.SHL.U32 R9, R9, 0x400, RZ ;  /* 0x0000040009097824 */ /* 0x000fe200078e00ff */
[----:B------:R-:W-:-:S03]  /*e1d0*/  LOP3.LUT R8, R4, R209, RZ, 0x3c, !PT ;  /* 0x000000d104087212 */ /* 0x000fc600078e3cff */
[----:B------:R-:W-:Y:S01]  /*e1e0*/  IMAD R58, R5, 0x2, R2 ;  /* 0x00000002053a7824 */ /* 0x000fe200078e0202 */
[----:B------:R-:W-:-:S04]  /*e1f0*/  LOP3.LUT R9, R9, 0x7fffe000, RZ, 0xc0, !PT ;  /* 0x7fffe00009097812 */ /* 0x000fc800078ec0ff */
[----:B------:R-:W-:Y:S01]  /*e200*/  IADD3 R9, R8, R9, R210 ;  /* 0x0000000908097210 */ /* 0x000fe20007ffe0d2 */
[----:B------:R-:W0:Y:S03]  /*e210*/  LDS.128 R4, [R58+0x15400] ;  /* 0x015400003a047984 */ /* 0x000e260000000c00 */
[----:B------:R-:W-:-:S05]  /*e220*/  LEA R60, R9, R2, 0x1 ;  /* 0x00000002093c7211 */ /* 0x000fca00078e08ff */
[----:B------:R-:W1:Y:S01]  /*e230*/  LDS.128 R8, [R60+0x15400] ;  /* 0x015400003c087984 */ /* 0x000e620000000c00 */
[--C-:B0-----:R-:W-:Y:S02]  /*e240*/  HADD2.F32 R42, -RZ, R4.reuse.H0_H0 ;  /* 0x20000004ff2a7230 */ /* 0x101fe40000004100 */
[----:B------:R-:W-:Y:S02]  /*e250*/  HADD2.F32 R4, -RZ, R4.H1_H1 ;  /* 0x30000004ff047230 */ /* 0x000fe40000004100 */
[--C-:B------:R-:W-:Y:S02]  /*e260*/  HADD2.F32 R44, -RZ, R5.reuse.H0_H0 ;  /* 0x20000005ff2c7230 */ /* 0x100fe40000004100 */
[----:B------:R-:W-:Y:S02]  /*e270*/  HADD2.F32 R5, -RZ, R5.H1_H1 ;  /* 0x30000005ff057230 */ /* 0x000fe40000004100 */
[--C-:B-1----:R-:W-:Y:S02]  /*e280*/  HADD2.F32 R47, -RZ, R8.reuse.H0_H0 ;  /* 0x20000008ff2f7230 */ /* 0x102fe40000004100 */
[----:B------:R-:W-:-:S02]  /*e290*/  HADD2.F32 R8, -RZ, R8.H1_H1 ;  /* 0x30000008ff087230 */ /* 0x000fc40000004100 */
[----:B------:R-:W-:Y:S02]  /*e2a0*/  HADD2.F32 R48, -RZ, R9.H0_H0 ;  /* 0x20000009ff307230 */ /* 0x000fe40000004100 */
[CC--:B------:R-:W-:Y:S01]  /*e2b0*/  FMUL.FTZ R55, R47.reuse, R52.reuse ;  /* 0x000000342f377220 */ /* 0x0c0fe20000410000 */
[----:B------:R-:W-:Y:S01]  /*e2c0*/  FMUL.FTZ R57, R47, R51 ;  /* 0x000000332f397220 */ /* 0x000fe20000410000 */
[----:B------:R-:W-:Y:S02]  /*e2d0*/  HADD2.F32 R47, -RZ, R34.H0_H0 ;  /* 0x20000022ff2f7230 */ /* 0x000fe40000004100 */
[----:B------:R-:W-:Y:S01]  /*e2e0*/  FMUL.FTZ R59, R8, R53 ;  /* 0x00000035083b7220 */ /* 0x000fe20000410000 */
[C---:B------:R-:W-:Y:S01]  /*e2f0*/  FFMA.FTZ R54, R42.reuse, R51, -R55 ;  /* 0x000000332a367223 */ /* 0x040fe20000010837 */
[----:B------:R-:W-:Y:S02]  /*e300*/  HADD2.F32 R55, -RZ, R37.H1_H1 ;  /* 0x30000025ff377230 */ /* 0x000fe40000004100 */
[----:B------:R-:W-:Y:S01]  /*e310*/  FFMA.FTZ R57, R42, R52, R57 ;  /* 0x000000342a397223 */ /* 0x000fe20000010039 */
[----:B------:R-:W-:-:S02]  /*e320*/  HADD2.F32 R51, -RZ, R33.H1_H1 ;  /* 0x30000021ff337230 */ /* 0x000fc40000004100 */
[-C--:B------:R-:W-:Y:S01]  /*e330*/  FMUL.FTZ R61, R8, R47.reuse ;  /* 0x0000002f083d7220 */ /* 0x080fe20000410000 */
[----:B------:R-:W-:Y:S01]  /*e340*/  FFMA.FTZ R59, R4, R47, -R59 ;  /* 0x0000002f043b7223 */ /* 0x000fe2000001083b */
[----:B------:R-:W-:Y:S02]  /*e350*/  HADD2.F32 R9, -RZ, R9.H1_H1 ;  /* 0x30000009ff097230 */ /* 0x000fe40000004100 */
[C---:B------:R-:W-:Y:S01]  /*e360*/  FMUL.FTZ R47, R48.reuse, R55 ;  /* 0x00000037302f7220 */ /* 0x040fe20000410000 */
[----:B------:R-:W-:Y:S02]  /*e370*/  HADD2.F32 R42, -RZ, R38.H1_H1 ;  /* 0x30000026ff2a7230 */ /* 0x000fe40000004100 */
[----:B------:R-:W-:Y:S01]  /*e380*/  FMUL.FTZ R8, R48, R51 ;  /* 0x0000003330087220 */ /* 0x000fe20000410000 */
[----:B------:R-:W-:Y:S01]  /*e390*/  FFMA.FTZ R48, R4, R53, R61 ;  /* 0x0000003504307223 */ /* 0x000fe2000001003d */
[----:B------:R-:W-:Y:S02]  /*e3a0*/  HADD2.F32 R4, -RZ, R34.H1_H1 ;  /* 0x30000022ff047230 */ /* 0x000fe40000004100 */
[C---:B------:R-:W-:Y:S01]  /*e3b0*/  FFMA.FTZ R51, R44.reuse, R51, -R47 ;  /* 0x000000332c337223 */ /* 0x040fe2000001082f */
[----:B------:R-:W-:Y:S01]  /*e3c0*/  FFMA.FTZ R55, R44, R55, R8 ;  /* 0x000000372c377223 */ /* 0x000fe20000010008 */
[----:B------:R-:W-:-:S02]  /*e3d0*/  HADD2.F32 R49, -RZ, R10.H0_H0 ;  /* 0x2000000aff317230 */ /* 0x000fc40000004100 */
[C---:B------:R-:W-:Y:S01]  /*e3e0*/  FMUL.FTZ R52, R9.reuse, R42 ;  /* 0x0000002a09347220 */ /* 0x040fe20000410000 */
[----:B------:R-:W-:Y:S02]  /*e3f0*/  HADD2.F32 R44, -RZ, R39.H0_H0 ;  /* 0x20000027ff2c7230 */ /* 0x000fe40000004100 */
[-C--:B------:R-:W-:Y:S01]  /*e400*/  FMUL.FTZ R56, R9, R4.reuse ;  /* 0x0000000409387220 */ /* 0x080fe20000410000 */
[----:B------:R-:W-:Y:S02]  /*e410*/  HADD2.F32 R8, -RZ, R35.H0_H0 ;  /* 0x20000023ff087230 */ /* 0x000fe40000004100 */
[----:B------:R-:W-:Y:S01]  /*e420*/  FFMA.FTZ R52, R5, R4, -R52 ;  /* 0x0000000405347223 */ /* 0x000fe20000010834 */
[----:B------:R-:W-:Y:S02]  /*e430*/  HADD2.F32 R10, -RZ, R10.H1_H1 ;  /* 0x3000000aff0a7230 */ /* 0x000fe40000004100 */
[----:B------:R-:W-:Y:S01]  /*e440*/  FMUL.FTZ R4, R49, R44 ;  /* 0x0000002c31047220 */ /* 0x000fe20000410000 */
[----:B------:R-:W-:-:S02]  /*e450*/  HADD2.F32 R47, -RZ, R40.H0_H0 ;  /* 0x20000028ff2f7230 */ /* 0x000fc40000004100 */
[----:B------:R-:W-:Y:S01]  /*e460*/  FMUL.FTZ R49, R49, R8 ;  /* 0x0000000831317220 */ /* 0x000fe20000410000 */
[--C-:B------:R-:W-:Y:S02]  /*e470*/  HADD2.F32 R45, -RZ, R6.reuse.H0_H0 ;  /* 0x20000006ff2d7230 */ /* 0x100fe40000004100 */
[----:B------:R-:W-:Y:S01]  /*e480*/  FFMA.FTZ R56, R5, R42, R56 ;  /* 0x0000002a05387223 */ /* 0x000fe20000010038 */
[----:B------:R-:W-:Y:S02]  /*e490*/  HADD2.F32 R6, -RZ, R6.H1_H1 ;  /* 0x30000006ff067230 */ /* 0x000fe40000004100 */
[----:B------:R-:W-:Y:S01]  /*e4a0*/  FMUL.FTZ R5, R10, R47 ;  /* 0x0000002f0a057220 */ /* 0x000fe20000410000 */
[----:B------:R-:W-:Y:S02]  /*e4b0*/  HADD2.F32 R9, -RZ, R41.H0_H0 ;  /* 0x20000029ff097230 */ /* 0x000fe40000004100 */
[C---:B------:R-:W-:Y:S01]  /*e4c0*/  FFMA.FTZ R42, R45.reuse, R8, -R4 ;  /* 0x000000082d2a7223 */ /* 0x040fe20000010804 */
[----:B------:R-:W-:Y:S01]  /*e4d0*/  FFMA.FTZ R49, R45, R44, R49 ;  /* 0x0000002c2d317223 */ /* 0x000fe20000010031 */
[----:B------:R-:W-:-:S02]  /*e4e0*/  HADD2.F32 R50, -RZ, R11.H0_H0 ;  /* 0x2000000bff327230 */ /* 0x000fc40000004100 */
[-C--:B------:R-:W-:Y:S01]  /*e4f0*/  FMUL.FTZ R53, R10, R9.reuse ;  /* 0x000000090a357220 */ /* 0x080fe20000410000 */
[C---:B------:R-:W-:Y:S01]  /*e500*/  FFMA.FTZ R45, R6.reuse, R9, -R5 ;  /* 0x00000009062d7223 */ /* 0x040fe20000010805 */
[----:B------:R-:W-:Y:S02]  /*e510*/  HADD2.F32 R9, -RZ, R39.H1_H1 ;  /* 0x30000027ff097230 */ /* 0x000fe40000004100 */
[----:B------:R-:W-:Y:S02]  /*e520*/  HADD2.F32 R11, -RZ, R11.H1_H1 ;  /* 0x3000000bff0b7230 */ /* 0x000fe40000004100 */
[----:B------:R-:W-:Y:S01]  /*e530*/  FFMA.FTZ R10, R6, R47, R53 ;  /* 0x0000002f060a7223 */ /* 0x000fe20000010035 */
[----:B------:R-:W-:Y:S02]  /*e540*/  HADD2.F32 R5, -RZ, R35.H1_H1 ;  /* 0x30000023ff057230 */ /* 0x000fe40000004100 */
[----:B------:R-:W-:Y:S01]  /*e550*/  FMUL.FTZ R47, R50, R9 ;  /* 0x00000009322f7220 */ /* 0x000fe20000410000 */
[----:B------:R-:W-:-:S02]  /*e560*/  HADD2.F32 R8, -RZ, R40.H1_H1 ;  /* 0x30000028ff087230 */ /* 0x000fc40000004100 */
[----:B------:R-:W-:Y:S02]  /*e570*/  HADD2.F32 R4, -RZ, R41.H1_H1 ;  /* 0x30000029ff047230 */ /* 0x000fe40000004100 */
[----:B------:R-:W-:Y:S01]  /*e580*/  FMUL.FTZ R50, R50, R5 ;  /* 0x0000000532327220 */ /* 0x000fe20000410000 */
[--C-:B------:R-:W-:Y:S02]  /*e590*/  HADD2.F32 R46, -RZ, R7.reuse.H0_H0 ;  /* 0x20000007ff2e7230 */ /* 0x100fe40000004100 */
[C---:B------:R-:W-:Y:S01]  /*e5a0*/  FMUL.FTZ R6, R11.reuse, R8 ;  /* 0x000000080b067220 */ /* 0x040fe20000410000 */
[----:B------:R-:W-:Y:S02]  /*e5b0*/  HADD2.F32 R7, -RZ, R7.H1_H1 ;  /* 0x30000007ff077230 */ /* 0x000fe40000004100 */
[-C--:B------:R-:W-:Y:S01]  /*e5c0*/  FMUL.FTZ R53, R11, R4.reuse ;  /* 0x000000040b357220 */ /* 0x080fe20000410000 */
[----:B------:R-:W-:Y:S01]  /*e5d0*/  F2FP.F16.F32.PACK_AB R10, R10, R49 ;  /* 0x000000310a0a723e */ /* 0x000fe200000000ff */
[C---:B------:R-:W-:Y:S01]  /*e5e0*/  FFMA.FTZ R47, R46.reuse, R5, -R47 ;  /* 0x000000052e2f7223 */ /* 0x040fe2000001082f */
[----:B------:R-:W-:Y:S01]  /*e5f0*/  FFMA.FTZ R11, R46, R9, R50 ;  /* 0x000000092e0b7223 */ /* 0x000fe20000010032 */
[C---:B------:R-:W-:Y:S01]  /*e600*/  FFMA.FTZ R44, R7.reuse, R4, -R6 ;  /* 0x00000004072c7223 */ /* 0x040fe20000010806 */
[----:B------:R-:W-:Y:S01]  /*e610*/  FFMA.FTZ R46, R7, R8, R53 ;  /* 0x00000008072e7223 */ /* 0x000fe20000010035 */
[----:B------:R-:W-:-:S02]  /*e620*/  F2FP.F16.F32.PACK_AB R4, R59, R54 ;  /* 0x000000363b04723e */ /* 0x000fc400000000ff */
[----:B------:R-:W-:Y:S02]  /*e630*/  F2FP.F16.F32.PACK_AB R5, R52, R51 ;  /* 0x000000333405723e */ /* 0x000fe400000000ff */
[----:B------:R-:W-:Y:S02]  /*e640*/  F2FP.F16.F32.PACK_AB R6, R45, R42 ;  /* 0x0000002a2d06723e */ /* 0x000fe400000000ff */
[----:B------:R-:W-:Y:S02]  /*e650*/  F2FP.F16.F32.PACK_AB R7, R44, R47 ;  /* 0x0000002f2c07723e */ /* 0x000fe400000000ff */
[----:B------:R-:W-:Y:S02]  /*e660*/  F2FP.F16.F32.PACK_AB R8, R48, R57 ;  /* 0x000000393008723e */ /* 0x000fe400000000ff */
[----:B------:R-:W-:Y:S01]  /*e670*/  F2FP.F16.F32.PACK_AB R9, R56, R55 ;  /* 0x000000373809723e */ /* 0x000fe200000000ff */
[----:B------:R1:W-:Y:S01]  /*e680*/  STS.128 [R58+0x15400], R4 ;  /* 0x015400043a007388 */ /* 0x0003e20000000c00 */
[----:B------:R-:W-:-:S05]  /*e690*/  F2FP.F16.F32.PACK_AB R11, R46, R11 ;  /* 0x0000000b2e0b723e */ /* 0x000fca00000000ff */
[----:B------:R1:W-:Y:S02]  /*e6a0*/  STS.128 [R60+0x15400], R8 ;  /* 0x015400083c007388 */ /* 0x0003e40000000c00 */
.L_x_611:
[----:B------:R-:W-:Y:S05]  /*e6b0*/  BSYNC B2 ;  /* 0x0000000000027941 */ /* 0x000fea0003800000 */
.L_x_610:
[----:B------:R-:W-:Y:S04]  /*e6c0*/  BSSY B2, `(.L_x_612) ;  /* 0x0000058000027945 */ /* 0x000fe80003800000 */
[----:B------:R-:W-:Y:S05]  /*e6d0*/  @P1 BRA `(.L_x_613) ;  /* 0x0000000400581947 */ /* 0x000fea0003800000 */
[----:B-1----:R-:W-:Y:S01]  /*e6e0*/  LEA.HI R4, R43, R227, RZ, 0x1d ;  /* 0x000000e32b047211 */ /* 0x002fe200078fe8ff */
[----:B------:R-:W-:Y:S02]  /*e6f0*/  HADD2.F32 R55, -RZ, R29.H0_H0 ;  /* 0x2000001dff377230 */ /* 0x000fe40000004100 */
[----:B------:R-:W-:Y:S01]  /*e700*/  HADD2.F32 R53, -RZ, R25.H0_H0 ;  /* 0x20000019ff357230 */ /* 0x000fe20000004100 */
[----:B------:R-:W-:Y:S01]  /*e710*/  SHF.R.S32.HI R7, RZ, 0x1f, R4 ;  /* 0x0000001fff077819 */ /* 0x000fe20000011404 */
[----:B0-----:R-:W-:Y:S02]  /*e720*/  IMAD.SHL.U32 R5, R4, 0x8, RZ ;  /* 0x0000000804057824 */ /* 0x001fe400078e00ff */
[----:B------:R-:W-:Y:S01]  /*e730*/  HADD2.F32 R57, -RZ, R30.H0_H0 ;  /* 0x2000001eff397230 */ /* 0x000fe20000004100 */
[----:B------:R-:W-:Y:S02]  /*e740*/  LEA.HI R7, R7, R4, RZ, 0x3 ;  /* 0x0000000407077211 */ /* 0x000fe400078f18ff */
[----:B------:R-:W-:-:S03]  /*e750*/  LOP3.LUT R4, R208, 0x38, R5, 0xf8, !PT ;  /* 0x00000038d0047812 */ /* 0x000fc600078ef805 */
[----:B------:R-:W-:Y:S01]  /*e760*/  IMAD.SHL.U32 R7, R7, 0x400, RZ ;  /* 0x0000040007077824 */ /* 0x000fe200078e00ff */
[----:B------:R-:W-:-:S04]  /*e770*/  LOP3.LUT R8, R4, R209, RZ, 0x3c, !PT ;  /* 0x000000d104087212 */ /* 0x000fc800078e3cff */
[----:B------:R-:W-:Y:S02]  /*e780*/  LOP3.LUT R9, R7, 0x7fffe000, RZ, 0xc0, !PT ;  /* 0x7fffe00007097812 */ /* 0x000fe400078ec0ff */
[----:B------:R-:W0:Y:S02]  /*e790*/  LDS.128 R4, [R234] ;  /* 0x00000000ea047984 */ /* 0x000e240000000c00 */
[----:B------:R-:W-:-:S04]  /*e7a0*/  IADD3 R9, R8, R9, R210 ;  /* 0x0000000908097210 */ /* 0x000fc80007ffe0d2 */
[----:B------:R-:W-:-:S05]  /*e7b0*/  LEA R42, R9, R2, 0x1 ;  /* 0x00000002092a7211 */ /* 0x000fca00078e08ff */
[----:B------:R-:W1:Y:S01]  /*e7c0*/  LDS.128 R8, [R42+0x15400] ;  /* 0x015400002a087984 */ /* 0x000e620000000c00 */
[--C-:B0-----:R-:W-:Y:S02]  /*e7d0*/  HADD2.F32 R44, -RZ, R4.reuse.H0_H0 ;  /* 0x20000004ff2c7230 */ /* 0x101fe40000004100 */
[----:B------:R-:W-:Y:S02]  /*e7e0*/  HADD2.F32 R4, -RZ, R4.H1_H1 ;  /* 0x30000004ff047230 */ /* 0x000fe40000004100 */
[--C-:B------:R-:W-:Y:S02]  /*e7f0*/  HADD2.F32 R45, -RZ, R5.reuse.H0_H0 ;  /* 0x20000005ff2d7230 */ /* 0x100fe40000004100 */
[----:B------:R-:W-:Y:S02]  /*e800*/  HADD2.F32 R5, -RZ, R5.H1_H1 ;  /* 0x30000005ff057230 */ /* 0x000fe40000004100 */
[--C-:B------:R-:W-:Y:S02]  /*e810*/  HADD2.F32 R46, -RZ, R6.reuse.H0_H0 ;  /* 0x20000006ff2e7230 */ /* 0x100fe40000004100 */
[----:B------:R-:W-:-:S02]  /*e820*/  HADD2.F32 R6, -RZ, R6.H1_H1 ;  /* 0x30000006ff067230 */ /* 0x000fc40000004100 */
[--C-:B-1----:R-:W-:Y:S02]  /*e830*/  HADD2.F32 R48, -RZ, R8.reuse.H0_H0 ;  /* 0x20000008ff307230 */ /* 0x102fe40000004100 */
[----:B------:R-:W-:Y:S02]  /*e840*/  HADD2.F32 R8, -RZ, R8.H1_H1 ;  /* 0x30000008ff087230 */ /* 0x000fe40000004100 */
[----:B------:R-:W-:Y:S02]  /*e850*/  HADD2.F32 R49, -RZ, R9.H0_H0 ;  /* 0x20000009ff317230 */ /* 0x000fe40000004100 */
[C---:B------:R-:W-:Y:S01]  /*e860*/  FMUL.FTZ R59, R48.reuse, R55 ;  /* 0x00000037303b7220 */ /* 0x040fe20000410000 */
[----:B------:R-:W-:Y:S01]  /*e870*/  FMUL.FTZ R61, R48, R53 ;  /* 0x00000035303d7220 */ /* 0x000fe20000410000 */
[----:B------:R-:W-:Y:S02]  /*e880*/  HADD2.F32 R48, -RZ, R29.H1_H1 ;  /* 0x3000001dff307230 */ /* 0x000fe40000004100 */
[----:B------:R-:W-:Y:S01]  /*e890*/  FMUL.FTZ R63, R8, R57 ;  /* 0x00000039083f7220 */ /* 0x000fe20000410000 */
[----:B------:R-:W-:Y:S01]  /*e8a0*/  FFMA.FTZ R59, R44, R53, -R59 ;  /* 0x000000352c3b7223 */ /* 0x000fe2000001083b */
[----:B------:R-:W-:-:S02]  /*e8b0*/  HADD2.F32 R53, -RZ, R26.H0_H0 ;  /* 0x2000001aff357230 */ /* 0x000fc40000004100 */
[----:B------:R-:W-:Y:S01]  /*e8c0*/  FFMA.FTZ R61, R44, R55, R61 ;  /* 0x000000372c3d7223 */ /* 0x000fe2000001003d */
[----:B------:R-:W-:Y:S02]  /*e8d0*/  HADD2.F32 R44, -RZ, R25.H1_H1 ;  /* 0x30000019ff2c7230 */ /* 0x000fe40000004100 */
[C---:B------:R-:W-:Y:S01]  /*e8e0*/  FMUL.FTZ R56, R49.reuse, R48 ;  /* 0x0000003031387220 */ /* 0x040fe20000410000 */
[----:B------:R-:W-:Y:S02]  /*e8f0*/  HADD2.F32 R9, -RZ, R9.H1_H1 ;  /* 0x30000009ff097230 */ /* 0x000fe40000004100 */
[-C--:B------:R-:W-:Y:S01]  /*e900*/  FMUL.FTZ R55, R8, R53.reuse ;  /* 0x0000003508377220 */ /* 0x080fe20000410000 */
[C---:B------:R-:W-:Y:S01]  /*e910*/  FFMA.FTZ R52, R4.reuse, R53, -R63 ;  /* 0x0000003504347223 */ /* 0x040fe2000001083f */
[----:B------:R-:W-:Y:S01]  /*e920*/  FMUL.FTZ R49, R49, R44 ;  /* 0x0000002c31317220 */ /* 0x000fe20000410000 */
[----:B------:R-:W-:Y:S02]  /*e930*/  HADD2.F32 R8, -RZ, R30.H1_H1 ;  /* 0x3000001eff087230 */ /* 0x000fe40000004100 */
[----:B------:R-:W-:Y:S01]  /*e940*/  FFMA.FTZ R54, R4, R57, R55 ;  /* 0x0000003904367223 */ /* 0x000fe20000010037 */
[----:B------:R-:W-:-:S02]  /*e950*/  HADD2.F32 R4, -RZ, R26.H1_H1 ;  /* 0x3000001aff047230 */ /* 0x000fc40000004100 */
[C---:B------:R-:W-:Y:S01]  /*e960*/  FFMA.FTZ R48, R45.reuse, R48, R49 ;  /* 0x000000302d307223 */ /* 0x040fe20000010031 */
[--C-:B------:R-:W-:Y:S02]  /*e970*/  HADD2.F32 R50, -RZ, R10.reuse.H0_H0 ;  /* 0x2000000aff327230 */ /* 0x100fe40000004100 */
[----:B------:R-:W-:Y:S01]  /*e980*/  FFMA.FTZ R56, R45, R44, -R56 ;  /* 0x0000002c2d387223 */ /* 0x000fe20000010838 */
[----:B------:R-:W-:Y:S02]  /*e990*/  HADD2.F32 R49, -RZ, R31.H0_H0 ;  /* 0x2000001fff317230 */ /* 0x000fe40000004100 */
[C---:B------:R-:W-:Y:S01]  /*e9a0*/  FMUL.FTZ R44, R9.reuse, R8 ;  /* 0x00000008092c7220 */ /* 0x040fe20000410000 */
[----:B------:R-:W-:Y:S02]  /*e9b0*/  HADD2.F32 R45, -RZ, R27.H0_H0 ;  /* 0x2000001bff2d7230 */ /* 0x000fe40000004100 */
[----:B------:R-:W-:Y:S01]  /*e9c0*/  FMUL.FTZ R58, R9, R4 ;  /* 0x00000004093a7220 */ /* 0x000fe20000410000 */
[----:B------:R-:W-:-:S02]  /*e9d0*/  HADD2.F32 R10, -RZ, R10.H1_H1 ;  /* 0x3000000aff0a7230 */ /* 0x000fc40000004100 */
[C---:B------:R-:W-:Y:S01]  /*e9e0*/  FMUL.FTZ R63, R50.reuse, R49 ;  /* 0x00000031323f7220 */ /* 0x040fe20000410000 */
[----:B------:R-:W-:Y:S02]  /*e9f0*/  HADD2.F32 R53, -RZ, R32.H0_H0 ;  /* 0x20000020ff357230 */ /* 0x000fe40000004100 */
[C---:B------:R-:W-:Y:S01]  /*ea00*/  FFMA.FTZ R55, R5.reuse, R4, -R44 ;  /* 0x0000000405377223 */ /* 0x040fe2000001082c */
[----:B------:R-:W-:Y:S02]  /*ea10*/  HADD2.F32 R9, -RZ, R28.H0_H0 ;  /* 0x2000001cff097230 */ /* 0x000fe40000004100 */
[-C--:B------:R-:W-:Y:S01]  /*ea20*/  FMUL.FTZ R50, R50, R45.reuse ;  /* 0x0000002d32327220 */ /* 0x080fe20000410000 */
[----:B------:R-:W-:Y:S01]  /*ea30*/  FFMA.FTZ R57, R5, R8, R58 ;  /* 0x0000000805397223 */ /* 0x000fe2000001003a */
[----:B------:R-:W-:Y:S01]  /*ea40*/  FFMA.FTZ R63, R46, R45, -R63 ;  /* 0x0000002d2e3f7223 */ /* 0x000fe2000001083f */
[--C-:B------:R-:W-:Y:S02]  /*ea50*/  HADD2.F32 R51, -RZ, R11.reuse.H0_H0 ;  /* 0x2000000bff337230 */ /* 0x100fe40000004100 */
[C---:B------:R-:W-:Y:S01]  /*ea60*/  FMUL.FTZ R5, R10.reuse, R53 ;  /* 0x000000350a057220 */ /* 0x040fe20000410000 */
[----:B------:R-:W-:Y:S01]  /*ea70*/  FMUL.FTZ R45, R10, R9 ;  /* 0x000000090a2d7220 */ /* 0x000fe20000410000 */
[----:B------:R-:W-:-:S02]  /*ea80*/  HADD2.F32 R11, -RZ, R11.H1_H1 ;  /* 0x3000000bff0b7230 */ /* 0x000fc40000004100 */
[----:B------:R-:W-:Y:S01]  /*ea90*/  FFMA.FTZ R50, R46, R49, R50 ;  /* 0x000000312e327223 */ /* 0x000fe20000010032 */
[----:B------:R-:W-:Y:S02]  /*eaa0*/  HADD2.F32 R10, -RZ, R31.H1_H1 ;  /* 0x3000001fff0a7230 */ /* 0x000fe40000004100 */
[C---:B------:R-:W-:Y:S01]  /*eab0*/  FFMA.FTZ R46, R6.reuse, R9, -R5 ;  /* 0x00000009062e7223 */ /* 0x040fe20000010805 */
[----:B------:R-:W-:Y:S02]  /*eac0*/  HADD2.F32 R44, -RZ, R32.H1_H1 ;  /* 0x30000020ff2c7230 */ /* 0x000fe40000004100 */
[----:B------:R-:W-:Y:S01]  /*ead0*/  FFMA.FTZ R45, R6, R53, R45 ;  /* 0x00000035062d7223 */ /* 0x000fe2000001002d */
[----:B------:R-:W-:Y:S02]  /*eae0*/  HADD2.F32 R4, -RZ, R27.H1_H1 ;  /* 0x3000001bff047230 */ /* 0x000fe40000004100 */
[----:B------:R-:W-:Y:S01]  /*eaf0*/  FMUL.FTZ R6, R51, R10 ;  /* 0x0000000a33067220 */ /* 0x000fe20000410000 */
[----:B------:R-:W-:-:S02]  /*eb00*/  HADD2.F32 R8, -RZ, R28.H1_H1 ;  /* 0x3000001cff087230 */ /* 0x000fc40000004100 */
[----:B------:R-:W-:Y:S01]  /*eb10*/  FMUL.FTZ R58, R11, R44 ;  /* 0x0000002c0b3a7220 */ /* 0x000fe20000410000 */
[--C-:B------:R-:W-:Y:S02]  /*eb20*/  HADD2.F32 R47, -RZ, R7.reuse.H0_H0 ;  /* 0x20000007ff2f7230 */ /* 0x100fe40000004100 */
[----:B------:R-:W-:Y:S01]  /*eb30*/  FMUL.FTZ R51, R51, R4 ;  /* 0x0000000433337220 */ /* 0x000fe20000410000 */
[----:B------:R-:W-:Y:S02]  /*eb40*/  HADD2.F32 R7, -RZ, R7.H1_H1 ;  /* 0x30000007ff077230 */ /* 0x000fe40000004100 */
[----:B------:R-:W-:Y:S01]  /*eb50*/  FMUL.FTZ R5, R11, R8 ;  /* 0x000000080b057220 */ /* 0x000fe20000410000 */
        /* <DEDUP_REMOVED lines=11> */
[----:B------:R2:W-:Y:S01]  /*ec10*/  STS.128 [R234], R4 ;  /* 0x00000004ea007388 */ /* 0x0005e20000000c00 */
[----:B------:R-:W-:-:S05]  /*ec20*/  F2FP.F16.F32.PACK_AB R11, R44, R51 ;  /* 0x000000332c0b723e */ /* 0x000fca00000000ff */
[----:B------:R2:W-:Y:S02]  /*ec30*/  STS.128 [R42+0x15400], R8 ;  /* 0x015400082a007388 */ /* 0x0005e40000000c00 */
.L_x_613:
[----:B------:R-:W-:Y:S05]  /*ec40*/  BSYNC B2 ;  /* 0x0000000000027941 */ /* 0x000fea0003800000 */
.L_x_612:
[----:B------:R-:W-:Y:S05]  /*ec50*/  @P2 BRA `(.L_x_609) ;  /* 0x0000000400582947 */ /* 0x000fea0003800000 */
[----:B------:R-:W-:Y:S01]  /*ec60*/  LEA.HI R43, R43, R232, RZ, 0x1d ;  /* 0x000000e82b2b7211 */ /* 0x000fe200078fe8ff */
[----:B------:R-:W-:Y:S02]  /*ec70*/  HADD2.F32 R52, -RZ, R15.H0_H0 ;  /* 0x2000000fff347230 */ /* 0x000fe40000004100 */
[----:B------:R-:W-:Y:S01]  /*ec80*/  HADD2.F32 R51, -RZ, R3.H0_H0 ;  /* 0x20000003ff337230 */ /* 0x000fe20000004100 */
[----:B-12---:R-:W-:Y:S01]  /*ec90*/  SHF.R.S32.HI R4, RZ, 0x1f, R43 ;  /* 0x0000001fff047819 */ /* 0x006fe2000001142b */
[----:B0-----:R-:W-:Y:S02]  /*eca0*/  IMAD.SHL.U32 R5, R43, 0x8, RZ ;  /* 0x000000082b057824 */ /* 0x001fe400078e00ff */
[----:B------:R-:W-:Y:S01]  /*ecb0*/  HADD2.F32 R53, -RZ, R20.H0_H0 ;  /* 0x20000014ff357230 */ /* 0x000fe20000004100 */
[----:B------:R-:W-:Y:S02]  /*ecc0*/  LEA.HI R43, R4, R43, RZ, 0x3 ;  /* 0x0000002b042b7211 */ /* 0x000fe400078f18ff */
[----:B------:R-:W-:-:S03]  /*ecd0*/  LOP3.LUT R4, R208, 0x38, R5, 0xf8, !PT ;  /* 0x00000038d0047812 */ /* 0x000fc600078ef805 */
[----:B------:R-:W-:Y:S01]  /*ece0*/  IMAD.SHL.U32 R43, R43, 0x400, RZ ;  /* 0x000004002b2b7824 */ /* 0x000fe200078e00ff */
[----:B------:R-:W-:Y:S02]  /*ecf0*/  LOP3.LUT R8, R4, R209, RZ, 0x3c, !PT ;  /* 0x000000d104087212 */ /* 0x000fe400078e3cff */
[----:B------:R-:W0:Y:S02]  /*ed00*/  LDS.128 R4, [R231] ;  /* 0x00000000e7047984 */ /* 0x000e240000000c00 */
[----:B------:R-:W-:-:S04]  /*ed10*/  LOP3.LUT R43, R43, 0x7fffe000, RZ, 0xc0, !PT ;  /* 0x7fffe0002b2b7812 */ /* 0x000fc800078ec0ff */
        /* <DEDUP_REMOVED lines=9> */
[--C-:B------:R-:W-:Y:S02]  /*edb0*/  HADD2.F32 R46, -RZ, R7.reuse.H0_H0 ;  /* 0x20000007ff2e7230 */ /* 0x100fe40000004100 */
[----:B------:R-:W-:Y:S02]  /*edc0*/  HADD2.F32 R7, -RZ, R7.H1_H1 ;  /* 0x30000007ff077230 */ /* 0x000fe40000004100 */
[--C-:B-1----:R-:W-:Y:S02]  /*edd0*/  HADD2.F32 R47, -RZ, R8.reuse.H0_H0 ;  /* 0x20000008ff2f7230 */ /* 0x102fe40000004100 */
[----:B------:R-:W-:Y:S02]  /*ede0*/  HADD2.F32 R8, -RZ, R8.H1_H1 ;  /* 0x30000008ff087230 */ /* 0x000fe40000004100 */
[----:B------:R-:W-:Y:S02]  /*edf0*/  HADD2.F32 R48, -RZ, R9.H0_H0 ;  /* 0x20000009ff307230 */ /* 0x000fe40000004100 */
[C---:B------:R-:W-:Y:S01]  /*ee00*/  FMUL.FTZ R55, R47.reuse, R52 ;  /* 0x000000342f377220 */ /* 0x040fe20000410000 */
[----:B------:R-:W-:Y:S01]  /*ee10*/  FMUL.FTZ R57, R47, R51 ;  /* 0x000000332f397220 */ /* 0x000fe20000410000 */
[----:B------:R-:W-:-:S02]  /*ee20*/  HADD2.F32 R47, -RZ, R12.H0_H0 ;  /* 0x2000000cff2f7230 */ /* 0x000fc40000004100 */
[----:B------:R-:W-:Y:S01]  /*ee30*/  FMUL.FTZ R59, R8, R53 ;  /* 0x00000035083b7220 */ /* 0x000fe20000410000 */
[C---:B------:R-:W-:Y:S01]  /*ee40*/  FFMA.FTZ R54, R42.reuse, R51, -R55 ;  /* 0x000000332a367223 */ /* 0x040fe20000010837 */
[----:B------:R-:W-:Y:S02]  /*ee50*/  HADD2.F32 R55, -RZ, R15.H1_H1 ;  /* 0x3000000fff377230 */ /* 0x000fe40000004100 */
[----:B------:R-:W-:Y:S01]  /*ee60*/  FFMA.FTZ R57, R42, R52, R57 ;  /* 0x000000342a397223 */ /* 0x000fe20000010039 */
[----:B------:R-:W-:Y:S02]  /*ee70*/  HADD2.F32 R51, -RZ, R3.H1_H1 ;  /* 0x30000003ff337230 */ /* 0x000fe40000004100 */
[-C--:B------:R-:W-:Y:S01]  /*ee80*/  FMUL.FTZ R61, R8, R47.reuse ;  /* 0x0000002f083d7220 */ /* 0x080fe20000410000 */
[----:B------:R-:W-:Y:S01]  /*ee90*/  FFMA.FTZ R59, R4, R47, -R59 ;  /* 0x0000002f043b7223 */ /* 0x000fe2000001083b */
[----:B------:R-:W-:Y:S02]  /*eea0*/  HADD2.F32 R9, -RZ, R9.H1_H1 ;  /* 0x30000009ff097230 */ /* 0x000fe40000004100 */
[----:B------:R-:W-:Y:S01]  /*eeb0*/  FMUL.FTZ R47, R48, R55 ;  /* 0x00000037302f7220 */ /* 0x000fe20000410000 */
[----:B------:R-:W-:-:S02]  /*eec0*/  HADD2.F32 R42, -RZ, R20.H1_H1 ;  /* 0x30000014ff2a7230 */ /* 0x000fc40000004100 */
[----:B------:R-:W-:Y:S01]  /*eed0*/  FMUL.FTZ R8, R48, R51 ;  /* 0x0000003330087220 */ /* 0x000fe20000410000 */
[----:B------:R-:W-:Y:S01]  /*eee0*/  FFMA.FTZ R48, R4, R53, R61 ;  /* 0x0000003504307223 */ /* 0x000fe2000001003d */
[----:B------:R-:W-:Y:S02]  /*eef0*/  HADD2.F32 R4, -RZ, R12.H1_H1 ;  /* 0x3000000cff047230 */ /* 0x000fe40000004100 */
[C---:B------:R-:W-:Y:S01]  /*ef00*/  FFMA.FTZ R51, R44.reuse, R51, -R47 ;  /* 0x000000332c337223 */ /* 0x040fe2000001082f */
[----:B------:R-:W-:Y:S01]  /*ef10*/  FFMA.FTZ R55, R44, R55, R8 ;  /* 0x000000372c377223 */ /* 0x000fe20000010008 */
[----:B------:R-:W-:Y:S02]  /*ef20*/  HADD2.F32 R49, -RZ, R10.H0_H0 ;  /* 0x2000000aff317230 */ /* 0x000fe40000004100 */
[C---:B------:R-:W-:Y:S01]  /*ef30*/  FMUL.FTZ R52, R9.reuse, R42 ;  /* 0x0000002a09347220 */ /* 0x040fe20000410000 */
[----:B------:R-:W-:Y:S02]  /*ef40*/  HADD2.F32 R44, -RZ, R21.H0_H0 ;  /* 0x20000015ff2c7230 */ /* 0x000fe40000004100 */
[----:B------:R-:W-:Y:S01]  /*ef50*/  FMUL.FTZ R56, R9, R4 ;  /* 0x0000000409387220 */ /* 0x000fe20000410000 */
[----:B------:R-:W-:-:S02]  /*ef60*/  HADD2.F32 R8, -RZ, R13.H0_H0 ;  /* 0x2000000dff087230 */ /* 0x000fc40000004100 */
[----:B------:R-:W-:Y:S01]  /*ef70*/  FFMA.FTZ R52, R5, R4, -R52 ;  /* 0x0000000405347223 */ /* 0x000fe20000010834 */
[----:B------:R-:W-:Y:S02]  /*ef80*/  HADD2.F32 R10, -RZ, R10.H1_H1 ;  /* 0x3000000aff0a7230 */ /* 0x000fe40000004100 */
[C---:B------:R-:W-:Y:S01]  /*ef90*/  FMUL.FTZ R4, R49.reuse, R44 ;  /* 0x0000002c31047220 */ /* 0x040fe20000410000 */
[----:B------:R-:W-:Y:S02]  /*efa0*/  HADD2.F32 R47, -RZ, R24.H0_H0 ;  /* 0x20000018ff2f7230 */ /* 0x000fe40000004100 */
[----:B------:R-:W-:Y:S01]  /*efb0*/  FMUL.FTZ R49, R49, R8 ;  /* 0x0000000831317220 */ /* 0x000fe20000410000 */
[----:B------:R-:W-:Y:S02]  /*efc0*/  HADD2.F32 R9, -RZ, R14.H0_H0 ;  /* 0x2000000eff097230 */ /* 0x000fe40000004100 */
[----:B------:R-:W-:Y:S01]  /*efd0*/  FFMA.FTZ R56, R5, R42, R56 ;  /* 0x0000002a05387223 */ /* 0x000fe20000010038 */
[C---:B------:R-:W-:Y:S01]  /*efe0*/  FFMA.FTZ R42, R45.reuse, R8, -R4 ;  /* 0x000000082d2a7223 */ /* 0x040fe20000010804 */
[C---:B------:R-:W-:Y:S01]  /*eff0*/  FMUL.FTZ R5, R10.reuse, R47 ;  /* 0x0000002f0a057220 */ /* 0x040fe20000410000 */
[----:B------:R-:W-:Y:S01]  /*f000*/  FFMA.FTZ R49, R45, R44, R49 ;  /* 0x0000002c2d317223 */ /* 0x000fe20000010031 */
[----:B------:R-:W-:Y:S01]  /*f010*/  FMUL.FTZ R53, R10, R9 ;  /* 0x000000090a357220 */ /* 0x000fe20000410000 */
[----:B------:R-:W-:-:S02]  /*f020*/  HADD2.F32 R50, -RZ, R11.H0_H0 ;  /* 0x2000000bff327230 */ /* 0x000fc40000004100 */
[C---:B------:R-:W-:Y:S01]  /*f030*/  FFMA.FTZ R45, R6.reuse, R9, -R5 ;  /* 0x00000009062d7223 */ /* 0x040fe20000010805 */
[----:B------:R-:W-:Y:S02]  /*f040*/  HADD2.F32 R9, -RZ, R21.H1_H1 ;  /* 0x30000015ff097230 */ /* 0x000fe40000004100 */
[----:B------:R-:W-:Y:S01]  /*f050*/  FFMA.FTZ R10, R6, R47, R53 ;  /* 0x0000002f060a7223 */ /* 0x000fe20000010035 */
[----:B------:R-:W-:Y:S02]  /*f060*/  HADD2.F32 R11, -RZ, R11.H1_H1 ;  /* 0x3000000bff0b7230 */ /* 0x000fe40000004100 */
[----:B------:R-:W-:Y:S02]  /*f070*/  HADD2.F32 R5, -RZ, R13.H1_H1 ;  /* 0x3000000dff057230 */ /* 0x000fe40000004100 */
[----:B------:R-:W-:Y:S01]  /*f080*/  FMUL.FTZ R47, R50, R9 ;  /* 0x00000009322f7220 */ /* 0x000fe20000410000 */
[----:B------:R-:W-:Y:S01]  /*f090*/  HADD2.F32 R8, -RZ, R24.H1_H1 ;  /* 0x30000018ff087230 */ /* 0x000fe20000004100 */
[----:B------:R-:W-:Y:S01]  /*f0a0*/  F2FP.F16.F32.PACK_AB R10, R10, R49 ;  /* 0x000000310a0a723e */ /* 0x000fe200000000ff */
[----:B------:R-:W-:-:S02]  /*f0b0*/  HADD2.F32 R4, -RZ, R14.H1_H1 ;  /* 0x3000000eff047230 */ /* 0x000fc40000004100 */
[-C--:B------:R-:W-:Y:S01]  /*f0c0*/  FMUL.FTZ R50, R50, R5.reuse ;  /* 0x0000000532327220 */ /* 0x080fe20000410000 */
[----:B------:R-:W-:Y:S01]  /*f0d0*/  FFMA.FTZ R47, R46, R5, -R47 ;  /* 0x000000052e2f7223 */ /* 0x000fe2000001082f */
[C---:B------:R-:W-:Y:S01]  /*f0e0*/  FMUL.FTZ R6, R11.reuse, R8 ;  /* 0x000000080b067220 */ /* 0x040fe20000410000 */
[----:B------:R-:W-:Y:S01]  /*f0f0*/  F2FP.F16.F32.PACK_AB R5, R52, R51 ;  /* 0x000000333405723e */ /* 0x000fe200000000ff */
[-C--:B------:R-:W-:Y:S01]  /*f100*/  FMUL.FTZ R53, R11, R4.reuse ;  /* 0x000000040b357220 */ /* 0x080fe20000410000 */
[----:B------:R-:W-:Y:S01]  /*f110*/  FFMA.FTZ R11, R46, R9, R50 ;  /* 0x000000092e0b7223 */ /* 0x000fe20000010032 */
[----:B------:R-:W-:Y:S01]  /*f120*/  FFMA.FTZ R44, R7, R4, -R6 ;  /* 0x00000004072c7223 */ /* 0x000fe20000010806 */
[----:B------:R-:W-:Y:S01]  /*f130*/  F2FP.F16.F32.PACK_AB R4, R59, R54 ;  /* 0x000000363b04723e */ /* 0x000fe200000000ff */
[----:B------:R-:W-:Y:S01]  /*f140*/  FFMA.FTZ R46, R7, R8, R53 ;  /* 0x00000008072e7223 */ /* 0x000fe20000010035 */
[----:B------:R-:W-:Y:S02]  /*f150*/  F2FP.F16.F32.PACK_AB R6, R45, R42 ;  /* 0x0000002a2d06723e */ /* 0x000fe400000000ff */
[----:B------:R-:W-:-:S02]  /*f160*/  F2FP.F16.F32.PACK_AB R7, R44, R47 ;  /* 0x0000002f2c07723e */ /* 0x000fc400000000ff */
[----:B------:R-:W-:Y:S02]  /*f170*/  F2FP.F16.F32.PACK_AB R8, R48, R57 ;  /* 0x000000393008723e */ /* 0x000fe400000000ff */
[----:B------:R-:W-:Y:S01]  /*f180*/  F2FP.F16.F32.PACK_AB R9, R56, R55 ;  /* 0x000000373809723e */ /* 0x000fe200000000ff */
[----:B------:R3:W-:Y:S01]  /*f190*/  STS.128 [R231], R4 ;  /* 0x00000004e7007388 */ /* 0x0007e20000000c00 */
[----:B------:R-:W-:-:S05]  /*f1a0*/  F2FP.F16.F32.PACK_AB R11, R46, R11 ;  /* 0x0000000b2e0b723e */ /* 0x000fca00000000ff */
[----:B------:R3:W-:Y:S02]  /*f1b0*/  STS.128 [R43+0x15400], R8 ;  /* 0x015400082b007388 */ /* 0x0007e40000000c00 */
.L_x_609:
[----:B------:R-:W-:Y:S05]  /*f1c0*/  BSYNC B1 ;  /* 0x0000000000017941 */ /* 0x000fea0003800000 */
.L_x_608:
[----:B------:R-:W-:-:S13]  /*f1d0*/  ISETP.GE.AND P0, PT, R222, R0, PT ;  /* 0x00000000de00720c */ /* 0x000fda0003f06270 */
[----:B------:R-:W-:Y:S05]  /*f1e0*/  @P0 BRA `(.L_x_589) ;  /* 0x0000001000340947 */ /* 0x000fea0003800000 */
[----:B---3--:R-:W3:Y:S01]  /*f1f0*/  LDC R43, c[0x0][0x3d4] ;  /* 0x0000f500ff2b7b82 */ /* 0x008ee20000000800 */
[----:B------:R-:W-:Y:S01]  /*f200*/  BSSY B1, `(.L_x_614) ;  /* 0x000005b000017945 */ /* 0x000fe20003800000 */
[-C--:B---3--:R-:W-:Y:S02]  /*f210*/  ISETP.GE.AND P0, PT, R22, R43.reuse, PT ;  /* 0x0000002b1600720c */ /* 0x088fe40003f06270 */
[-C--:B------:R-:W-:Y:S02]  /*f220*/  ISETP.GE.AND P1, PT, R204, R43.reuse, PT ;  /* 0x0000002bcc00720c */ /* 0x080fe40003f26270 */
[----:B------:R-:W-:-:S09]  /*f230*/  ISETP.GE.AND P2, PT, R205, R43, PT ;  /* 0x0000002bcd00720c */ /* 0x000fd20003f46270 */
[----:B------:R-:W-:Y:S05]  /*f240*/  @P0 BRA `(.L_x_615) ;  /* 0x0000000400580947 */ /* 0x000fea0003800000 */
[----:B------:R-:W-:Y:S01]  /*f250*/  LEA.HI R0, R43, R226, RZ, 0x1d ;  /* 0x000000e22b007211 */ /* 0x000fe200078fe8ff */
[----:B------:R-:W-:Y:S02]  /*f260*/  HADD2.F32 R54, -RZ, R37.H0_H0 ;  /* 0x20000025ff367230 */ /* 0x000fe40000004100 */
[----:B------:R-:W-:Y:S01]  /*f270*/  HADD2.F32 R52, -RZ, R33.H0_H0 ;  /* 0x20000021ff347230 */ /* 0x000fe20000004100 */
[----:B012---:R-:W-:Y:S01]  /*f280*/  SHF.R.S32.HI R5, RZ, 0x1f, R0 ;  /* 0x0000001fff057819 */ /* 0x007fe20000011400 */
[----:B------:R-:W-:Y:S02]  /*f290*/  IMAD.SHL.U32 R4, R0, 0x8, RZ ;  /* 0x0000000800047824 */ /* 0x000fe400078e00ff */
[--C-:B------:R-:W-:Y:S01]  /*f2a0*/  HADD2.F32 R56, -RZ, R38.reuse.H0_H0 ;  /* 0x20000026ff387230 */ /* 0x100fe20000004100 */
[----:B------:R-:W-:Y:S01]  /*f2b0*/  LEA.HI R5, R5, R0, RZ, 0x3 ;  /* 0x0000000005057211 */ /* 0x000fe200078f18ff */
[----:B------:R-:W-:Y:S01]  /*f2c0*/  HADD2.F32 R58, -RZ, R37.H1_H1 ;  /* 0x30000025ff3a7230 */ /* 0x000fe20000004100 */
[----:B------:R-:W-:Y:S01]  /*f2d0*/  LOP3.LUT R0, R207, 0x38, R4, 0xf8, !PT ;  /* 0x00000038cf007812 */ /* 0x000fe200078ef804 */
[----:B------:R-:W-:-:S02]  /*f2e0*/  HADD2.F32 R57, -RZ, R38.H1_H1 ;  /* 0x30000026ff397230 */ /* 0x000fc40000004100 */
[----:B------:R-:W-:Y:S01]  /*f2f0*/  IMAD.SHL.U32 R5, R5, 0x400, RZ ;  /* 0x0000040005057824 */ /* 0x000fe200078e00ff */
[----:B------:R-:W-:Y:S01]  /*f300*/  LOP3.LUT R9, R0, R235, RZ, 0x3c, !PT ;  /* 0x000000eb00097212 */ /* 0x000fe200078e3cff */
[----:B------:R-:W-:Y:S02]  /*f310*/  HADD2.F32 R59, -RZ, R39.H0_H0 ;  /* 0x20000027ff3b7230 */ /* 0x000fe40000004100 */
[----:B------:R-:W-:Y:S01]  /*f320*/  HADD2.F32 R55, -RZ, R35.H0_H0 ;  /* 0x20000023ff377230 */ /* 0x000fe20000004100 */
        /* <DEDUP_REMOVED lines=13> */
[--C-:B------:R-:W-:Y:S02]  /*f400*/  HADD2.F32 R48, -RZ, R9.reuse.H0_H0 ;  /* 0x20000009ff307230 */ /* 0x100fe40000004100 */
[-C--:B------:R-:W-:Y:S01]  /*f410*/  FMUL.FTZ R51, R54, R47.reuse ;  /* 0x0000002f36337220 */ /* 0x080fe20000410000 */
[----:B------:R-:W-:Y:S01]  /*f420*/  FMUL.FTZ R47, R52, R47 ;  /* 0x0000002f342f7220 */ /* 0x000fe20000410000 */
[----:B------:R-:W-:Y:S01]  /*f430*/  FMUL.FTZ R37, R56, R8 ;  /* 0x0000000838257220 */ /* 0x000fe20000410000 */
[----:B------:R-:W-:Y:S02]  /*f440*/  HADD2.F32 R9, -RZ, R9.H1_H1 ;  /* 0x30000009ff097230 */ /* 0x000fe40000004100 */
[----:B------:R-:W-:Y:S01]  /*f450*/  FFMA.FTZ R51, R52, R42, -R51 ;  /* 0x0000002a34337223 */ /* 0x000fe20000010833 */
[----:B------:R-:W-:-:S02]  /*f460*/  HADD2.F32 R52, -RZ, R34.H0_H0 ;  /* 0x20000022ff347230 */ /* 0x000fc40000004100 */
[----:B------:R-:W-:Y:S01]  /*f470*/  FFMA.FTZ R47, R54, R42, R47 ;  /* 0x0000002a362f7223 */ /* 0x000fe2000001002f */
[----:B------:R-:W-:Y:S02]  /*f480*/  HADD2.F32 R42, -RZ, R33.H1_H1 ;  /* 0x30000021ff2a7230 */ /* 0x000fe40000004100 */
[----:B------:R-:W-:Y:S02]  /*f490*/  HADD2.F32 R49, -RZ, R10.H0_H0 ;  /* 0x2000000aff317230 */ /* 0x000fe40000004100 */
[C---:B------:R-:W-:Y:S01]  /*f4a0*/  FMUL.FTZ R33, R52.reuse, R8 ;  /* 0x0000000834217220 */ /* 0x040fe20000410000 */
[----:B------:R-:W-:Y:S01]  /*f4b0*/  FFMA.FTZ R8, R52, R4, -R37 ;  /* 0x0000000434087223 */ /* 0x000fe20000010825 */
[-C--:B------:R-:W-:Y:S01]  /*f4c0*/  FMUL.FTZ R37, R58, R48.reuse ;  /* 0x000000303a257220 */ /* 0x080fe20000410000 */
[----:B------:R-:W-:Y:S01]  /*f4d0*/  FMUL.FTZ R53, R42, R48 ;  /* 0x000000302a357220 */ /* 0x000fe20000410000 */
[----:B------:R-:W-:Y:S01]  /*f4e0*/  FFMA.FTZ R38, R56, R4, R33 ;  /* 0x0000000438267223 */ /* 0x000fe20000010021 */
[----:B------:R-:W-:-:S02]  /*f4f0*/  HADD2.F32 R33, -RZ, R34.H1_H1 ;  /* 0x30000022ff217230 */ /* 0x000fc40000004100 */
[----:B------:R-:W-:Y:S01]  /*f500*/  FFMA.FTZ R37, R42, R44, -R37 ;  /* 0x0000002c2a257223 */ /* 0x000fe20000010825 */
[----:B------:R-:W-:Y:S02]  /*f510*/  HADD2.F32 R10, -RZ, R10.H1_H1 ;  /* 0x3000000aff0a7230 */ /* 0x000fe40000004100 */
[-C--:B------:R-:W-:Y:S01]  /*f520*/  FMUL.FTZ R4, R57, R9.reuse ;  /* 0x0000000939047220 */ /* 0x080fe20000410000 */
[----:B------:R-:W-:Y:S02]  /*f530*/  HADD2.F32 R52, -RZ, R40.H0_H0 ;  /* 0x20000028ff347230 */ /* 0x000fe40000004100 */
[C---:B------:R-:W-:Y:S01]  /*f540*/  FMUL.FTZ R42, R33.reuse, R9 ;  /* 0x00000009212a7220 */ /* 0x040fe20000410000 */
[----:B------:R-:W-:Y:S02]  /*f550*/  HADD2.F32 R48, -RZ, R41.H0_H0 ;  /* 0x20000029ff307230 */ /* 0x000fe40000004100 */
[----:B------:R-:W-:Y:S01]  /*f560*/  FFMA.FTZ R34, R33, R5, -R4 ;  /* 0x0000000521227223 */ /* 0x000fe20000010804 */
[----:B------:R-:W-:-:S02]  /*f570*/  HADD2.F32 R50, -RZ, R11.H0_H0 ;  /* 0x2000000bff327230 */ /* 0x000fc40000004100 */
[----:B------:R-:W-:Y:S01]  /*f580*/  FFMA.FTZ R42, R57, R5, R42 ;  /* 0x00000005392a7223 */ /* 0x000fe2000001002a */
[-C--:B------:R-:W-:Y:S01]  /*f590*/  FMUL.FTZ R5, R52, R10.reuse ;  /* 0x0000000a34057220 */ /* 0x080fe20000410000 */
[C---:B------:R-:W-:Y:S01]  /*f5a0*/  FMUL.FTZ R9, R48.reuse, R10 ;  /* 0x0000000a30097220 */ /* 0x040fe20000410000 */
[----:B------:R-:W-:Y:S02]  /*f5b0*/  HADD2.F32 R54, -RZ, R39.H1_H1 ;  /* 0x30000027ff367230 */ /* 0x000fe40000004100 */
[----:B------:R-:W-:Y:S01]  /*f5c0*/  FMUL.FTZ R4, R59, R49 ;  /* 0x000000313b047220 */ /* 0x000fe20000410000 */
[----:B------:R-:W-:Y:S02]  /*f5d0*/  HADD2.F32 R11, -RZ, R11.H1_H1 ;  /* 0x3000000bff0b7230 */ /* 0x000fe40000004100 */
[----:B------:R-:W-:Y:S01]  /*f5e0*/  FFMA.FTZ R10, R48, R6, -R5 ;  /* 0x00000006300a7223 */ /* 0x000fe20000010805 */
[----:B------:R-:W-:Y:S02]  /*f5f0*/  HADD2.F32 R39, -RZ, R40.H1_H1 ;  /* 0x30000028ff277230 */ /* 0x000fe40000004100 */
[----:B------:R-:W-:Y:S01]  /*f600*/  FFMA.FTZ R33, R55, R45, -R4 ;  /* 0x0000002d37217223 */ /* 0x000fe20000010804 */
[----:B------:R-:W-:-:S02]  /*f610*/  HADD2.F32 R48, -RZ, R35.H1_H1 ;  /* 0x30000023ff307230 */ /* 0x000fc40000004100 */
[----:B------:R-:W-:Y:S01]  /*f620*/  FFMA.FTZ R53, R58, R44, R53 ;  /* 0x0000002c3a357223 */ /* 0x000fe20000010035 */
[----:B------:R-:W-:Y:S02]  /*f630*/  HADD2.F32 R41, -RZ, R41.H1_H1 ;  /* 0x30000029ff297230 */ /* 0x000fe40000004100 */
[----:B------:R-:W-:Y:S01]  /*f640*/  FFMA.FTZ R35, R52, R6, R9 ;  /* 0x0000000634237223 */ /* 0x000fe20000010009 */
[--C-:B------:R-:W-:Y:S02]  /*f650*/  HADD2.F32 R46, -RZ, R7.reuse.H0_H0 ;  /* 0x20000007ff2e7230 */ /* 0x100fe40000004100 */
[-C--:B------:R-:W-:Y:S01]  /*f660*/  FMUL.FTZ R5, R54, R50.reuse ;  /* 0x0000003236057220 */ /* 0x080fe20000410000 */
[----:B------:R-:W-:Y:S02]  /*f670*/  HADD2.F32 R7, -RZ, R7.H1_H1 ;  /* 0x30000007ff077230 */ /* 0x000fe40000004100 */
[----:B------:R-:W-:Y:S01]  /*f680*/  FMUL.FTZ R4, R39, R11 ;  /* 0x0000000b27047220 */ /* 0x000fe20000410000 */
[----:B------:R-:W-:Y:S01]  /*f690*/  FMUL.FTZ R44, R55, R49 ;  /* 0x00000031372c7220 */ /* 0x000fe20000410000 */
[C---:B------:R-:W-:Y:S01]  /*f6a0*/  FMUL.FTZ R9, R48.reuse, R50 ;  /* 0x0000003230097220 */ /* 0x040fe20000410000 */
[C---:B------:R-:W-:Y:S01]  /*f6b0*/  FMUL.FTZ R6, R41.reuse, R11 ;  /* 0x0000000b29067220 */ /* 0x040fe20000410000 */
[-C--:B------:R-:W-:Y:S01]  /*f6c0*/  FFMA.FTZ R11, R48, R46.reuse, -R5 ;  /* 0x0000002e300b7223 */ /* 0x080fe20000010805 */
[----:B------:R-:W-:Y:S01]  /*f6d0*/  FFMA.FTZ R40, R41, R7, -R4 ;  /* 0x0000000729287223 */ /* 0x000fe20000010804 */
[----:B------:R-:W-:Y:S01]  /*f6e0*/  FFMA.FTZ R44, R59, R45, R44 ;  /* 0x0000002d3b2c7223 */ /* 0x000fe2000001002c */
[----:B------:R-:W-:Y:S01]  /*f6f0*/  FFMA.FTZ R46, R54, R46, R9 ;  /* 0x0000002e362e7223 */ /* 0x000fe20000010009 */
        /* <DEDUP_REMOVED lines=8> */
[----:B------:R-:W-:-:S02]  /*f780*/  F2FP.F16.F32.PACK_AB R10, R35, R44 ;  /* 0x0000002c230a723e */ /* 0x000fc400000000ff */
[----:B------:R-:W-:-:S05]  /*f790*/  F2FP.F16.F32.PACK_AB R11, R39, R46 ;  /* 0x0000002e270b723e */ /* 0x000fca00000000ff */
[----:B------:R3:W-:Y:S02]  /*f7a0*/  STS.128 [R0+0x15400], R8 ;  /* 0x0154000800007388 */ /* 0x0007e40000000c00 */
.L_x_615:
[----:B------:R-:W-:Y:S05]  /*f7b0*/  BSYNC B1 ;  /* 0x0000000000017941 */ /* 0x000fea0003800000 */
.L_x_614:
[----:B------:R-:W-:Y:S04]  /*f7c0*/  BSSY B1, `(.L_x_616) ;  /* 0x0000058000017945 */ /* 0x000fe80003800000 */
[----:B------:R-:W-:Y:S05]  /*f7d0*/  @P1 BRA `(.L_x_617) ;  /* 0x0000000400581947 */ /* 0x000fea0003800000 */
[----:B---3--:R-:W-:Y:S01]  /*f7e0*/  LEA.HI R0, R43, R227, RZ, 0x1d ;  /* 0x000000e32b007211 */ /* 0x008fe200078fe8ff */
[----:B------:R-:W-:Y:S02]  /*f7f0*/  HADD2.F32 R47, -RZ, R29.H0_H0 ;  /* 0x2000001dff2f7230 */ /* 0x000fe40000004100 */
[----:B------:R-:W-:Y:S01]  /*f800*/  HADD2.F32 R45, -RZ, R25.H0_H0 ;  /* 0x20000019ff2d7230 */ /* 0x000fe20000004100 */
[----:B012---:R-:W-:Y:S01]  /*f810*/  SHF.R.S32.HI R5, RZ, 0x1f, R0 ;  /* 0x0000001fff057819 */ /* 0x007fe20000011400 */
[----:B------:R-:W-:Y:S02]  /*f820*/  IMAD.SHL.U32 R4, R0, 0x8, RZ ;  /* 0x0000000800047824 */ /* 0x000fe400078e00ff */
[----:B------:R-:W-:Y:S01]  /*f830*/  HADD2.F32 R48, -RZ, R30.H0_H0 ;  /* 0x2000001eff307230 */ /* 0x000fe20000004100 */
[----:B------:R-:W-:Y:S01]  /*f840*/  LEA.HI R5, R5, R0, RZ, 0x3 ;  /* 0x0000000005057211 */ /* 0x000fe200078f18ff */
[----:B------:R-:W-:Y:S01]  /*f850*/  HADD2.F32 R44, -RZ, R26.H0_H0 ;  /* 0x2000001aff2c7230 */ /* 0x000fe20000004100 */
[----:B------:R-:W-:Y:S01]  /*f860*/  LOP3.LUT R0, R207, 0x38, R4, 0xf8, !PT ;  /* 0x00000038cf007812 */ /* 0x000fe200078ef804 */
[----:B------:R-:W-:-:S02]  /*f870*/  HADD2.F32 R50, -RZ, R29.H1_H1 ;  /* 0x3000001dff327230 */ /* 0x000fc40000004100 */
[----:B------:R-:W-:Y:S01]  /*f880*/  IMAD.SHL.U32 R5, R5, 0x400, RZ ;  /* 0x0000040005057824 */ /* 0x000fe200078e00ff */
[----:B------:R-:W-:Y:S01]  /*f890*/  LOP3.LUT R9, R0, R235, RZ, 0x3c, !PT ;  /* 0x000000eb00097212 */ /* 0x000fe200078e3cff */
[----:B------:R-:W-:Y:S02]  /*f8a0*/  HADD2.F32 R46, -RZ, R25.H1_H1 ;  /* 0x30000019ff2e7230 */ /* 0x000fe40000004100 */
[----:B------:R-:W-:Y:S01]  /*f8b0*/  HADD2.F32 R49, -RZ, R30.H1_H1 ;  /* 0x3000001eff317230 */ /* 0x000fe20000004100 */
[----:B------:R-:W-:Y:S01]  /*f8c0*/  LOP3.LUT R0, R5, 0x7fffe000, RZ, 0xc0, !PT ;  /* 0x7fffe00005007812 */ /* 0x000fe200078ec0ff */
[----:B------:R-:W-:Y:S01]  /*f8d0*/  HADD2.F32 R51, -RZ, R31.H0_H0 ;  /* 0x2000001fff337230 */ /* 0x000fe20000004100 */
        /* <DEDUP_REMOVED lines=14> */
[C---:B------:R-:W-:Y:S01]  /*f9c0*/  FMUL.FTZ R38, R45.reuse, R38 ;  /* 0x000000262d267220 */ /* 0x040fe20000410000 */
[----:B------:R-:W-:Y:S02]  /*f9d0*/  HADD2.F32 R9, -RZ, R9.H1_H1 ;  /* 0x30000009ff097230 */ /* 0x000fe40000004100 */
[-C--:B------:R-:W-:Y:S01]  /*f9e0*/  FMUL.FTZ R29, R48, R8.reuse ;  /* 0x00000008301d7220 */ /* 0x080fe20000410000 */
[----:B------:R-:W-:Y:S01]  /*f9f0*/  FMUL.FTZ R25, R44, R8 ;  /* 0x000000082c197220 */ /* 0x000fe20000410000 */
[-C--:B------:R-:W-:Y:S01]  /*fa00*/  FFMA.FTZ R42, R45, R33.reuse, -R42 ;  /* 0x000000212d2a7223 */ /* 0x080fe2000001082a */
[----:B------:R-:W-:Y:S01]  /*fa10*/  FFMA.FTZ R38, R47, R33, R38 ;  /* 0x000000212f267223 */ /* 0x000fe20000010026 */
[----:B------:R-:W-:Y:S01]  /*fa20*/  FMUL.FTZ R33, R50, R39 ;  /* 0x0000002732217220 */ /* 0x000fe20000410000 */
[----:B------:R-:W-:-:S02]  /*fa30*/  HADD2.F32 R45, -RZ, R26.H1_H1 ;  /* 0x3000001aff2d7230 */ /* 0x000fc40000004100 */
[-C--:B------:R-:W-:Y:S01]  /*fa40*/  FFMA.FTZ R29, R44, R4.reuse, -R29 ;  /* 0x000000042c1d7223 */ /* 0x080fe2000001081d */
[----:B------:R-:W-:Y:S01]  /*fa50*/  FFMA.FTZ R25, R48, R4, R25 ;  /* 0x0000000430197223 */ /* 0x000fe20000010019 */
[--C-:B------:R-:W-:Y:S02]  /*fa60*/  HADD2.F32 R40, -RZ, R10.reuse.H0_H0 ;  /* 0x2000000aff287230 */ /* 0x100fe40000004100 */
[----:B------:R-:W-:Y:S01]  /*fa70*/  FMUL.FTZ R4, R49, R9 ;  /* 0x0000000931047220 */ /* 0x000fe20000410000 */
[C---:B------:R-:W-:Y:S01]  /*fa80*/  FMUL.FTZ R39, R46.reuse, R39 ;  /* 0x000000272e277220 */ /* 0x040fe20000410000 */
[----:B------:R-:W-:Y:S01]  /*fa90*/  FFMA.FTZ R33, R46, R34, -R33 ;  /* 0x000000222e217223 */ /* 0x000fe20000010821 */
[----:B------:R-:W-:Y:S02]  /*faa0*/  HADD2.F32 R47, -RZ, R27.H0_H0 ;  /* 0x2000001bff2f7230 */ /* 0x000fe40000004100 */
[----:B------:R-:W-:Y:S01]  /*fab0*/  FMUL.FTZ R8, R45, R9 ;  /* 0x000000092d087220 */ /* 0x000fe20000410000 */
[----:B------:R-:W-:-:S02]  /*fac0*/  HADD2.F32 R10, -RZ, R10.H1_H1 ;  /* 0x3000000aff0a7230 */ /* 0x000fc40000004100 */
[-C--:B------:R-:W-:Y:S01]  /*fad0*/  FFMA.FTZ R26, R45, R5.reuse, -R4 ;  /* 0x000000052d1a7223 */ /* 0x080fe20000010804 */
[----:B------:R-:W-:Y:S02]  /*fae0*/  HADD2.F32 R46, -RZ, R32.H0_H0 ;  /* 0x20000020ff2e7230 */ /* 0x000fe40000004100 */
[-C--:B------:R-:W-:Y:S01]  /*faf0*/  FMUL.FTZ R4, R51, R40.reuse ;  /* 0x0000002833047220 */ /* 0x080fe20000410000 */
[----:B------:R-:W-:Y:S02]  /*fb00*/  HADD2.F32 R44, -RZ, R28.H0_H0 ;  /* 0x2000001cff2c7230 */ /* 0x000fe40000004100 */
[----:B------:R-:W-:Y:S01]  /*fb10*/  FMUL.FTZ R40, R47, R40 ;  /* 0x000000282f287220 */ /* 0x000fe20000410000 */
[----:B------:R-:W-:Y:S01]  /*fb20*/  FFMA.FTZ R30, R49, R5, R8 ;  /* 0x00000005311e7223 */ /* 0x000fe20000010008 */
[----:B------:R-:W-:Y:S01]  /*fb30*/  FMUL.FTZ R5, R46, R10 ;  /* 0x0000000a2e057220 */ /* 0x000fe20000410000 */
[----:B------:R-:W-:Y:S01]  /*fb40*/  FFMA.FTZ R39, R50, R34, R39 ;  /* 0x0000002232277223 */ /* 0x000fe20000010027 */
[----:B------:R-:W-:-:S02]  /*fb50*/  HADD2.F32 R41, -RZ, R11.H0_H0 ;  /* 0x2000000bff297230 */ /* 0x000fc40000004100 */
[-C--:B------:R-:W-:Y:S01]  /*fb60*/  FFMA.FTZ R34, R47, R35.reuse, -R4 ;  /* 0x000000232f227223 */ /* 0x080fe20000010804 */
[----:B------:R-:W-:Y:S01]  /*fb70*/  FFMA.FTZ R40, R51, R35, R40 ;  /* 0x0000002333287223 */ /* 0x000fe20000010028 */
[----:B------:R-:W-:Y:S02]  /*fb80*/  HADD2.F32 R11, -RZ, R11.H1_H1 ;  /* 0x3000000bff0b7230 */ /* 0x000fe40000004100 */
[C---:B------:R-:W-:Y:S01]  /*fb90*/  FFMA.FTZ R35, R44.reuse, R6, -R5 ;  /* 0x000000062c237223 */ /* 0x040fe20000010805 */
[----:B------:R-:W-:Y:S02]  /*fba0*/  HADD2.F32 R45, -RZ, R31.H1_H1 ;  /* 0x3000001fff2d7230 */ /* 0x000fe40000004100 */
[----:B------:R-:W-:Y:S01]  /*fbb0*/  FMUL.FTZ R9, R44, R10 ;  /* 0x0000000a2c097220 */ /* 0x000fe20000410000 */
[----:B------:R-:W-:Y:S02]  /*fbc0*/  HADD2.F32 R47, -RZ, R32.H1_H1 ;  /* 0x30000020ff2f7230 */ /* 0x000fe40000004100 */
[----:B------:R-:W-:-:S02]  /*fbd0*/  HADD2.F32 R5, -RZ, R27.H1_H1 ;  /* 0x3000001bff057230 */ /* 0x000fc40000004100 */
[----:B------:R-:W-:Y:S01]  /*fbe0*/  FFMA.FTZ R27, R46, R6, R9 ;  /* 0x000000062e1b7223 */ /* 0x000fe20000010009 */
[----:B------:R-:W-:Y:S02]  /*fbf0*/  HADD2.F32 R31, -RZ, R28.H1_H1 ;  /* 0x3000001cff1f7230 */ /* 0x000fe40000004100 */
[----:B------:R-:W-:Y:S01]  /*fc00*/  FMUL.FTZ R4, R45, R41 ;  /* 0x000000292d047220 */ /* 0x000fe20000410000 */
[--C-:B------:R-:W-:Y:S02]  /*fc10*/  HADD2.F32 R37, -RZ, R7.reuse.H0_H0 ;  /* 0x20000007ff257230 */ /* 0x100fe40000004100 */
[----:B------:R-:W-:Y:S01]  /*fc20*/  FMUL.FTZ R8, R47, R11 ;  /* 0x0000000b2f087220 */ /* 0x000fe20000410000 */
[----:B------:R-:W-:Y:S02]  /*fc30*/  HADD2.F32 R7, -RZ, R7.H1_H1 ;  /* 0x30000007ff077230 */ /* 0x000fe40000004100 */
[----:B------:R-:W-:Y:S01]  /*fc40*/  FMUL.FTZ R6, R5, R41 ;  /* 0x0000002905067220 */ /* 0x000fe20000410000 */
[----:B------:R-:W-:Y:S01]  /*fc50*/  FMUL.FTZ R10, R31, R11 ;  /* 0x0000000b1f0a7220 */ /* 0x000fe20000410000 */
[----:B------:R-:W-:Y:S01]  /*fc60*/  FFMA.FTZ R11, R5, R37, -R4 ;  /* 0x00000025050b7223 */ /* 0x000fe20000010804 */
[----:B------:R-:W-:Y:S01]  /*fc70*/  F2FP.F16.F32.PACK_AB R4, R29, R42 ;  /* 0x0000002a1d04723e */ /* 0x000fe200000000ff */
[----:B------:R-:W-:Y:S01]  /*fc80*/  FFMA.FTZ R28, R31, R7, -R8 ;  /* 0x000000071f1c7223 */ /* 0x000fe20000010808 */
[----:B------:R-:W-:Y:S01]  /*fc90*/  FFMA.FTZ R37, R45, R37, R6 ;  /* 0x000000252d257223 */ /* 0x000fe20000010006 */
[----:B------:R-:W-:Y:S01]  /*fca0*/  FFMA.FTZ R32, R47, R7, R10 ;  /* 0x000000072f207223 */ /* 0x000fe2000001000a */
[----:B------:R-:W-:-:S02]  /*fcb0*/  F2FP.F16.F32.PACK_AB R5, R26, R33 ;  /* 0x000000211a05723e */ /* 0x000fc400000000ff */
[----:B------:R-:W-:Y:S02]  /*fcc0*/  F2FP.F16.F32.PACK_AB R6, R35, R34 ;  /* 0x000000222306723e */ /* 0x000fe400000000ff */
[----:B------:R-:W-:Y:S02]  /*fcd0*/  F2FP.F16.F32.PACK_AB R7, R28, R11 ;  /* 0x0000000b1c07723e */ /* 0x000fe400000000ff */
[----:B------:R-:W-:Y:S02]  /*fce0*/  F2FP.F16.F32.PACK_AB R8, R25, R38 ;  /* 0x000000261908723e */ /* 0x000fe400000000ff */
[----:B------:R-:W-:Y:S01]  /*fcf0*/  F2FP.F16.F32.PACK_AB R9, R30, R39 ;  /* 0x000000271e09723e */ /* 0x000fe200000000ff */
[----:B------:R4:W-:Y:S01]  /*fd00*/  STS.128 [R230], R4 ;  /* 0x00000004e6007388 */ /* 0x0009e20000000c00 */
[----:B------:R-:W-:Y:S02]  /*fd10*/  F2FP.F16.F32.PACK_AB R10, R27, R40 ;  /* 0x000000281b0a723e */ /* 0x000fe400000000ff */
[----:B------:R-:W-:-:S05]  /*fd20*/  F2FP.F16.F32.PACK_AB R11, R32, R37 ;  /* 0x00000025200b723e */ /* 0x000fca00000000ff */
[----:B------:R4:W-:Y:S02]  /*fd30*/  STS.128 [R0+0x15400], R8 ;  /* 0x0154000800007388 */ /* 0x0009e40000000c00 */
.L_x_617:
[----:B------:R-:W-:Y:S05]  /*fd40*/  BSYNC B1 ;  /* 0x0000000000017941 */ /* 0x000fea0003800000 */
.L_x_616:
[----:B------:R-:W-:Y:S05]  /*fd50*/  @P2 BRA `(.L_x_589) ;  /* 0x0000000400582947 */ /* 0x000fea0003800000 */
[----:B------:R-:W-:Y:S01]  /*fd60*/  LEA.HI R43, R43, R232, RZ, 0x1d ;  /* 0x000000e82b2b7211 */ /* 0x000fe200078fe8ff */
[----:B------:R-:W-:Y:S02]  /*fd70*/  HADD2.F32 R33, -RZ, R3.H0_H0 ;  /* 0x20000003ff217230 */ /* 0x000fe40000004100 */
[--C-:B------:R-:W-:Y:S01]  /*fd80*/  HADD2.F32 R35, -RZ, R15.reuse.H0_H0 ;  /* 0x2000000fff237230 */ /* 0x100fe20000004100 */
[----:B-1234-:R-:W-:Y:S01]  /*fd90*/  SHF.R.S32.HI R4, RZ, 0x1f, R43 ;  /* 0x0000001fff047819 */ /* 0x01efe2000001142b */
        /* <DEDUP_REMOVED lines=12> */
[----:B0-----:R-:W0:Y:S02]  /*fe60*/  LDS.128 R4, [R229] ;  /* 0x00000000e5047984 */ /* 0x001e240000000c00 */
        /* <DEDUP_REMOVED lines=16> */
[-C--:B------:R-:W-:Y:S01]  /*ff70*/  FFMA.FTZ R34, R33, R25.reuse, -R34 ;  /* 0x0000001921227223 */ /* 0x080fe20000010822 */
[----:B------:R-:W-:Y:S01]  /*ff80*/  FFMA.FTZ R38, R35, R25, R38 ;  /* 0x0000001923267223 */ /* 0x000fe20000010026 */
[----:B------:R-:W-:Y:S01]  /*ff90*/  FMUL.FTZ R3, R40, R8 ;  /* 0x0000000828037220 */ /* 0x000fe20000410000 */
[----:B------:R-:W-:Y:S01]  /*ffa0*/  FMUL.FTZ R25, R46, R30 ;  /* 0x0000001e2e197220 */ /* 0x000fe20000410000 */
[----:B------:R-:W-:-:S02]  /*ffb0*/  HADD2.F32 R33, -RZ, R12.H1_H1 ;  /* 0x3000000cff217230 */ /* 0x000fc40000004100 */
[----:B------:R-:W-:Y:S01]  /*ffc0*/  FFMA.FTZ R15, R40, R4, -R15 ;  /* 0x00000004280f7223 */ /* 0x000fe2000001080f */
[--C-:B------:R-:W-:Y:S02]  /*ffd0*/  HADD2.F32 R31, -RZ, R10.reuse.H0_H0 ;  /* 0x2000000aff1f7230 */ /* 0x100fe40000004100 */
[----:B------:R-:W-:Y:S01]  /*ffe0*/  FMUL.FTZ R29, R42, R30 ;  /* 0x0000001e2a1d7220 */ /* 0x000fe20000410000 */
[----:B------:R-:W-:Y:S01]  /*fff0*/  FFMA.FTZ R3, R44, R4, R3 ;  /* 0x000000042c037223 */ /* 0x000fe20000010003 */
[----:B------:R-:W-:Y:S01]  /*10000*/  FFMA.FTZ R25, R42, R26, -R25 ;  /* 0x0000001a2a197223 */ /* 0x000fe20000010819 */
[----:B------:R-:W-:Y:S02]  /*10010*/  HADD2.F32 R10, -RZ, R10.H1_H1 ;  /* 0x3000000aff0a7230 */ /* 0x000fe40000004100 */
[-C--:B------:R-:W-:Y:S01]  /*10020*/  FMUL.FTZ R4, R37, R9.reuse ;  /* 0x0000000925047220 */ /* 0x080fe20000410000 */
[----:B------:R-:W-:Y:S02]  /*10030*/  HADD2.F32 R35, -RZ, R13.H0_H0 ;  /* 0x2000000dff237230 */ /* 0x000fe40000004100 */
[----:B------:R-:W-:Y:S01]  /*10040*/  FMUL.FTZ R8, R33, R9 ;  /* 0x0000000921087220 */ /* 0x000fe20000410000 */
[----:B------:R-:W-:-:S02]  /*10050*/  HADD2.F32 R42, -RZ, R24.H0_H0 ;  /* 0x20000018ff2a7230 */ /* 0x000fc40000004100 */
[-C--:B------:R-:W-:Y:S01]  /*10060*/  FFMA.FTZ R12, R33, R5.reuse, -R4 ;  /* 0x00000005210c7223 */ /* 0x080fe20000010804 */
[----:B------:R-:W-:Y:S02]  /*10070*/  HADD2.F32 R40, -RZ, R14.H0_H0 ;  /* 0x2000000eff287230 */ /* 0x000fe40000004100 */
[----:B------:R-:W-:Y:S01]  /*10080*/  FFMA.FTZ R20, R37, R5, R8 ;  /* 0x0000000525147223 */ /* 0x000fe20000010008 */
[--C-:B------:R-:W-:Y:S02]  /*10090*/  HADD2.F32 R32, -RZ, R11.reuse.H0_H0 ;  /* 0x2000000bff207230 */ /* 0x100fe40000004100 */
[-C--:B------:R-:W-:Y:S01]  /*100a0*/  FMUL.FTZ R4, R39, R31.reuse ;  /* 0x0000001f27047220 */ /* 0x080fe20000410000 */
[----:B------:R-:W-:Y:S01]  /*100b0*/  FMUL.FTZ R30, R35, R31 ;  /* 0x0000001f231e7220 */ /* 0x000fe20000410000 */
[-C--:B------:R-:W-:Y:S01]  /*100c0*/  FMUL.FTZ R5, R42, R10.reuse ;  /* 0x0000000a2a057220 */ /* 0x080fe20000410000 */
[----:B------:R-:W-:Y:S01]  /*100d0*/  FMUL.FTZ R9, R40, R10 ;  /* 0x0000000a28097220 */ /* 0x000fe20000410000 */
[----:B------:R-:W-:-:S02]  /*100e0*/  HADD2.F32 R11, -RZ, R11.H1_H1 ;  /* 0x3000000bff0b7230 */ /* 0x000fc40000004100 */
[----:B------:R-:W-:Y:S01]  /*100f0*/  FFMA.FTZ R29, R46, R26, R29 ;  /* 0x0000001a2e1d7223 */ /* 0x000fe2000001001d */
[----:B------:R-:W-:Y:S02]  /*10100*/  HADD2.F32 R10, -RZ, R21.H1_H1 ;  /* 0x30000015ff0a7230 */ /* 0x000fe40000004100 */
[-C--:B------:R-:W-:Y:S01]  /*10110*/  FFMA.FTZ R26, R35, R27.reuse, -R4 ;  /* 0x0000001b231a7223 */ /* 0x080fe20000010804 */
[----:B------:R-:W-:Y:S02]  /*10120*/  HADD2.F32 R31, -RZ, R24.H1_H1 ;  /* 0x30000018ff1f7230 */ /* 0x000fe40000004100 */
[----:B------:R-:W-:Y:S01]  /*10130*/  FFMA.FTZ R30, R39, R27, R30 ;  /* 0x0000001b271e7223 */ /* 0x000fe2000001001e */
[----:B------:R-:W-:Y:S02]  /*10140*/  HADD2.F32 R8, -RZ, R13.H1_H1 ;  /* 0x3000000dff087230 */ /* 0x000fe40000004100 */
[----:B------:R-:W-:Y:S01]  /*10150*/  FFMA.FTZ R27, R40, R6, -R5 ;  /* 0x00000006281b7223 */ /* 0x000fe20000010805 */
[----:B------:R-:W-:-:S02]  /*10160*/  HADD2.F32 R21, -RZ, R14.H1_H1 ;  /* 0x3000000eff157230 */ /* 0x000fc40000004100 */
[----:B------:R-:W-:Y:S01]  /*10170*/  FFMA.FTZ R13, R42, R6, R9 ;  /* 0x000000062a0d7223 */ /* 0x000fe20000010009 */
[--C-:B------:R-:W-:Y:S02]  /*10180*/  HADD2.F32 R28, -RZ, R7.reuse.H0_H0 ;  /* 0x20000007ff1c7230 */ /* 0x100fe40000004100 */
[-C--:B------:R-:W-:Y:S01]  /*10190*/  FMUL.FTZ R5, R10, R32.reuse ;  /* 0x000000200a057220 */ /* 0x080fe20000410000 */
[----:B------:R-:W-:Y:S02]  /*101a0*/  HADD2.F32 R7, -RZ, R7.H1_H1 ;  /* 0x30000007ff077230 */ /* 0x000fe40000004100 */
[-C--:B------:R-:W-:Y:S01]  /*101b0*/  FMUL.FTZ R4, R31, R11.reuse ;  /* 0x0000000b1f047220 */ /* 0x080fe20000410000 */
[C---:B------:R-:W-:Y:S01]  /*101c0*/  FMUL.FTZ R9, R8.reuse, R32 ;  /* 0x0000002008097220 */ /* 0x040fe20000410000 */
[C---:B------:R-:W-:Y:S01]  /*101d0*/  FMUL.FTZ R6, R21.reuse, R11 ;  /* 0x0000000b15067220 */ /* 0x040fe20000410000 */
[-C--:B------:R-:W-:Y:S01]  /*101e0*/  FFMA.FTZ R11, R8, R28.reuse, -R5 ;  /* 0x0000001c080b7223 */ /* 0x080fe20000010805 */
[-C--:B------:R-:W-:Y:S01]  /*101f0*/  FFMA.FTZ R14, R21, R7.reuse, -R4 ;  /* 0x00000007150e7223 */ /* 0x080fe20000010804 */
        /* <DEDUP_REMOVED lines=12> */
.L_x_589:
[----:B------:R-:W-:Y:S05]  /*102c0*/  BSYNC B0 ;  /* 0x0000000000007941 */ /* 0x000fea0003800000 */
.L_x_567:
[----:B------:R-:W-:Y:S01]  /*102d0*/  @!PT LDS RZ, [RZ] ;  /* 0x00000000fffff984 */ /* 0x000fe20000000800 */
[----:B------:R-:W-:Y:S01]  /*102e0*/  @!PT LDS RZ, [RZ] ;  /* 0x00000000fffff984 */ /* 0x000fe20000000800 */
[----:B------:R-:W-:Y:S01]  /*102f0*/  @!PT LDS RZ, [RZ] ;  /* 0x00000000fffff984 */ /* 0x000fe20000000800 */
[----:B------:R-:W-:Y:S01]  /*10300*/  @!PT LDS RZ, [RZ] ;  /* 0x00000000fffff984 */ /* 0x000fe20000000800 */
[----:B------:R5:W-:Y:S06]  /*10310*/  MEMBAR.ALL.CTA ;  /* 0x0000000000007992 */ /* 0x000bec0000008000 */
[----:B-----5:R-:W5:Y:S01]  /*10320*/  FENCE.VIEW.ASYNC.S ;  /* 0x00000000000073c6 */ /* 0x020f620000000000 */
[----:B------:R-:W-:Y:S05]  /*10330*/  WARPSYNC.ALL ;  /* 0x0000000000007948 */ /* 0x000fea0003800000 */
[----:B-----5:R-:W-:Y:S06]  /*10340*/  BAR.SYNC.DEFER_BLOCKING 0xd, 0x100 ;  /* 0x0344000000007b1d */ /* 0x020fec0000010000 */
.L_x_565:
[----:B0--34-:R-:W3:Y:S02]  /*10350*/  LDL R0, [R1+0x48] ;  /* 0x0000480001007983 */ /* 0x019ee40000100800 */
[----:B---3--:R-:W-:-:S13]  /*10360*/  R2UR UR4, R0 ;  /* 0x00000000000472ca */ /* 0x008fda00000e0000 */
[----:B------:R-:W-:-:S05]  /*10370*/  IMAD.U32 R0, RZ, RZ, UR4 ;  /* 0x00000004ff007e24 */ /* 0x000fca000f8e00ff */
[----:B------:R-:W-:-:S13]  /*10380*/  ISETP.NE.AND P0, PT, R0, 0x3, PT ;  /* 0x000000030000780c */ /* 0x000fda0003f05270 */
[----:B------:R-:W-:Y:S05]  /*10390*/  @!P0 BRA `(.L_x_618) ;  /* 0x0000000000048947 */ /* 0x000fea0003800000 */
[----:B------:R-:W-:Y:S01]  /*103a0*/  BPT.TRAP 0x1 ;  /* 0x000000040000795c */ /* 0x000fe20000300000 */
.L_x_618:
[----:B------:R-:W-:Y:S01]  /*103b0*/  IMAD R0, R211, 0x8, R2 ;  /* 0x00000008d3007824 */ /* 0x000fe200078e0202 */
[----:B-1----:R-:W-:-:S04]  /*103c0*/  SHF.L.U32 R3, R213, 0x1f, RZ ;  /* 0x0000001fd5037819 */ /* 0x002fc800000006ff */
[----:B------:R0:W1:Y:S01]  /*103d0*/  SYNCS.PHASECHK.TRANS64.TRYWAIT P2, [R0+URZ+0x36830], R3 ;  /* 0x03683003000075a7 */ /* 0x000062000804017f */
[----:B------:R-:W-:Y:S05]  /*103e0*/  @!P0 BRA `(.L_x_619) ;  /* 0x0000000000048947 */ /* 0x000fea0003800000 */
[----:B------:R-:W-:Y:S01]  /*103f0*/  BPT.TRAP 0x1 ;  /* 0x000000040000795c */ /* 0x000fe20000300000 */
.L_x_619:
[----:B--2---:R-:W2:Y:S01]  /*10400*/  S2R R4, SR_TID.X ;  /* 0x0000000000047919 */ /* 0x004ea20000002100 */
[----:B------:R-:W-:Y:S02]  /*10410*/  MOV R119, RZ ;  /* 0x000000ff00777202 */ /* 0x000fe40000000f00 */
[----:B--2---:R-:W-:-:S04]  /*10420*/  LOP3.LUT R4, R4, 0x7f, RZ, 0xc0, !PT ;  /* 0x0000007f04047812 */ /* 0x004fc800078ec0ff */
[----:B------:R-:W-:Y:S01]  /*10430*/  ISETP.NE.AND P1, PT, R4, RZ, PT ;  /* 0x000000ff0400720c */ /* 0x000fe20003f25270 */
[----:B-1----:R-:W-:-:S12]  /*10440*/  @P2 BRA `(.L_x_620) ;  /* 0x0000000000082947 */ /* 0x002fd80003800000 */
[----:B------:R-:W1:Y:S02]  /*10450*/  SYNCS.PHASECHK.TRANS64.TRYWAIT P2, [R0+URZ+0x36830], R3 ;  /* 0x03683003000075a7 */ /* 0x000e64000804017f */
[----:B-1----:R-:W-:Y:S05]  /*10460*/  @!P2 BRA `(.L_x_621) ;  /* 0x000001480004a947 */ /* 0x002fea0003800000 */
.L_x_620:
[----:B------:R-:W-:Y:S05]  /*10470*/  WARPSYNC.ALL ;  /* 0x0000000000007948 */ /* 0x000fea0003800000 */
[----:B01----:R-:W-:Y:S01]  /*10480*/  VIADD R3, R2, 0x21400 ;  /* 0x0002140002037836 */ /* 0x003fe20000000000 */
[----:B------:R-:W-:Y:S01]  /*10490*/  R2UR UR24, R36 ;  /* 0x00000000241872ca */ /* 0x000fe200000e0000 */
[----:B------:R-:W-:Y:S01]  /*104a0*/  IMAD.MOV.U32 R5, RZ, RZ, 0x40000040 ;  /* 0x40000040ff057424 */ /* 0x000fe200078e00ff */
[----:B------:R-:W-:Y:S01]  /*104b0*/  WARPGROUP.ARRIVE ;  /* 0x00000000000079c5 */ /* 0x000fe20000000000 */
[----:B------:R-:W-:Y:S01]  /*104c0*/  UMOV UR5, 0x40000040 ;  /* 0x4000004000057882 */ /* 0x000fe20000000000 */
[----:B------:R-:W-:Y:S01]  /*104d0*/  SHF.R.U32.HI R3, RZ, 0x4, R3 ;  /* 0x00000004ff037819 */ /* 0x000fe20000011603 */
[----:B------:R-:W-:Y:S01]  /*104e0*/  IMAD.MOV.U32 R7, RZ, RZ, 0x40000040 ;  /* 0x40000040ff077424 */ /* 0x000fe200078e00ff */
[----:B------:R-:W-:Y:S01]  /*104f0*/  R2UR UR7, R5 ;  /* 0x00000000050772ca */ /* 0x000fe200000e0000 */
[----:B------:R-:W-:Y:S01]  /*10500*/  UMOV UR27, UR5 ;  /* 0x00000005001b7c82 */ /* 0x000fe20008000000 */
[----:B------:R-:W-:Y:S01]  /*10510*/  LOP3.LUT R3, R3, 0x3fff, RZ, 0xc0, !PT ;  /* 0x00003fff03037812 */ /* 0x000fe200078ec0ff */
[----:B------:R-:W-:Y:S01]  /*10520*/  UMOV UR17, UR27 ;  /* 0x0000001b00117c82 */ /* 0x000fe20008000000 */
[----:B------:R-:W-:Y:S01]  /*10530*/  R2UR UR19, R7 ;  /* 0x00000000071372ca */ /* 0x000fe200000e0000 */
[----:B------:R-:W-:Y:S01]  /*10540*/  IMAD.MOV.U32 R9, RZ, RZ, 0x40000040 ;  /* 0x40000040ff097424 */ /* 0x000fe200078e00ff */
[----:B------:R-:W-:Y:S01]  /*10550*/  LOP3.LUT R15, R3, 0x10000, RZ, 0xfc, !PT ;  /* 0x00010000030f7812 */ /* 0x000fe200078efcff */
[----:B------:R-:W-:Y:S01]  /*10560*/  ULOP3.LUT UR24, UR24, 0x10000, URZ, 0xfc, !UPT ;  /* 0x0001000018187892 */ /* 0x000fe2000f8efc3f */
[----:B------:R-:W-:Y:S01]  /*10570*/  MOV R7, 0x40000040 ;  /* 0x4000004000077802 */ /* 0x000fe20000000f00 */
[----:B------:R-:W-:Y:S01]  /*10580*/  UMOV UR21, UR27 ;  /* 0x0000001b00157c82 */ /* 0x000fe20008000000 */
[----:B------:R-:W-:Y:S01]  /*10590*/  R2UR UR23, R9 ;  /* 0x00000000091772ca */ /* 0x000fe200000e0000 */
[----:B------:R-:W-:Y:S01]  /*105a0*/  IMAD R4, R211, 0xa80, R15 ;  /* 0x00000a80d3047824 */ /* 0x000fe200078e020f */
[----:B------:R-:W-:Y:S01]  /*105b0*/  UMOV UR9, UR27 ;  /* 0x0000001b00097c82 */ /* 0x000fe20008000000 */
[----:B------:R-:W-:Y:S01]  /*105c0*/  IMAD.U32 R21, RZ, RZ, UR5 ;  /* 0x00000005ff157e24 */ /* 0x000fe2000f8e00ff */
[----:B------:R-:W-:Y:S01]  /*105d0*/  UMOV UR4, UR24 ;  /* 0x0000001800047c82 */ /* 0x000fe20008000000 */
[C---:B------:R-:W-:Y:S01]  /*105e0*/  VIADD R6, R4.reuse, 0x80 ;  /* 0x0000008004067836 */ /* 0x040fe20000000000 */
[C---:B------:R-:W-:Y:S01]  /*105f0*/  R2UR UR6, R4.reuse ;  /* 0x00000000040672ca */ /* 0x040fe200000e0000 */
[----:B------:R-:W-:Y:S01]  /*10600*/  UMOV UR26, UR4 ;  /* 0x00000004001a7c82 */ /* 0x000fe20008000000 */
[----:B------:R-:W-:Y:S01]  /*10610*/  IADD3 R8, R4, 0x100, RZ ;  /* 0x0000010004087810 */ /* 0x000fe20007ffe0ff */
[----:B------:R-:W-:Y:S01]  /*10620*/  UMOV UR16, UR26 ;  /* 0x0000001a00107c82 */ /* 0x000fe20008000000 */
[----:B------:R-:W-:Y:S01]  /*10630*/  R2UR UR18, R6 ;  /* 0x00000000061272ca */ /* 0x000fe200000e0000 */
[----:B------:R-:W-:Y:S01]  /*10640*/  UMOV UR20, UR26 ;  /* 0x0000001a00147c82 */ /* 0x000fe20008000000 */
[----:B------:R-:W-:Y:S01]  /*10650*/  R2UR UR22, R8 ;  /* 0x00000000081672ca */ /* 0x000fe200000e0000 */
[C---:B------:R-:W-:Y:S01]  /*10660*/  VIADD R6, R4.reuse, 0x180 ;  /* 0x0000018004067836 */ /* 0x040fe20000000000 */
[----:B------:R-:W-:Y:S01]  /*10670*/  MOV R20, UR4 ;  /* 0x0000000400147c02 */ /* 0x000fe20008000f00 */
[----:B------:R-:W-:Y:S01]  /*10680*/  IMAD.MOV.U32 R13, RZ, RZ, 0x40000040 ;  /* 0x40000040ff0d7424 */ /* 0x000fe200078e00ff */
[C---:B------:R-:W-:Y:S01]  /*10690*/  IADD3 R12, R4.reuse, 0x200, RZ ;  /* 0x00000200040c7810 */ /* 0x040fe20007ffe0ff */
[----:B------:R-:W-:Y:S01]  /*106a0*/  UMOV UR8, UR26 ;  /* 0x0000001a00087c82 */ /* 0x000fe20008000000 */
[----:B------:R-:W-:Y:S01]  /*106b0*/  VIADD R8, R4, 0x280 ;  /* 0x0000028004087836 */ /* 0x000fe20000000000 */
[----:B------:R-:W-:Y:S01]  /*106c0*/  HGMMA.64x16x16.F32 R72, gdesc[UR4], RZ, !UPT, gsb0 ;  /* 0x00200000044879f0 */ /* 0x000fe2000c0008ff */
[----:B------:R-:W-:Y:S01]  /*106d0*/  R2UR UR6, R6 ;  /* 0x00000000060672ca */ /* 0x000fe200000e0000 */
[----:B------:R-:W-:Y:S01]  /*106e0*/  UMOV UR4, UR26 ;  /* 0x0000001a00047c82 */ /* 0x000fe20008000000 */
[----:B------:R-:W-:Y:S01]  /*106f0*/  R2UR UR7, R7 ;  /* 0x00000000070772ca */ /* 0x000fe200000e0000 */
[----:B------:R-:W-:Y:S01]  /*10700*/  UMOV UR5, UR27 ;  /* 0x0000001b00057c82 */ /* 0x000fe20008000000 */
[----:B------:R-:W-:Y:S01]  /*10710*/  R2UR UR10, R12 ;  /* 0x000000000c0a72ca */ /* 0x000fe200000e0000 */
[----:B------:R-:W-:Y:S01]  /*10720*/  IMAD.MOV.U32 R9, RZ, RZ, 0x40000040 ;  /* 0x40000040ff097424 */ /* 0x000fe200078e00ff */
[----:B------:R-:W-:Y:S01]  /*10730*/  R2UR UR11, R13 ;  /* 0x000000000d0b72ca */ /* 0x000fe200000e0000 */
[----:B------:R-:W-:Y:S01]  /*10740*/  UMOV UR12, UR26 ;  /* 0x0000001a000c7c82 */ /* 0x000fe20008000000 */
[----:B------:R-:W-:Y:S01]  /*10750*/  R2UR UR14, R8 ;  /* 0x00000000080e72ca */ /* 0x000fe200000e0000 */
[----:B------:R-:W-:Y:S01]  /*10760*/  UMOV UR13, UR27 ;  /* 0x0000001b000d7c82 */ /* 0x000fe20008000000 */
[----:B------:R-:W-:Y:S01]  /*10770*/  R2UR UR15, R9 ;  /* 0x00000000090f72ca */ /* 0x000fe200000e0000 */
[----:B------:R-:W-:Y:S01]  /*10780*/  IMAD.MOV.U32 R7, RZ, RZ, 0x40000040 ;  /* 0x40000040ff077424 */ /* 0x000fe200078e00ff */
[C---:B------:R-:W-:Y:S01]  /*10790*/  IADD3 R6, R4.reuse, 0x300, RZ ;  /* 0x0000030004067810 */ /* 0x040fe20007ffe0ff */
[C---:B------:R-:W-:Y:S01]  /*107a0*/  VIADD R8, R4.reuse, 0x2 ;  /* 0x0000000204087836 */ /* 0x040fe20000000000 */
[----:B------:R-:W-:Y:S01]  /*107b0*/  MOV R9, 0x40000040 ;  /* 0x4000004000097802 */ /* 0x000fe20000000f00 */
[----:B------:R-:W-:Y:S01]  /*107c0*/  UMOV UR29, 0x40000040 ;  /* 0x40000040001d7882 */ /* 0x000fe20000000000 */
[----:B------:R-:W-:Y:S01]  /*107d0*/  VIADD R12, R4, 0x202 ;  /* 0x00000202040c7836 */ /* 0x000fe20000000000 */
[----:B------:R0:W-:Y:S01]  /*107e0*/  STL.64 [R1+0x40], R20 ;  /* 0x0000401401007387 */ /* 0x0001e20000100a00 */
[----:B------:R-:W-:Y:S01]  /*107f0*/  R2UR UR30, R8 ;  /* 0x00000000081e72ca */ /* 0x000fe200000e0000 */
[----:B------:R-:W-:Y:S01]  /*10800*/  VIADD R8, R4, 0x102 ;  /* 0x0000010204087836 */ /* 0x000fe20000000000 */
[----:B------:R-:W-:Y:S01]  /*10810*/  R2UR UR31, R9 ;  /* 0x00000000091f72ca */ /* 0x000fe200000e0000 */
[----:B------:R-:W-:Y:S01]  /*10820*/  IMAD.MOV.U32 R9, RZ, RZ, 0x40000040 ;  /* 0x40000040ff097424 */ /* 0x000fe200078e00ff */
[----:B------:R-:W-:Y:S01]  /*10830*/  UIADD3 UR52, UR24, 0x406, URZ ;  /* 0x0000040618347890 */ /* 0x000fe2000fffe03f */
[----:B------:R-:W-:Y:S01]  /*10840*/  IMAD.MOV.U32 R13, RZ, RZ, 0x40000040 ;  /* 0x40000040ff0d7424 */ /* 0x000fe200078e00ff */
[----:B------:R-:W-:Y:S01]  /*10850*/  UMOV UR53, 0x40000040 ;  /* 0x4000004000357882 */ /* 0x000fe20000000000 */
[----:B------:R-:W-:Y:S01]  /*10860*/  UIADD3 UR48, UR24, 0x800, URZ ;  /* 0x0000080018307890 */ /* 0x000fe2000fffe03f */
[----:B------:R-:W-:Y:S01]  /*10870*/  MOV R5, 0x40000040 ;  /* 0x4000004000057802 */ /* 0x000fe20000000f00 */
[----:B------:R-:W-:Y:S01]  /*10880*/  UMOV UR49, 0x40000040 ;  /* 0x4000004000317882 */ /* 0x000fe20000000000 */
[----:B------:R-:W-:Y:S01]  /*10890*/  UIADD3 UR44, UR24, 0x802, URZ ;  /* 0x00000802182c7890 */ /* 0x000fe2000fffe03f */
[----:B0-----:R-:W-:Y:S01]  /*108a0*/  IMAD.U32 R21, RZ, RZ, UR29 ;  /* 0x0000001dff157e24 */ /* 0x001fe2000f8e00ff */
[----:B------:R-:W-:Y:S01]  /*108b0*/  UMOV UR45, 0x40000040 ;  /* 0x40000040002d7882 */ /* 0x000fe20000000000 */
[----:B------:R-:W-:Y:S01]  /*108c0*/  UIADD3 UR40, UR24, 0x804, URZ ;  /* 0x0000080418287890 */ /* 0x000fe2000fffe03f */
[----:B------:R-:W-:Y:S01]  /*108d0*/  P2R R11, PR, RZ, 0x1 ;  /* 0x00000001ff0b7803 */ /* 0x000fe20000000000 */
[----:B------:R-:W-:Y:S01]  /*108e0*/  UMOV UR41, 0x40000040 ;  /* 0x4000004000297882 */ /* 0x000fe20000000000 */
[----:B------:R-:W-:Y:S01]  /*108f0*/  UIADD3 UR36, UR24, 0x806, URZ ;  /* 0x0000080618247890 */ /* 0x000fe2000fffe03f */
[----:B------:R-:W-:Y:S01]  /*10900*/  @!P1 VIADD R0, R0, 0x36840 ;  /* 0x0003684000009836 */ /* 0x000fe20000000000 */
[----:B------:R-:W-:Y:S01]  /*10910*/  UMOV UR37, 0x40000040 ;  /* 0x4000004000257882 */ /* 0x000fe20000000000 */
[----:B------:R-:W-:Y:S01]  /*10920*/  BSSY B0, `(.L_x_622) ;  /* 0x0000a8a000007945 */ /* 0x000fe20003800000 */
[--C-:B------:R-:W-:Y:S01]  /*10930*/  IMAD.MOV.U32 R118, RZ, RZ, R119.reuse ;  /* 0x000000ffff767224 */ /* 0x100fe200078e0077 */
[-C--:B------:R-:W-:Y:S01]  /*10940*/  MOV R117, R119.reuse ;  /* 0x0000007700757202 */ /* 0x080fe20000000f00 */
[--C-:B------:R-:W-:Y:S01]  /*10950*/  IMAD.MOV.U32 R116, RZ, RZ, R119.reuse ;  /* 0x000000ffff747224 */ /* 0x100fe200078e0077 */
[----:B------:R-:W-:Y:S01]  /*10960*/  @!P1 PRMT R0, RZ, 0x654, R0 ;  /* 0x00000654ff009816 */ /* 0x000fe20000000000 */
[--C-:B------:R-:W-:Y:S01]  /*10970*/  IMAD.MOV.U32 R115, RZ, RZ, R119.reuse ;  /* 0x000000ffff737224 */ /* 0x100fe200078e0077 */
[-C--:B------:R-:W-:Y:S01]  /*10980*/  MOV R114, R119.reuse ;  /* 0x0000007700727202 */ /* 0x080fe20000000f00 */
[--C-:B------:R-:W-:Y:S01]  /*10990*/  IMAD.MOV.U32 R113, RZ, RZ, R119.reuse ;  /* 0x000000ffff717224 */ /* 0x100fe200078e0077 */
[-C--:B------:R-:W-:Y:S01]  /*109a0*/  MOV R111, R119.reuse ;  /* 0x00000077006f7202 */ /* 0x080fe20000000f00 */
[--C-:B------:R-:W-:Y:S01]  /*109b0*/  IMAD.MOV.U32 R109, RZ, RZ, R119.reuse ;  /* 0x000000ffff6d7224 */ /* 0x100fe200078e0077 */
[-C--:B------:R-:W-:Y:S01]  /*109c0*/  MOV R105, R119.reuse ;  /* 0x0000007700697202 */ /* 0x080fe20000000f00 */
[--C-:B------:R-:W-:Y:S01]  /*109d0*/  IMAD.MOV.U32 R107, RZ, RZ, R119.reuse ;  /* 0x000000ffff6b7224 */ /* 0x100fe200078e0077 */
[----:B------:R-:W-:Y:S01]  /*109e0*/  MOV R99, R119 ;  /* 0x0000007700637202 */ /* 0x000fe20000000f00 */
[----:B------:R-:W-:Y:S01]  /*109f0*/  IMAD.MOV.U32 R103, RZ, RZ, R119 ;  /* 0x000000ffff677224 */ /* 0x000fe200078e0077 */
[----:B------:R-:W-:-:S02]  /*10a00*/  WARPGROUP.DEPBAR.LE gsb0, 0x0 ;  /* 0x00008000000079c5 */ /* 0x000fc40000010000 */
[----:B------:R-:W-:Y:S01]  /*10a10*/  WARPGROUP.ARRIVE ;  /* 0x00000000000079c5 */ /* 0x000fe20000000000 */
[--C-:B------:R-:W-:Y:S01]  /*10a20*/  IMAD.MOV.U32 R101, RZ, RZ, R119.reuse ;  /* 0x000000ffff657224 */ /* 0x100fe200078e0077 */
[-C--:B------:R-:W-:Y:S01]  /*10a30*/  MOV R93, R119.reuse ;  /* 0x00000077005d7202 */ /* 0x080fe20000000f00 */
[--C-:B------:R-:W-:Y:S01]  /*10a40*/  IMAD.MOV.U32 R97, RZ, RZ, R119.reuse ;  /* 0x000000ffff617224 */ /* 0x100fe200078e0077 */
[-C--:B------:R-:W-:Y:S01]  /*10a50*/  MOV R87, R119.reuse ;  /* 0x0000007700577202 */ /* 0x080fe20000000f00 */
[--C-:B------:R-:W-:Y:S01]  /*10a60*/  IMAD.MOV.U32 R95, RZ, RZ, R119.reuse ;  /* 0x000000ffff5f7224 */ /* 0x100fe200078e0077 */
[----:B------:R-:W-:Y:S01]  /*10a70*/  HGMMA.64x16x16.F32 R64, gdesc[UR16], RZ, !UPT, gsb0 ;  /* 0x00200000104079f0 */ /* 0x000fe2000c0008ff */
[----:B------:R-:W-:Y:S01]  /*10a80*/  R2UR UR18, R6 ;  /* 0x00000000061272ca */ /* 0x000fe200000e0000 */
[----:B------:R-:W-:Y:S01]  /*10a90*/  UMOV UR16, UR26 ;  /* 0x0000001a00107c82 */ /* 0x000fe20008000000 */
[----:B------:R-:W-:Y:S01]  /*10aa0*/  R2UR UR19, R7 ;  /* 0x00000000071372ca */ /* 0x000fe200000e0000 */
[----:B------:R-:W-:Y:S01]  /*10ab0*/  UMOV UR17, UR27 ;  /* 0x0000001b00117c82 */ /* 0x000fe20008000000 */
[----:B------:R-:W-:Y:S01]  /*10ac0*/  IMAD.MOV.U32 R7, RZ, RZ, 0x40000040 ;  /* 0x40000040ff077424 */ /* 0x000fe200078e00ff */
[----:B------:R-:W-:Y:S01]  /*10ad0*/  IADD3 R6, R4, 0x82, RZ ;  /* 0x0000008204067810 */ /* 0x000fe20007ffe0ff */
[----:B------:R-:W-:Y:S01]  /*10ae0*/  UMOV UR27, UR29 ;  /* 0x0000001d001b7c82 */ /* 0x000fe20008000000 */
[--C-:B------:R-:W-:Y:S01]  /*10af0*/  IMAD.MOV.U32 R91, RZ, RZ, R119.reuse ;  /* 0x000000ffff5b7224 */ /* 0x100fe200078e0077 */
[----:B------:R-:W-:Y:S01]  /*10b00*/  MOV R81, R119 ;  /* 0x0000007700517202 */ /* 0x000fe20000000f00 */
[----:B------:R-:W-:-:S02]  /*10b10*/  IMAD.MOV.U32 R89, RZ, RZ, R119 ;  /* 0x000000ffff597224 */ /* 0x000fc400078e0077 */
[--C-:B------:R-:W-:Y:S02]  /*10b20*/  IMAD.MOV.U32 R85, RZ, RZ, R119.reuse ;  /* 0x000000ffff557224 */ /* 0x100fe400078e0077 */
[----:B------:R-:W-:Y:S01]  /*10b30*/  IMAD.MOV.U32 R83, RZ, RZ, R119 ;  /* 0x000000ffff537224 */ /* 0x000fe200078e0077 */
[----:B------:R-:W-:Y:S02]  /*10b40*/  WARPGROUP.DEPBAR.LE gsb0, 0x0 ;  /* 0x00008000000079c5 */ /* 0x000fe40000010000 */
[----:B------:R-:W-:-:S06]  /*10b50*/  WARPGROUP.ARRIVE ;  /* 0x00000000000079c5 */ /* 0x000fcc0000000000 */
[----:B------:R-:W-:Y:S01]  /*10b60*/  HGMMA.64x16x16.F32 R56, gdesc[UR20], RZ, !UPT, gsb0 ;  /* 0x00200000143879f0 */ /* 0x000fe2000c0008ff */
[----:B------:R-:W-:Y:S01]  /*10b70*/  R2UR UR22, R8 ;  /* 0x00000000081672ca */ /* 0x000fe200000e0000 */
[----:B------:R-:W-:Y:S01]  /*10b80*/  UMOV UR21, UR27 ;  /* 0x0000001b00157c82 */ /* 0x000fe20008000000 */
[----:B------:R-:W-:Y:S02]  /*10b90*/  R2UR UR23, R9 ;  /* 0x00000000091772ca */ /* 0x000fe400000e0000 */
[----:B------:R-:W-:Y:S02]  /*10ba0*/  IADD3 R8, R4, 0x282, RZ ;  /* 0x0000028204087810 */ /* 0x000fe40007ffe0ff */
[----:B------:R-:W-:Y:S01]  /*10bb0*/  MOV R9, 0x40000040 ;  /* 0x4000004000097802 */ /* 0x000fe20000000f00 */
[----:B------:R-:W-:Y:S02]  /*10bc0*/  WARPGROUP.DEPBAR.LE gsb0, 0x0 ;  /* 0x00008000000079c5 */ /* 0x000fe40000010000 */
[----:B------:R-:W-:-:S06]  /*10bd0*/  WARPGROUP.ARRIVE ;  /* 0x00000000000079c5 */ /* 0x000fcc0000000000 */
[----:B------:R-:W-:Y:S01]  /*10be0*/  HGMMA.64x16x16.F32 R48, gdesc[UR4], RZ, !UPT, gsb0 ;  /* 0x00200000043079f0 */ /* 0x000fe2000c0008ff */
[----:B------:R-:W-:Y:S01]  /*10bf0*/  UIADD3 UR4, UR24, 0x2, URZ ;  /* 0x0000000218047890 */ /* 0x000fe2000fffe03f */
[----:B------:R-:W-:-:S06]  /*10c00*/  UMOV UR5, UR27 ;  /* 0x0000001b00057c82 */ /* 0x000fcc0008000000 */
[----:B------:R-:W-:Y:S02]  /*10c10*/  UMOV UR28, UR4 ;  /* 0x00000004001c7c82 */ /* 0x000fe40008000000 */
[----:B------:R-:W-:Y:S01]  /*10c20*/  UMOV UR26, UR28 ;  /* 0x0000001c001a7c82 */ /* 0x000fe20008000000 */
[----:B------:R-:W-:Y:S01]  /*10c30*/  IMAD.U32 R20, RZ, RZ, UR28 ;  /* 0x0000001cff147e24 */ /* 0x000fe2000f8e00ff */
[----:B------:R-:W-:Y:S01]  /*10c40*/  UMOV UR20, UR26 ;  /* 0x0000001a00147c82 */ /* 0x000fe20008000000 */
[----:B------:R-:W-:-:S03]  /*10c50*/  UMOV UR4, UR26 ;  /* 0x0000001a00047c82 */ /* 0x000fc60008000000 */
[----:B------:R0:W-:Y:S01]  /*10c60*/  STL.64 [R1+0x38], R20 ;  /* 0x0000381401007387 */ /* 0x0001e20000100a00 */
[----:B------:R-:W-:Y:S02]  /*10c70*/  WARPGROUP.DEPBAR.LE gsb0, 0x0 ;  /* 0x00008000000079c5 */ /* 0x000fe40000010000 */
[----:B------:R-:W-:-:S06]  /*10c80*/  WARPGROUP.ARRIVE ;  /* 0x00000000000079c5 */ /* 0x000fcc0000000000 */
[----:B------:R-:W-:Y:S01]  /*10c90*/  HGMMA.64x16x16.F32 R40, gdesc[UR8], RZ, !UPT, gsb0 ;  /* 0x00200000082879f0 */ /* 0x000fe2000c0008ff */
[----:B------:R-:W-:Y:S01]  /*10ca0*/  R2UR UR10, R12 ;  /* 0x000000000c0a72ca */ /* 0x000fe200000e0000 */
[----:B------:R-:W-:Y:S01]  /*10cb0*/  UMOV UR8, UR26 ;  /* 0x0000001a00087c82 */ /* 0x000fe20008000000 */
[----:B------:R-:W-:Y:S01]  /*10cc0*/  R2UR UR11, R13 ;  /* 0x000000000d0b72ca */ /* 0x000fe200000e0000 */
[----:B------:R-:W-:Y:S01]  /*10cd0*/  UMOV UR9, UR27 ;  /* 0x0000001b00097c82 */ /* 0x000fe20008000000 */
[----:B------:R-:W-:Y:S01]  /*10ce0*/  VIADD R12, R4, 0x204 ;  /* 0x00000204040c7836 */ /* 0x000fe20000000000 */
[----:B------:R-:W-:Y:S01]  /*10cf0*/  MOV R13, 0x40000040 ;  /* 0x40000040000d7802 */ /* 0x000fe20000000f00 */
[----:B------:R-:W-:Y:S02]  /*10d00*/  WARPGROUP.DEPBAR.LE gsb0, 0x0 ;  /* 0x00008000000079c5 */ /* 0x000fe40000010000 */
[----:B------:R-:W-:-:S06]  /*10d10*/  WARPGROUP.ARRIVE ;  /* 0x00000000000079c5 */ /* 0x000fcc0000000000 */
[----:B------:R-:W-:Y:S01]  /*10d20*/  HGMMA.64x16x16.F32 R32, gdesc[UR12], RZ, !UPT, gsb0 ;  /* 0x002000000c2079f0 */ /* 0x000fe2000c0008ff */
[----:B------:R-:W-:Y:S01]  /*10d30*/  R2UR UR14, R8 ;  /* 0x00000000080e72ca */ /* 0x000fe200000e0000 */
[----:B------:R-:W-:Y:S01]  /*10d40*/  UMOV UR12, UR26 ;  /* 0x0000001a000c7c82 */ /* 0x000fe20008000000 */
[----:B------:R-:W-:Y:S01]  /*10d50*/  R2UR UR15, R9 ;  /* 0x00000000090f72ca */ /* 0x000fe200000e0000 */
[----:B------:R-:W-:Y:S01]  /*10d60*/  UMOV UR13, UR27 ;  /* 0x0000001b000d7c82 */ /* 0x000fe20008000000 */
[----:B------:R-:W-:Y:S02]  /*10d70*/  VIADD R8, R4, 0x4 ;  /* 0x0000000404087836 */ /* 0x000fe40000000000 */
[----:B------:R-:W-:Y:S01]  /*10d80*/  IMAD.MOV.U32 R9, RZ, RZ, 0x40000040 ;  /* 0x40000040ff097424 */ /* 0x000fe200078e00ff */
[----:B------:R-:W-:Y:S02]  /*10d90*/  WARPGROUP.DEPBAR.LE gsb0, 0x0 ;  /* 0x00008000000079c5 */ /* 0x000fe40000010000 */
[----:B------:R-:W-:-:S06]  /*10da0*/  WARPGROUP.ARRIVE ;  /* 0x00000000000079c5 */ /* 0x000fcc0000000000 */
[----:B------:R-:W-:Y:S01]  /*10db0*/  HGMMA.64x16x16.F32 R24, gdesc[UR16], RZ, !UPT, gsb0 ;  /* 0x00200000101879f0 */ /* 0x000fe2000c0008ff */
[----:B------:R-:W-:Y:S01]  /*10dc0*/  R2UR UR18, R6 ;  /* 0x00000000061272ca */ /* 0x000fe200000e0000 */
[----:B------:R-:W-:Y:S01]  /*10dd0*/  UMOV UR16, UR26 ;  /* 0x0000001a00107c82 */ /* 0x000fe20008000000 */
[----:B------:R-:W-:Y:S01]  /*10de0*/  R2UR UR19, R7 ;  /* 0x00000000071372ca */ /* 0x000fe200000e0000 */
[----:B------:R-:W-:Y:S01]  /*10df0*/  UMOV UR17, UR27 ;  /* 0x0000001b00117c82 */ /* 0x000fe20008000000 */
[----:B------:R-:W-:Y:S01]  /*10e00*/  IMAD.MOV.U32 R7, RZ, RZ, 0x40000040 ;  /* 0x40000040ff077424 */ /* 0x000fe200078e00ff */
[----:B------:R-:W-:-:S04]  /*10e10*/  IADD3 R6, R4, 0x182, RZ ;  /* 0x0000018204067810 */ /* 0x000fc80007ffe0ff */
[----:B------:R-:W-:Y:S01]  /*10e20*/  R2UR UR6, R6 ;  /* 0x00000000060672ca */ /* 0x000fe200000e0000 */
[----:B------:R-:W-:Y:S01]  /*10e30*/  VIADD R6, R4, 0x302 ;  /* 0x0000030204067836 */ /* 0x000fe20000000000 */
[----:B------:R-:W-:Y:S02]  /*10e40*/  R2UR UR7, R7 ;  /* 0x00000000070772ca */ /* 0x000fe400000e0000 */
[----:B------:R-:W-:Y:S01]  /*10e50*/  MOV R7, 0x40000040 ;  /* 0x4000004000077802 */ /* 0x000fe20000000f00 */
[----:B------:R-:W-:Y:S02]  /*10e60*/  WARPGROUP.DEPBAR.LE gsb0, 0x0 ;  /* 0x00008000000079c5 */ /* 0x000fe40000010000 */
[----:B------:R-:W-:-:S06]  /*10e70*/  WARPGROUP.ARRIVE ;  /* 0x00000000000079c5 */ /* 0x000fcc0000000000 */
[----:B------:R-:W-:Y:S01]  /*10e80*/  HGMMA.64x16x16.F32 R72, gdesc[UR28], R72, gsb0 ;  /* 0x002000001c4879f0 */ /* 0x000fe20008000848 */
[----:B------:R-:W-:Y:S01]  /*10e90*/  R2UR UR30, R8 ;  /* 0x00000000081e72ca */ /* 0x000fe200000e0000 */
[----:B------:R-:W-:Y:S01]  /*10ea0*/  UMOV UR29, 0x40000040 ;  /* 0x40000040001d7882 */ /* 0x000fe20000000000 */
[----:B------:R-:W-:Y:S01]  /*10eb0*/  R2UR UR31, R9 ;  /* 0x00000000091f72ca */ /* 0x000fe200000e0000 */
[----:B------:R-:W-:Y:S01]  /*10ec0*/  VIADD R8, R4, 0x104 ;  /* 0x0000010404087836 */ /* 0x000fe20000000000 */
[----:B------:R-:W-:Y:S02]  /*10ed0*/  MOV R9, 0x40000040 ;  /* 0x4000004000097802 */ /* 0x000fe40000000f00 */
[----:B0-----:R-:W-:Y:S01]  /*10ee0*/  MOV R21, UR29 ;  /* 0x0000001d00157c02 */ /* 0x001fe20008000f00 */
[----:B------:R-:W-:Y:S02]  /*10ef0*/  WARPGROUP.DEPBAR.LE gsb0, 0x0 ;  /* 0x00008000000079c5 */ /* 0x000fe40000010000 */
[----:B------:R-:W-:-:S06]  /*10f00*/  WARPGROUP.ARRIVE ;  /* 0x00000000000079c5 */ /* 0x000fcc0000000000 */
[----:B------:R-:W-:Y:S01]  /*10f10*/  HGMMA.64x16x16.F32 R64, gdesc[UR16], R64, gsb0 ;  /* 0x00200000104079f0 */ /* 0x000fe20008000840 */
[----:B------:R-:W-:Y:S01]  /*10f20*/  R2UR UR18, R6 ;  /* 0x00000000061272ca */ /* 0x000fe200000e0000 */
[----:B------:R-:W-:Y:S01]  /*10f30*/  UMOV UR16, UR26 ;  /* 0x0000001a00107c82 */ /* 0x000fe20008000000 */
[----:B------:R-:W-:Y:S01]  /*10f40*/  R2UR UR19, R7 ;  /* 0x00000000071372ca */ /* 0x000fe200000e0000 */
[----:B------:R-:W-:Y:S01]  /*10f50*/  UMOV UR17, UR27 ;  /* 0x0000001b00117c82 */ /* 0x000fe20008000000 */
[----:B------:R-:W-:Y:S01]  /*10f60*/  VIADD R6, R4, 0x84 ;  /* 0x0000008404067836 */ /* 0x000fe20000000000 */
[----:B------:R-:W-:Y:S01]  /*10f70*/  MOV R7, 0x40000040 ;  /* 0x4000004000077802 */ /* 0x000fe20000000f00 */
[----:B------:R-:W-:Y:S01]  /*10f80*/  UMOV UR27, UR29 ;  /* 0x0000001d001b7c82 */ /* 0x000fe20008000000 */
[----:B------:R-:W-:Y:S02]  /*10f90*/  WARPGROUP.DEPBAR.LE gsb0, 0x0 ;  /* 0x00008000000079c5 */ /* 0x000fe40000010000 */
[----:B------:R-:W-:-:S06]  /*10fa0*/  WARPGROUP.ARRIVE ;  /* 0x00000000000079c5 */ /* 0x000fcc0000000000 */
[----:B------:R-:W-:Y:S01]  /*10fb0*/  HGMMA.64x16x16.F32 R56, gdesc[UR20], R56, gsb0 ;  /* 0x00200000143879f0 */ /* 0x000fe20008000838 */
[----:B------:R-:W-:Y:S01]  /*10fc0*/  R2UR UR22, R8 ;  /* 0x00000000081672ca */ /* 0x000fe200000e0000 */
[----:B------:R-:W-:Y:S01]  /*10fd0*/  UMOV UR21, UR27 ;  /* 0x0000001b00157c82 */ /* 0x000fe20008000000 */
[----:B------:R-:W-:Y:S01]  /*10fe0*/  R2UR UR23, R9 ;  /* 0x00000000091772ca */ /* 0x000fe200000e0000 */
[----:B------:R-:W-:Y:S02]  /*10ff0*/  VIADD R8, R4, 0x284 ;  /* 0x0000028404087836 */ /* 0x000fe40000000000 */
[----:B------:R-:W-:Y:S01]  /*11000*/  IMAD.MOV.U32 R9, RZ, RZ, 0x40000040 ;  /* 0x40000040ff097424 */ /* 0x000fe200078e00ff */
[----:B------:R-:W-:Y:S02]  /*11010*/  WARPGROUP.DEPBAR.LE gsb0, 0x0 ;  /* 0x00008000000079c5 */ /* 0x000fe40000010000 */
[----:B------:R-:W-:-:S06]  /*11020*/  WARPGROUP.ARRIVE ;  /* 0x00000000000079c5 */ /* 0x000fcc0000000000 */
[----:B------:R-:W-:Y:S01]  /*11030*/  HGMMA.64x16x16.F32 R48, gdesc[UR4], R48, gsb0 ;  /* 0x00200000043079f0 */ /* 0x000fe20008000830 */
        /* <DEDUP_REMOVED lines=10> */
[----:B------:R-:W-:Y:S01]  /*110e0*/  HGMMA.64x16x16.F32 R40, gdesc[UR8], R40, gsb0 ;  /* 0x00200000082879f0 */ /* 0x000fe20008000828 */
[----:B------:R-:W-:Y:S01]  /*110f0*/  R2UR UR10, R12 ;  /* 0x000000000c0a72ca */ /* 0x000fe200000e0000 */
[----:B------:R-:W-:Y:S01]  /*11100*/  UMOV UR8, UR26 ;  /* 0x0000001a00087c82 */ /* 0x000fe20008000000 */
[----:B------:R-:W-:Y:S01]  /*11110*/  R2UR UR11, R13 ;  /* 0x000000000d0b72ca */ /* 0x000fe200000e0000 */
[----:B------:R-:W-:Y:S01]  /*11120*/  UMOV UR9, UR27 ;  /* 0x0000001b00097c82 */ /* 0x000fe20008000000 */
[----:B------:R-:W-:Y:S01]  /*11130*/  IMAD.MOV.U32 R13, RZ, RZ, 0x40000040 ;  /* 0x40000040ff0d7424 */ /* 0x000fe200078e00ff */
[----:B------:R-:W-:Y:S01]  /*11140*/  IADD3 R12, R4, 0x206, RZ ;  /* 0x00000206040c7810 */ /* 0x000fe20007ffe0ff */
        /* <DEDUP_REMOVED lines=16> */
[----:B------:R-:W-:Y:S02]  /*11250*/  VIADD R6, R4, 0x184 ;  /* 0x0000018404067836 */ /* 0x000fe40000000000 */
[----:B------:R-:W-:-:S03]  /*11260*/  IMAD.MOV.U32 R7, RZ, RZ, 0x40000040 ;  /* 0x40000040ff077424 */ /* 0x000fc600078e00ff */
[----:B------:R-:W-:Y:S01]  /*11270*/  R2UR UR6, R6 ;  /* 0x00000000060672ca */ /* 0x000fe200000e0000 */
[----:B------:R-:W-:Y:S01]  /*11280*/  VIADD R6, R4, 0x304 ;  /* 0x0000030404067836 */ /* 0x000fe20000000000 */
[----:B------:R-:W-:Y:S01]  /*11290*/  R2UR UR7, R7 ;  /* 0x00000000070772ca */ /* 0x000fe200000e0000 */
[----:B------:R-:W-:Y:S01]  /*112a0*/  IMAD.MOV.U32 R7, RZ, RZ, 0x40000040 ;  /* 0x40000040ff077424 */ /* 0x000fe200078e00ff */
[----:B------:R-:W-:Y:S02]  /*112b0*/  WARPGROUP.DEPBAR.LE gsb0, 0x0 ;  /* 0x00008000000079c5 */ /* 0x000fe40000010000 */
[----:B------:R-:W-:-:S06]  /*112c0*/  WARPGROUP.ARRIVE ;  /* 0x00000000000079c5 */ /* 0x000fcc0000000000 */
[----:B------:R-:W-:Y:S01]  /*112d0*/  HGMMA.64x16x16.F32 R72, gdesc[UR28], R72, gsb0 ;  /* 0x002000001c4879f0 */ /* 0x000fe20008000848 */
[----:B------:R-:W-:Y:S01]  /*112e0*/  R2UR UR30, R8 ;  /* 0x00000000081e72ca */ /* 0x000fe200000e0000 */
[----:B------:R-:W-:Y:S01]  /*112f0*/  UMOV UR29, 0x40000040 ;  /* 0x40000040001d7882 */ /* 0x000fe20000000000 */
[----:B------:R-:W-:Y:S01]  /*11300*/  R2UR UR31, R9 ;  /* 0x00000000091f72ca */ /* 0x000fe200000e0000 */
[----:B------:R-:W-:Y:S01]  /*11310*/  IMAD.MOV.U32 R9, RZ, RZ, 0x40000040 ;  /* 0x40000040ff097424 */ /* 0x000fe200078e00ff */
[----:B------:R-:W-:Y:S01]  /*11320*/  IADD3 R8, R4, 0x106, RZ ;  /* 0x0000010604087810 */ /* 0x000fe20007ffe0ff */
[----:B0-----:R-:W-:Y:S01]  /*11330*/  IMAD.U32 R21, RZ, RZ, UR29 ;  /* 0x0000001dff157e24 */ /* 0x001fe2000f8e00ff */
        /* <DEDUP_REMOVED lines=8> */
[----:B------:R-:W-:Y:S01]  /*113c0*/  UMOV UR27, UR29 ;  /* 0x0000001d001b7c82 */ /* 0x000fe20008000000 */
[----:B------:R-:W-:Y:S01]  /*113d0*/  IMAD.MOV.U32 R7, RZ, RZ, 0x40000040 ;  /* 0x40000040ff077424 */ /* 0x000fe200078e00ff */
        /* <DEDUP_REMOVED lines=15> */
[----:B------:R-:W-:Y:S01]  /*114d0*/  MOV R20, UR28 ;  /* 0x0000001c00147c02 */ /* 0x000fe20008000f00 */
        /* <DEDUP_REMOVED lines=29> */
[----:B------:R-:W-:-:S04]  /*116b0*/  MOV R7, 0x40000040 ;  /* 0x4000004000077802 */ /* 0x000fc80000000f00 */
[----:B------:R-:W-:Y:S02]  /*116c0*/  R2UR UR6, R6 ;  /* 0x00000000060672ca */ /* 0x000fe400000e0000 */
[----:B------:R-:W-:Y:S01]  /*116d0*/  R2UR UR7, R7 ;  /* 0x00000000070772ca */ /* 0x000fe200000e0000 */
[----:B------:R-:W-:Y:S01]  /*116e0*/  IMAD.MOV.U32 R7, RZ, RZ, 0x40000040 ;  /* 0x40000040ff077424 */ /* 0x000fe200078e00ff */
[----:B------:R-:W-:Y:S01]  /*116f0*/  IADD3 R6, R4, 0x306, RZ ;  /* 0x0000030604067810 */ /* 0x000fe20007ffe0ff */
[----:B------:R-:W-:Y:S02]  /*11700*/  WARPGROUP.DEPBAR.LE gsb0, 0x0 ;  /* 0x00008000000079c5 */ /* 0x000fe40000010000 */
[----:B------:R-:W-:-:S06]  /*11710*/  WARPGROUP.ARRIVE ;  /* 0x00000000000079c5 */ /* 0x000fcc0000000000 */
[----:B------:R-:W-:Y:S01]  /*11720*/  HGMMA.64x16x16.F32 R72, gdesc[UR28], R72, gsb0 ;  /* 0x002000001c4879f0 */ /* 0x000fe20008000848 */
[----:B------:R-:W-:Y:S01]  /*11730*/  R2UR UR30, R8 ;  /* 0x00000000081e72ca */ /* 0x000fe200000e0000 */
[----:B------:R-:W-:Y:S01]  /*11740*/  UMOV UR29, 0x40000040 ;  /* 0x40000040001d7882 */ /* 0x000fe20000000000 */
[----:B------:R-:W-:Y:S01]  /*11750*/  R2UR UR31, R9 ;  /* 0x00000000091f72ca */ /* 0x000fe200000e0000 */
[----:B------:R-:W-:Y:S02]  /*11760*/  VIADD R8, R4, 0x480 ;  /* 0x0000048004087836 */ /* 0x000fe40000000000 */
[----:B------:R-:W-:Y:S02]  /*11770*/  IMAD.MOV.U32 R9, RZ, RZ, 0x40000040 ;  /* 0x40000040ff097424 */ /* 0x000fe400078e00ff */
        /* <DEDUP_REMOVED lines=10> */
[----:B------:R-:W-:Y:S01]  /*11820*/  UMOV UR27, UR29 ;  /* 0x0000001d001b7c82 */ /* 0x000fe20008000000 */
[----:B------:R-:W-:Y:S02]  /*11830*/  WARPGROUP.DEPBAR.LE gsb0, 0x0 ;  /* 0x00008000000079c5 */ /* 0x000fe40000010000 */
[----:B------:R-:W-:-:S06]  /*11840*/  WARPGROUP.ARRIVE ;  /* 0x00000000000079c5 */ /* 0x000fcc0000000000 */
[----:B------:R-:W-:Y:S01]  /*11850*/  HGMMA.64x16x16.F32 R56, gdesc[UR20], R56, gsb0 ;  /* 0x00200000143879f0 */ /* 0x000fe20008000838 */
[----:B------:R-:W-:Y:S01]  /*11860*/  R2UR UR22, R8 ;  /* 0x00000000081672ca */ /* 0x000fe200000e0000 */
[----:B------:R-:W-:Y:S01]  /*11870*/  UMOV UR21, UR27 ;  /* 0x0000001b00157c82 */ /* 0x000fe20008000000 */
[----:B------:R-:W-:Y:S02]  /*11880*/  R2UR UR23, R9 ;  /* 0x00000000091772ca */ /* 0x000fe400000e0000 */
[----:B------:R-:W-:Y:S02]  /*11890*/  IADD3 R8, R4, 0x600, RZ ;  /* 0x0000060004087810 */ /* 0x000fe40007ffe0ff */
[----:B------:R-:W-:Y:S01]  /*118a0*/  MOV R9, 0x40000040 ;  /* 0x4000004000097802 */ /* 0x000fe20000000f00 */
        /* <DEDUP_REMOVED lines=186> */
[----:B------:R-:W-:Y:S03]  /*12450*/  HGMMA.64x16x16.F32 R72, gdesc[UR28], R72, gsb0 ;  /* 0x002000001c4879f0 */ /* 0x000fe60008000848 */
        /* <DEDUP_REMOVED lines=12> */
[----:B------:R-:W-:Y:S01]  /*12520*/  UMOV UR20, UR52 ;  /* 0x0000003400147c82 */ /* 0x000fe20008000000 */
[----:B------:R-:W-:Y:S01]  /*12530*/  UMOV UR21, UR53 ;  /* 0x0000003500157c82 */ /* 0x000fe20008000000 */
        /* <DEDUP_REMOVED lines=36> */
[----:B------:R-:W-:Y:S02]  /*12780*/  R2UR UR10, R8 ;  /* 0x00000000080a72ca */ /* 0x000fe400000e0000 */
[----:B------:R-:W-:Y:S01]  /*12790*/  R2UR UR11, R9 ;  /* 0x00000000090b72ca */ /* 0x000fe200000e0000 */
[----:B------:R-:W-:Y:S01]  /*127a0*/  IMAD.MOV.U32 R9, RZ, RZ, 0x40000040 ;  /* 0x40000040ff097424 */ /* 0x000fe200078e00ff */
[----:B------:R-:W-:-:S04]  /*127b0*/  IADD3 R8, R4, 0x700, RZ ;  /* 0x0000070004087810 */ /* 0x000fc80007ffe0ff */
[----:B------:R-:W-:Y:S01]  /*127c0*/  R2UR UR50, R8 ;  /* 0x00000000083272ca */ /* 0x000fe200000e0000 */
[----:B------:R-:W-:Y:S01]  /*127d0*/  VIADD R8, R4, 0x800 ;  /* 0x0000080004087836 */ /* 0x000fe20000000000 */
[----:B------:R-:W-:Y:S01]  /*127e0*/  R2UR UR51, R9 ;  /* 0x00000000093372ca */ /* 0x000fe200000e0000 */
[----:B------:R-:W-:Y:S01]  /*127f0*/  IMAD.MOV.U32 R9, RZ, RZ, 0x40000040 ;  /* 0x40000040ff097424 */ /* 0x000fe200078e00ff */
        /* <DEDUP_REMOVED lines=51> */
[----:B------:R-:W-:Y:S02]  /*12b30*/  IADD3 R8, R4, 0x980, RZ ;  /* 0x0000098004087810 */ /* 0x000fe40007ffe0ff */
[----:B------:R-:W-:Y:S02]  /*12b40*/  MOV R9, 0x40000040 ;  /* 0x4000004000097802 */ /* 0x000fe40000000f00 */
[----:B------:R-:W-:Y:S01]  /*12b50*/  R2UR UR6, R8 ;  /* 0x00000000080672ca */ /* 0x000fe200000e0000 */
[----:B------:R-:W-:Y:S01]  /*12b60*/  VIADD R8, R4, 0x702 ;  /* 0x0000070204087836 */ /* 0x000fe20000000000 */
[----:B------:R-:W-:Y:S01]  /*12b70*/  R2UR UR7, R9 ;  /* 0x00000000090772ca */ /* 0x000fe200000e0000 */
[----:B------:R-:W-:-:S03]  /*12b80*/  IMAD.MOV.U32 R9, RZ, RZ, 0x40000040 ;  /* 0x40000040ff097424 */ /* 0x000fc600078e00ff */
        /* <DEDUP_REMOVED lines=59> */
[----:B------:R-:W-:Y:S02]  /*12f40*/  R2UR UR15, R9 ;  /* 0x00000000090f72ca */ /* 0x000fe400000e0000 */
[----:B------:R-:W-:Y:S02]  /*12f50*/  MOV R9, 0x40000040 ;  /* 0x4000004000097802 */ /* 0x000fe40000000f00 */
[----:B------:R-:W-:Y:S01]  /*12f60*/  R2UR UR42, R8 ;  /* 0x00000000082a72ca */ /* 0x000fe200000e0000 */
[----:B------:R-:W-:Y:S01]  /*12f70*/  VIADD R8, R4, 0x804 ;  /* 0x0000080404087836 */ /* 0x000fe20000000000 */
[----:B------:R-:W-:Y:S02]  /*12f80*/  R2UR UR43, R9 ;  /* 0x00000000092b72ca */ /* 0x000fe400000e0000 */
[----:B------:R-:W-:Y:S01]  /*12f90*/  MOV R9, 0x40000040 ;  /* 0x4000004000097802 */ /* 0x000fe20000000f00 */
[----:B------:R-:W-:-:S02]  /*12fa0*/  WARPGROUP.DEPBAR.LE gsb0, 0x0 ;  /* 0x00008000000079c5 */ /* 0x000fc40000010000 */
        /* <DEDUP_REMOVED lines=41> */
[----:B------:R-:W-:Y:S02]  /*13240*/  R2UR UR38, R8 ;  /* 0x00000000082672ca */ /* 0x000fe400000e0000 */
[----:B------:R-:W-:Y:S01]  /*13250*/  R2UR UR39, R9 ;  /* 0x00000000092772ca */ /* 0x000fe200000e0000 */
        /* <DEDUP_REMOVED lines=28> */
[----:B------:R-:W-:Y:S02]  /*13420*/  ULDC UR8, c[0x0][0x9d8] ;  /* 0x0002760000087ab9 */ /* 0x000fe40000000800 */
        /* <DEDUP_REMOVED lines=29> */
[----:B------:R-:W-:Y:S01]  /*13600*/  R2UR UR6, R6 ;  /* 0x00000000060672ca */ /* 0x000fe200000e0000 */
[----:B------:R-:W-:Y:S01]  /*13610*/  UMOV UR4, UR36 ;  /* 0x0000002400047c82 */ /* 0x000fe20008000000 */
[----:B------:R-:W-:Y:S01]  /*13620*/  R2UR UR7, R7 ;  /* 0x00000000070772ca */ /* 0x000fe200000e0000 */
[----:B------:R-:W-:Y:S01]  /*13630*/  UMOV UR5, UR37 ;  /* 0x0000002500057c82 */ /* 0x000fe20008000000 */
[----:B------:R-:W-:Y:S01]  /*13640*/  VIADD R6, R4, 0x886 ;  /* 0x0000088604067836 */ /* 0x000fe20000000000 */
[----:B------:R-:W-:Y:S01]  /*13650*/  MUFU.TANH R72, R72 ;  /* 0x0000004800487308 */ /* 0x000fe20000002400 */
[----:B------:R-:W-:-:S02]  /*13660*/  IMAD.MOV.U32 R7, RZ, RZ, 0x40000040 ;  /* 0x40000040ff077424 */ /* 0x000fc400078e00ff */
[----:B------:R-:W-:Y:S01]  /*13670*/  FMUL.FTZ R77, R77, UR8 ;  /* 0x000000084d4d7c20 */ /* 0x000fe20008410000 */
[----:B------:R-:W-:Y:S01]  /*13680*/  FMUL.FTZ R75, R75, UR8 ;  /* 0x000000084b4b7c20 */ /* 0x000fe20008410000 */
[----:B------:R-:W-:-:S03]  /*13690*/  FMUL.FTZ R78, R78, UR8 ;  /* 0x000000084e4e7c20 */ /* 0x000fc60008410000 */
[----:B------:R-:W1:Y:S08]  /*136a0*/  MUFU.TANH R74, R74 ;  /* 0x0000004a004a7308 */ /* 0x000e700000002400 */
[----:B------:R-:W2:Y:S08]  /*136b0*/  MUFU.TANH R73, R73 ;  /* 0x0000004900497308 */ /* 0x000eb00000002400 */
[----:B------:R-:W-:Y:S08]  /*136c0*/  MUFU.TANH R76, R76 ;  /* 0x0000004c004c7308 */ /* 0x000ff00000002400 */
[----:B------:R3:W-:Y:S08]  /*136d0*/  MUFU.TANH R10, R79 ;  /* 0x0000004f000a7308 */ /* 0x0007f00000002400 */
[----:B------:R-:W-:Y:S01]  /*136e0*/  MUFU.TANH R77, R77 ;  /* 0x0000004d004d7308 */ /* 0x000fe20000002400 */
[----:B------:R-:W-:-:S02]  /*136f0*/  WARPGROUP.DEPBAR.LE gsb0, 0x0 ;  /* 0x00008000000079c5 */ /* 0x000fc40000010000 */
        /* <DEDUP_REMOVED lines=11> */
[----:B------:R-:W-:Y:S01]  /*137b0*/  IMAD.MOV.U32 R7, RZ, RZ, 0x40000040 ;  /* 0x40000040ff077424 */ /* 0x000fe200078e00ff */
[----:B------:R-:W-:Y:S01]  /*137c0*/  IADD3 R6, R4, 0x906, RZ ;  /* 0x0000090604067810 */ /* 0x000fe20007ffe0ff */
[----:B------:R-:W4:Y:S01]  /*137d0*/  MUFU.TANH R65, R65 ;  /* 0x0000004100417308 */ /* 0x000f220000002400 */
[----:B------:R-:W-:Y:S01]  /*137e0*/  FMUL.FTZ R66, R66, UR8 ;  /* 0x0000000842427c20 */ /* 0x000fe20008410000 */
[----:B------:R-:W-:Y:S01]  /*137f0*/  FMUL.FTZ R69, R69, UR8 ;  /* 0x0000000845457c20 */ /* 0x000fe20008410000 */
[----:B------:R-:W-:-:S05]  /*13800*/  FMUL.FTZ R71, R71, UR8 ;  /* 0x0000000847477c20 */ /* 0x000fca0008410000 */
[----:B------:R-:W5:Y:S08]  /*13810*/  MUFU.TANH R64, R64 ;  /* 0x0000004000407308 */ /* 0x000f700000002400 */
[----:B0-----:R-:W-:Y:S08]  /*13820*/  MUFU.TANH R20, R70 ;  /* 0x0000004600147308 */ /* 0x001ff00000002400 */
[----:B------:R-:W0:Y:S08]  /*13830*/  MUFU.TANH R3, R75 ;  /* 0x0000004b00037308 */ /* 0x000e300000002400 */
[----:B------:R-:W-:Y:S08]  /*13840*/  MUFU.TANH R14, R67 ;  /* 0x00000043000e7308 */ /* 0x000ff00000002400 */
[----:B------:R-:W0:Y:S01]  /*13850*/  MUFU.TANH R8, R78 ;  /* 0x0000004e00087308 */ /* 0x000e220000002400 */
[----:B------:R-:W-:-:S02]  /*13860*/  WARPGROUP.DEPBAR.LE gsb0, 0x0 ;  /* 0x00008000000079c5 */ /* 0x000fc40000010000 */
[----:B------:R-:W-:Y:S01]  /*13870*/  WARPGROUP.ARRIVE ;  /* 0x00000000000079c5 */ /* 0x000fe20000000000 */
[----:B------:R-:W-:-:S04]  /*13880*/  FMUL.FTZ R60, R60, UR8 ;  /* 0x000000083c3c7c20 */ /* 0x000fc80008410000 */
[----:B------:R-:W-:Y:S01]  /*13890*/  MUFU.TANH R12, R66 ;  /* 0x00000042000c7308 */ /* 0x000fe20000002400 */
        /* <DEDUP_REMOVED lines=8> */
[C---:B------:R-:W-:Y:S01]  /*13920*/  VIADD R6, R4.reuse, 0x986 ;  /* 0x0000098604067836 */ /* 0x040fe20000000000 */
[----:B------:R-:W-:Y:S01]  /*13930*/  MOV R7, 0x40000040 ;  /* 0x4000004000077802 */ /* 0x000fe20000000f00 */
[----:B------:R2:W-:Y:S01]  /*13940*/  MUFU.TANH R70, R60 ;  /* 0x0000003c00467308 */ /* 0x0005e20000002400 */
[----:B------:R-:W-:-:S02]  /*13950*/  VIADD R4, R4, 0xa06 ;  /* 0x00000a0604047836 */ /* 0x000fc40000000000 */
[----:B------:R-:W-:Y:S01]  /*13960*/  FMUL.FTZ R57, R57, UR8 ;  /* 0x0000000839397c20 */ /* 0x000fe20008410000 */
[----:B------:R-:W-:Y:S01]  /*13970*/  FMUL.FTZ R61, R61, UR8 ;  /* 0x000000083d3d7c20 */ /* 0x000fe20008410000 */
[----:B------:R-:W-:Y:S01]  /*13980*/  FMUL.FTZ R59, R59, UR8 ;  /* 0x000000083b3b7c20 */ /* 0x000fe20008410000 */
[----:B------:R-:W-:Y:S02]  /*13990*/  FMUL.FTZ R63, R63, UR8 ;  /* 0x000000083f3f7c20 */ /* 0x000fe40008410000 */
[----:B------:R-:W0:Y:S08]  /*139a0*/  MUFU.TANH R68, R68 ;  /* 0x0000004400447308 */ /* 0x000e300000002400 */
[----:B------:R-:W0:Y:S08]  /*139b0*/  MUFU.TANH R69, R69 ;  /* 0x0000004500457308 */ /* 0x000e300000002400 */
[----:B------:R-:W-:Y:S08]  /*139c0*/  MUFU.TANH R9, R58 ;  /* 0x0000003a00097308 */ /* 0x000ff00000002400 */
[----:B------:R-:W0:Y:S08]  /*139d0*/  MUFU.TANH R56, R56 ;  /* 0x0000003800387308 */ /* 0x000e300000002400 */
[----:B------:R-:W-:Y:S01]  /*139e0*/  MUFU.TANH R13, R62 ;  /* 0x0000003e000d7308 */ /* 0x000fe20000002400 */
[----:B------:R-:W-:-:S02]  /*139f0*/  WARPGROUP.DEPBAR.LE gsb0, 0x0 ;  /* 0x00008000000079c5 */ /* 0x000fc40000010000 */
[----:B------:R-:W-:Y:S01]  /*13a00*/  WARPGROUP.ARRIVE ;  /* 0x00000000000079c5 */ /* 0x000fe20000000000 */
[----:B------:R-:W-:-:S04]  /*13a10*/  FMUL.FTZ R54, R54, UR8 ;  /* 0x0000000836367c20 */ /* 0x000fc80008410000 */
[----:B------:R-:W0:Y:S01]  /*13a20*/  MUFU.TANH R57, R57 ;  /* 0x0000003900397308 */ /* 0x000e220000002400 */
        /* <DEDUP_REMOVED lines=8> */
[----:B------:R-:W-:Y:S01]  /*13ab0*/  IMAD.IADD R6, R237, 0x1, R153 ;  /* 0x00000001ed067824 */ /* 0x000fe200078e0299 */
[----:B------:R4:W-:Y:S01]  /*13ac0*/  MUFU.TANH R67, R54 ;  /* 0x0000003600437308 */ /* 0x0009e20000002400 */
[----:B------:R-:W-:Y:S01]  /*13ad0*/  FMUL.FTZ R49, R49, UR8 ;  /* 0x0000000831317c20 */ /* 0x000fe20008410000 */
[----:B------:R-:W-:Y:S01]  /*13ae0*/  FMUL.FTZ R53, R53, UR8 ;  /* 0x0000000835357c20 */ /* 0x000fe20008410000 */
[----:B---3--:R-:W-:-:S02]  /*13af0*/  IMAD R79, R155, -0x70, R6 ;  /* 0xffffff909b4f7824 */ /* 0x008fc400078e0206 */
[----:B------:R-:W-:Y:S01]  /*13b00*/  FMUL.FTZ R51, R51, UR8 ;  /* 0x0000000833337c20 */ /* 0x000fe20008410000 */
[----:B------:R-:W-:Y:S02]  /*13b10*/  FMUL.FTZ R55, R55, UR8 ;  /* 0x0000000837377c20 */ /* 0x000fe40008410000 */
[C---:B------:R-:W-:Y:S01]  /*13b20*/  ISETP.GT.AND P4, PT, R79.reuse, RZ, PT ;  /* 0x000000ff4f00720c */ /* 0x040fe20003f84270 */
[----:B------:R3:W-:Y:S01]  /*13b30*/  MUFU.TANH R21, R50 ;  /* 0x0000003200157308 */ /* 0x0007e20000002400 */
[C---:B------:R-:W-:Y:S02]  /*13b40*/  ISETP.GT.AND P2, PT, R79.reuse, 0x1, PT ;  /* 0x000000014f00780c */ /* 0x040fe40003f44270 */
[----:B-1----:R-:W-:Y:S02]  /*13b50*/  FSEL R6, R74, -INF , P4 ;  /* 0xff8000004a067808 */ /* 0x002fe40002000000 */
[----:B--2---:R-:W-:Y:S02]  /*13b60*/  FSEL R60, R72, -INF , P4 ;  /* 0xff800000483c7808 */ /* 0x004fe40002000000 */
[C---:B------:R-:W-:Y:S01]  /*13b70*/  ISETP.GT.AND P4, PT, R79.reuse, 0x11, PT ;  /* 0x000000114f00780c */ /* 0x040fe20003f84270 */
[----:B------:R-:W1:Y:S01]  /*13b80*/  MUFU.TANH R71, R71 ;  /* 0x0000004700477308 */ /* 0x000e620000002400 */
[----:B------:R-:W-:-:S02]  /*13b90*/  ISETP.GT.AND P3, PT, R79, 0x8, PT ;  /* 0x000000084f00780c */ /* 0x000fc40003f64270 */
[----:B------:R-:W-:Y:S01]  /*13ba0*/  FSEL R7, R73, -INF , P2 ;  /* 0xff80000049077808 */ /* 0x000fe20001000000 */
[----:B------:R-:W-:Y:S01]  /*13bb0*/  IMAD.MOV.U32 R73, RZ, RZ, R119 ;  /* 0x000000ffff497224 */ /* 0x000fe200078e0077 */
[----:B----4-:R-:W-:Y:S02]  /*13bc0*/  FSEL R54, R65, -INF , P4 ;  /* 0xff80000041367808 */ /* 0x010fe40002000000 */
[C---:B------:R-:W-:Y:S01]  /*13bd0*/  ISETP.GT.AND P6, PT, R79.reuse, 0x9, PT ;  /* 0x000000094f00780c */ /* 0x040fe20003fc4270 */
[----:B------:R-:W2:Y:S01]  /*13be0*/  MUFU.TANH R61, R61 ;  /* 0x0000003d003d7308 */ /* 0x000ea20000002400 */
[----:B------:R-:W-:Y:S02]  /*13bf0*/  FSEL R66, R76, -INF , P3 ;  /* 0xff8000004c427808 */ /* 0x000fe40001800000 */
[----:B------:R-:W-:Y:S02]  /*13c00*/  FMNMX.FTZ R65, R60, R7, !PT ;  /* 0x000000073c417209 */ /* 0x000fe40007810000 */
[----:B------:R-:W-:-:S02]  /*13c10*/  ISETP.GT.AND P5, PT, R79, 0x10, PT ;  /* 0x000000104f00780c */ /* 0x000fc40003fa4270 */
[----:B------:R-:W-:Y:S01]  /*13c20*/  FSEL R58, R77, -INF , P6 ;  /* 0xff8000004d3a7808 */ /* 0x000fe20003000000 */
[----:B------:R4:W-:Y:S01]  /*13c30*/  MUFU.TANH R78, R52 ;  /* 0x00000034004e7308 */ /* 0x0009e20000002400 */
[----:B------:R-:W-:Y:S01]  /*13c40*/  FMNMX.FTZ R65, R66, R65, !PT ;  /* 0x0000004142417209 */ /* 0x000fe20007810000 */
[----:B------:R-:W-:Y:S01]  /*13c50*/  IMAD.MOV.U32 R77, RZ, RZ, R119 ;  /* 0x000000ffff4d7224 */ /* 0x000fe200078e0077 */
[----:B-----5:R-:W-:Y:S02]  /*13c60*/  FSEL R62, R64, -INF , P5 ;  /* 0xff800000403e7808 */ /* 0x020fe40002800000 */
[----:B------:R-:W-:Y:S02]  /*13c70*/  FMNMX.FTZ R65, R58, R65, !PT ;  /* 0x000000413a417209 */ /* 0x000fe40007810000 */
[----:B0-----:R-:W-:Y:S01]  /*13c80*/  FSEL R3, R3, -INF , P2 ;  /* 0xff80000003037808 */ /* 0x001fe20001000000 */
[----:B------:R-:W0:Y:S01]  /*13c90*/  MUFU.TANH R48, R48 ;  /* 0x0000003000307308 */ /* 0x000e220000002400 */
[----:B------:R-:W-:-:S02]  /*13ca0*/  ISETP.GT.AND P2, PT, R79, 0x18, PT ;  /* 0x000000184f00780c */ /* 0x000fc40003f44270 */
[----:B------:R-:W-:Y:S01]  /*13cb0*/  FMNMX.FTZ R65, R62, R65, !PT ;  /* 0x000000413e417209 */ /* 0x000fe20007810000 */
[----:B------:R-:W-:Y:S02]  /*13cc0*/  WARPGROUP.DEPBAR.LE gsb0, 0x0 ;  /* 0x00008000000079c5 */ /* 0x000fe40000010000 */
[----:B------:R-:W-:Y:S01]  /*13cd0*/  WARPGROUP.ARRIVE ;  /* 0x00000000000079c5 */ /* 0x000fe20000000000 */
[----:B------:R-:W-:Y:S01]  /*13ce0*/  FSEL R8, R8, -INF , P3 ;  /* 0xff80000008087808 */ /* 0x000fe20001800000 */
[----:B------:R-:W5:Y:S01]  /*13cf0*/  MUFU.TANH R59, R59 ;  /* 0x0000003b003b7308 */ /* 0x000f620000002400 */
[----:B------:R-:W-:Y:S01]  /*13d00*/  ISETP.GT.AND P3, PT, R79, 0x19, PT ;  /* 0x000000194f00780c */ /* 0x000fe20003f64270 */
[----:B------:R-:W-:Y:S01]  /*13d10*/  FMUL.FTZ R40, R40, UR8 ;  /* 0x0000000828287c20 */ /* 0x000fe20008410000 */
[----:B---3--:R-:W-:Y:S01]  /*13d20*/  FSEL R50, R68, -INF , P2 ;  /* 0xff80000044327808 */ /* 0x008fe20001000000 */
[----:B------:R-:W-:Y:S01]  /*13d30*/  HGMMA.64x16x16.F32 R32, gdesc[UR4], R32, gsb0 ;  /* 0x00200000042079f0 */ /* 0x000fe20008000820 */
[----:B------:R-:W-:Y:S01]  /*13d40*/  R2UR UR6, R4 ;  /* 0x00000000040672ca */ /* 0x000fe200000e0000 */
[----:B------:R-:W-:Y:S01]  /*13d50*/  UMOV UR4, UR36 ;  /* 0x0000002400047c82 */ /* 0x000fe20008000000 */
[----:B------:R-:W-:Y:S01]  /*13d60*/  R2UR UR7, R5 ;  /* 0x00000000050772ca */ /* 0x000fe200000e0000 */
[----:B------:R-:W-:Y:S01]  /*13d70*/  UMOV UR5, UR37 ;  /* 0x0000002500057c82 */ /* 0x000fe20008000000 */
[----:B------:R-:W-:Y:S01]  /*13d80*/  FMNMX.FTZ R65, R54, R65, !PT ;  /* 0x0000004136417209 */ /* 0x000fe20007810000 */
[----:B------:R-:W3:Y:S01]  /*13d90*/  MUFU.TANH R49, R49 ;  /* 0x0000003100317308 */ /* 0x000ee20000002400 */
[----:B------:R-:W-:Y:S01]  /*13da0*/  FSEL R10, R10, -INF , P6 ;  /* 0xff8000000a0a7808 */ /* 0x000fe20003000000 */
[----:B------:R-:W-:Y:S01]  /*13db0*/  FMUL.FTZ R41, R41, UR8 ;  /* 0x0000000829297c20 */ /* 0x000fe20008410000 */
[----:B------:R-:W-:Y:S01]  /*13dc0*/  ISETP.GT.AND P6, PT, R79, 0x20, PT ;  /* 0x000000204f00780c */ /* 0x000fe20003fc4270 */
[----:B------:R-:W-:Y:S01]  /*13dd0*/  FMUL.FTZ R42, R42, UR8 ;  /* 0x000000082a2a7c20 */ /* 0x000fe20008410000 */
[----:B----4-:R-:W-:Y:S01]  /*13de0*/  FSEL R52, R69, -INF , P3 ;  /* 0xff80000045347808 */ /* 0x010fe20001800000 */
[----:B------:R-:W-:Y:S01]  /*13df0*/  FMUL.FTZ R44, R44, UR8 ;  /* 0x000000082c2c7c20 */ /* 0x000fe20008410000 */
[----:B------:R-:W-:Y:S01]  /*13e00*/  FMNMX.FTZ R65, R50, R65, !PT ;  /* 0x0000004132417209 */ /* 0x000fe20007810000 */
[----:B------:R-:W4:Y:S01]  /*13e10*/  MUFU.TANH R63, R63 ;  /* 0x0000003f003f7308 */ /* 0x000f220000002400 */
[----:B------:R-:W-:Y:S01]  /*13e20*/  FSEL R12, R12, -INF , P5 ;  /* 0xff8000000c0c7808 */ /* 0x000fe20002800000 */
[----:B------:R-:W-:Y:S01]  /*13e30*/  FMUL.FTZ R45, R45, UR8 ;  /* 0x000000082d2d7c20 */ /* 0x000fe20008410000 */
[----:B------:R-:W-:Y:S01]  /*13e40*/  ISETP.GT.AND P5, PT, R79, 0x21, PT ;  /* 0x000000214f00780c */ /* 0x000fe20003fa4270 */
[----:B------:R-:W-:Y:S01]  /*13e50*/  FMUL.FTZ R43, R43, UR8 ;  /* 0x000000082b2b7c20 */ /* 0x000fe20008410000 */
[----:B------:R-:W-:Y:S01]  /*13e60*/  FSEL R64, R56, -INF , P6 ;  /* 0xff80000038407808 */ /* 0x000fe20003000000 */
[----:B------:R-:W-:Y:S01]  /*13e70*/  FMUL.FTZ R46, R46, UR8 ;  /* 0x000000082e2e7c20 */ /* 0x000fe20008410000 */
[----:B------:R-:W-:Y:S01]  /*13e80*/  FMNMX.FTZ R65, R52, R65, !PT ;  /* 0x0000004134417209 */ /* 0x000fe20007810000 */
[----:B------:R1:W-:Y:S01]  /*13e90*/  MUFU.TANH R84, R40 ;  /* 0x0000002800547308 */ /* 0x0003e20000002400 */
[----:B------:R-:W-:Y:S01]  /*13ea0*/  FSEL R14, R14, -INF , P4 ;  /* 0xff8000000e0e7808 */ /* 0x000fe20002000000 */
[----:B------:R-:W-:Y:S01]  /*13eb0*/  FMUL.FTZ R47, R47, UR8 ;  /* 0x000000082f2f7c20 */ /* 0x000fe20008410000 */
[----:B------:R-:W-:-:S02]  /*13ec0*/  ISETP.GT.AND P4, PT, R79, 0x28, PT ;  /* 0x000000284f00780c */ /* 0x000fc40003f84270 */
[----:B------:R-:W-:Y:S02]  /*13ed0*/  FSEL R68, R57, -INF , P5 ;  /* 0xff80000039447808 */ /* 0x000fe40002800000 */
[----:B------:R-:W-:Y:S01]  /*13ee0*/  FMNMX.FTZ R65, R64, R65, !PT ;  /* 0x0000004140417209 */ /* 0x000fe20007810000 */
[----:B------:R-:W4:Y:S01]  /*13ef0*/  MUFU.TANH R53, R53 ;  /* 0x0000003500357308 */ /* 0x000f220000002400 */
[----:B------:R-:W-:Y:S02]  /*13f00*/  FSEL R20, R20, -INF , P2 ;  /* 0xff80000014147808 */ /* 0x000fe40001000000 */
[----:B------:R-:W-:Y:S02]  /*13f10*/  ISETP.GT.AND P2, PT, R79, 0x29, PT ;  /* 0x000000294f00780c */ /* 0x000fe40003f44270 */
[----:B------:R-:W-:Y:S02]  /*13f20*/  FSEL R70, R70, -INF , P4 ;  /* 0xff80000046467808 */ /* 0x000fe40002000000 */
[----:B------:R-:W-:Y:S01]  /*13f30*/  FMNMX.FTZ R65, R68, R65, !PT ;  /* 0x0000004144417209 */ /* 0x000fe20007810000 */
[----:B------:R-:W-:Y:S01]  /*13f40*/  MUFU.TANH R51, R51 ;  /* 0x0000003300337308 */ /* 0x000fe20000002400 */
[----:B-1----:R-:W-:Y:S01]  /*13f50*/  FSEL R40, R71, -INF , P3 ;  /* 0xff80000047287808 */ /* 0x002fe20001800000 */
[----:B------:R-:W-:Y:S01]  /*13f60*/  IMAD.MOV.U32 R71, RZ, RZ, R119 ;  /* 0x000000ffff477224 */ /* 0x000fe200078e0077 */
[----:B------:R-:W-:-:S02]  /*13f70*/  ISETP.GT.AND P3, PT, R79, 0x30, PT ;  /* 0x000000304f00780c */ /* 0x000fc40003f64270 */
[----:B--2---:R-:W-:Y:S01]  /*13f80*/  FSEL R72, R61, -INF , P2 ;  /* 0xff8000003d487808 */ /* 0x004fe20001000000 */
[--C-:B------:R-:W-:Y:S01]  /*13f90*/  IMAD.MOV.U32 R61, RZ, RZ, R119.reuse ;  /* 0x000000ffff3d7224 */ /* 0x100fe200078e0077 */
[----:B------:R-:W-:Y:S01]  /*13fa0*/  FMNMX.FTZ R65, R70, R65, !PT ;  /* 0x0000004146417209 */ /* 0x000fe20007810000 */
[----:B------:R5:W-:Y:S01]  /*13fb0*/  MUFU.TANH R75, R42 ;  /* 0x0000002a004b7308 */ /* 0x000be20000002400 */
[----:B0-----:R-:W-:Y:S02]  /*13fc0*/  FSEL R74, R48, -INF , P3 ;  /* 0xff800000304a7808 */ /* 0x001fe40001800000 */
[----:B------:R-:W-:Y:S02]  /*13fd0*/  FMNMX.FTZ R65, R72, R65, !PT ;  /* 0x0000004148417209 */ /* 0x000fe40007810000 */
[----:B------:R-:W-:Y:S01]  /*13fe0*/  MOV R69, R119 ;  /* 0x0000007700457202 */ /* 0x000fe20000000f00 */
[----:B------:R-:W-:Y:S02]  /*13ff0*/  WARPGROUP.DEPBAR.LE gsb0, 0x0 ;  /* 0x00008000000079c5 */ /* 0x000fe40000010000 */
[----:B------:R-:W-:Y:S01]  /*14000*/  WARPGROUP.ARRIVE ;  /* 0x00000000000079c5 */ /* 0x000fe20000000000 */
[----:B------:R-:W-:Y:S01]  /*14010*/  FMUL.FTZ R5, R32, UR8 ;  /* 0x0000000820057c20 */ /* 0x000fe20008410000 */
[----:B------:R-:W-:Y:S01]  /*14020*/  FSEL R32, R9, -INF , P6 ;  /* 0xff80000009207808 */ /* 0x000fe20003000000 */
[----:B------:R-:W0:Y:S01]  /*14030*/  MUFU.TANH R41, R41 ;  /* 0x0000002900297308 */ /* 0x000e220000002400 */
[----:B------:R-:W-:Y:S01]  /*14040*/  ISETP.GT.AND P6, PT, R79, 0x31, PT ;  /* 0x000000314f00780c */ /* 0x000fe20003fc4270 */
[----:B------:R-:W-:Y:S01]  /*14050*/  FMUL.FTZ R9, R34, UR8 ;  /* 0x0000000822097c20 */ /* 0x000fe20008410000 */
[----:B------:R-:W-:Y:S01]  /*14060*/  HGMMA.64x16x16.F32 R24, gdesc[UR4], R24, gsb0 ;  /* 0x00200000041879f0 */ /* 0x000fe20008000818 */
[----:B-----5:R-:W-:Y:S01]  /*14070*/  FSEL R42, R59, -INF , P5 ;  /* 0xff8000003b2a7808 */ /* 0x020fe20002800000 */
[----:B------:R-:W-:Y:S01]  /*14080*/  FMUL.FTZ R33, R33, UR8 ;  /* 0x0000000821217c20 */ /* 0x000fe20008410000 */
[----:B------:R-:W-:Y:S01]  /*14090*/  ISETP.GT.AND P5, PT, R79, 0x38, PT ;  /* 0x000000384f00780c */ /* 0x000fe20003fa4270 */
[----:B------:R-:W-:Y:S01]  /*140a0*/  FMUL.FTZ R37, R37, UR8 ;  /* 0x0000000825257c20 */ /* 0x000fe20008410000 */
[----:B---3--:R-:W-:Y:S01]  /*140b0*/  FSEL R76, R49, -INF , P6 ;  /* 0xff800000314c7808 */ /* 0x008fe20003000000 */
[----:B------:R4:W-:Y:S01]  /*140c0*/  MUFU.TANH R92, R44 ;  /* 0x0000002c005c7308 */ /* 0x0009e20000002400 */
[----:B------:R-:W-:Y:S01]  /*140d0*/  FMNMX.FTZ R65, R74, R65, !PT ;  /* 0x000000414a417209 */ /* 0x000fe20007810000 */
[----:B------:R-:W-:Y:S01]  /*140e0*/  FMUL.FTZ R35, R35, UR8 ;  /* 0x0000000823237c20 */ /* 0x000fe20008410000 */
[----:B------:R-:W-:Y:S01]  /*140f0*/  FSEL R34, R13, -INF , P4 ;  /* 0xff8000000d227808 */ /* 0x000fe20002000000 */
[----:B------:R-:W-:Y:S01]  /*14100*/  FMUL.FTZ R13, R36, UR8 ;  /* 0x00000008240d7c20 */ /* 0x000fe20008410000 */
[----:B------:R-:W-:Y:S01]  /*14110*/  ISETP.GT.AND P4, PT, R79, 0x39, PT ;  /* 0x000000394f00780c */ /* 0x000fe20003f84270 */
[----:B------:R-:W-:Y:S01]  /*14120*/  ULDC UR4, c[0x0][0x988] ;  /* 0x0002620000047ab9 */ /* 0x000fe20000000800 */
[----:B------:R-:W-:Y:S01]  /*14130*/  FSEL R78, R78, -INF , P5 ;  /* 0xff8000004e4e7808 */ /* 0x000fe20002800000 */
[----:B------:R-:W1:Y:S01]  /*14140*/  MUFU.TANH R55, R55 ;  /* 0x0000003700377308 */ /* 0x000e620000002400 */
[----:B------:R-:W-:Y:S01]  /*14150*/  FMNMX.FTZ R65, R76, R65, !PT ;  /* 0x000000414c417209 */ /* 0x000fe20007810000 */
[----:B------:R-:W-:Y:S01]  /*14160*/  FMUL.FTZ R39, R39, UR8 ;  /* 0x0000000827277c20 */ /* 0x000fe20008410000 */
[----:B----4-:R-:W-:Y:S01]  /*14170*/  FSEL R44, R63, -INF , P2 ;  /* 0xff8000003f2c7808 */ /* 0x010fe20001000000 */
[----:B------:R-:W-:Y:S01]  /*14180*/  IMAD.MOV.U32 R59, RZ, RZ, R119 ;  /* 0x000000ffff3b7224 */ /* 0x000fe200078e0077 */
[----:B------:R-:W-:-:S02]  /*14190*/  ISETP.GT.AND P2, PT, R79, 0x40, PT ;  /* 0x000000404f00780c */ /* 0x000fc40003f44270 */
[----:B------:R-:W-:Y:S01]  /*141a0*/  FSEL R82, R53, -INF , P4 ;  /* 0xff80000035527808 */ /* 0x000fe20002000000 */
[----:B------:R-:W2:Y:S01]  /*141b0*/  MUFU.TANH R45, R45 ;  /* 0x0000002d002d7308 */ /* 0x000ea20000002400 */
[----:B------:R-:W-:Y:S01]  /*141c0*/  FMNMX.FTZ R65, R78, R65, !PT ;  /* 0x000000414e417209 */ /* 0x000fe20007810000 */
[----:B------:R-:W-:Y:S01]  /*141d0*/  IMAD.MOV.U32 R53, RZ, RZ, R119 ;  /* 0x000000ffff357224 */ /* 0x000fe200078e0077 */
[----:B------:R-:W-:Y:S01]  /*141e0*/  FSEL R36, R21, -INF , P3 ;  /* 0xff80000015247808 */ /* 0x000fe20001800000 */
[----:B------:R-:W-:Y:S01]  /*141f0*/  FMUL.FTZ R21, R38, UR8 ;  /* 0x0000000826157c20 */ /* 0x000fe20008410000 */
[----:B------:R-:W-:Y:S02]  /*14200*/  ISETP.GT.AND P3, PT, R79, 0x41, PT ;  /* 0x000000414f00780c */ /* 0x000fe40003f64270 */
[----:B------:R-:W-:Y:S01]  /*14210*/  FSEL R84, R84, -INF , P2 ;  /* 0xff80000054547808 */ /* 0x000fe20001000000 */
[----:B------:R-:W3:Y:S01]  /*14220*/  MUFU.TANH R43, R43 ;  /* 0x0000002b002b7308 */ /* 0x000ee20000002400 */
[----:B------:R-:W-:-:S02]  /*14230*/  FMNMX.FTZ R65, R82, R65, !PT ;  /* 0x0000004152417209 */ /* 0x000fc40007810000 */
[----:B0-----:R-:W-:Y:S02]  /*14240*/  FSEL R90, R41, -INF , P3 ;  /* 0xff800000295a7808 */ /* 0x001fe40001800000 */
[----:B------:R-:W-:Y:S02]  /*14250*/  FMNMX.FTZ R65, R84, R65, !PT ;  /* 0x0000004154417209 */ /* 0x000fe40007810000 */
[----:B------:R-:W-:Y:S01]  /*14260*/  FSEL R48, R67, -INF , P5 ;  /* 0xff80000043307808 */ /* 0x000fe20002800000 */
[----:B------:R-:W0:Y:S01]  /*14270*/  MUFU.TANH R5, R5 ;  /* 0x0000000500057308 */ /* 0x000e220000002400 */
[----:B------:R-:W-:Y:S01]  /*14280*/  ISETP.GT.AND P5, PT, R79, 0x49, PT ;  /* 0x000000494f00780c */ /* 0x000fe20003fa4270 */
[--C-:B------:R-:W-:Y:S01]  /*14290*/  IMAD.MOV.U32 R67, RZ, RZ, R119.reuse ;  /* 0x000000ffff437224 */ /* 0x100fe200078e0077 */
[----:B------:R-:W-:Y:S02]  /*142a0*/  FMNMX.FTZ R65, R90, R65, !PT ;  /* 0x000000415a417209 */ /* 0x000fe40007810000 */
[----:B-1----:R-:W-:Y:S01]  /*142b0*/  FSEL R38, R55, -INF , P4 ;  /* 0xff80000037267808 */ /* 0x002fe20002000000 */
[----:B------:R-:W-:Y:S01]  /*142c0*/  IMAD.MOV.U32 R55, RZ, RZ, R119 ;  /* 0x000000ffff377224 */ /* 0x000fe200078e0077 */
[----:B------:R-:W-:Y:S01]  /*142d0*/  ISETP.GT.AND P4, PT, R79, 0x50, PT ;  /* 0x000000504f00780c */ /* 0x000fe20003f84270 */
[----:B------:R1:W-:Y:S01]  /*142e0*/  MUFU.TANH R4, R46 ;  /* 0x0000002e00047308 */ /* 0x0003e20000002400 */
[----:B--2---:R-:W-:-:S02]  /*142f0*/  FSEL R96, R45, -INF , P5 ;  /* 0xff8000002d607808 */ /* 0x004fc40002800000 */
[----:B---3--:R-:W-:Y:S02]  /*14300*/  FSEL R56, R43, -INF , P3 ;  /* 0xff8000002b387808 */ /* 0x008fe40001800000 */
[----:B------:R-:W-:Y:S01]  /*14310*/  ISETP.GT.AND P3, PT, R79, 0x51, PT ;  /* 0x000000514f00780c */ /* 0x000fe20003f64270 */
[----:B------:R-:W-:Y:S02]  /*14320*/  WARPGROUP.DEPBAR.LE gsb0, 0x0 ;  /* 0x00008000000079c5 */ /* 0x000fe40000010000 */
[----:B------:R-:W2:Y:S01]  /*14330*/  MUFU.TANH R33, R33 ;  /* 0x0000002100217308 */ /* 0x000ea20000002400 */
[----:B-1----:R-:W-:Y:S01]  /*14340*/  FSEL R46, R51, -INF , P6 ;  /* 0xff800000332e7808 */ /* 0x002fe20003000000 */
[----:B------:R-:W-:Y:S01]  /*14350*/  FMUL.FTZ R49, R24, UR8 ;  /* 0x0000000818317c20 */ /* 0x000fe20008410000 */
[----:B------:R-:W-:Y:S01]  /*14360*/  ISETP.GT.AND P6, PT, R79, 0x48, PT ;  /* 0x000000484f00780c */ /* 0x000fe20003fc4270 */
[----:B------:R-:W-:Y:S01]  /*14370*/  FMUL.FTZ R25, R25, UR8 ;  /* 0x0000000819197c20 */ /* 0x000fe20008410000 */
[----:B0-----:R-:W-:Y:S01]  /*14380*/  FSEL R98, R5, -INF , P4 ;  /* 0xff80000005627808 */ /* 0x001fe20002000000 */
[----:B------:R-:W-:Y:S01]  /*14390*/  FMUL.FTZ R41, R28, UR8 ;  /* 0x000000081c297c20 */ /* 0x000fe20008410000 */
[----:B------:R-:W-:Y:S01]  /*143a0*/  FSEL R92, R92, -INF , P6 ;  /* 0xff8000005c5c7808 */ /* 0x000fe20003000000 */
[----:B------:R-:W0:Y:S01]  /*143b0*/  MUFU.TANH R13, R13 ;  /* 0x0000000d000d7308 */ /* 0x000e220000002400 */
[----:B------:R-:W-:Y:S01]  /*143c0*/  FSEL R24, R75, -INF , P2 ;  /* 0xff8000004b187808 */ /* 0x000fe20001000000 */
[----:B------:R-:W-:Y:S01]  /*143d0*/  FMUL.FTZ R29, R29, UR8 ;  /* 0x000000081d1d7c20 */ /* 0x000fe20008410000 */
[----:B------:R-:W-:Y:S01]  /*143e0*/  FMNMX.FTZ R65, R92, R65, !PT ;  /* 0x000000415c417209 */ /* 0x000fe20007810000 */
[----:B------:R-:W-:Y:S01]  /*143f0*/  IMAD.U32 R5, RZ, RZ, UR4 ;  /* 0x00000004ff057e24 */ /* 0x000fe2000f8e00ff */
[----:B------:R-:W-:Y:S01]  /*14400*/  ISETP.GT.AND P2, PT, R79, 0x58, PT ;  /* 0x000000584f00780c */ /* 0x000fe20003f44270 */
[----:B------:R-:W-:Y:S01]  /*14410*/  FMUL.FTZ R26, R26, UR8 ;  /* 0x000000081a1a7c20 */ /* 0x000fe20008410000 */
[----:B------:R-:W-:Y:S01]  /*14420*/  FMNMX.FTZ R65, R96, R65, !PT ;  /* 0x0000004160417209 */ /* 0x000fe20007810000 */
[----:B------:R-:W1:Y:S01]  /*14430*/  MUFU.TANH R47, R47 ;  /* 0x0000002f002f7308 */ /* 0x000e620000002400 */
[----:B--2---:R-:W-:Y:S01]  /*14440*/  FSEL R100, R33, -INF , P3 ;  /* 0xff80000021647808 */ /* 0x004fe20001800000 */
[----:B------:R-:W-:Y:S01]  /*14450*/  FMUL.FTZ R27, R27, UR8 ;  /* 0x000000081b1b7c20 */ /* 0x000fe20008410000 */
[----:B------:R-:W-:Y:S01]  /*14460*/  FMNMX.FTZ R65, R98, R65, !PT ;  /* 0x0000004162417209 */ /* 0x000fe20007810000 */
[----:B------:R-:W-:Y:S01]  /*14470*/  FMUL.FTZ R30, R30, UR8 ;  /* 0x000000081e1e7c20 */ /* 0x000fe20008410000 */
[----:B------:R-:W-:Y:S01]  /*14480*/  FSEL R28, R4, -INF , P6 ;  /* 0xff800000041c7808 */ /* 0x000fe20003000000 */
[----:B------:R-:W-:Y:S01]  /*14490*/  FMUL.FTZ R31, R31, UR8 ;  /* 0x000000081f1f7c20 */ /* 0x000fe20008410000 */
[----:B------:R-:W-:Y:S01]  /*144a0*/  ISETP.GT.AND P6, PT, R79, 0x59, PT ;  /* 0x000000594f00780c */ /* 0x000fe20003fc4270 */
[----:B------:R-:W2:Y:S01]  /*144b0*/  MUFU.TANH R37, R37 ;  /* 0x0000002500257308 */ /* 0x000ea20000002400 */
[----:B0-----:R-:W-:Y:S01]  /*144c0*/  FSEL R102, R13, -INF , P2 ;  /* 0xff8000000d667808 */ /* 0x001fe20001000000 */
[----:B------:R0:W-:Y:S01]  /*144d0*/  @!P1 SYNCS.ARRIVE.TRANS64.RED.A1T0 RZ, [R0+URZ], RZ ;  /* 0x000000ff00ff99a7 */ /* 0x0001e2000810043f */
[----:B------:R-:W-:-:S02]  /*144e0*/  FMNMX.FTZ R65, R100, R65, !PT ;  /* 0x0000004164417209 */ /* 0x000fc40007810000 */
[----:B------:R-:W-:Y:S02]  /*144f0*/  MOV R75, R119 ;  /* 0x00000077004b7202 */ /* 0x000fe40000000f00 */
[----:B------:R-:W-:Y:S01]  /*14500*/  FMNMX.FTZ R65, R102, R65, !PT ;  /* 0x0000004166417209 */ /* 0x000fe20007810000 */
[----:B------:R-:W3:Y:S01]  /*14510*/  MUFU.TANH R9, R9 ;  /* 0x0000000900097308 */ /* 0x000ee20000002400 */
[----:B-1----:R-:W-:Y:S02]  /*14520*/  FSEL R80, R47, -INF , P5 ;  /* 0xff8000002f507808 */ /* 0x002fe40002800000 */
[----:B------:R-:W-:Y:S02]  /*14530*/  ISETP.GT.AND P5, PT, R79, 0x60, PT ;  /* 0x000000604f00780c */ /* 0x000fe40003fa4270 */
[-C--:B------:R-:W-:Y:S02]  /*14540*/  MOV R63, R119.reuse ;  /* 0x00000077003f7202 */ /* 0x080fe40000000f00 */
[----:B------:R-:W-:Y:S01]  /*14550*/  MOV R57, R119 ;  /* 0x0000007700397202 */ /* 0x000fe20000000f00 */
[----:B------:R-:W1:Y:S01]  /*14560*/  MUFU.TANH R49, R49 ;  /* 0x0000003100317308 */ /* 0x000e620000002400 */
[----:B--2---:R-:W-:-:S02]  /*14570*/  FSEL R104, R37, -INF , P6 ;  /* 0xff80000025687808 */ /* 0x004fc40003000000 */
[----:B------:R-:W-:Y:S02]  /*14580*/  MOV R51, R119 ;  /* 0x0000007700337202 */ /* 0x000fe40000000f00 */
[----:B------:R-:W-:-:S03]  /*14590*/  FMNMX.FTZ R65, R104, R65, !PT ;  /* 0x0000004168417209 */ /* 0x000fc60007810000 */
[----:B------:R-:W2:Y:S01]  /*145a0*/  MUFU.TANH R35, R35 ;  /* 0x0000002300237308 */ /* 0x000ea20000002400 */
[----:B---3--:R-:W-:Y:S02]  /*145b0*/  FSEL R86, R9, -INF , P4 ;  /* 0xff80000009567808 */ /* 0x008fe40002000000 */
[----:B------:R-:W-:-:S05]  /*145c0*/  ISETP.GT.AND P4, PT, R79, 0x61, PT ;  /* 0x000000614f00780c */ /* 0x000fca0003f84270 */
[----:B------:R-:W3:Y:S01]  /*145d0*/  MUFU.TANH R25, R25 ;  /* 0x0000001900197308 */ /* 0x000ee20000002400 */
[----:B-1----:R-:W-:Y:S01]  /*145e0*/  FSEL R106, R49, -INF , P5 ;  /* 0xff800000316a7808 */ /* 0x002fe20002800000 */
[----:B------:R-:W-:-:S03]  /*145f0*/  IMAD.MOV.U32 R49, RZ, RZ, R119 ;  /* 0x000000ffff317224 */ /* 0x000fc600078e0077 */
[----:B------:R-:W-:-:S03]  /*14600*/  FMNMX.FTZ R65, R106, R65, !PT ;  /* 0x000000416a417209 */ /* 0x000fc60007810000 */
[----:B------:R-:W1:Y:S01]  /*14610*/  MUFU.TANH R21, R21 ;  /* 0x0000001500157308 */ /* 0x000e620000002400 */
[----:B--2---:R-:W-:Y:S02]  /*14620*/  FSEL R88, R35, -INF , P3 ;  /* 0xff80000023587808 */ /* 0x004fe40001800000 */
[----:B------:R-:W-:-:S05]  /*14630*/  ISETP.GT.AND P3, PT, R79, 0x68, PT ;  /* 0x000000684f00780c */ /* 0x000fca0003f64270 */
[----:B------:R-:W2:Y:S01]  /*14640*/  MUFU.TANH R41, R41 ;  /* 0x0000002900297308 */ /* 0x000ea20000002400 */
[----:B---3--:R-:W-:-:S04]  /*14650*/  FSEL R108, R25, -INF , P4 ;  /* 0xff800000196c7808 */ /* 0x008fc80002000000 */
[----:B------:R-:W-:-:S03]  /*14660*/  FMNMX.FTZ R65, R108, R65, !PT ;  /* 0x000000416c417209 */ /* 0x000fc60007810000 */
[----:B------:R-:W3:Y:S01]  /*14670*/  MUFU.TANH R29, R29 ;  /* 0x0000001d001d7308 */ /* 0x000ee20000002400 */
[----:B-1----:R-:W-:Y:S02]  /*14680*/  FSEL R94, R21, -INF , P2 ;  /* 0xff800000155e7808 */ /* 0x002fe40001000000 */
[----:B------:R-:W-:Y:S01]  /*14690*/  ISETP.GT.AND P2, PT, R79, 0x69, PT ;  /* 0x000000694f00780c */ /* 0x000fe20003f44270 */
[----:B------:R-:W-:-:S04]  /*146a0*/  IMAD.MOV.U32 R79, RZ, RZ, R119 ;  /* 0x000000ffff4f7224 */ /* 0x000fc800078e0077 */
[----:B------:R-:W1:Y:S01]  /*146b0*/  MUFU.TANH R39, R39 ;  /* 0x0000002700277308 */ /* 0x000e620000002400 */
[----:B--2---:R-:W-:-:S04]  /*146c0*/  FSEL R112, R41, -INF , P3 ;  /* 0xff80000029707808 */ /* 0x004fc80001800000 */
[----:B------:R-:W-:-:S03]  /*146d0*/  FMNMX.FTZ R65, R112, R65, !PT ;  /* 0x0000004170417209 */ /* 0x000fc60007810000 */
[----:B------:R-:W-:Y:S01]  /*146e0*/  MUFU.TANH R33, R27 ;  /* 0x0000001b00217308 */ /* 0x000fe20000002400 */
[----:B---3--:R-:W-:-:S04]  /*146f0*/  FSEL R110, R29, -INF , P2 ;  /* 0xff8000001d6e7808 */ /* 0x008fc80001000000 */
[----:B------:R-:W-:-:S03]  /*14700*/  FMNMX.FTZ R65, R110, R65, !PT ;  /* 0x000000416e417209 */ /* 0x000fc60007810000 */
[----:B------:R1:W2:Y:S02]  /*14710*/  MUFU.TANH R29, R26 ;  /* 0x0000001a001d7308 */ /* 0x0002a40000002400 */
[----:B------:R-:W3:Y:S06]  /*14720*/  SHFL.BFLY PT, R4, R65, 0x2, 0x1f ;  /* 0x0c401f0041047f89 */ /* 0x000eec00000e0000 */
[----:B------:R2:W4:Y:S01]  /*14730*/  MUFU.TANH R35, R30 ;  /* 0x0000001e00237308 */ /* 0x0005220000002400 */
[----:B-1----:R-:W-:-:S07]  /*14740*/  FSEL R26, R39, -INF , P6 ;  /* 0xff800000271a7808 */ /* 0x002fce0003000000 */
[----:B------:R-:W1:Y:S01]  /*14750*/  MUFU.TANH R31, R31 ;  /* 0x0000001f001f7308 */ /* 0x000e620000002400 */
[----:B--2---:R-:W-:Y:S02]  /*14760*/  FSEL R30, R29, -INF , P5 ;  /* 0xff8000001d1e7808 */ /* 0x004fe40002800000 */
[----:B---3--:R-:W-:Y:S01]  /*14770*/  FMNMX.FTZ R9, R65, R4, !PT ;  /* 0x0000000441097209 */ /* 0x008fe20007810000 */
[----:B------:R-:W-:-:S04]  /*14780*/  IMAD.MOV.U32 R65, RZ, RZ, R119 ;  /* 0x000000ffff417224 */ /* 0x000fc800078e0077 */
[----:B------:R-:W2:Y:S02]  /*14790*/  SHFL.BFLY PT, R4, R9, 0x1, 0x1f ;  /* 0x0c201f0009047f89 */ /* 0x000ea400000e0000 */
[----:B--2---:R-:W-:-:S04]  /*147a0*/  FMNMX.FTZ R4, R9, R4, !PT ;  /* 0x0000000409047209 */ /* 0x004fc80007810000 */
[C---:B------:R-:W-:Y:S01]  /*147b0*/  FSETP.NEU.FTZ.AND P0, PT, R4.reuse, -INF , PT ;  /* 0xff8000000400780b */ /* 0x040fe20003f1d000 */
[----:B------:R-:W-:-:S05]  /*147c0*/  FMUL.FTZ R13, R4, R5 ;  /* 0x00000005040d7220 */ /* 0x000fca0000410000 */
[----:B------:R-:W-:Y:S02]  /*147d0*/  FSEL R43, R13, RZ, P0 ;  /* 0x000000ff0d2b7208 */ /* 0x000fe40000000000 */
[----:B------:R-:W-:-:S03]  /*147e0*/  ISETP.NE.AND P0, PT, R11, RZ, PT ;  /* 0x000000ff0b00720c */ /* 0x000fc60003f05270 */
[--C-:B------:R-:W-:Y:S01]  /*147f0*/  FFMA.FTZ R9, R7, R5, -R43.reuse ;  /* 0x0000000507097223 */ /* 0x100fe2000001082b */
[----:B------:R-:W-:Y:S01]  /*14800*/  FMNMX.FTZ R7, R6, R3, !PT ;  /* 0x0000000306077209 */ /* 0x000fe20007810000 */
[-CC-:B------:R-:W-:Y:S01]  /*14810*/  FFMA.FTZ R198, R50, R5.reuse, -R43.reuse ;  /* 0x0000000532c67223 */ /* 0x180fe2000001082b */
[----:B------:R-:W-:Y:S01]  /*14820*/  FSEL R50, R33, -INF , P4 ;  /* 0xff80000021327808 */ /* 0x000fe20002000000 */
[--C-:B------:R-:W-:Y:S01]  /*14830*/  FFMA.FTZ R21, R52, R5, -R43.reuse ;  /* 0x0000000534157223 */ /* 0x100fe2000001082b */
[----:B------:R-:W-:Y:S01]  /*14840*/  FMNMX.FTZ R7, R8, R7, !PT ;  /* 0x0000000708077209 */ /* 0x000fe20007810000 */
[-CC-:B------:R-:W-:Y:S01]  /*14850*/  FFMA.FTZ R13, R54, R5.reuse, -R43.reuse ;  /* 0x00000005360d7223 */ /* 0x180fe2000001082b */
[----:B----4-:R-:W-:Y:S01]  /*14860*/  FSEL R52, R35, -INF , P3 ;  /* 0xff80000023347808 */ /* 0x010fe20001800000 */
[--C-:B------:R-:W-:Y:S01]  /*14870*/  FFMA.FTZ R11, R58, R5, -R43.reuse ;  /* 0x000000053a0b7223 */ /* 0x100fe2000001082b */
[----:B------:R-:W-:Y:S01]  /*14880*/  FMNMX.FTZ R7, R10, R7, !PT ;  /* 0x000000070a077209 */ /* 0x000fe20007810000 */
[-CC-:B------:R-:W-:Y:S01]  /*14890*/  FFMA.FTZ R200, R60, R5.reuse, -R43.reuse ;  /* 0x000000053cc87223 */ /* 0x180fe2000001082b */
[----:B-1----:R-:W-:Y:S01]  /*148a0*/  FSEL R54, R31, -INF , P2 ;  /* 0xff8000001f367808 */ /* 0x002fe20001000000 */
        /* <DEDUP_REMOVED lines=10> */
[----:B------:R-:W1:Y:S01]  /*14950*/  MUFU.EX2 R200, R200 ;  /* 0x000000c800c87308 */ /* 0x000e620000000800 */
[-CC-:B------:R-:W-:Y:S01]  /*14960*/  FFMA.FTZ R188, R74, R5.reuse, -R43.reuse ;  /* 0x000000054abc7223 */ /* 0x180fe2000001082b */
[--C-:B------:R-:W-:Y:S01]  /*14970*/  FFMA.FTZ R29, R76, R5, -R43.reuse ;  /* 0x000000054c1d7223 */ /* 0x100fe2000001082b */
[----:B------:R-:W-:Y:S01]  /*14980*/  FMNMX.FTZ R7, R40, R7, !PT ;  /* 0x0000000728077209 */ /* 0x000fe20007810000 */
[-CC-:B------:R-:W-:Y:S01]  /*14990*/  FFMA.FTZ R190, R78, R5.reuse, -R43.reuse ;  /* 0x000000054ebe7223 */ /* 0x180fe2000001082b */
[-CC-:B------:R-:W-:Y:S01]  /*149a0*/  FFMA.FTZ R31, R82, R5.reuse, -R43.reuse ;  /* 0x00000005521f7223 */ /* 0x180fe2000001082b */
[--C-:B------:R-:W-:Y:S01]  /*149b0*/  FFMA.FTZ R184, R84, R5, -R43.reuse ;  /* 0x0000000554b87223 */ /* 0x100fe2000001082b */
[----:B------:R-:W-:Y:S01]  /*149c0*/  FMNMX.FTZ R7, R32, R7, !PT ;  /* 0x0000000720077209 */ /* 0x000fe20007810000 */
[----:B------:R-:W2:Y:S01]  /*149d0*/  MUFU.EX2 R202, R202 ;  /* 0x000000ca00ca7308 */ /* 0x000ea20000000800 */
[-CC-:B------:R-:W-:Y:S01]  /*149e0*/  FFMA.FTZ R33, R90, R5.reuse, -R43.reuse ;  /* 0x000000055a217223 */ /* 0x180fe2000001082b */
[--C-:B------:R-:W-:Y:S01]  /*149f0*/  FFMA.FTZ R186, R92, R5, -R43.reuse ;  /* 0x000000055cba7223 */ /* 0x100fe2000001082b */
[----:B------:R-:W-:Y:S01]  /*14a00*/  FMNMX.FTZ R7, R42, R7, !PT ;  /* 0x000000072a077209 */ /* 0x000fe20007810000 */
[-CC-:B------:R-:W-:Y:S01]  /*14a10*/  FFMA.FTZ R35, R96, R5.reuse, -R43.reuse ;  /* 0x0000000560237223 */ /* 0x180fe2000001082b */
[-CC-:B------:R-:W-:Y:S01]  /*14a20*/  FFMA.FTZ R180, R98, R5.reuse, -R43.reuse ;  /* 0x0000000562b47223 */ /* 0x180fe2000001082b */
[--C-:B------:R-:W-:Y:S01]  /*14a30*/  FFMA.FTZ R37, R100, R5, -R43.reuse ;  /* 0x0000000564257223 */ /* 0x100fe2000001082b */
[----:B------:R-:W-:Y:S01]  /*14a40*/  FMNMX.FTZ R7, R34, R7, !PT ;  /* 0x0000000722077209 */ /* 0x000fe20007810000 */
[----:B------:R-:W3:Y:S01]  /*14a50*/  MUFU.EX2 R11, R11 ;  /* 0x0000000b000b7308 */ /* 0x000ee20000000800 */
[-CC-:B------:R-:W-:Y:S01]  /*14a60*/  FFMA.FTZ R182, R102, R5.reuse, -R43.reuse ;  /* 0x0000000566b67223 */ /* 0x180fe2000001082b */
[--C-:B------:R-:W-:Y:S01]  /*14a70*/  FFMA.FTZ R39, R104, R5, -R43.reuse ;  /* 0x0000000568277223 */ /* 0x100fe2000001082b */
[----:B------:R-:W-:Y:S01]  /*14a80*/  FMNMX.FTZ R7, R44, R7, !PT ;  /* 0x000000072c077209 */ /* 0x000fe20007810000 */
[-CC-:B------:R-:W-:Y:S01]  /*14a90*/  FFMA.FTZ R176, R106, R5.reuse, -R43.reuse ;  /* 0x000000056ab07223 */ /* 0x180fe2000001082b */
[-CC-:B------:R-:W-:Y:S01]  /*14aa0*/  FFMA.FTZ R41, R108, R5.reuse, -R43.reuse ;  /* 0x000000056c297223 */ /* 0x180fe2000001082b */
[--C-:B------:R-:W-:Y:S01]  /*14ab0*/  FFMA.FTZ R178, R112, R5, -R43.reuse ;  /* 0x0000000570b27223 */ /* 0x100fe2000001082b */
[----:B------:R-:W-:Y:S01]  /*14ac0*/  FMNMX.FTZ R7, R36, R7, !PT ;  /* 0x0000000724077209 */ /* 0x000fe20007810000 */
[----:B------:R-:W4:Y:S01]  /*14ad0*/  MUFU.EX2 R196, R196 ;  /* 0x000000c400c47308 */ /* 0x000f220000000800 */
[----:B------:R-:W-:Y:S01]  /*14ae0*/  FFMA.FTZ R43, R110, R5, -R43 ;  /* 0x000000056e2b7223 */ /* 0x000fe2000001082b */
[--C-:B------:R-:W-:Y:S01]  /*14af0*/  IMAD.MOV.U32 R112, RZ, RZ, R119.reuse ;  /* 0x000000ffff707224 */ /* 0x100fe200078e0077 */
[----:B------:R-:W-:Y:S01]  /*14b00*/  FMNMX.FTZ R7, R46, R7, !PT ;  /* 0x000000072e077209 */ /* 0x000fe20007810000 */
[--C-:B------:R-:W-:Y:S01]  /*14b10*/  IMAD.MOV.U32 R110, RZ, RZ, R119.reuse ;  /* 0x000000ffff6e7224 */ /* 0x100fe200078e0077 */
[----:B------:R-:W-:Y:S01]  /*14b20*/  MOV R108, R119 ;  /* 0x00000077006c7202 */ /* 0x000fe20000000f00 */
[--C-:B------:R-:W-:Y:S01]  /*14b30*/  IMAD.MOV.U32 R106, RZ, RZ, R119.reuse ;  /* 0x000000ffff6a7224 */ /* 0x100fe200078e0077 */
[----:B------:R-:W-:Y:S01]  /*14b40*/  FMNMX.FTZ R7, R48, R7, !PT ;  /* 0x0000000730077209 */ /* 0x000fe20007810000 */
[----:B------:R-:W5:Y:S01]  /*14b50*/  MUFU.EX2 R13, R13 ;  /* 0x0000000d000d7308 */ /* 0x000f620000000800 */
[--C-:B------:R-:W-:Y:S01]  /*14b60*/  IMAD.MOV.U32 R104, RZ, RZ, R119.reuse ;  /* 0x000000ffff687224 */ /* 0x100fe200078e0077 */
[----:B------:R-:W-:Y:S01]  /*14b70*/  MOV R102, R119 ;  /* 0x0000007700667202 */ /* 0x000fe20000000f00 */
[--C-:B------:R-:W-:Y:S01]  /*14b80*/  IMAD.MOV.U32 R100, RZ, RZ, R119.reuse ;  /* 0x000000ffff647224 */ /* 0x100fe200078e0077 */
[----:B------:R-:W-:Y:S01]  /*14b90*/  FMNMX.FTZ R7, R38, R7, !PT ;  /* 0x0000000726077209 */ /* 0x000fe20007810000 */
[--C-:B------:R-:W-:Y:S01]  /*14ba0*/  IMAD.MOV.U32 R98, RZ, RZ, R119.reuse ;  /* 0x000000ffff627224 */ /* 0x100fe200078e0077 */
[----:B------:R-:W-:Y:S01]  /*14bb0*/  MOV R96, R119 ;  /* 0x0000007700607202 */ /* 0x000fe20000000f00 */
[--C-:B------:R-:W-:Y:S01]  /*14bc0*/  IMAD.MOV.U32 R92, RZ, RZ, R119.reuse ;  /* 0x000000ffff5c7224 */ /* 0x100fe200078e0077 */
[----:B------:R-:W-:Y:S01]  /*14bd0*/  FMNMX.FTZ R7, R24, R7, !PT ;  /* 0x0000000718077209 */ /* 0x000fe20007810000 */
[----:B------:R-:W0:Y:S01]  /*14be0*/  MUFU.EX2 R198, R198 ;  /* 0x000000c600c67308 */ /* 0x000e220000000800 */
        /* <DEDUP_REMOVED lines=15> */
[----:B------:R-:W-:Y:S01]  /*14ce0*/  MUFU.EX2 R192, R192 ;  /* 0x000000c000c07308 */ /* 0x000fe20000000800 */
[----:B------:R-:W-:Y:S01]  /*14cf0*/  MOV R66, R119 ;  /* 0x0000007700427202 */ /* 0x000fe20000000f00 */
[----:B------:R-:W-:Y:S01]  /*14d00*/  IMAD.MOV.U32 R62, RZ, RZ, R119 ;  /* 0x000000ffff3e7224 */ /* 0x000fe200078e0077 */
[----:B------:R-:W-:-:S02]  /*14d10*/  FMNMX.FTZ R7, R88, R7, !PT ;  /* 0x0000000758077209 */ /* 0x000fc40007810000 */
[----:B------:R-:W-:Y:S02]  /*14d20*/  MOV R60, R119 ;  /* 0x00000077003c7202 */ /* 0x000fe40000000f00 */
        /* <DEDUP_REMOVED lines=8> */
[----:B------:R-:W-:-:S05]  /*14db0*/  FMNMX.FTZ R7, R54, R7, !PT ;  /* 0x0000000736077209 */ /* 0x000fca0007810000 */
[----:B------:R-:W1:Y:S01]  /*14dc0*/  SHFL.BFLY PT, R58, R7, 0x2, 0x1f ;  /* 0x0c401f00073a7f89 */ /* 0x000e6200000e0000 */
[----:B------:R-:W-:Y:S08]  /*14dd0*/  MUFU.EX2 R188, R188 ;  /* 0x000000bc00bc7308 */ /* 0x000ff00000000800 */
[----:B------:R-:W-:Y:S08]  /*14de0*/  MUFU.EX2 R29, R29 ;  /* 0x0000001d001d7308 */ /* 0x000ff00000000800 */
[----:B------:R-:W-:Y:S01]  /*14df0*/  MUFU.EX2 R190, R190 ;  /* 0x000000be00be7308 */ /* 0x000fe20000000800 */
[----:B-1----:R-:W-:-:S07]  /*14e00*/  FMNMX.FTZ R58, R7, R58, !PT ;  /* 0x0000003a073a7209 */ /* 0x002fce0007810000 */
[----:B------:R-:W-:Y:S01]  /*14e10*/  MUFU.EX2 R31, R31 ;  /* 0x0000001f001f7308 */ /* 0x000fe20000000800 */
[----:B------:R-:W1:Y:S07]  /*14e20*/  SHFL.BFLY PT, R7, R58, 0x1, 0x1f ;  /* 0x0c201f003a077f89 */ /* 0x000e6e00000e0000 */
[----:B------:R-:W-:Y:S08]  /*14e30*/  MUFU.EX2 R184, R184 ;  /* 0x000000b800b87308 */ /* 0x000ff00000000800 */
[----:B------:R-:W-:Y:S08]  /*14e40*/  MUFU.EX2 R33, R33 ;  /* 0x0000002100217308 */ /* 0x000ff00000000800 */
[----:B------:R-:W-:Y:S01]  /*14e50*/  MUFU.EX2 R186, R186 ;  /* 0x000000ba00ba7308 */ /* 0x000fe20000000800 */
[----:B-1----:R-:W-:Y:S01]  /*14e60*/  FMNMX.FTZ R7, R58, R7, !PT ;  /* 0x000000073a077209 */ /* 0x002fe20007810000 */
[----:B------:R-:W-:-:S03]  /*14e70*/  IMAD.MOV.U32 R58, RZ, RZ, R119 ;  /* 0x000000ffff3a7224 */ /* 0x000fc600078e0077 */
[C---:B------:R-:W-:Y:S01]  /*14e80*/  FSETP.NEU.FTZ.AND P2, PT, R7.reuse, -INF , PT ;  /* 0xff8000000700780b */ /* 0x040fe20003f5d000 */
[----:B------:R-:W-:Y:S02]  /*14e90*/  FMUL.FTZ R45, R7, R5 ;  /* 0x00000005072d7220 */ /* 0x000fe40000410000 */
[----:B------:R-:W-:Y:S03]  /*14ea0*/  MUFU.EX2 R35, R35 ;  /* 0x0000002300237308 */ /* 0x000fe60000000800 */
[----:B------:R-:W-:Y:S02]  /*14eb0*/  FSEL R45, R45, RZ, P2 ;  /* 0x000000ff2d2d7208 */ /* 0x000fe40001000000 */
[----:B------:R-:W-:-:S03]  /*14ec0*/  ISETP.GE.AND P2, PT, R153, 0x71, PT ;  /* 0x000000719900780c */ /* 0x000fc60003f46270 */
[----:B------:R-:W-:Y:S01]  /*14ed0*/  MUFU.EX2 R180, R180 ;  /* 0x000000b400b47308 */ /* 0x000fe20000000800 */
[-CC-:B------:R-:W-:Y:S01]  /*14ee0*/  FFMA.FTZ R201, R6, R5.reuse, -R45.reuse ;  /* 0x0000000506c97223 */ /* 0x180fe2000001082d */
[-CC-:B------:R-:W-:Y:S01]  /*14ef0*/  FFMA.FTZ R6, R3, R5.reuse, -R45.reuse ;  /* 0x0000000503067223 */ /* 0x180fe2000001082d */
[-C--:B------:R-:W-:Y:S01]  /*14f00*/  FFMA.FTZ R203, R8, R5.reuse, -R45 ;  /* 0x0000000508cb7223 */ /* 0x080fe2000001082d */
[----:B------:R-:W-:Y:S01]  /*14f10*/  FADD.FTZ R3, R200, R9 ;  /* 0x00000009c8037221 */ /* 0x000fe20000010000 */
[-CC-:B------:R-:W-:Y:S01]  /*14f20*/  FFMA.FTZ R10, R10, R5.reuse, -R45.reuse ;  /* 0x000000050a0a7223 */ /* 0x180fe2000001082d */
[-CC-:B------:R-:W-:Y:S01]  /*14f30*/  FFMA.FTZ R197, R12, R5.reuse, -R45.reuse ;  /* 0x000000050cc57223 */ /* 0x180fe2000001082d */
[-C--:B------:R-:W-:Y:S01]  /*14f40*/  FFMA.FTZ R12, R14, R5.reuse, -R45 ;  /* 0x000000050e0c7223 */ /* 0x080fe2000001082d */
[----:B------:R-:W-:Y:S01]  /*14f50*/  MUFU.EX2 R201, R201 ;  /* 0x000000c900c97308 */ /* 0x000fe20000000800 */
[----:B--2---:R-:W-:Y:S01]  /*14f60*/  FADD.FTZ R8, R202, R3 ;  /* 0x00000003ca087221 */ /* 0x004fe20000010000 */
[-CC-:B------:R-:W-:Y:S01]  /*14f70*/  FFMA.FTZ R199, R20, R5.reuse, -R45.reuse ;  /* 0x0000000514c77223 */ /* 0x180fe2000001082d */
[-CC-:B------:R-:W-:Y:S01]  /*14f80*/  FFMA.FTZ R14, R40, R5.reuse, -R45.reuse ;  /* 0x00000005280e7223 */ /* 0x180fe2000001082d */
[-CC-:B------:R-:W-:Y:S01]  /*14f90*/  FFMA.FTZ R193, R32, R5.reuse, -R45.reuse ;  /* 0x0000000520c17223 */ /* 0x180fe2000001082d */
[----:B---3--:R-:W-:Y:S01]  /*14fa0*/  FADD.FTZ R3, R11, R8 ;  /* 0x000000080b037221 */ /* 0x008fe20000010000 */
[-CC-:B------:R-:W-:Y:S01]  /*14fb0*/  FFMA.FTZ R42, R42, R5.reuse, -R45.reuse ;  /* 0x000000052a2a7223 */ /* 0x180fe2000001082d */
[-C--:B------:R-:W-:Y:S01]  /*14fc0*/  FFMA.FTZ R34, R34, R5.reuse, -R45 ;  /* 0x0000000522227223 */ /* 0x080fe2000001082d */
[----:B------:R-:W1:Y:S01]  /*14fd0*/  MUFU.EX2 R6, R6 ;  /* 0x0000000600067308 */ /* 0x000e620000000800 */
[----:B----4-:R-:W-:Y:S01]  /*14fe0*/  FADD.FTZ R8, R196, R3 ;  /* 0x00000003c4087221 */ /* 0x010fe20000010000 */
[-CC-:B------:R-:W-:Y:S01]  /*14ff0*/  FFMA.FTZ R44, R44, R5.reuse, -R45.reuse ;  /* 0x000000052c2c7223 */ /* 0x180fe2000001082d */
[-CC-:B------:R-:W-:Y:S01]  /*15000*/  FFMA.FTZ R36, R36, R5.reuse, -R45.reuse ;  /* 0x0000000524247223 */ /* 0x180fe2000001082d */
[-CC-:B------:R-:W-:Y:S01]  /*15010*/  FFMA.FTZ R46, R46, R5.reuse, -R45.reuse ;  /* 0x000000052e2e7223 */ /* 0x180fe2000001082d */
[----:B-----5:R-:W-:Y:S01]  /*15020*/  FADD.FTZ R3, R13, R8 ;  /* 0x000000080d037221 */ /* 0x020fe20000010000 */
[-CC-:B------:R-:W-:Y:S01]  /*15030*/  FFMA.FTZ R48, R48, R5.reuse, -R45.reuse ;  /* 0x0000000530307223 */ /* 0x180fe2000001082d */
[-C--:B------:R-:W-:Y:S01]  /*15040*/  FFMA.FTZ R38, R38, R5.reuse, -R45 ;  /* 0x0000000526267223 */ /* 0x080fe2000001082d */
[----:B------:R-:W2:Y:S01]  /*15050*/  MUFU.EX2 R203, R203 ;  /* 0x000000cb00cb7308 */ /* 0x000ea20000000800 */
[----:B0-----:R-:W-:Y:S01]  /*15060*/  FADD.FTZ R20, R198, R3 ;  /* 0x00000003c6147221 */ /* 0x001fe20000010000 */
[-CC-:B------:R-:W-:Y:S01]  /*15070*/  FFMA.FTZ R24, R24, R5.reuse, -R45.reuse ;  /* 0x0000000518187223 */ /* 0x180fe2000001082d */
[-CC-:B------:R-:W-:Y:S01]  /*15080*/  FFMA.FTZ R56, R56, R5.reuse, -R45.reuse ;  /* 0x0000000538387223 */ /* 0x180fe2000001082d */
[-CC-:B------:R-:W-:Y:S01]  /*15090*/  FFMA.FTZ R28, R28, R5.reuse, -R45.reuse ;  /* 0x000000051c1c7223 */ /* 0x180fe2000001082d */
[----:B------:R-:W-:Y:S01]  /*150a0*/  FADD.FTZ R47, R21, R20 ;  /* 0x00000014152f7221 */ /* 0x000fe20000010000 */
[-CC-:B------:R-:W-:Y:S01]  /*150b0*/  FFMA.FTZ R80, R80, R5.reuse, -R45.reuse ;  /* 0x0000000550507223 */ /* 0x180fe2000001082d */
[-C--:B------:R-:W-:Y:S01]  /*150c0*/  FFMA.FTZ R86, R86, R5.reuse, -R45 ;  /* 0x0000000556567223 */ /* 0x080fe2000001082d */
[----:B------:R-:W0:Y:S01]  /*150d0*/  MUFU.EX2 R10, R10 ;  /* 0x0000000a000a7308 */ /* 0x000e220000000800 */
[----:B-1----:R-:W-:Y:S01]  /*150e0*/  FADD.FTZ R8, R201, R6 ;  /* 0x00000006c9087221 */ /* 0x002fe20000010000 */
[----:B------:R-:W-:Y:S01]  /*150f0*/  FADD.FTZ R20, R192, R47 ;  /* 0x0000002fc0147221 */ /* 0x000fe20000010000 */
[-CC-:B------:R-:W-:Y:S01]  /*15100*/  FFMA.FTZ R88, R88, R5.reuse, -R45.reuse ;  /* 0x0000000558587223 */ /* 0x180fe2000001082d */
[-CC-:B------:R-:W-:Y:S01]  /*15110*/  FFMA.FTZ R94, R94, R5.reuse, -R45.reuse ;  /* 0x000000055e5e7223 */ /* 0x180fe2000001082d */
[-CC-:B------:R-:W-:Y:S01]  /*15120*/  FFMA.FTZ R26, R26, R5.reuse, -R45.reuse ;  /* 0x000000051a1a7223 */ /* 0x180fe2000001082d */
[----:B------:R-:W-:Y:S01]  /*15130*/  FADD.FTZ R47, R25, R20 ;  /* 0x00000014192f7221 */ /* 0x000fe20000010000 */
[-C--:B------:R-:W-:Y:S01]  /*15140*/  FFMA.FTZ R30, R30, R5.reuse, -R45 ;  /* 0x000000051e1e7223 */ /* 0x080fe2000001082d */
[----:B------:R-:W1:Y:S01]  /*15150*/  MUFU.EX2 R197, R197 ;  /* 0x000000c500c57308 */ /* 0x000e620000000800 */
[----:B--2---:R-:W-:Y:S01]  /*15160*/  FADD.FTZ R3, R203, R8 ;  /* 0x00000008cb037221 */ /* 0x004fe20000010000 */
[----:B------:R-:W-:Y:S01]  /*15170*/  FADD.FTZ R20, R194, R47 ;  /* 0x0000002fc2147221 */ /* 0x000fe20000010000 */
[----:B------:R-:W-:Y:S01]  /*15180*/  F2FP.F16.F32.PACK_AB R200, R9, R200 ;  /* 0x000000c809c8723e */ /* 0x000fe200000000ff */
[-CC-:B------:R-:W-:Y:S01]  /*15190*/  FFMA.FTZ R50, R50, R5.reuse, -R45.reuse ;  /* 0x0000000532327223 */ /* 0x180fe2000001082d */
[-CC-:B------:R-:W-:Y:S01]  /*151a0*/  FFMA.FTZ R52, R52, R5.reuse, -R45.reuse ;  /* 0x0000000534347223 */ /* 0x180fe2000001082d */
[----:B------:R-:W-:Y:S01]  /*151b0*/  FADD.FTZ R47, R27, R20 ;  /* 0x000000141b2f7221 */ /* 0x000fe20000010000 */
[----:B------:R-:W-:Y:S01]  /*151c0*/  FFMA.FTZ R45, R54, R5, -R45 ;  /* 0x00000005362d7223 */ /* 0x000fe2000001082d */
[----:B------:R-:W2:Y:S01]  /*151d0*/  MUFU.EX2 R12, R12 ;  /* 0x0000000c000c7308 */ /* 0x000ea20000000800 */
[----:B0-----:R-:W-:Y:S01]  /*151e0*/  FADD.FTZ R8, R10, R3 ;  /* 0x000000030a087221 */ /* 0x001fe20000010000 */
[----:B------:R-:W-:Y:S01]  /*151f0*/  FADD.FTZ R20, R188, R47 ;  /* 0x0000002fbc147221 */ /* 0x000fe20000010000 */
[----:B------:R-:W-:Y:S01]  /*15200*/  F2FP.F16.F32.PACK_AB R201, R6, R201 ;  /* 0x000000c906c9723e */ /* 0x000fe200000000ff */
[--C-:B------:R-:W-:Y:S01]  /*15210*/  IMAD.MOV.U32 R40, RZ, RZ, R119.reuse ;  /* 0x000000ffff287224 */ /* 0x100fe200078e0077 */
[----:B------:R-:W-:Y:S01]  /*15220*/  F2FP.F16.F32.PACK_AB R192, R25, R192 ;  /* 0x000000c019c0723e */ /* 0x000fe200000000ff */
[----:B------:R-:W-:Y:S01]  /*15230*/  FADD.FTZ R47, R29, R20 ;  /* 0x000000141d2f7221 */ /* 0x000fe20000010000 */
[----:B------:R-:W-:Y:S01]  /*15240*/  F2FP.F16.F32.PACK_AB R194, R27, R194 ;  /* 0x000000c21bc2723e */ /* 0x000fe200000000ff */
[----:B------:R-:W0:Y:S01]  /*15250*/  MUFU.EX2 R199, R199 ;  /* 0x000000c700c77308 */ /* 0x000e220000000800 */
[----:B-1----:R-:W-:Y:S01]  /*15260*/  FADD.FTZ R3, R197, R8 ;  /* 0x00000008c5037221 */ /* 0x002fe20000010000 */
[----:B------:R-:W-:Y:S01]  /*15270*/  F2FP.F16.F32.PACK_AB R188, R29, R188 ;  /* 0x000000bc1dbc723e */ /* 0x000fe200000000ff */
[--C-:B------:R-:W-:Y:S01]  /*15280*/  IMAD.MOV.U32 R32, RZ, RZ, R119.reuse ;  /* 0x000000ffff207224 */ /* 0x100fe200078e0077 */
[----:B------:R-:W-:Y:S01]  /*15290*/  F2FP.F16.F32.PACK_AB R202, R11, R202 ;  /* 0x000000ca0bca723e */ /* 0x000fe200000000ff */
[--C-:B------:R-:W-:Y:S01]  /*152a0*/  IMAD.MOV.U32 R29, RZ, RZ, R119.reuse ;  /* 0x000000ffff1d7224 */ /* 0x100fe200078e0077 */
[----:B------:R-:W-:Y:S01]  /*152b0*/  F2FP.F16.F32.PACK_AB R196, R13, R196 ;  /* 0x000000c40dc4723e */ /* 0x000fe200000000ff */
[----:B------:R-:W-:Y:S01]  /*152c0*/  IMAD.MOV.U32 R25, RZ, RZ, R119 ;  /* 0x000000ffff197224 */ /* 0x000fe200078e0077 */
[----:B------:R-:W1:Y:S01]  /*152d0*/  MUFU.EX2 R14, R14 ;  /* 0x0000000e000e7308 */ /* 0x000e620000000800 */
[----:B--2---:R-:W-:Y:S01]  /*152e0*/  FADD.FTZ R8, R12, R3 ;  /* 0x000000030c087221 */ /* 0x004fe20000010000 */
[----:B------:R-:W-:-:S02]  /*152f0*/  F2FP.F16.F32.PACK_AB R198, R21, R198 ;  /* 0x000000c615c6723e */ /* 0x000fc400000000ff */
[----:B------:R-:W-:Y:S02]  /*15300*/  F2FP.F16.F32.PACK_AB R203, R10, R203 ;  /* 0x000000cb0acb723e */ /* 0x000fe400000000ff */
[----:B------:R-:W-:Y:S02]  /*15310*/  F2FP.F16.F32.PACK_AB R197, R12, R197 ;  /* 0x000000c50cc5723e */ /* 0x000fe400000000ff */
[----:B------:R-:W2:Y:S01]  /*15320*/  MUFU.EX2 R193, R193 ;  /* 0x000000c100c17308 */ /* 0x000ea20000000800 */
[----:B0-----:R-:W-:Y:S01]  /*15330*/  FADD.FTZ R3, R199, R8 ;  /* 0x00000008c7037221 */ /* 0x001fe20000010000 */
[-C--:B------:R-:W-:Y:S02]  /*15340*/  MOV R54, R119.reuse ;  /* 0x0000007700367202 */ /* 0x080fe40000000f00 */
[----:B------:R-:W-:-:S04]  /*15350*/  MOV R27, R119 ;  /* 0x00000077001b7202 */ /* 0x000fc80000000f00 */
[----:B------:R-:W0:Y:S01]  /*15360*/  MUFU.EX2 R42, R42 ;  /* 0x0000002a002a7308 */ /* 0x000e220000000800 */
[C---:B-1----:R-:W-:Y:S01]  /*15370*/  FADD.FTZ R8, R14.reuse, R3 ;  /* 0x000000030e087221 */ /* 0x042fe20000010000 */
[----:B------:R-:W-:-:S06]  /*15380*/  F2FP.F16.F32.PACK_AB R199, R14, R199 ;  /* 0x000000c70ec7723e */ /* 0x000fcc00000000ff */
[----:B------:R-:W1:Y:S01]  /*15390*/  MUFU.EX2 R34, R34 ;  /* 0x0000002200227308 */ /* 0x000e620000000800 */
[----:B--2---:R-:W-:Y:S01]  /*153a0*/  FADD.FTZ R3, R193, R8 ;  /* 0x00000008c1037221 */ /* 0x004fe20000010000 */
[----:B------:R-:W-:Y:S01]  /*153b0*/  FADD.FTZ R8, R190, R47 ;  /* 0x0000002fbe087221 */ /* 0x000fe20000010000 */
[----:B------:R-:W-:-:S03]  /*153c0*/  F2FP.F16.F32.PACK_AB R190, R31, R190 ;  /* 0x000000be1fbe723e */ /* 0x000fc600000000ff */
[----:B------:R-:W-:Y:S01]  /*153d0*/  FADD.FTZ R47, R31, R8 ;  /* 0x000000081f2f7221 */ /* 0x000fe20000010000 */
[----:B------:R-:W-:Y:S01]  /*153e0*/  IMAD.MOV.U32 R31, RZ, RZ, R119 ;  /* 0x000000ffff1f7224 */ /* 0x000fe200078e0077 */
[----:B------:R2:W3:Y:S01]  /*153f0*/  MUFU.EX2 R195, R44 ;  /* 0x0000002c00c37308 */ /* 0x0004e20000000800 */
[----:B0-----:R-:W-:Y:S01]  /*15400*/  FADD.FTZ R3, R42, R3 ;  /* 0x000000032a037221 */ /* 0x001fe20000010000 */
[----:B------:R-:W-:Y:S01]  /*15410*/  FADD.FTZ R8, R184, R47 ;  /* 0x0000002fb8087221 */ /* 0x000fe20000010000 */
[C---:B------:R-:W-:Y:S02]  /*15420*/  F2FP.F16.F32.PACK_AB R184, R33.reuse, R184 ;  /* 0x000000b821b8723e */ /* 0x040fe400000000ff */
[----:B------:R-:W-:Y:S01]  /*15430*/  F2FP.F16.F32.PACK_AB R193, R42, R193 ;  /* 0x000000c12ac1723e */ /* 0x000fe200000000ff */
[----:B------:R-:W-:Y:S01]  /*15440*/  FADD.FTZ R47, R33, R8 ;  /* 0x00000008212f7221 */ /* 0x000fe20000010000 */
[-C--:B------:R-:W-:Y:S01]  /*15450*/  MOV R42, R119.reuse ;  /* 0x00000077002a7202 */ /* 0x080fe20000000f00 */
[----:B------:R-:W0:Y:S01]  /*15460*/  MUFU.EX2 R36, R36 ;  /* 0x0000002400247308 */ /* 0x000e220000000800 */
[----:B-1----:R-:W-:Y:S01]  /*15470*/  FADD.FTZ R0, R34, R3 ;  /* 0x0000000322007221 */ /* 0x002fe20000010000 */
[----:B------:R-:W-:Y:S01]  /*15480*/  FADD.FTZ R8, R186, R47 ;  /* 0x0000002fba087221 */ /* 0x000fe20000010000 */
[C---:B------:R-:W-:Y:S01]  /*15490*/  F2FP.F16.F32.PACK_AB R186, R35.reuse, R186 ;  /* 0x000000ba23ba723e */ /* 0x040fe200000000ff */
[--C-:B------:R-:W-:Y:S01]  /*154a0*/  IMAD.MOV.U32 R47, RZ, RZ, R119.reuse ;  /* 0x000000ffff2f7224 */ /* 0x100fe200078e0077 */
[----:B------:R-:W-:Y:S01]  /*154b0*/  MOV R33, R119 ;  /* 0x0000007700217202 */ /* 0x000fe20000000f00 */
[----:B------:R-:W-:Y:S01]  /*154c0*/  FADD.FTZ R9, R35, R8 ;  /* 0x0000000823097221 */ /* 0x000fe20000010000 */
[----:B--2---:R-:W-:Y:S01]  /*154d0*/  IMAD.MOV.U32 R44, RZ, RZ, R119 ;  /* 0x000000ffff2c7224 */ /* 0x004fe200078e0077 */
[----:B------:R1:W2:Y:S01]  /*154e0*/  MUFU.EX2 R189, R46 ;  /* 0x0000002e00bd7308 */ /* 0x0002a20000000800 */
[C---:B---3--:R-:W-:Y:S01]  /*154f0*/  FADD.FTZ R3, R195.reuse, R0 ;  /* 0x00000000c3037221 */ /* 0x048fe20000010000 */
[----:B------:R-:W-:Y:S01]  /*15500*/  FADD.FTZ R8, R180, R9 ;  /* 0x00000009b4087221 */ /* 0x000fe20000010000 */
[----:B------:R-:W-:Y:S01]  /*15510*/  F2FP.F16.F32.PACK_AB R195, R195, R34 ;  /* 0x00000022c3c3723e */ /* 0x000fe200000000ff */
[----:B------:R-:W-:-:S02]  /*15520*/  IMAD.MOV.U32 R35, RZ, RZ, R119 ;  /* 0x000000ffff237224 */ /* 0x000fc400078e0077 */
[----:B------:R-:W-:Y:S02]  /*15530*/  IMAD.MOV.U32 R34, RZ, RZ, R119 ;  /* 0x000000ffff227224 */ /* 0x000fe400078e0077 */
[----:B------:R-:W3:Y:S01]  /*15540*/  MUFU.EX2 R48, R48 ;  /* 0x0000003000307308 */ /* 0x000ee20000000800 */
[----:B0-----:R-:W-:Y:S01]  /*15550*/  FADD.FTZ R0, R36, R3 ;  /* 0x0000000324007221 */ /* 0x001fe20000010000 */
[----:B-1----:R-:W-:-:S06]  /*15560*/  IMAD.MOV.U32 R46, RZ, RZ, R119 ;  /* 0x000000ffff2e7224 */ /* 0x002fcc00078e0077 */
[----:B------:R0:W1:Y:S01]  /*15570*/  MUFU.EX2 R191, R38 ;  /* 0x0000002600bf7308 */ /* 0x0000620000000800 */
[C---:B--2---:R-:W-:Y:S01]  /*15580*/  FADD.FTZ R3, R189.reuse, R0 ;  /* 0x00000000bd037221 */ /* 0x044fe20000010000 */
[----:B------:R-:W-:Y:S02]  /*15590*/  F2FP.F16.F32.PACK_AB R189, R189, R36 ;  /* 0x00000024bdbd723e */ /* 0x000fe400000000ff */
[----:B------:R-:W-:-:S04]  /*155a0*/  MOV R36, R119 ;  /* 0x0000007700247202 */ /* 0x000fc80000000f00 */
[----:B------:R-:W2:Y:S01]  /*155b0*/  MUFU.EX2 R24, R24 ;  /* 0x0000001800187308 */ /* 0x000ea20000000800 */
[----:B---3--:R-:W-:Y:S01]  /*155c0*/  FADD.FTZ R0, R48, R3 ;  /* 0x0000000330007221 */ /* 0x008fe20000010000 */
[----:B0-----:R-:W-:-:S06]  /*155d0*/  IMAD.MOV.U32 R38, RZ, RZ, R119 ;  /* 0x000000ffff267224 */ /* 0x001fcc00078e0077 */
[----:B------:R0:W3:Y:S01]  /*155e0*/  MUFU.EX2 R185, R56 ;  /* 0x0000003800b97308 */ /* 0x0000e20000000800 */
[C---:B-1----:R-:W-:Y:S01]  /*155f0*/  FADD.FTZ R3, R191.reuse, R0 ;  /* 0x00000000bf037221 */ /* 0x042fe20000010000 */
[----:B------:R-:W-:Y:S02]  /*15600*/  F2FP.F16.F32.PACK_AB R191, R191, R48 ;  /* 0x00000030bfbf723e */ /* 0x000fe400000000ff */
[----:B------:R-:W-:-:S04]  /*15610*/  MOV R48, R119 ;  /* 0x0000007700307202 */ /* 0x000fc80000000f00 */
[----:B------:R-:W1:Y:S01]  /*15620*/  MUFU.EX2 R28, R28 ;  /* 0x0000001c001c7308 */ /* 0x000e620000000800 */
[----:B--2---:R-:W-:Y:S01]  /*15630*/  FADD.FTZ R0, R24, R3 ;  /* 0x0000000318007221 */ /* 0x004fe20000010000 */
[----:B0-----:R-:W-:-:S06]  /*15640*/  IMAD.MOV.U32 R56, RZ, RZ, R119 ;  /* 0x000000ffff387224 */ /* 0x001fcc00078e0077 */
[----:B------:R0:W2:Y:S01]  /*15650*/  MUFU.EX2 R187, R80 ;  /* 0x0000005000bb7308 */ /* 0x0000a20000000800 */
[C---:B---3--:R-:W-:Y:S01]  /*15660*/  FADD.FTZ R3, R185.reuse, R0 ;  /* 0x00000000b9037221 */ /* 0x048fe20000010000 */
[----:B------:R-:W-:Y:S02]  /*15670*/  F2FP.F16.F32.PACK_AB R185, R185, R24 ;  /* 0x00000018b9b9723e */ /* 0x000fe400000000ff */
[----:B------:R-:W-:-:S04]  /*15680*/  MOV R24, R119 ;  /* 0x0000007700187202 */ /* 0x000fc80000000f00 */
[----:B------:R-:W3:Y:S01]  /*15690*/  MUFU.EX2 R86, R86 ;  /* 0x0000005600567308 */ /* 0x000ee20000000800 */
[----:B-1----:R-:W-:Y:S01]  /*156a0*/  FADD.FTZ R0, R28, R3 ;  /* 0x000000031c007221 */ /* 0x002fe20000010000 */
[----:B0-----:R-:W-:-:S06]  /*156b0*/  IMAD.MOV.U32 R80, RZ, RZ, R119 ;  /* 0x000000ffff507224 */ /* 0x001fcc00078e0077 */
[----:B------:R-:W0:Y:S01]  /*156c0*/  MUFU.EX2 R37, R37 ;  /* 0x0000002500257308 */ /* 0x000e220000000800 */
[C---:B--2---:R-:W-:Y:S01]  /*156d0*/  FADD.FTZ R3, R187.reuse, R0 ;  /* 0x00000000bb037221 */ /* 0x044fe20000010000 */
[----:B------:R-:W-:Y:S01]  /*156e0*/  F2FP.F16.F32.PACK_AB R187, R187, R28 ;  /* 0x0000001cbbbb723e */ /* 0x000fe200000000ff */
[----:B------:R-:W-:-:S05]  /*156f0*/  IMAD.MOV.U32 R28, RZ, RZ, R119 ;  /* 0x000000ffff1c7224 */ /* 0x000fca00078e0077 */
[----:B------:R1:W2:Y:S01]  /*15700*/  MUFU.EX2 R181, R88 ;  /* 0x0000005800b57308 */ /* 0x0002a20000000800 */
[----:B---3--:R-:W-:-:S07]  /*15710*/  FADD.FTZ R0, R86, R3 ;  /* 0x0000000356007221 */ /* 0x008fce0000010000 */
[----:B------:R-:W3:Y:S01]  /*15720*/  MUFU.EX2 R182, R182 ;  /* 0x000000b600b67308 */ /* 0x000ee20000000800 */
[C---:B0-----:R-:W-:Y:S01]  /*15730*/  FADD.FTZ R9, R37.reuse, R8 ;  /* 0x0000000825097221 */ /* 0x041fe20000010000 */
[----:B------:R-:W-:Y:S01]  /*15740*/  F2FP.F16.F32.PACK_AB R180, R37, R180 ;  /* 0x000000b425b4723e */ /* 0x000fe200000000ff */
[--C-:B-1----:R-:W-:Y:S02]  /*15750*/  IMAD.MOV.U32 R88, RZ, RZ, R119.reuse ;  /* 0x000000ffff587224 */ /* 0x102fe400078e0077 */
[----:B------:R-:W-:-:S03]  /*15760*/  IMAD.MOV.U32 R37, RZ, RZ, R119 ;  /* 0x000000ffff257224 */ /* 0x000fc600078e0077 */
[----:B------:R-:W0:Y:S01]  /*15770*/  MUFU.EX2 R94, R94 ;  /* 0x0000005e005e7308 */ /* 0x000e220000000800 */
[C---:B--2---:R-:W-:Y:S01]  /*15780*/  FADD.FTZ R3, R181.reuse, R0 ;  /* 0x00000000b5037221 */ /* 0x044fe20000010000 */
[----:B------:R-:W-:Y:S01]  /*15790*/  F2FP.F16.F32.PACK_AB R181, R181, R86 ;  /* 0x00000056b5b5723e */ /* 0x000fe200000000ff */
[----:B------:R-:W-:-:S05]  /*157a0*/  IMAD.MOV.U32 R86, RZ, RZ, R119 ;  /* 0x000000ffff567224 */ /* 0x000fca00078e0077 */
[----:B------:R-:W1:Y:S01]  /*157b0*/  MUFU.EX2 R39, R39 ;  /* 0x0000002700277308 */ /* 0x000e620000000800 */
[----:B---3--:R-:W-:-:S07]  /*157c0*/  FADD.FTZ R8, R182, R9 ;  /* 0x00000009b6087221 */ /* 0x008fce0000010000 */
[----:B------:R2:W3:Y:S01]  /*157d0*/  MUFU.EX2 R183, R26 ;  /* 0x0000001a00b77308 */ /* 0x0004e20000000800 */
[----:B0-----:R-:W-:-:S07]  /*157e0*/  FADD.FTZ R0, R94, R3 ;  /* 0x000000035e007221 */ /* 0x001fce0000010000 */
[----:B------:R-:W0:Y:S01]  /*157f0*/  MUFU.EX2 R176, R176 ;  /* 0x000000b000b07308 */ /* 0x000e220000000800 */
[C---:B-1----:R-:W-:Y:S01]  /*15800*/  FADD.FTZ R9, R39.reuse, R8 ;  /* 0x0000000827097221 */ /* 0x042fe20000010000 */
[----:B------:R-:W-:Y:S01]  /*15810*/  F2FP.F16.F32.PACK_AB R182, R39, R182 ;  /* 0x000000b627b6723e */ /* 0x000fe200000000ff */
[----:B--2---:R-:W-:Y:S01]  /*15820*/  IMAD.MOV.U32 R26, RZ, RZ, R119 ;  /* 0x000000ffff1a7224 */ /* 0x004fe200078e0077 */
[----:B------:R-:W-:-:S04]  /*15830*/  MOV R39, R119 ;  /* 0x0000007700277202 */ /* 0x000fc80000000f00 */
[----:B------:R-:W1:Y:S01]  /*15840*/  MUFU.EX2 R30, R30 ;  /* 0x0000001e001e7308 */ /* 0x000e620000000800 */
[C---:B---3--:R-:W-:Y:S01]  /*15850*/  FADD.FTZ R3, R183.reuse, R0 ;  /* 0x00000000b7037221 */ /* 0x048fe20000010000 */
[----:B------:R-:W-:Y:S01]  /*15860*/  F2FP.F16.F32.PACK_AB R183, R183, R94 ;  /* 0x0000005eb7b7723e */ /* 0x000fe200000000ff */
[----:B------:R-:W-:-:S05]  /*15870*/  IMAD.MOV.U32 R94, RZ, RZ, R119 ;  /* 0x000000ffff5e7224 */ /* 0x000fca00078e0077 */
[----:B------:R-:W2:Y:S01]  /*15880*/  MUFU.EX2 R41, R41 ;  /* 0x0000002900297308 */ /* 0x000ea20000000800 */
[----:B0-----:R-:W-:-:S07]  /*15890*/  FADD.FTZ R8, R176, R9 ;  /* 0x00000009b0087221 */ /* 0x001fce0000010000 */
[----:B------:R0:W3:Y:S01]  /*158a0*/  MUFU.EX2 R177, R50 ;  /* 0x0000003200b17308 */ /* 0x0000e20000000800 */
[----:B-1----:R-:W-:-:S07]  /*158b0*/  FADD.FTZ R0, R30, R3 ;  /* 0x000000031e007221 */ /* 0x002fce0000010000 */
[----:B------:R-:W1:Y:S01]  /*158c0*/  MUFU.EX2 R178, R178 ;  /* 0x000000b200b27308 */ /* 0x000e620000000800 */
[C---:B--2---:R-:W-:Y:S01]  /*158d0*/  FADD.FTZ R9, R41.reuse, R8 ;  /* 0x0000000829097221 */ /* 0x044fe20000010000 */
[----:B------:R-:W-:Y:S01]  /*158e0*/  F2FP.F16.F32.PACK_AB R176, R41, R176 ;  /* 0x000000b029b0723e */ /* 0x000fe200000000ff */
[--C-:B0-----:R-:W-:Y:S02]  /*158f0*/  IMAD.MOV.U32 R50, RZ, RZ, R119.reuse ;  /* 0x000000ffff327224 */ /* 0x101fe400078e0077 */
[----:B------:R-:W-:-:S03]  /*15900*/  IMAD.MOV.U32 R41, RZ, RZ, R119 ;  /* 0x000000ffff297224 */ /* 0x000fc600078e0077 */
[----:B------:R-:W0:Y:S01]  /*15910*/  MUFU.EX2 R52, R52 ;  /* 0x0000003400347308 */ /* 0x000e220000000800 */
[C---:B---3--:R-:W-:Y:S01]  /*15920*/  FADD.FTZ R3, R177.reuse, R0 ;  /* 0x00000000b1037221 */ /* 0x048fe20000010000 */
[----:B------:R-:W-:Y:S02]  /*15930*/  F2FP.F16.F32.PACK_AB R177, R177, R30 ;  /* 0x0000001eb1b1723e */ /* 0x000fe400000000ff */
[----:B------:R-:W-:Y:S02]  /*15940*/  MOV R0, 0x3f800000 ;  /* 0x3f80000000007802 */ /* 0x000fe40000000f00 */
[----:B------:R-:W-:Y:S02]  /*15950*/  MOV R30, R119 ;  /* 0x00000077001e7202 */ /* 0x000fe40000000f00 */
[----:B------:R-:W2:Y:S01]  /*15960*/  MUFU.EX2 R43, R43 ;  /* 0x0000002b002b7308 */ /* 0x000ea20000000800 */
[----:B-1----:R-:W-:-:S07]  /*15970*/  FADD.FTZ R8, R178, R9 ;  /* 0x00000009b2087221 */ /* 0x002fce0000010000 */
[----:B------:R-:W1:Y:S01]  /*15980*/  MUFU.EX2 R45, R45 ;  /* 0x0000002d002d7308 */ /* 0x000e620000000800 */
[----:B0-----:R-:W-:Y:S01]  /*15990*/  FADD.FTZ R6, R52, R3 ;  /* 0x0000000334067221 */ /* 0x001fe20000010000 */
[----:B------:R-:W-:Y:S02]  /*159a0*/  IMAD.MOV.U32 R3, RZ, RZ, 0x3f800000 ;  /* 0x3f800000ff037424 */ /* 0x000fe400078e00ff */
[C---:B--2---:R-:W-:Y:S01]  /*159b0*/  FADD.FTZ R8, R43.reuse, R8 ;  /* 0x000000082b087221 */ /* 0x044fe20000010000 */
[----:B------:R-:W-:Y:S01]  /*159c0*/  F2FP.F16.F32.PACK_AB R178, R43, R178 ;  /* 0x000000b22bb2723e */ /* 0x000fe200000000ff */
[--C-:B------:R-:W-:Y:S02]  /*159d0*/  IMAD.MOV.U32 R43, RZ, RZ, R119.reuse ;  /* 0x000000ffff2b7224 */ /* 0x100fe400078e0077 */
[C---:B-1----:R-:W-:Y:S01]  /*159e0*/  FADD.FTZ R6, R45.reuse, R6 ;  /* 0x000000062d067221 */ /* 0x042fe20000010000 */
[----:B------:R-:W-:Y:S01]  /*159f0*/  F2FP.F16.F32.PACK_AB R179, R45, R52 ;  /* 0x000000342db3723e */ /* 0x000fe200000000ff */
[----:B------:R-:W-:Y:S01]  /*15a00*/  IMAD.MOV.U32 R52, RZ, RZ, R119 ;  /* 0x000000ffff347224 */ /* 0x000fe200078e0077 */
[----:B------:R-:W-:Y:S01]  /*15a10*/  MOV R45, R119 ;  /* 0x00000077002d7202 */ /* 0x000fe20000000f00 */
[----:B------:R-:W-:Y:S06]  /*15a20*/  @!P2 BRA `(.L_x_623) ;  /* 0x0000005400e4a947 */ /* 0x000fec0003800000 */
[----:B------:R-:W-:Y:S01]  /*15a30*/  VIADD R9, R155, 0xfffffffe ;  /* 0xfffffffe9b097836 */ /* 0x000fe20000000000 */
[----:B------:R-:W-:Y:S01]  /*15a40*/  MOV R11, R4 ;  /* 0x00000004000b7202 */ /* 0x000fe20000000f00 */
[----:B------:R-:W-:Y:S01]  /*15a50*/  IMAD.MOV.U32 R10, RZ, RZ, R7 ;  /* 0x000000ffff0a7224 */ /* 0x000fe200078e0007 */
[----:B------:R-:W-:Y:S01]  /*15a60*/  MOV R0, 0x3f800000 ;  /* 0x3f80000000007802 */ /* 0x000fe20000000f00 */
[----:B------:R-:W-:Y:S01]  /*15a70*/  IMAD.MOV.U32 R12, RZ, RZ, R213 ;  /* 0x000000ffff0c7224 */ /* 0x000fe200078e00d5 */
[----:B------:R-:W-:Y:S01]  /*15a80*/  CS2R R118, SRZ ;  /* 0x0000000000767805 */ /* 0x000fe2000001ff00 */
[----:B------:R-:W-:Y:S01]  /*15a90*/  IMAD.MOV.U32 R13, RZ, RZ, R211 ;  /* 0x000000ffff0d7224 */ /* 0x000fe200078e00d3 */
        /* <DEDUP_REMOVED lines=46> */
[----:B------:R-:W-:-:S07]  /*15d80*/  CS2R R24, SRZ ;  /* 0x0000000000187805 */ /* 0x000fce000001ff00 */
.L_x_634:
[----:B------:R-:W-:-:S05]  /*15d90*/  VIADD R4, R13, 0x1 ;  /* 0x000000010d047836 */ /* 0x000fca0000000000 */
[----:B------:R-:W-:-:S04]  /*15da0*/  ISETP.NE.AND P2, PT, R4, 0x2, PT ;  /* 0x000000020400780c */ /* 0x000fc80003f45270 */
[----:B------:R-:W-:Y:S02]  /*15db0*/  SEL R213, RZ, 0x1, P2 ;  /* 0x00000001ffd57807 */ /* 0x000fe40001000000 */
[----:B------:R-:W-:Y:S02]  /*15dc0*/  SEL R211, R4, RZ, P2 ;  /* 0x000000ff04d37207 */ /* 0x000fe40001000000 */
[----:B------:R-:W-:Y:S01]  /*15dd0*/  LOP3.LUT R213, R12, R213, RZ, 0x3c, !PT ;  /* 0x000000d50cd57212 */ /* 0x000fe200078e3cff */
[----:B------:R-:W-:Y:S06]  /*15de0*/  @!P0 BRA `(.L_x_624) ;  /* 0x0000000000048947 */ /* 0x000fec0003800000 */
[----:B------:R-:W-:Y:S01]  /*15df0*/  BPT.TRAP 0x1 ;  /* 0x000000040000795c */ /* 0x000fe20000300000 */
.L_x_624:
[----:B------:R-:W-:Y:S01]  /*15e00*/  IMAD R14, R211, 0x8, R2 ;  /* 0x00000008d30e7824 */ /* 0x000fe200078e0202 */
[----:B------:R-:W-:-:S04]  /*15e10*/  SHF.L.U32 R5, R213, 0x1f, RZ ;  /* 0x0000001fd5057819 */ /* 0x000fc800000006ff */
[----:B------:R0:W1:Y:S01]  /*15e20*/  SYNCS.PHASECHK.TRANS64.TRYWAIT P2, [R14+URZ+0x36830], R5 ;  /* 0x036830050e0075a7 */ /* 0x000062000804017f */
[----:B------:R-:W-:Y:S05]  /*15e30*/  @!P0 BRA `(.L_x_625) ;  /* 0x0000000000048947 */ /* 0x000fea0003800000 */
[----:B------:R-:W-:Y:S01]  /*15e40*/  BPT.TRAP 0x1 ;  /* 0x000000040000795c */ /* 0x000fe20000300000 */
.L_x_625:
[----:B------:R-:W-:Y:S01]  /*15e50*/  IMAD R4, R211, 0xa80, R15 ;  /* 0x00000a80d3047824 */ /* 0x000fe200078e020f */
[----:B------:R-:W-:Y:S03]  /*15e60*/  BSSY B1, `(.L_x_626) ;  /* 0x0000006000017945 */ /* 0x000fe60003800000 */
[C---:B------:R-:W-:Y:S01]  /*15e70*/  VIADD R123, R4.reuse, 0x100 ;  /* 0x00000100047b7836 */ /* 0x040fe20000000000 */
[----:B------:R-:W-:Y:S01]  /*15e80*/  IADD3 R120, R4, 0x80, RZ ;  /* 0x0000008004787810 */ /* 0x000fe20007ffe0ff */
[----:B-1----:R-:W-:Y:S06]  /*15e90*/  @P2 BRA `(.L_x_627) ;  /* 0x0000000000082947 */ /* 0x002fec0003800000 */
[----:B------:R-:W1:Y:S02]  /*15ea0*/  SYNCS.PHASECHK.TRANS64.TRYWAIT P2, [R14+URZ+0x36830], R5 ;  /* 0x036830050e0075a7 */ /* 0x000e64000804017f */
[----:B-1----:R-:W-:Y:S05]  /*15eb0*/  @!P2 BRA `(.L_x_628) ;  /* 0x000000ec0084a947 */ /* 0x002fea0003800000 */
.L_x_627:
[----:B------:R-:W-:Y:S05]  /*15ec0*/  BSYNC B1 ;  /* 0x0000000000017941 */ /* 0x000fea0003800000 */
.L_x_626:
[----:B------:R-:W2:Y:S04]  /*15ed0*/  LDL.64 R20, [R1+0x38] ;  /* 0x0000380001147983 */ /* 0x000ea80000100a00 */
[----:B------:R-:W3:Y:S01]  /*15ee0*/  LDL.64 R124, [R1+0x40] ;  /* 0x00004000017c7983 */ /* 0x000ee20000100a00 */
[----:B------:R-:W-:Y:S01]  /*15ef0*/  WARPGROUP.ARRIVE ;  /* 0x00000000000079c5 */ /* 0x000fe20000000000 */
[----:B------:R-:W-:Y:S01]  /*15f00*/  IMAD.MOV.U32 R121, RZ, RZ, 0x40000040 ;  /* 0x40000040ff797424 */ /* 0x000fe200078e00ff */
[----:B------:R-:W-:-:S04]  /*15f10*/  R2UR UR6, R120 ;  /* 0x00000000780672ca */ /* 0x000fc800000e0000 */
[C---:B------:R-:W-:Y:S01]  /*15f20*/  R2UR UR7, R121.reuse ;  /* 0x00000000790772ca */ /* 0x040fe200000e0000 */
[----:B------:R-:W-:Y:S01]  /*15f30*/  IMAD.MOV.U32 R120, RZ, RZ, R123 ;  /* 0x000000ffff787224 */ /* 0x000fe200078e007b */
[----:B------:R-:W-:-:S04]  /*15f40*/  R2UR UR19, R121 ;  /* 0x00000000791372ca */ /* 0x000fc800000e0000 */
[----:B------:R-:W-:Y:S02]  /*15f50*/  R2UR UR18, R120 ;  /* 0x00000000781272ca */ /* 0x000fe400000e0000 */
[----:B------:R-:W-:Y:S02]  /*15f60*/  IADD3 R122, R4, 0x200, RZ ;  /* 0x00000200047a7810 */ /* 0x000fe40007ffe0ff */
[----:B------:R-:W-:Y:S02]  /*15f70*/  MOV R123, 0x40000040 ;  /* 0x40000040007b7802 */ /* 0x000fe40000000f00 */
[----:B------:R-:W-:Y:S02]  /*15f80*/  R2UR UR14, R122 ;  /* 0x000000007a0e72ca */ /* 0x000fe400000e0000 */
[----:B------:R-:W-:Y:S02]  /*15f90*/  R2UR UR15, R123 ;  /* 0x000000007b0f72ca */ /* 0x000fe400000e0000 */
[----:B--2---:R-:W-:Y:S01]  /*15fa0*/  R2UR UR42, R20 ;  /* 0x00000000142a72ca */ /* 0x004fe200000e0000 */
[----:B------:R-:W-:Y:S01]  /*15fb0*/  IMAD.MOV.U32 R20, RZ, RZ, R4 ;  /* 0x000000ffff147224 */ /* 0x000fe200078e0004 */
[----:B------:R-:W-:-:S02]  /*15fc0*/  R2UR UR43, R21 ;  /* 0x00000000152b72ca */ /* 0x000fc400000e0000 */
[----:B------:R-:W-:Y:S02]  /*15fd0*/  MOV R21, 0x40000040 ;  /* 0x4000004000157802 */ /* 0x000fe40000000f00 */
[----:B---3--:R-:W-:Y:S02]  /*15fe0*/  R2UR UR28, R124 ;  /* 0x000000007c1c72ca */ /* 0x008fe400000e0000 */
[----:B------:R-:W-:Y:S02]  /*15ff0*/  R2UR UR29, R125 ;  /* 0x000000007d1d72ca */ /* 0x000fe400000e0000 */
[----:B------:R-:W-:Y:S02]  /*16000*/  R2UR UR26, R20 ;  /* 0x00000000141a72ca */ /* 0x000fe400000e0000 */
[----:B------:R-:W-:-:S07]  /*16010*/  R2UR UR27, R21 ;  /* 0x00000000151b72ca */ /* 0x000fce00000e0000 */
[----:B------:R-:W-:Y:S02]  /*16020*/  UMOV UR24, UR28 ;  /* 0x0000001c00187c82 */ /* 0x000fe40008000000 */
[----:B------:R-:W-:-:S04]  /*16030*/  UMOV UR25, UR29 ;  /* 0x0000001d00197c82 */ /* 0x000fc80008000000 */
[----:B------:R-:W-:Y:S01]  /*16040*/  HGMMA.64x16x16.F32 R168, gdesc[UR24], RZ, !UPT, gsb0 ;  /* 0x0020000018a879f0 */ /* 0x000fe2000c0008ff */
[----:B------:R-:W-:Y:S01]  /*16050*/  UMOV UR4, UR28 ;  /* 0x0000001c00047c82 */ /* 0x000fe20008000000 */
[----:B------:R-:W-:Y:S01]  /*16060*/  UMOV UR5, UR29 ;  /* 0x0000001d00057c82 */ /* 0x000fe20008000000 */
[----:B------:R-:W-:Y:S02]  /*16070*/  WARPGROUP.DEPBAR.LE gsb0, 0x0 ;  /* 0x00008000000079c5 */ /* 0x000fe40000010000 */
[----:B------:R-:W-:-:S06]  /*16080*/  WARPGROUP.ARRIVE ;  /* 0x00000000000079c5 */ /* 0x000fcc0000000000 */
[----:B------:R-:W-:Y:S01]  /*16090*/  HGMMA.64x16x16.F32 R160, gdesc[UR4], RZ, !UPT, gsb0 ;  /* 0x0020000004a079f0 */ /* 0x000fe2000c0008ff */
[----:B------:R-:W-:Y:S01]  /*160a0*/  UMOV UR16, UR28 ;  /* 0x0000001c00107c82 */ /* 0x000fe20008000000 */
[----:B------:R-:W-:Y:S01]  /*160b0*/  UMOV UR17, UR29 ;  /* 0x0000001d00117c82 */ /* 0x000fe20008000000 */
[----:B------:R-:W-:Y:S01]  /*160c0*/  VIADD R20, R4, 0x180 ;  /* 0x0000018004147836 */ /* 0x000fe20000000000 */
[----:B------:R-:W-:Y:S02]  /*160d0*/  WARPGROUP.DEPBAR.LE gsb0, 0x0 ;  /* 0x00008000000079c5 */ /* 0x000fe40000010000 */
[----:B------:R-:W-:-:S06]  /*160e0*/  WARPGROUP.ARRIVE ;  /* 0x00000000000079c5 */ /* 0x000fcc0000000000 */
[----:B------:R-:W-:Y:S01]  /*160f0*/  HGMMA.64x16x16.F32 R152, gdesc[UR16], RZ, !UPT, gsb0 ;  /* 0x00200000109879f0 */ /* 0x000fe2000c0008ff */
[----:B------:R-:W-:Y:S02]  /*16100*/  R2UR UR22, R20 ;  /* 0x00000000141672ca */ /* 0x000fe400000e0000 */
[----:B------:R-:W-:Y:S01]  /*16110*/  R2UR UR23, R21 ;  /* 0x00000000151772ca */ /* 0x000fe200000e0000 */
[----:B------:R-:W-:Y:S01]  /*16120*/  UMOV UR20, UR28 ;  /* 0x0000001c00147c82 */ /* 0x000fe20008000000 */
[----:B------:R-:W-:Y:S01]  /*16130*/  UMOV UR21, UR29 ;  /* 0x0000001d00157c82 */ /* 0x000fe20008000000 */
[----:B------:R-:W-:Y:S02]  /*16140*/  WARPGROUP.DEPBAR.LE gsb0, 0x0 ;  /* 0x00008000000079c5 */ /* 0x000fe40000010000 */
[----:B------:R-:W-:-:S08]  /*16150*/  WARPGROUP.ARRIVE ;  /* 0x00000000000079c5 */ /* 0x000fd00000000000 */
        /* <DEDUP_REMOVED lines=11> */
[----:B------:R-:W-:Y:S02]  /*16210*/  VIADD R122, R4, 0x2 ;  /* 0x00000002047a7836 */ /* 0x000fe40000000000 */
[----:B------:R-:W-:Y:S02]  /*16220*/  IMAD.MOV.U32 R123, RZ, RZ, 0x40000040 ;  /* 0x40000040ff7b7424 */ /* 0x000fe400078e00ff */
[----:B------:R-:W-:Y:S01]  /*16230*/  IMAD.MOV.U32 R121, RZ, RZ, 0x40000040 ;  /* 0x40000040ff797424 */ /* 0x000fe200078e00ff */
[----:B------:R-:W-:-:S02]  /*16240*/  WARPGROUP.DEPBAR.LE gsb0, 0x0 ;  /* 0x00008000000079c5 */ /* 0x000fc40000010000 */
[----:B------:R-:W-:-:S06]  /*16250*/  WARPGROUP.ARRIVE ;  /* 0x00000000000079c5 */ /* 0x000fcc0000000000 */
[----:B------:R-:W-:Y:S01]  /*16260*/  HGMMA.64x16x16.F32 R128, gdesc[UR8], RZ, !UPT, gsb0 ;  /* 0x00200000088079f0 */ /* 0x000fe2000c0008ff */
[----:B------:R-:W-:Y:S01]  /*16270*/  VIADD R120, R4, 0x102 ;  /* 0x0000010204787836 */ /* 0x000fe20000000000 */
[----:B------:R-:W-:Y:S01]  /*16280*/  R2UR UR34, R122 ;  /* 0x000000007a2272ca */ /* 0x000fe200000e0000 */
[C---:B------:R-:W-:Y:S01]  /*16290*/  VIADD R20, R4.reuse, 0x300 ;  /* 0x0000030004147836 */ /* 0x040fe20000000000 */
[----:B------:R-:W-:Y:S01]  /*162a0*/  R2UR UR35, R123 ;  /* 0x000000007b2372ca */ /* 0x000fe200000e0000 */
[----:B------:R-:W-:Y:S01]  /*162b0*/  VIADD R122, R4, 0x182 ;  /* 0x00000182047a7836 */ /* 0x000fe20000000000 */
[----:B------:R-:W-:Y:S01]  /*162c0*/  R2UR UR31, R121 ;  /* 0x00000000791f72ca */ /* 0x000fe200000e0000 */
[----:B------:R-:W-:Y:S01]  /*162d0*/  IMAD.MOV.U32 R123, RZ, RZ, 0x40000040 ;  /* 0x40000040ff7b7424 */ /* 0x000fe200078e00ff */
[----:B------:R-:W-:Y:S01]  /*162e0*/  R2UR UR30, R120 ;  /* 0x00000000781e72ca */ /* 0x000fe200000e0000 */
[----:B------:R-:W-:Y:S01]  /*162f0*/  IMAD.MOV.U32 R121, RZ, RZ, 0x40000040 ;  /* 0x40000040ff797424 */ /* 0x000fe200078e00ff */
[----:B------:R-:W-:-:S02]  /*16300*/  IADD3 R120, R4, 0x202, RZ ;  /* 0x0000020204787810 */ /* 0x000fc40007ffe0ff */
[----:B------:R-:W-:Y:S02]  /*16310*/  R2UR UR58, R20 ;  /* 0x00000000143a72ca */ /* 0x000fe400000e0000 */
[----:B------:R-:W-:Y:S02]  /*16320*/  R2UR UR59, R21 ;  /* 0x00000000153b72ca */ /* 0x000fe400000e0000 */
[----:B------:R-:W-:Y:S02]  /*16330*/  R2UR UR26, R122 ;  /* 0x000000007a1a72ca */ /* 0x000fe400000e0000 */
[----:B------:R-:W-:Y:S02]  /*16340*/  R2UR UR27, R123 ;  /* 0x000000007b1b72ca */ /* 0x000fe400000e0000 */
[----:B------:R-:W-:Y:S01]  /*16350*/  R2UR UR22, R120 ;  /* 0x00000000781672ca */ /* 0x000fe200000e0000 */
[----:B------:R-:W-:Y:S01]  /*16360*/  VIADD R120, R4, 0x4 ;  /* 0x0000000404787836 */ /* 0x000fe20000000000 */
[----:B------:R-:W-:-:S02]  /*16370*/  R2UR UR23, R121 ;  /* 0x00000000791772ca */ /* 0x000fc400000e0000 */
[----:B------:R-:W-:Y:S02]  /*16380*/  IADD3 R122, R4, 0x302, RZ ;  /* 0x00000302047a7810 */ /* 0x000fe40007ffe0ff */
[----:B------:R-:W-:Y:S02]  /*16390*/  MOV R123, 0x40000040 ;  /* 0x40000040007b7802 */ /* 0x000fe40000000f00 */
[----:B------:R-:W-:Y:S02]  /*163a0*/  MOV R121, 0x40000040 ;  /* 0x4000004000797802 */ /* 0x000fe40000000f00 */
[----:B------:R-:W-:Y:S02]  /*163b0*/  R2UR UR46, R122 ;  /* 0x000000007a2e72ca */ /* 0x000fe400000e0000 */
[----:B------:R-:W-:Y:S02]  /*163c0*/  R2UR UR47, R123 ;  /* 0x000000007b2f72ca */ /* 0x000fe400000e0000 */
[----:B------:R-:W-:-:S02]  /*163d0*/  R2UR UR14, R120 ;  /* 0x00000000780e72ca */ /* 0x000fc400000e0000 */
[----:B------:R-:W-:Y:S01]  /*163e0*/  R2UR UR15, R121 ;  /* 0x00000000790f72ca */ /* 0x000fe200000e0000 */
[----:B------:R-:W-:Y:S01]  /*163f0*/  UMOV UR56, UR28 ;  /* 0x0000001c00387c82 */ /* 0x000fe20008000000 */
[----:B------:R-:W-:Y:S01]  /*16400*/  UMOV UR57, UR29 ;  /* 0x0000001d00397c82 */ /* 0x000fe20008000000 */
[----:B------:R-:W-:Y:S02]  /*16410*/  WARPGROUP.DEPBAR.LE gsb0, 0x0 ;  /* 0x00008000000079c5 */ /* 0x000fe40000010000 */
[----:B------:R-:W-:-:S06]  /*16420*/  WARPGROUP.ARRIVE ;  /* 0x00000000000079c5 */ /* 0x000fcc0000000000 */
[----:B------:R-:W-:Y:S01]  /*16430*/  HGMMA.64x16x16.F32 R120, gdesc[UR56], RZ, !UPT, gsb0 ;  /* 0x00200000387879f0 */ /* 0x000fe2000c0008ff */
[----:B------:R-:W-:Y:S01]  /*16440*/  UMOV UR32, UR42 ;  /* 0x0000002a00207c82 */ /* 0x000fe20008000000 */
[----:B------:R-:W-:Y:S01]  /*16450*/  UMOV UR33, UR43 ;  /* 0x0000002b00217c82 */ /* 0x000fe20008000000 */
[----:B------:R-:W-:Y:S01]  /*16460*/  IADD3 R20, R4, 0x82, RZ ;  /* 0x0000008204147810 */ /* 0x000fe20007ffe0ff */
[----:B------:R-:W-:Y:S02]  /*16470*/  WARPGROUP.DEPBAR.LE gsb0, 0x0 ;  /* 0x00008000000079c5 */ /* 0x000fe40000010000 */
[----:B------:R-:W-:-:S06]  /*16480*/  WARPGROUP.ARRIVE ;  /* 0x00000000000079c5 */ /* 0x000fcc0000000000 */
[----:B------:R-:W-:Y:S01]  /*16490*/  HGMMA.64x16x16.F32 R168, gdesc[UR32], R168, gsb0 ;  /* 0x0020000020a879f0 */ /* 0x000fe200080008a8 */
[----:B------:R-:W-:Y:S02]  /*164a0*/  MOV R21, 0x40000040 ;  /* 0x4000004000157802 */ /* 0x000fe40000000f00 */
[----:B------:R-:W-:Y:S02]  /*164b0*/  R2UR UR6, R20 ;  /* 0x00000000140672ca */ /* 0x000fe400000e0000 */
[----:B------:R-:W-:Y:S01]  /*164c0*/  R2UR UR7, R21 ;  /* 0x00000000150772ca */ /* 0x000fe200000e0000 */
[----:B------:R-:W-:Y:S01]  /*164d0*/  UMOV UR4, UR42 ;  /* 0x0000002a00047c82 */ /* 0x000fe20008000000 */
[----:B------:R-:W-:Y:S01]  /*164e0*/  UMOV UR5, UR43 ;  /* 0x0000002b00057c82 */ /* 0x000fe20008000000 */
[----:B------:R-:W-:Y:S02]  /*164f0*/  WARPGROUP.DEPBAR.LE gsb0, 0x0 ;  /* 0x00008000000079c5 */ /* 0x000fe40000010000 */
[----:B------:R-:W-:-:S08]  /*16500*/  WARPGROUP.ARRIVE ;  /* 0x00000000000079c5 */ /* 0x000fd00000000000 */
[----:B------:R-:W-:Y:S01]  /*16510*/  HGMMA.64x16x16.F32 R160, gdesc[UR4], R160, gsb0 ;  /* 0x0020000004a079f0 */ /* 0x000fe200080008a0 */
[----:B------:R2:W-:Y:S04]  /*16520*/  STL.64 [R1+0x60], R8 ;  /* 0x0000600801007387 */ /* 0x0005e80000100a00 */
[----:B--2---:R-:W2:Y:S01]  /*16530*/  LDL.64 R8, [R1+0x30] ;  /* 0x0000300001087983 */ /* 0x004ea20000100a00 */
        /* <DEDUP_REMOVED lines=12> */
[----:B------:R-:W-:Y:S01]  /*16600*/  VIADD R20, R4, 0x282 ;  /* 0x0000028204147836 */ /* 0x000fe20000000000 */
[----:B------:R-:W-:Y:S02]  /*16610*/  WARPGROUP.DEPBAR.LE gsb0, 0x0 ;  /* 0x00008000000079c5 */ /* 0x000fe40000010000 */
[----:B------:R-:W-:-:S06]  /*16620*/  WARPGROUP.ARRIVE ;  /* 0x00000000000079c5 */ /* 0x000fcc0000000000 */
[----:B------:R-:W-:Y:S01]  /*16630*/  HGMMA.64x16x16.F32 R136, gdesc[UR20], R136, gsb0 ;  /* 0x00200000148879f0 */ /* 0x000fe20008000888 */
[----:B------:R-:W-:Y:S01]  /*16640*/  IMAD.MOV.U32 R21, RZ, RZ, 0x40000040 ;  /* 0x40000040ff157424 */ /* 0x000fe200078e00ff */
[----:B------:R-:W-:-:S04]  /*16650*/  R2UR UR18, R20 ;  /* 0x00000000141272ca */ /* 0x000fc800000e0000 */
[----:B------:R-:W-:Y:S01]  /*16660*/  R2UR UR19, R21 ;  /* 0x00000000151372ca */ /* 0x000fe200000e0000 */
[----:B------:R-:W-:Y:S01]  /*16670*/  UMOV UR16, UR42 ;  /* 0x0000002a00107c82 */ /* 0x000fe20008000000 */
[----:B------:R-:W-:Y:S01]  /*16680*/  UMOV UR17, UR43 ;  /* 0x0000002b00117c82 */ /* 0x000fe20008000000 */
[----:B------:R-:W-:Y:S02]  /*16690*/  WARPGROUP.DEPBAR.LE gsb0, 0x0 ;  /* 0x00008000000079c5 */ /* 0x000fe40000010000 */
[----:B------:R-:W-:-:S08]  /*166a0*/  WARPGROUP.ARRIVE ;  /* 0x00000000000079c5 */ /* 0x000fd00000000000 */
[----:B------:R-:W-:Y:S01]  /*166b0*/  HGMMA.64x16x16.F32 R128, gdesc[UR16], R128, gsb0 ;  /* 0x00200000108079f0 */ /* 0x000fe20008000880 */
[----:B------:R-:W-:Y:S01]  /*166c0*/  MOV R7, UR45 ;  /* 0x0000002d00077c02 */ /* 0x000fe20008000f00 */
[----:B------:R-:W-:Y:S01]  /*166d0*/  UMOV UR45, UR43 ;  /* 0x0000002b002d7c82 */ /* 0x000fe20008000000 */
[----:B01----:R-:W-:Y:S01]  /*166e0*/  MOV R5, UR44 ;  /* 0x0000002c00057c02 */ /* 0x003fe20008000f00 */
[----:B------:R-:W-:Y:S01]  /*166f0*/  UMOV UR44, UR42 ;  /* 0x0000002a002c7c82 */ /* 0x000fe20008000000 */
[----:B------:R-:W-:Y:S02]  /*16700*/  WARPGROUP.DEPBAR.LE gsb0, 0x0 ;  /* 0x00008000000079c5 */ /* 0x000fe40000010000 */
[----:B------:R-:W-:-:S06]  /*16710*/  WARPGROUP.ARRIVE ;  /* 0x00000000000079c5 */ /* 0x000fcc0000000000 */
[----:B------:R-:W-:Y:S01]  /*16720*/  HGMMA.64x16x16.F32 R120, gdesc[UR44], R120, gsb0 ;  /* 0x002000002c7879f0 */ /* 0x000fe20008000878 */
[----:B--2---:R-:W-:Y:S02]  /*16730*/  R2UR UR38, R8 ;  /* 0x00000000082672ca */ /* 0x004fe400000e0000 */
[----:B------:R-:W-:Y:S01]  /*16740*/  R2UR UR39, R9 ;  /* 0x00000000092772ca */ /* 0x000fe200000e0000 */
[----:B------:R-:W-:Y:S01]  /*16750*/  VIADD R20, R4, 0x84 ;  /* 0x0000008404147836 */ /* 0x000fe20000000000 */
[----:B------:R-:W2:Y:S09]  /*16760*/  LDL.64 R8, [R1+0x28] ;  /* 0x0000280001087983 */ /* 0x000eb20000100a00 */
[----:B------:R-:W-:-:S02]  /*16770*/  UMOV UR12, UR38 ;  /* 0x00000026000c7c82 */ /* 0x000fc40008000000 */
[----:B------:R-:W-:Y:S01]  /*16780*/  UMOV UR13, UR39 ;  /* 0x00000027000d7c82 */ /* 0x000fe20008000000 */
        /* <DEDUP_REMOVED lines=11> */
[----:B------:R-:W-:Y:S01]  /*16840*/  VIADD R20, R4, 0x104 ;  /* 0x0000010404147836 */ /* 0x000fe20000000000 */
[----:B------:R-:W-:-:S04]  /*16850*/  MOV R21, 0x40000040 ;  /* 0x4000004000157802 */ /* 0x000fc80000000f00 */
[----:B------:R-:W-:Y:S02]  /*16860*/  R2UR UR58, R20 ;  /* 0x00000000143a72ca */ /* 0x000fe400000e0000 */
[----:B------:R-:W-:Y:S01]  /*16870*/  R2UR UR59, R21 ;  /* 0x00000000153b72ca */ /* 0x000fe200000e0000 */
[----:B------:R-:W-:Y:S01]  /*16880*/  UMOV UR56, UR38 ;  /* 0x0000002600387c82 */ /* 0x000fe20008000000 */
[----:B------:R-:W-:Y:S01]  /*16890*/  UMOV UR57, UR39 ;  /* 0x0000002700397c82 */ /* 0x000fe20008000000 */
[----:B------:R-:W-:Y:S02]  /*168a0*/  WARPGROUP.DEPBAR.LE gsb0, 0x0 ;  /* 0x00008000000079c5 */ /* 0x000fe40000010000 */
[----:B------:R-:W-:-:S08]  /*168b0*/  WARPGROUP.ARRIVE ;  /* 0x00000000000079c5 */ /* 0x000fd00000000000 */
[----:B------:R-:W-:Y:S01]  /*168c0*/  HGMMA.64x16x16.F32 R152, gdesc[UR56], R152, gsb0 ;  /* 0x00200000389879f0 */ /* 0x000fe20008000898 */
[----:B------:R-:W-:Y:S02]  /*168d0*/  VIADD R20, R4, 0x184 ;  /* 0x0000018404147836 */ /* 0x000fe40000000000 */
[----:B------:R-:W-:-:S03]  /*168e0*/  IMAD.MOV.U32 R21, RZ, RZ, 0x40000040 ;  /* 0x40000040ff157424 */ /* 0x000fc600078e00ff */
[----:B------:R-:W-:Y:S02]  /*168f0*/  R2UR UR34, R20 ;  /* 0x00000000142272ca */ /* 0x000fe400000e0000 */
[----:B------:R-:W-:Y:S01]  /*16900*/  R2UR UR35, R21 ;  /* 0x00000000152372ca */ /* 0x000fe200000e0000 */
[----:B------:R-:W-:Y:S01]  /*16910*/  UMOV UR32, UR38 ;  /* 0x0000002600207c82 */ /* 0x000fe20008000000 */
[----:B------:R-:W-:Y:S01]  /*16920*/  UMOV UR33, UR39 ;  /* 0x0000002700217c82 */ /* 0x000fe20008000000 */
[----:B------:R-:W-:Y:S02]  /*16930*/  WARPGROUP.DEPBAR.LE gsb0, 0x0 ;  /* 0x00008000000079c5 */ /* 0x000fe40000010000 */
[----:B------:R-:W-:-:S08]  /*16940*/  WARPGROUP.ARRIVE ;  /* 0x00000000000079c5 */ /* 0x000fd00000000000 */
[----:B------:R-:W-:Y:S01]  /*16950*/  HGMMA.64x16x16.F32 R144, gdesc[UR32], R144, gsb0 ;  /* 0x00200000209079f0 */ /* 0x000fe20008000890 */
[----:B------:R-:W-:Y:S01]  /*16960*/  IMAD.MOV.U32 R21, RZ, RZ, 0x40000040 ;  /* 0x40000040ff157424 */ /* 0x000fe200078e00ff */
[----:B------:R-:W-:-:S04]  /*16970*/  IADD3 R20, R4, 0x204, RZ ;  /* 0x0000020404147810 */ /* 0x000fc80007ffe0ff */
[----:B------:R-:W-:Y:S02]  /*16980*/  R2UR UR6, R20 ;  /* 0x00000000140672ca */ /* 0x000fe400000e0000 */
        /* <DEDUP_REMOVED lines=25> */
[----:B------:R-:W-:Y:S02]  /*16b20*/  IADD3 R20, R4, 0x6, RZ ;  /* 0x0000000604147810 */ /* 0x000fe40007ffe0ff */
[----:B--2---:R-:W-:Y:S02]  /*16b30*/  R2UR UR42, R8 ;  /* 0x00000000082a72ca */ /* 0x004fe400000e0000 */
[----:B------:R-:W-:Y:S02]  /*16b40*/  R2UR UR43, R9 ;  /* 0x00000000092b72ca */ /* 0x000fe400000e0000 */
[----:B------:R-:W-:Y:S01]  /*16b50*/  R2UR UR22, R20 ;  /* 0x00000000141672ca */ /* 0x000fe200000e0000 */
[----:B------:R-:W2:Y:S01]  /*16b60*/  LDL.64 R8, [R1+0x20] ;  /* 0x0000200001087983 */ /* 0x000ea20000100a00 */
[----:B------:R-:W-:-:S07]  /*16b70*/  R2UR UR23, R21 ;  /* 0x00000000151772ca */ /* 0x000fce00000e0000 */
[----:B------:R-:W-:Y:S02]  /*16b80*/  UMOV UR20, UR42 ;  /* 0x0000002a00147c82 */ /* 0x000fe40008000000 */
[----:B------:R-:W-:Y:S01]  /*16b90*/  UMOV UR21, UR43 ;  /* 0x0000002b00157c82 */ /* 0x000fe20008000000 */
[----:B------:R-:W-:Y:S02]  /*16ba0*/  WARPGROUP.DEPBAR.LE gsb0, 0x0 ;  /* 0x00008000000079c5 */ /* 0x000fe40000010000 */
[----:B------:R-:W-:-:S06]  /*16bb0*/  WARPGROUP.ARRIVE ;  /* 0x00000000000079c5 */ /* 0x000fcc0000000000 */
        /* <DEDUP_REMOVED lines=56> */
[----:B------:R-:W-:Y:S02]  /*16f40*/  MOV R21, 0x40000040 ;  /* 0x4000004000157802 */ /* 0x000fe40000000f00 */
        /* <DEDUP_REMOVED lines=51> */
[----:B------:R-:W-:-:S09]  /*17280*/  UMOV UR17, UR39 ;  /* 0x0000002700117c82 */ /* 0x000fd20008000000 */
        /* <DEDUP_REMOVED lines=15> */
[----:B------:R-:W-:Y:S01]  /*17380*/  IMAD.MOV.U32 R21, RZ, RZ, 0x40000040 ;  /* 0x40000040ff157424 */ /* 0x000fe200078e00ff */
        /* <DEDUP_REMOVED lines=69> */
[----:B------:R-:W-:Y:S01]  /*177e0*/  UMOV UR28, UR52 ;  /* 0x00000034001c7c82 */ /* 0x000fe20008000000 */
[----:B------:R-:W-:Y:S01]  /*177f0*/  R2UR UR23, R21 ;  /* 0x00000000151772ca */ /* 0x000fe200000e0000 */
[----:B------:R-:W-:Y:S01]  /*17800*/  UMOV UR29, UR53 ;  /* 0x00000035001d7c82 */ /* 0x000fe20008000000 */
[----:B------:R-:W-:Y:S01]  /*17810*/  UMOV UR24, UR52 ;  /* 0x0000003400187c82 */ /* 0x000fe20008000000 */
[----:B------:R-:W-:Y:S01]  /*17820*/  UMOV UR25, UR53 ;  /* 0x0000003500197c82 */ /* 0x000fe20008000000 */
[----:B------:R-:W-:Y:S01]  /*17830*/  R2UR UR45, R7 ;  /* 0x00000000072d72ca */ /* 0x000fe200000e0000 */
[----:B------:R0:W5:Y:S02]  /*17840*/  LDL.LU.64 R8, [R1+0x60] ;  /* 0x0000600001087983 */ /* 0x0001640000300a00 */
[----:B------:R-:W-:-:S02]  /*17850*/  UMOV UR20, UR38 ;  /* 0x0000002600147c82 */ /* 0x000fc40008000000 */
        /* <DEDUP_REMOVED lines=62> */
[----:B------:R-:W-:Y:S02]  /*17c40*/  WARPGROUP.DEPBAR.LE gsb0, 0x0 ;  /* 0x00008000000079c5 */ /* 0x000fe40000010000 */
[----:B------:R-:W-:-:S10]  /*17c50*/  WARPGROUP.ARRIVE ;  /* 0x00000000000079c5 */ /* 0x000fd40000000000 */
[----:B------:R-:W-:Y:S01]  /*17c60*/  HGMMA.64x16x16.F32 R168, gdesc[UR52], R168, gsb0 ;  /* 0x0020000034a879f0 */ /* 0x000fe200080008a8 */
[----:B------:R-:W-:Y:S02]  /*17c70*/  VIADD R20, R4, 0x406 ;  /* 0x0000040604147836 */ /* 0x000fe40000000000 */
[----:B------:R-:W-:-:S03]  /*17c80*/  IMAD.MOV.U32 R21, RZ, RZ, 0x40000040 ;  /* 0x40000040ff157424 */ /* 0x000fc600078e00ff */
[----:B------:R-:W-:Y:S02]  /*17c90*/  R2UR UR30, R20 ;  /* 0x00000000141e72ca */ /* 0x000fe400000e0000 */
[----:B------:R-:W-:Y:S01]  /*17ca0*/  R2UR UR31, R21 ;  /* 0x00000000151f72ca */ /* 0x000fe200000e0000 */
[----:B------:R-:W-:Y:S02]  /*17cb0*/  WARPGROUP.DEPBAR.LE gsb0, 0x0 ;  /* 0x00008000000079c5 */ /* 0x000fe40000010000 */
[----:B------:R-:W-:-:S10]  /*17cc0*/  WARPGROUP.ARRIVE ;  /* 0x00000000000079c5 */ /* 0x000fd40000000000 */
[----:B------:R-:W-:Y:S01]  /*17cd0*/  HGMMA.64x16x16.F32 R160, gdesc[UR28], R160, gsb0 ;  /* 0x002000001ca079f0 */ /* 0x000fe200080008a0 */
[----:B------:R-:W-:Y:S01]  /*17ce0*/  IMAD.MOV.U32 R21, RZ, RZ, 0x40000040 ;  /* 0x40000040ff157424 */ /* 0x000fe200078e00ff */
[----:B------:R-:W-:-:S04]  /*17cf0*/  IADD3 R20, R4, 0x486, RZ ;  /* 0x0000048604147810 */ /* 0x000fc80007ffe0ff */
[----:B------:R-:W-:Y:S02]  /*17d00*/  R2UR UR26, R20 ;  /* 0x00000000141a72ca */ /* 0x000fe400000e0000 */
[----:B------:R-:W-:Y:S01]  /*17d10*/  R2UR UR27, R21 ;  /* 0x00000000151b72ca */ /* 0x000fe200000e0000 */
[----:B------:R-:W-:Y:S02]  /*17d20*/  WARPGROUP.DEPBAR.LE gsb0, 0x0 ;  /* 0x00008000000079c5 */ /* 0x000fe40000010000 */
[----:B------:R-:W-:-:S10]  /*17d30*/  WARPGROUP.ARRIVE ;  /* 0x00000000000079c5 */ /* 0x000fd40000000000 */
        /* <DEDUP_REMOVED lines=100> */
[----:B------:R-:W-:Y:S02]  /*18380*/  R2UR UR44, R5 ;  /* 0x00000000052c72ca */ /* 0x000fe400000e0000 */
[----:B------:R-:W-:Y:S02]  /*18390*/  R2UR UR18, R20 ;  /* 0x00000000141272ca */ /* 0x000fe400000e0000 */
[----:B------:R-:W-:Y:S01]  /*183a0*/  R2UR UR19, R21 ;  /* 0x00000000151372ca */ /* 0x000fe200000e0000 */
[----:B------:R-:W-:-:S08]  /*183b0*/  UMOV UR17, UR45 ;  /* 0x0000002d00117c82 */ /* 0x000fd00008000000 */
        /* <DEDUP_REMOVED lines=226> */
[----:B------:R-:W-:Y:S01]  /*191e0*/  FMUL.FTZ R26, R26, R0 ;  /* 0x000000001a1a7220 */ /* 0x000fe20000410000 */
[----:B------:R-:W-:-:S02]  /*191f0*/  WARPGROUP.DEPBAR.LE gsb0, 0x0 ;  /* 0x00008000000079c5 */ /* 0x000fc40000010000 */
        /* <DEDUP_REMOVED lines=47> */
[----:B0-----:R-:W-:Y:S06]  /*194f0*/  @!P0 BRA `(.L_x_629) ;  /* 0x0000000000048947 */ /* 0x001fec0003800000 */
[----:B------:R-:W-:Y:S01]  /*19500*/  BPT.TRAP 0x1 ;  /* 0x000000040000795c */ /* 0x000fe20000300000 */
.L_x_629:
[----:B------:R-:W-:Y:S01]  /*19510*/  SHF.L.U32 R0, R12, 0x1f, RZ ;  /* 0x0000001f0c007819 */ /* 0x000fe200000006ff */
[----:B------:R-:W-:-:S04]  /*19520*/  IMAD R20, R13, 0x8, R2 ;  /* 0x000000080d147824 */ /* 0x000fc800078e0202 */
[----:B------:R0:W1:Y:S01]  /*19530*/  SYNCS.PHASECHK.TRANS64.TRYWAIT P2, [R20+URZ+0x36850], R0 ;  /* 0x03685000140075a7 */ /* 0x000062000804017f */
[----:B------:R-:W-:Y:S05]  /*19540*/  @!P0 BRA `(.L_x_630) ;  /* 0x0000000000048947 */ /* 0x000fea0003800000 */
[----:B------:R-:W-:Y:S01]  /*19550*/  BPT.TRAP 0x1 ;  /* 0x000000040000795c */ /* 0x000fe20000300000 */
.L_x_630:
[----:B------:R-:W-:Y:S04]  /*19560*/  BSSY B1, `(.L_x_631) ;  /* 0x0000004000017945 */ /* 0x000fe80003800000 */
[----:B-1----:R-:W-:Y:S05]  /*19570*/  @P2 BRA `(.L_x_632) ;  /* 0x0000000000082947 */ /* 0x002fea0003800000 */
[----:B------:R-:W1:Y:S02]  /*19580*/  SYNCS.PHASECHK.TRANS64.TRYWAIT P2, [R20+URZ+0x36850], R0 ;  /* 0x03685000140075a7 */ /* 0x000e64000804017f */
[----:B-1----:R-:W-:Y:S05]  /*19590*/  @!P2 BRA `(.L_x_633) ;  /* 0x000000b400e0a947 */ /* 0x002fea0003800000 */
.L_x_632:
[----:B------:R-:W-:Y:S05]  /*195a0*/  BSYNC B1 ;  /* 0x0000000000017941 */ /* 0x000fea0003800000 */
.L_x_631:
[----:B01----:R-:W-:Y:S01]  /*195b0*/  IADD3 R0, R2, 0x400, RZ ;  /* 0x0000040002007810 */ /* 0x003fe20007ffe0ff */
[----:B------:R-:W-:Y:S01]  /*195c0*/  WARPGROUP.ARRIVE ;  /* 0x00000000000079c5 */ /* 0x000fe20000000000 */
[----:B------:R-:W-:Y:S01]  /*195d0*/  IMAD.MOV.U32 R5, RZ, RZ, 0x40000040 ;  /* 0x40000040ff057424 */ /* 0x000fe200078e00ff */
[----:B------:R-:W-:Y:S01]  /*195e0*/  ULDC UR5, c[0x0][0x9d8] ;  /* 0x0002760000057ab9 */ /* 0x000fe20000000800 */
[----:B------:R-:W-:Y:S01]  /*195f0*/  SHF.R.U32.HI R0, RZ, 0x4, R0 ;  /* 0x00000004ff007819 */ /* 0x000fe20000011600 */
[----:B------:R-:W-:Y:S01]  /*19600*/  FMUL.FTZ R7, R169, UR5 ;  /* 0x00000005a9077c20 */ /* 0x000fe20008410000 */
[----:B------:R-:W-:Y:S01]  /*19610*/  FMUL.FTZ R161, R161, UR5 ;  /* 0x00000005a1a17c20 */ /* 0x000fe20008410000 */
[----:B------:R-:W-:Y:S01]  /*19620*/  FMUL.FTZ R164, R164, UR5 ;  /* 0x00000005a4a47c20 */ /* 0x000fe20008410000 */
[----:B------:R-:W-:Y:S01]  /*19630*/  LOP3.LUT R0, R0, 0x3fff, RZ, 0xc0, !PT ;  /* 0x00003fff00007812 */ /* 0x000fe200078ec0ff */
[----:B------:R-:W-:Y:S01]  /*19640*/  FMUL.FTZ R165, R165, UR5 ;  /* 0x00000005a5a57c20 */ /* 0x000fe20008410000 */
[----:B------:R-:W-:Y:S01]  /*19650*/  FMUL.FTZ R153, R153, UR5 ;  /* 0x0000000599997c20 */ /* 0x000fe20008410000 */
[----:B------:R-:W-:Y:S01]  /*19660*/  MUFU.TANH R7, R7 ;  /* 0x0000000700077308 */ /* 0x000fe20000002400 */
[----:B------:R-:W-:Y:S01]  /*19670*/  LOP3.LUT R0, R0, 0x3800000, RZ, 0xfc, !PT ;  /* 0x0380000000007812 */ /* 0x000fe200078efcff */
[----:B------:R-:W-:Y:S01]  /*19680*/  FMUL.FTZ R156, R156, UR5 ;  /* 0x000000059c9c7c20 */ /* 0x000fe20008410000 */
[----:B------:R-:W-:Y:S01]  /*19690*/  FMUL.FTZ R157, R157, UR5 ;  /* 0x000000059d9d7c20 */ /* 0x000fe20008410000 */
[----:B------:R-:W-:Y:S01]  /*196a0*/  FMUL.FTZ R136, R136, UR5 ;  /* 0x0000000588887c20 */ /* 0x000fe20008410000 */
[----:B------:R-:W-:Y:S01]  /*196b0*/  FMUL.FTZ R137, R137, UR5 ;  /* 0x0000000589897c20 */ /* 0x000fe20008410000 */
[----:B------:R-:W-:-:S02]  /*196c0*/  IMAD R12, R13, 0xa80, R0 ;  /* 0x00000a800d0c7824 */ /* 0x000fc400078e0200 */
[----:B------:R-:W-:Y:S01]  /*196d0*/  FMUL.FTZ R0, R168, UR5 ;  /* 0x00000005a8007c20 */ /* 0x000fe20008410000 */
[----:B------:R-:W-:Y:S02]  /*196e0*/  IMAD.MOV.U32 R13, RZ, RZ, 0x40000040 ;  /* 0x40000040ff0d7424 */ /* 0x000fe400078e00ff */
[----:B------:R-:W-:Y:S01]  /*196f0*/  FMUL.FTZ R168, R172, UR5 ;  /* 0x00000005aca87c20 */ /* 0x000fe20008410000 */
[----:B------:R-:W-:Y:S01]  /*19700*/  FMUL.FTZ R172, R160, UR5 ;  /* 0x00000005a0ac7c20 */ /* 0x000fe20008410000 */
[----:B------:R-:W-:Y:S01]  /*19710*/  R2UR UR6, R12 ;  /* 0x000000000c0672ca */ /* 0x000fe200000e0000 */
[----:B------:R-:W-:Y:S01]  /*19720*/  MUFU.TANH R161, R161 ;  /* 0x000000a100a17308 */ /* 0x000fe20000002400 */
[----:B------:R-:W-:Y:S01]  /*19730*/  R2UR UR7, R13 ;  /* 0x000000000d0772ca */ /* 0x000fe200000e0000 */
[----:B------:R-:W-:Y:S01]  /*19740*/  FMUL.FTZ R13, R170, UR5 ;  /* 0x00000005aa0d7c20 */ /* 0x000fe20008410000 */
[----:B------:R-:W-:Y:S01]  /*19750*/  IADD3 R4, R12, 0x80, RZ ;  /* 0x000000800c047810 */ /* 0x000fe20007ffe0ff */
[----:B------:R-:W-:Y:S01]  /*19760*/  FMUL.FTZ R170, R173, UR5 ;  /* 0x00000005adaa7c20 */ /* 0x000fe20008410000 */
[----:B------:R-:W-:Y:S01]  /*19770*/  FMUL.FTZ R160, R162, UR5 ;  /* 0x00000005a2a07c20 */ /* 0x000fe20008410000 */
[----:B------:R-:W-:Y:S01]  /*19780*/  FMUL.FTZ R162, R163, UR5 ;  /* 0x00000005a3a27c20 */ /* 0x000fe20008410000 */
[----:B------:R-:W-:Y:S01]  /*19790*/  FMUL.FTZ R163, R166, UR5 ;  /* 0x00000005a6a37c20 */ /* 0x000fe20008410000 */
[----:B------:R-:W0:Y:S01]  /*197a0*/  MUFU.TANH R0, R0 ;  /* 0x0000000000007308 */ /* 0x000e220000002400 */
[----:B------:R-:W-:Y:S01]  /*197b0*/  FMUL.FTZ R166, R167, UR5 ;  /* 0x00000005a7a67c20 */ /* 0x000fe20008410000 */
[----:B------:R-:W-:Y:S01]  /*197c0*/  FMUL.FTZ R167, R152, UR5 ;  /* 0x0000000598a77c20 */ /* 0x000fe20008410000 */
[----:B------:R-:W-:Y:S01]  /*197d0*/  FMUL.FTZ R152, R154, UR5 ;  /* 0x000000059a987c20 */ /* 0x000fe20008410000 */
[----:B------:R-:W-:Y:S01]  /*197e0*/  FMUL.FTZ R154, R155, UR5 ;  /* 0x000000059b9a7c20 */ /* 0x000fe20008410000 */
[----:B------:R-:W-:Y:S01]  /*197f0*/  FMUL.FTZ R155, R158, UR5 ;  /* 0x000000059e9b7c20 */ /* 0x000fe20008410000 */
[----:B------:R-:W-:Y:S01]  /*19800*/  HGMMA.64x192x16.F32 R24, R200, gdesc[UR4].tnspB, R24, gsb0 ;  /* 0x42e00004c8187df0 */ /* 0x000fe20008000818 */
[----:B------:R-:W-:Y:S01]  /*19810*/  R2UR UR6, R4 ;  /* 0x00000000040672ca */ /* 0x000fe200000e0000 */
[----:B------:R-:W1:Y:S01]  /*19820*/  MUFU.TANH R168, R168 ;  /* 0x000000a800a87308 */ /* 0x000e620000002400 */
[----:B------:R-:W-:Y:S01]  /*19830*/  R2UR UR7, R5 ;  /* 0x00000000050772ca */ /* 0x000fe200000e0000 */
[----:B------:R-:W-:Y:S01]  /*19840*/  IMAD.MOV.U32 R5, RZ, RZ, 0x40000040 ;  /* 0x40000040ff057424 */ /* 0x000fe200078e00ff */
[----:B------:R-:W-:Y:S01]  /*19850*/  IADD3 R4, R12, 0x100, RZ ;  /* 0x000001000c047810 */ /* 0x000fe20007ffe0ff */
[----:B------:R-:W-:Y:S01]  /*19860*/  FMUL.FTZ R158, R159, UR5 ;  /* 0x000000059f9e7c20 */ /* 0x000fe20008410000 */
[----:B------:R-:W-:Y:S01]  /*19870*/  FMUL.FTZ R159, R144, UR5 ;  /* 0x00000005909f7c20 */ /* 0x000fe20008410000 */
[----:B------:R-:W-:Y:S01]  /*19880*/  FMUL.FTZ R173, R145, UR5 ;  /* 0x0000000591ad7c20 */ /* 0x000fe20008410000 */
[----:B------:R-:W-:Y:S01]  /*19890*/  FMUL.FTZ R145, R147, UR5 ;  /* 0x0000000593917c20 */ /* 0x000fe20008410000 */
[----:B------:R-:W2:Y:S01]  /*198a0*/  MUFU.TANH R170, R170 ;  /* 0x000000aa00aa7308 */ /* 0x000ea20000002400 */
[----:B0-----:R-:W-:Y:S01]  /*198b0*/  FMNMX.FTZ R3, R0, R11, !PT ;  /* 0x0000000b00037209 */ /* 0x001fe20007810000 */
[----:B------:R-:W-:Y:S01]  /*198c0*/  FMUL.FTZ R147, R148, UR5 ;  /* 0x0000000594937c20 */ /* 0x000fe20008410000 */
[----:B------:R-:W-:Y:S01]  /*198d0*/  FMUL.FTZ R148, R149, UR5 ;  /* 0x0000000595947c20 */ /* 0x000fe20008410000 */
[----:B------:R-:W-:Y:S01]  /*198e0*/  FMUL.FTZ R140, R140, UR5 ;  /* 0x000000058c8c7c20 */ /* 0x000fe20008410000 */
[----:B------:R-:W-:Y:S01]  /*198f0*/  FMNMX.FTZ R3, R7, R3, !PT ;  /* 0x0000000307037209 */ /* 0x000fe20007810000 */
[----:B------:R-:W-:Y:S01]  /*19900*/  FMUL.FTZ R141, R141, UR5 ;  /* 0x000000058d8d7c20 */ /* 0x000fe20008410000 */
[----:B------:R-:W-:Y:S01]  /*19910*/  FMUL.FTZ R128, R128, UR5 ;  /* 0x0000000580807c20 */ /* 0x000fe20008410000 */
[----:B------:R-:W0:Y:S01]  /*19920*/  MUFU.TANH R172, R172 ;  /* 0x000000ac00ac7308 */ /* 0x000e220000002400 */
        /* <DEDUP_REMOVED lines=8> */
[----:B--2---:R-:W-:Y:S01]  /*199b0*/  FMNMX.FTZ R3, R170, R3, !PT ;  /* 0x00000003aa037209 */ /* 0x004fe20007810000 */
[----:B------:R-:W-:Y:S01]  /*199c0*/  FMUL.FTZ R150, R121, UR5 ;  /* 0x0000000579967c20 */ /* 0x000fe20008410000 */
[----:B------:R-:W-:Y:S01]  /*199d0*/  VIADD R120, R12, 0x200 ;  /* 0x000002000c787836 */ /* 0x000fe20000000000 */
[----:B------:R-:W-:Y:S01]  /*199e0*/  MOV R121, 0x40000040 ;  /* 0x4000004000797802 */ /* 0x000fe20000000f00 */
[----:B------:R-:W-:Y:S01]  /*199f0*/  FMUL.FTZ R124, R124, UR5 ;  /* 0x000000057c7c7c20 */ /* 0x000fe20008410000 */
[----:B------:R-:W-:Y:S01]  /*19a00*/  FMUL.FTZ R125, R125, UR5 ;  /* 0x000000057d7d7c20 */ /* 0x000fe20008410000 */
[----:B------:R-:W-:Y:S01]  /*19a10*/  FMUL.FTZ R21, R171, UR5 ;  /* 0x00000005ab157c20 */ /* 0x000fe20008410000 */
[----:B------:R-:W2:Y:S01]  /*19a20*/  MUFU.TANH R165, R165 ;  /* 0x000000a500a57308 */ /* 0x000ea20000002400 */
[----:B0-----:R-:W-:Y:S01]  /*19a30*/  FMNMX.FTZ R3, R172, R3, !PT ;  /* 0x00000003ac037209 */ /* 0x001fe20007810000 */
[----:B------:R-:W-:Y:S01]  /*19a40*/  FMUL.FTZ R169, R174, UR5 ;  /* 0x00000005aea97c20 */ /* 0x000fe20008410000 */
[----:B------:R-:W-:Y:S01]  /*19a50*/  ULDC UR4, c[0x0][0x988] ;  /* 0x0002620000047ab9 */ /* 0x000fe20000000800 */
        /* <DEDUP_REMOVED lines=15> */
[----:B------:R-:W-:Y:S01]  /*19b50*/  FMUL.FTZ R122, R122, UR5 ;  /* 0x000000057a7a7c20 */ /* 0x000fe20008410000 */
[----:B------:R-:W-:Y:S01]  /*19b60*/  FMUL.FTZ R123, R123, UR5 ;  /* 0x000000057b7b7c20 */ /* 0x000fe20008410000 */
[----:B------:R-:W-:Y:S01]  /*19b70*/  FMUL.FTZ R126, R126, UR5 ;  /* 0x000000057e7e7c20 */ /* 0x000fe20008410000 */
[----:B------:R-:W-:Y:S01]  /*19b80*/  FMUL.FTZ R127, R127, UR5 ;  /* 0x000000057f7f7c20 */ /* 0x000fe20008410000 */
[----:B------:R-:W-:Y:S01]  /*19b90*/  @!P1 VIADD R14, R14, 0x36840 ;  /* 0x000368400e0e9836 */ /* 0x000fe20000000000 */
[----:B------:R-:W2:Y:S01]  /*19ba0*/  MUFU.TANH R156, R156 ;  /* 0x0000009c009c7308 */ /* 0x000ea20000002400 */
[----:B0-----:R-:W-:-:S02]  /*19bb0*/  FMNMX.FTZ R3, R167, R3, !PT ;  /* 0x00000003a7037209 */ /* 0x001fc40007810000 */
[----:B------:R-:W-:Y:S02]  /*19bc0*/  @!P1 IADD3 R20, R20, 0x36860, RZ ;  /* 0x0003686014149810 */ /* 0x000fe40007ffe0ff */
[----:B------:R-:W-:Y:S02]  /*19bd0*/  @!P1 PRMT R14, RZ, 0x654, R14 ;  /* 0x00000654ff0e9816 */ /* 0x000fe4000000000e */
[----:B------:R-:W-:Y:S01]  /*19be0*/  @!P1 PRMT R20, RZ, 0x654, R20 ;  /* 0x00000654ff149816 */ /* 0x000fe20000000014 */
[----:B------:R-:W0:Y:S01]  /*19bf0*/  MUFU.TANH R157, R157 ;  /* 0x0000009d009d7308 */ /* 0x000e220000002400 */
[----:B-1----:R-:W-:Y:S02]  /*19c00*/  FMNMX.FTZ R3, R153, R3, !PT ;  /* 0x0000000399037209 */ /* 0x002fe40007810000 */
[C---:B-----5:R-:W-:Y:S01]  /*19c10*/  ISETP.GT.AND P2, PT, R9.reuse, RZ, PT ;  /* 0x000000ff0900720c */ /* 0x060fe20003f44270 */
[----:B------:R-:W-:-:S04]  /*19c20*/  VIADD R9, R9, 0xffffffff ;  /* 0xffffffff09097836 */ /* 0x000fc80000000000 */
[----:B------:R-:W1:Y:S01]  /*19c30*/  MUFU.TANH R159, R159 ;  /* 0x0000009f009f7308 */ /* 0x000e620000002400 */
[----:B--2---:R-:W-:-:S07]  /*19c40*/  FMNMX.FTZ R3, R156, R3, !PT ;  /* 0x000000039c037209 */ /* 0x004fce0007810000 */
[----:B------:R-:W2:Y:S01]  /*19c50*/  MUFU.TANH R173, R173 ;  /* 0x000000ad00ad7308 */ /* 0x000ea20000002400 */
[----:B0-----:R-:W-:-:S07]  /*19c60*/  FMNMX.FTZ R3, R157, R3, !PT ;  /* 0x000000039d037209 */ /* 0x001fce0007810000 */
[----:B------:R-:W0:Y:S01]  /*19c70*/  MUFU.TANH R147, R147 ;  /* 0x0000009300937308 */ /* 0x000e220000002400 */
[----:B-1----:R-:W-:-:S07]  /*19c80*/  FMNMX.FTZ R3, R159, R3, !PT ;  /* 0x000000039f037209 */ /* 0x002fce0007810000 */
        /* <DEDUP_REMOVED lines=27> */
[----:B0-----:R-:W-:Y:S01]  /*19e40*/  FMNMX.FTZ R3, R124, R3, !PT ;  /* 0x000000037c037209 */ /* 0x001fe20007810000 */
[----:B------:R-:W-:Y:S02]  /*19e50*/  WARPGROUP.DEPBAR.LE gsb0, 0x0 ;  /* 0x00008000000079c5 */ /* 0x000fe40000010000 */
[----:B------:R-:W-:-:S04]  /*19e60*/  WARPGROUP.ARRIVE ;  /* 0x00000000000079c5 */ /* 0x000fc80000000000 */
[----:B------:R-:W0:Y:S02]  /*19e70*/  MUFU.TANH R21, R21 ;  /* 0x0000001500157308 */ /* 0x000e240000002400 */
[----:B------:R-:W-:Y:S01]  /*19e80*/  HGMMA.64x192x16.F32 R24, R196, gdesc[UR4].tnspB, R24, gsb0 ;  /* 0x42e00004c4187df0 */ /* 0x000fe20008000818 */
[----:B------:R-:W-:Y:S02]  /*19e90*/  R2UR UR6, R4 ;  /* 0x00000000040672ca */ /* 0x000fe400000e0000 */
[----:B------:R-:W-:Y:S01]  /*19ea0*/  R2UR UR7, R5 ;  /* 0x00000000050772ca */ /* 0x000fe200000e0000 */
[----:B------:R-:W-:Y:S01]  /*19eb0*/  IMAD.MOV.U32 R5, RZ, RZ, 0x40000040 ;  /* 0x40000040ff057424 */ /* 0x000fe200078e00ff */
[----:B------:R-:W-:Y:S01]  /*19ec0*/  IADD3 R4, R12, 0x180, RZ ;  /* 0x000001800c047810 */ /* 0x000fe20007ffe0ff */
[----:B------:R-:W3:Y:S08]  /*19ed0*/  MUFU.TANH R169, R169 ;  /* 0x000000a900a97308 */ /* 0x000ef00000002400 */
[----:B------:R-:W4:Y:S08]  /*19ee0*/  MUFU.TANH R171, R171 ;  /* 0x000000ab00ab7308 */ /* 0x000f300000002400 */
[----:B------:R-:W4:Y:S08]  /*19ef0*/  MUFU.TANH R160, R160 ;  /* 0x000000a000a07308 */ /* 0x000f300000002400 */
[----:B------:R-:W4:Y:S08]  /*19f00*/  MUFU.TANH R162, R162 ;  /* 0x000000a200a27308 */ /* 0x000f300000002400 */
[----:B------:R-:W4:Y:S08]  /*19f10*/  MUFU.TANH R163, R163 ;  /* 0x000000a300a37308 */ /* 0x000f300000002400 */
[----:B------:R-:W4:Y:S08]  /*19f20*/  MUFU.TANH R166, R166 ;  /* 0x000000a600a67308 */ /* 0x000f300000002400 */
        /* <DEDUP_REMOVED lines=20> */
[----:B------:R-:W-:-:S05]  /*1a070*/  WARPGROUP.ARRIVE ;  /* 0x00000000000079c5 */ /* 0x000fca0000000000 */
[----:B------:R-:W-:Y:S01]  /*1a080*/  MUFU.TANH R127, R127 ;  /* 0x0000007f007f7308 */ /* 0x000fe20000002400 */
[----:B------:R-:W-:Y:S01]  /*1a090*/  HGMMA.64x192x16.F32 R24, R192, gdesc[UR4].tnspB, R24, gsb0 ;  /* 0x42e00004c0187df0 */ /* 0x000fe20008000818 */
[----:B------:R-:W-:Y:S02]  /*1a0a0*/  R2UR UR6, R4 ;  /* 0x00000000040672ca */ /* 0x000fe400000e0000 */
[----:B------:R-:W-:Y:S02]  /*1a0b0*/  R2UR UR7, R5 ;  /* 0x00000000050772ca */ /* 0x000fe400000e0000 */
[----:B-1----:R-:W-:Y:S02]  /*1a0c0*/  FMNMX.FTZ R4, R125, R3, !PT ;  /* 0x000000037d047209 */ /* 0x002fe40007810000 */
[----:B------:R-:W-:-:S03]  /*1a0d0*/  MOV R5, UR4 ;  /* 0x0000000400057c02 */ /* 0x000fc60008000f00 */
[----:B------:R-:W1:Y:S02]  /*1a0e0*/  SHFL.BFLY PT, R3, R4, 0x2, 0x1f ;  /* 0x0c401f0004037f89 */ /* 0x000e6400000e0000 */
[----:B-1----:R-:W-:-:S05]  /*1a0f0*/  FMNMX.FTZ R4, R4, R3, !PT ;  /* 0x0000000304047209 */ /* 0x002fca0007810000 */
[----:B------:R-:W1:Y:S02]  /*1a100*/  SHFL.BFLY PT, R3, R4, 0x1, 0x1f ;  /* 0x0c201f0004037f89 */ /* 0x000e6400000e0000 */
[----:B-1----:R-:W-:-:S05]  /*1a110*/  FMNMX.FTZ R4, R4, R3, !PT ;  /* 0x0000000304047209 */ /* 0x002fca0007810000 */
[C---:B------:R-:W-:Y:S01]  /*1a120*/  FMUL.FTZ R174, R4.reuse, R5 ;  /* 0x0000000504ae7220 */ /* 0x040fe20000410000 */
[----:B------:R-:W-:-:S03]  /*1a130*/  FADD.FTZ R3, -R4, R11 ;  /* 0x0000000b04037221 */ /* 0x000fc60000010100 */
[-CC-:B------:R-:W-:Y:S01]  /*1a140*/  FFMA.FTZ R200, R0, R5.reuse, -R174.reuse ;  /* 0x0000000500c87223 */ /* 0x180fe200000108ae */
[----:B--2---:R-:W-:Y:S01]  /*1a150*/  FMNMX.FTZ R0, R13, R10, !PT ;  /* 0x0000000a0d007209 */ /* 0x004fe20007810000 */
[-CC-:B------:R-:W-:Y:S01]  /*1a160*/  FFMA.FTZ R11, R7, R5.reuse, -R174.reuse ;  /* 0x00000005070b7223 */ /* 0x180fe200000108ae */
[-C--:B------:R-:W-:Y:S01]  /*1a170*/  FMUL.FTZ R3, R3, R5.reuse ;  /* 0x0000000503037220 */ /* 0x080fe20000410000 */
[-CC-:B------:R-:W-:Y:S01]  /*1a180*/  FFMA.FTZ R202, R168, R5.reuse, -R174.reuse ;  /* 0x00000005a8ca7223 */ /* 0x180fe200000108ae */
[----:B0-----:R-:W-:Y:S01]  /*1a190*/  FMNMX.FTZ R0, R21, R0, !PT ;  /* 0x0000000015007209 */ /* 0x001fe20007810000 */
[----:B------:R-:W-:Y:S01]  /*1a1a0*/  MUFU.EX2 R200, R200 ;  /* 0x000000c800c87308 */ /* 0x000fe20000000800 */
[-CC-:B------:R-:W-:Y:S01]  /*1a1b0*/  FFMA.FTZ R168, R170, R5.reuse, -R174.reuse ;  /* 0x00000005aaa87223 */ /* 0x180fe200000108ae */
[-CC-:B------:R-:W-:Y:S01]  /*1a1c0*/  FFMA.FTZ R196, R172, R5.reuse, -R174.reuse ;  /* 0x00000005acc47223 */ /* 0x180fe200000108ae */
[----:B---3--:R-:W-:Y:S01]  /*1a1d0*/  FMNMX.FTZ R0, R169, R0, !PT ;  /* 0x00000000a9007209 */ /* 0x008fe20007810000 */
[-CC-:B------:R-:W-:Y:S01]  /*1a1e0*/  FFMA.FTZ R161, R161, R5.reuse, -R174.reuse ;  /* 0x00000005a1a17223 */ /* 0x180fe200000108ae */
[-CC-:B------:R-:W-:Y:S01]  /*1a1f0*/  FFMA.FTZ R198, R164, R5.reuse, -R174.reuse ;  /* 0x00000005a4c67223 */ /* 0x180fe200000108ae */
[-CC-:B------:R-:W-:Y:S01]  /*1a200*/  FFMA.FTZ R164, R165, R5.reuse, -R174.reuse ;  /* 0x00000005a5a47223 */ /* 0x180fe200000108ae */
[----:B----4-:R-:W-:Y:S01]  /*1a210*/  FMNMX.FTZ R0, R171, R0, !PT ;  /* 0x00000000ab007209 */ /* 0x010fe20007810000 */
[----:B------:R-:W0:Y:S01]  /*1a220*/  MUFU.EX2 R3, R3 ;  /* 0x0000000300037308 */ /* 0x000e220000000800 */
[-CC-:B------:R-:W-:Y:S01]  /*1a230*/  FFMA.FTZ R125, R125, R5.reuse, -R174.reuse ;  /* 0x000000057d7d7223 */ /* 0x180fe200000108ae */
[-CC-:B------:R-:W-:Y:S01]  /*1a240*/  FFMA.FTZ R165, R153, R5.reuse, -R174.reuse ;  /* 0x0000000599a57223 */ /* 0x180fe200000108ae */
[----:B------:R-:W-:Y:S01]  /*1a250*/  FMNMX.FTZ R0, R160, R0, !PT ;  /* 0x00000000a0007209 */ /* 0x000fe20007810000 */
[-CC-:B------:R-:W-:Y:S01]  /*1a260*/  FFMA.FTZ R153, R157, R5.reuse, -R174.reuse ;  /* 0x000000059d997223 */ /* 0x180fe200000108ae */
[----:B------:R-:W-:-:S02]  /*1a270*/  FFMA.FTZ R124, R124, R5, -R174 ;  /* 0x000000057c7c7223 */ /* 0x000fc400000108ae */
[----:B------:R-:W-:Y:S01]  /*1a280*/  FMNMX.FTZ R0, R162, R0, !PT ;  /* 0x00000000a2007209 */ /* 0x000fe20007810000 */
[----:B------:R-:W1:Y:S03]  /*1a290*/  MUFU.EX2 R11, R11 ;  /* 0x0000000b000b7308 */ /* 0x000e660000000800 */
[----:B------:R-:W-:-:S04]  /*1a2a0*/  FMNMX.FTZ R0, R163, R0, !PT ;  /* 0x00000000a3007209 */ /* 0x000fc80007810000 */
[----:B------:R-:W-:Y:S01]  /*1a2b0*/  FMNMX.FTZ R0, R166, R0, !PT ;  /* 0x00000000a6007209 */ /* 0x000fe20007810000 */
[----:B------:R-:W2:Y:S01]  /*1a2c0*/  MUFU.EX2 R202, R202 ;  /* 0x000000ca00ca7308 */ /* 0x000ea20000000800 */
[----:B0-----:R-:W-:Y:S02]  /*1a2d0*/  FFMA.FTZ R8, R3, R8, R200 ;  /* 0x0000000803087223 */ /* 0x001fe400000100c8 */
[----:B------:R-:W-:-:S04]  /*1a2e0*/  FMNMX.FTZ R0, R152, R0, !PT ;  /* 0x0000000098007209 */ /* 0x000fc80007810000 */
[----:B------:R-:W-:Y:S01]  /*1a2f0*/  FMNMX.FTZ R0, R154, R0, !PT ;  /* 0x000000009a007209 */ /* 0x000fe20007810000 */
[----:B------:R-:W0:Y:S01]  /*1a300*/  MUFU.EX2 R168, R168 ;  /* 0x000000a800a87308 */ /* 0x000e220000000800 */
[----:B-1----:R-:W-:Y:S02]  /*1a310*/  F2FP.F16.F32.PACK_AB R200, R11, R200 ;  /* 0x000000c80bc8723e */ /* 0x002fe400000000ff */
        /* <DEDUP_REMOVED lines=22> */
[----:B------:R-:W-:-:S04]  /*1a480*/  FMNMX.FTZ R0, R123, R0, !PT ;  /* 0x000000007b007209 */ /* 0x000fc80007810000 */
[----:B------:R-:W-:-:S04]  /*1a490*/  FMNMX.FTZ R0, R126, R0, !PT ;  /* 0x000000007e007209 */ /* 0x000fc80007810000 */
[----:B------:R-:W-:-:S05]  /*1a4a0*/  FMNMX.FTZ R0, R127, R0, !PT ;  /* 0x000000007f007209 */ /* 0x000fca0007810000 */
[----:B------:R-:W1:Y:S01]  /*1a4b0*/  SHFL.BFLY PT, R7, R0, 0x2, 0x1f ;  /* 0x0c401f0000077f89 */ /* 0x000e6200000e0000 */
[----:B------:R-:W-:Y:S02]  /*1a4c0*/  WARPGROUP.DEPBAR.LE gsb0, 0x0 ;  /* 0x00008000000079c5 */ /* 0x000fe40000010000 */
[----:B------:R-:W-:Y:S01]  /*1a4d0*/  WARPGROUP.ARRIVE ;  /* 0x00000000000079c5 */ /* 0x000fe20000000000 */
[--C-:B------:R-:W-:Y:S01]  /*1a4e0*/  FFMA.FTZ R192, R167, R5, -R174.reuse ;  /* 0x00000005a7c07223 */ /* 0x100fe200000108ae */
[----:B-1----:R-:W-:Y:S01]  /*1a4f0*/  FMNMX.FTZ R7, R0, R7, !PT ;  /* 0x0000000700077209 */ /* 0x002fe20007810000 */
[-CC-:B------:R-:W-:Y:S01]  /*1a500*/  FFMA.FTZ R194, R156, R5.reuse, -R174.reuse ;  /* 0x000000059cc27223 */ /* 0x180fe200000108ae */
[----:B------:R-:W-:Y:S02]  /*1a510*/  FFMA.FTZ R156, R173, R5, -R174 ;  /* 0x00000005ad9c7223 */ /* 0x000fe400000108ae */
[----:B------:R-:W-:Y:S01]  /*1a520*/  HGMMA.64x192x16.F32 R24, R188, gdesc[UR4].tnspB, R24, gsb0 ;  /* 0x42e00004bc187df0 */ /* 0x000fe20008000818 */
[----:B------:R-:W-:Y:S01]  /*1a530*/  R2UR UR6, R120 ;  /* 0x00000000780672ca */ /* 0x000fe200000e0000 */
[C---:B------:R-:W-:Y:S01]  /*1a540*/  VIADD R120, R12.reuse, 0x280 ;  /* 0x000002800c787836 */ /* 0x040fe20000000000 */
[----:B------:R-:W-:Y:S01]  /*1a550*/  R2UR UR7, R121 ;  /* 0x00000000790772ca */ /* 0x000fe200000e0000 */
[----:B------:R-:W1:Y:S01]  /*1a560*/  SHFL.BFLY PT, R0, R7, 0x1, 0x1f ;  /* 0x0c201f0007007f89 */ /* 0x000e6200000e0000 */
[----:B------:R-:W-:Y:S01]  /*1a570*/  MOV R121, 0x40000040 ;  /* 0x4000004000797802 */ /* 0x000fe20000000f00 */
[----:B------:R-:W-:Y:S01]  /*1a580*/  VIADD R12, R12, 0x300 ;  /* 0x000003000c0c7836 */ /* 0x000fe20000000000 */
[----:B------:R-:W-:Y:S08]  /*1a590*/  MUFU.EX2 R192, R192 ;  /* 0x000000c000c07308 */ /* 0x000ff00000000800 */
[----:B------:R-:W-:Y:S08]  /*1a5a0*/  MUFU.EX2 R194, R194 ;  /* 0x000000c200c27308 */ /* 0x000ff00000000800 */
[----:B------:R-:W-:Y:S01]  /*1a5b0*/  MUFU.EX2 R156, R156 ;  /* 0x0000009c009c7308 */ /* 0x000fe20000000800 */
[----:B-1----:R-:W-:-:S05]  /*1a5c0*/  FMNMX.FTZ R7, R7, R0, !PT ;  /* 0x0000000007077209 */ /* 0x002fca0007810000 */
[----:B------:R-:W-:Y:S02]  /*1a5d0*/  FADD.FTZ R0, -R7, R10 ;  /* 0x0000000a07007221 */ /* 0x000fe40000010100 */
[----:B------:R1:W-:Y:S02]  /*1a5e0*/  MUFU.EX2 R10, R125 ;  /* 0x0000007d000a7308 */ /* 0x0003e40000000800 */
[----:B------:R-:W-:-:S06]  /*1a5f0*/  FMUL.FTZ R0, R0, R5 ;  /* 0x0000000500007220 */ /* 0x000fcc0000410000 */
[----:B------:R-:W-:Y:S01]  /*1a600*/  MUFU.EX2 R0, R0 ;  /* 0x0000000000007308 */ /* 0x000fe20000000800 */
[----:B------:R-:W-:Y:S02]  /*1a610*/  WARPGROUP.DEPBAR.LE gsb0, 0x0 ;  /* 0x00008000000079c5 */ /* 0x000fe40000010000 */
[----:B------:R-:W-:Y:S01]  /*1a620*/  WARPGROUP.ARRIVE ;  /* 0x00000000000079c5 */ /* 0x000fe20000000000 */
[-CC-:B------:R-:W-:Y:S01]  /*1a630*/  FFMA.FTZ R190, R147, R5.reuse, -R174.reuse ;  /* 0x0000000593be7223 */ /* 0x180fe200000108ae */
[-CC-:B------:R-:W-:Y:S01]  /*1a640*/  FFMA.FTZ R147, R148, R5.reuse, -R174.reuse ;  /* 0x0000000594937223 */ /* 0x180fe200000108ae */
[----:B------:R-:W-:-:S03]  /*1a650*/  FFMA.FTZ R188, R159, R5, -R174 ;  /* 0x000000059fbc7223 */ /* 0x000fc600000108ae */
[----:B------:R-:W-:Y:S01]  /*1a660*/  HGMMA.64x192x16.F32 R24, R184, gdesc[UR4].tnspB, R24, gsb0 ;  /* 0x42e00004b8187df0 */ /* 0x000fe20008000818 */
[----:B------:R-:W-:Y:S01]  /*1a670*/  R2UR UR6, R120 ;  /* 0x00000000780672ca */ /* 0x000fe200000e0000 */
[-CC-:B------:R-:W-:Y:S01]  /*1a680*/  FFMA.FTZ R120, R141, R5.reuse, -R174.reuse ;  /* 0x000000058d787223 */ /* 0x180fe200000108ae */
[----:B------:R-:W-:Y:S01]  /*1a690*/  R2UR UR7, R121 ;  /* 0x00000000790772ca */ /* 0x000fe200000e0000 */
[----:B------:R-:W-:Y:S01]  /*1a6a0*/  MUFU.EX2 R188, R188 ;  /* 0x000000bc00bc7308 */ /* 0x000fe20000000800 */
[----:B------:R-:W-:-:S07]  /*1a6b0*/  FFMA.FTZ R121, R149, R5, -R174 ;  /* 0x0000000595797223 */ /* 0x000fce00000108ae */
[----:B------:R-:W-:Y:S08]  /*1a6c0*/  MUFU.EX2 R190, R190 ;  /* 0x000000be00be7308 */ /* 0x000ff00000000800 */
[----:B------:R-:W-:Y:S08]  /*1a6d0*/  MUFU.EX2 R147, R147 ;  /* 0x0000009300937308 */ /* 0x000ff00000000800 */
[----:B------:R-:W-:Y:S08]  /*1a6e0*/  MUFU.EX2 R120, R120 ;  /* 0x0000007800787308 */ /* 0x000ff00000000800 */
[----:B------:R-:W-:Y:S01]  /*1a6f0*/  MUFU.EX2 R121, R121 ;  /* 0x0000007900797308 */ /* 0x000fe20000000800 */
[----:B------:R-:W-:-:S02]  /*1a700*/  WARPGROUP.DEPBAR.LE gsb0, 0x0 ;  /* 0x00008000000079c5 */ /* 0x000fc40000010000 */
[----:B------:R-:W-:Y:S01]  /*1a710*/  WARPGROUP.ARRIVE ;  /* 0x00000000000079c5 */ /* 0x000fe20000000000 */
[-CC-:B------:R-:W-:Y:S01]  /*1a720*/  FFMA.FTZ R186, R140, R5.reuse, -R174.reuse ;  /* 0x000000058cba7223 */ /* 0x180fe200000108ae */
[-C--:B------:R-:W-:Y:S01]  /*1a730*/  FMUL.FTZ R140, R7, R5.reuse ;  /* 0x00000005078c7220 */ /* 0x080fe20000410000 */
[-CC-:B------:R-:W-:Y:S01]  /*1a740*/  FFMA.FTZ R184, R136, R5.reuse, -R174.reuse ;  /* 0x0000000588b87223 */ /* 0x180fe200000108ae */
[-C--:B------:R-:W-:Y:S02]  /*1a750*/  FFMA.FTZ R136, R137, R5.reuse, -R174 ;  /* 0x0000000589887223 */ /* 0x080fe400000108ae */
[----:B------:R-:W-:Y:S01]  /*1a760*/  HGMMA.64x192x16.F32 R24, R180, gdesc[UR4].tnspB, R24, gsb0 ;  /* 0x42e00004b4187df0 */ /* 0x000fe20008000818 */
[-CC-:B------:R-:W-:Y:S01]  /*1a770*/  FFMA.FTZ R201, R13, R5.reuse, -R140.reuse ;  /* 0x000000050dc97223 */ /* 0x180fe2000001088c */
[----:B------:R-:W-:Y:S01]  /*1a780*/  MOV R13, 0x40000040 ;  /* 0x40000040000d7802 */ /* 0x000fe20000000f00 */
[-CC-:B------:R-:W-:Y:S01]  /*1a790*/  FFMA.FTZ R21, R21, R5.reuse, -R140.reuse ;  /* 0x0000000515157223 */ /* 0x180fe2000001088c */
[----:B------:R-:W-:Y:S01]  /*1a7a0*/  R2UR UR6, R12 ;  /* 0x000000000c0672ca */ /* 0x000fe200000e0000 */
[-CC-:B------:R-:W-:Y:S01]  /*1a7b0*/  FFMA.FTZ R203, R169, R5.reuse, -R140.reuse ;  /* 0x00000005a9cb7223 */ /* 0x180fe2000001088c */
[----:B------:R-:W-:Y:S01]  /*1a7c0*/  R2UR UR7, R13 ;  /* 0x000000000d0772ca */ /* 0x000fe200000e0000 */
[----:B------:R-:W3:Y:S01]  /*1a7d0*/  MUFU.EX2 R201, R201 ;  /* 0x000000c900c97308 */ /* 0x000ee20000000800 */
[-CC-:B------:R-:W-:Y:S01]  /*1a7e0*/  FFMA.FTZ R141, R171, R5.reuse, -R140.reuse ;  /* 0x00000005ab8d7223 */ /* 0x180fe2000001088c */
[-CC-:B------:R-:W-:Y:S01]  /*1a7f0*/  FFMA.FTZ R197, R160, R5.reuse, -R140.reuse ;  /* 0x00000005a0c57223 */ /* 0x180fe2000001088c */
[-CC-:B------:R-:W-:Y:S01]  /*1a800*/  FFMA.FTZ R199, R163, R5.reuse, -R140.reuse ;  /* 0x00000005a3c77223 */ /* 0x180fe2000001088c */
[-C--:B------:R-:W-:Y:S01]  /*1a810*/  FFMA.FTZ R12, R145, R5.reuse, -R140 ;  /* 0x00000005910c7223 */ /* 0x080fe2000001088c */
[----:B------:R-:W-:Y:S01]  /*1a820*/  FADD.FTZ R145, R11, R8 ;  /* 0x000000080b917221 */ /* 0x000fe20000010000 */
[-CC-:B------:R-:W-:Y:S01]  /*1a830*/  FFMA.FTZ R148, R166, R5.reuse, -R140.reuse ;  /* 0x00000005a6947223 */ /* 0x180fe2000001088c */
[-CC-:B------:R-:W-:Y:S01]  /*1a840*/  FFMA.FTZ R193, R152, R5.reuse, -R140.reuse ;  /* 0x0000000598c17223 */ /* 0x180fe2000001088c */
[----:B------:R-:W4:Y:S01]  /*1a850*/  MUFU.EX2 R21, R21 ;  /* 0x0000001500157308 */ /* 0x000f220000000800 */
[----:B--2---:R-:W-:Y:S01]  /*1a860*/  FADD.FTZ R145, R202, R145 ;  /* 0x00000091ca917221 */ /* 0x004fe20000010000 */
[-CC-:B-1----:R-:W-:Y:S01]  /*1a870*/  FFMA.FTZ R125, R154, R5.reuse, -R140.reuse ;  /* 0x000000059a7d7223 */ /* 0x182fe2000001088c */
[-CC-:B------:R-:W-:Y:S01]  /*1a880*/  FFMA.FTZ R195, R155, R5.reuse, -R140.reuse ;  /* 0x000000059bc37223 */ /* 0x180fe2000001088c */
[-CC-:B------:R-:W-:Y:S01]  /*1a890*/  FFMA.FTZ R137, R158, R5.reuse, -R140.reuse ;  /* 0x000000059e897223 */ /* 0x180fe2000001088c */
[----:B0-----:R-:W-:Y:S01]  /*1a8a0*/  FADD.FTZ R145, R168, R145 ;  /* 0x00000091a8917221 */ /* 0x001fe20000010000 */
[-CC-:B------:R-:W-:Y:S01]  /*1a8b0*/  FFMA.FTZ R189, R144, R5.reuse, -R140.reuse ;  /* 0x0000000590bd7223 */ /* 0x180fe2000001088c */
[-CC-:B------:R-:W-:Y:S01]  /*1a8c0*/  FFMA.FTZ R191, R146, R5.reuse, -R140.reuse ;  /* 0x0000000592bf7223 */ /* 0x180fe2000001088c */
[----:B------:R-:W0:Y:S01]  /*1a8d0*/  MUFU.EX2 R203, R203 ;  /* 0x000000cb00cb7308 */ /* 0x000e220000000800 */
[----:B---3--:R-:W-:Y:S01]  /*1a8e0*/  FFMA.FTZ R6, R0, R6, R201 ;  /* 0x0000000600067223 */ /* 0x008fe200000100c9 */
[-CC-:B------:R-:W-:Y:S01]  /*1a8f0*/  FFMA.FTZ R13, R151, R5.reuse, -R140.reuse ;  /* 0x00000005970d7223 */ /* 0x180fe2000001088c */
[-CC-:B------:R-:W-:Y:S01]  /*1a900*/  FFMA.FTZ R185, R138, R5.reuse, -R140.reuse ;  /* 0x000000058ab97223 */ /* 0x180fe2000001088c */
[-CC-:B------:R-:W-:Y:S01]  /*1a910*/  FFMA.FTZ R187, R142, R5.reuse, -R140.reuse ;  /* 0x000000058ebb7223 */ /* 0x180fe2000001088c */
[-CC-:B------:R-:W-:Y:S01]  /*1a920*/  FFMA.FTZ R131, R131, R5.reuse, -R140.reuse ;  /* 0x0000000583837223 */ /* 0x180fe2000001088c */
[-CC-:B------:R-:W-:Y:S01]  /*1a930*/  FFMA.FTZ R134, R134, R5.reuse, -R140.reuse ;  /* 0x0000000586867223 */ /* 0x180fe2000001088c */
[-C--:B------:R-:W-:Y:S01]  /*1a940*/  FFMA.FTZ R135, R135, R5.reuse, -R140 ;  /* 0x0000000587877223 */ /* 0x080fe2000001088c */
[----:B------:R-:W1:Y:S01]  /*1a950*/  MUFU.EX2 R141, R141 ;  /* 0x0000008d008d7308 */ /* 0x000e620000000800 */
[----:B----4-:R-:W-:Y:S01]  /*1a960*/  FADD.FTZ R8, R21, R6 ;  /* 0x0000000615087221 */ /* 0x010fe20000010000 */
[--C-:B------:R-:W-:Y:S01]  /*1a970*/  FFMA.FTZ R6, R139, R5, -R140.reuse ;  /* 0x000000058b067223 */ /* 0x100fe2000001088c */
[----:B------:R-:W-:Y:S01]  /*1a980*/  F2FP.F16.F32.PACK_AB R201, R21, R201 ;  /* 0x000000c915c9723e */ /* 0x000fe200000000ff */
[-CC-:B------:R-:W-:Y:S01]  /*1a990*/  FFMA.FTZ R122, R122, R5.reuse, -R140.reuse ;  /* 0x000000057a7a7223 */ /* 0x180fe2000001088c */
[-CC-:B------:R-:W-:Y:S01]  /*1a9a0*/  FFMA.FTZ R123, R123, R5.reuse, -R140.reuse ;  /* 0x000000057b7b7223 */ /* 0x180fe2000001088c */
[-CC-:B------:R-:W-:Y:S01]  /*1a9b0*/  FFMA.FTZ R126, R126, R5.reuse, -R140.reuse ;  /* 0x000000057e7e7223 */ /* 0x180fe2000001088c */
[----:B------:R-:W-:Y:S01]  /*1a9c0*/  FFMA.FTZ R127, R127, R5, -R140 ;  /* 0x000000057f7f7223 */ /* 0x000fe2000001088c */
[----:B------:R-:W-:Y:S01]  /*1a9d0*/  MUFU.EX2 R197, R197 ;  /* 0x000000c500c57308 */ /* 0x000fe20000000800 */
[----:B0-----:R-:W-:Y:S01]  /*1a9e0*/  FADD.FTZ R8, R203, R8 ;  /* 0x00000008cb087221 */ /* 0x001fe20000010000 */
[----:B------:R-:W-:-:S06]  /*1a9f0*/  F2FP.F16.F32.PACK_AB R202, R168, R202 ;  /* 0x000000caa8ca723e */ /* 0x000fcc00000000ff */
[----:B------:R-:W-:Y:S01]  /*1aa00*/  MUFU.EX2 R199, R199 ;  /* 0x000000c700c77308 */ /* 0x000fe20000000800 */
[----:B-1----:R-:W-:-:S07]  /*1aa10*/  F2FP.F16.F32.PACK_AB R203, R141, R203 ;  /* 0x000000cb8dcb723e */ /* 0x002fce00000000ff */
        /* <DEDUP_REMOVED lines=20> */
[----:B------:R-:W-:Y:S01]  /*1ab60*/  WARPGROUP.ARRIVE ;  /* 0x00000000000079c5 */ /* 0x000fe20000000000 */
[-CC-:B------:R-:W-:Y:S01]  /*1ab70*/  FFMA.FTZ R180, R128, R5.reuse, -R174.reuse ;  /* 0x0000000580b47223 */ /* 0x180fe200000108ae */
[-CC-:B------:R-:W-:Y:S01]  /*1ab80*/  FFMA.FTZ R128, R129, R5.reuse, -R174.reuse ;  /* 0x0000000581807223 */ /* 0x180fe200000108ae */
[-C--:B------:R-:W-:Y:S01]  /*1ab90*/  FFMA.FTZ R129, R133, R5.reuse, -R174 ;  /* 0x0000000585817223 */ /* 0x080fe200000108ae */
[-CC-:B------:R-:W-:Y:S01]  /*1aba0*/  FFMA.FTZ R133, R162, R5.reuse, -R140.reuse ;  /* 0x00000005a2857223 */ /* 0x180fe2000001088c */
[-C--:B------:R-:W-:Y:S01]  /*1abb0*/  FFMA.FTZ R181, R130, R5.reuse, -R140 ;  /* 0x0000000582b57223 */ /* 0x080fe2000001088c */
[----:B------:R-:W-:Y:S01]  /*1abc0*/  HGMMA.64x192x16.F32 R24, R176, gdesc[UR4].tnspB, R24, gsb0 ;  /* 0x42e00004b0187df0 */ /* 0x000fe20008000818 */
[----:B------:R-:W-:Y:S01]  /*1abd0*/  MUFU.EX2 R180, R180 ;  /* 0x000000b400b47308 */ /* 0x000fe20000000800 */
[-CC-:B------:R-:W-:Y:S01]  /*1abe0*/  FFMA.FTZ R182, R132, R5.reuse, -R174.reuse ;  /* 0x0000000584b67223 */ /* 0x180fe200000108ae */
[----:B------:R-:W-:Y:S01]  /*1abf0*/  FFMA.FTZ R132, R150, R5, -R174 ;  /* 0x0000000596847223 */ /* 0x000fe200000108ae */
[----:B0-----:R-:W-:-:S05]  /*1ac00*/  F2FP.F16.F32.PACK_AB R183, R135, R134 ;  /* 0x0000008687b7723e */ /* 0x001fca00000000ff */
[----:B------:R-:W-:Y:S08]  /*1ac10*/  MUFU.EX2 R133, R133 ;  /* 0x0000008500857308 */ /* 0x000ff00000000800 */
[----:B------:R-:W-:Y:S08]  /*1ac20*/  MUFU.EX2 R181, R181 ;  /* 0x000000b500b57308 */ /* 0x000ff00000000800 */
[----:B------:R-:W-:Y:S08]  /*1ac30*/  MUFU.EX2 R128, R128 ;  /* 0x0000008000807308 */ /* 0x000ff00000000800 */
[----:B------:R-:W-:Y:S08]  /*1ac40*/  MUFU.EX2 R182, R182 ;  /* 0x000000b600b67308 */ /* 0x000ff00000000800 */
[----:B------:R-:W-:Y:S08]  /*1ac50*/  MUFU.EX2 R129, R129 ;  /* 0x0000008100817308 */ /* 0x000ff00000000800 */
[----:B------:R-:W0:Y:S08]  /*1ac60*/  MUFU.EX2 R132, R132 ;  /* 0x0000008400847308 */ /* 0x000e300000000800 */
[----:B------:R-:W1:Y:S08]  /*1ac70*/  MUFU.EX2 R123, R123 ;  /* 0x0000007b007b7308 */ /* 0x000e700000000800 */
[----:B------:R-:W-:Y:S01]  /*1ac80*/  MUFU.EX2 R127, R127 ;  /* 0x0000007f007f7308 */ /* 0x000fe20000000800 */
[----:B------:R-:W-:-:S02]  /*1ac90*/  WARPGROUP.DEPBAR.LE gsb0, 0x0 ;  /* 0x00008000000079c5 */ /* 0x000fc40000010000 */
[----:B------:R2:W-:Y:S05]  /*1aca0*/  @!P1 SYNCS.ARRIVE.TRANS64.RED.A1T0 RZ, [R14+URZ], RZ ;  /* 0x000000ff0eff99a7 */ /* 0x0005ea000810043f */
[----:B------:R-:W-:Y:S01]  /*1acb0*/  MUFU.EX2 R179, R126 ;  /* 0x0000007e00b37308 */ /* 0x000fe20000000800 */
[----:B------:R-:W-:Y:S02]  /*1acc0*/  F2FP.F16.F32.PACK_AB R178, R10, R124 ;  /* 0x0000007c0ab2723e */ /* 0x000fe400000000ff */
[----:B0-----:R-:W-:Y:S02]  /*1acd0*/  F2FP.F16.F32.PACK_AB R176, R132, R121 ;  /* 0x0000007984b0723e */ /* 0x001fe400000000ff */
[----:B-1----:R-:W-:Y:S01]  /*1ace0*/  F2FP.F16.F32.PACK_AB R177, R123, R122 ;  /* 0x0000007a7bb1723e */ /* 0x002fe200000000ff */
[----:B--2---:R-:W-:Y:S01]  /*1acf0*/  FADD.FTZ R14, R141, R8 ;  /* 0x000000088d0e7221 */ /* 0x004fe20000010000 */
[----:B------:R0:W-:Y:S01]  /*1ad00*/  @!P1 SYNCS.ARRIVE.TRANS64.RED.A1T0 RZ, [R20+URZ], RZ ;  /* 0x000000ff14ff99a7 */ /* 0x0001e2000810043f */
[----:B------:R-:W-:-:S02]  /*1ad10*/  FFMA.FTZ R8, R143, R5, -R140 ;  /* 0x000000058f087223 */ /* 0x000fc4000001088c */
[----:B------:R-:W-:Y:S01]  /*1ad20*/  FADD.FTZ R14, R197, R14 ;  /* 0x0000000ec50e7221 */ /* 0x000fe20000010000 */
[----:B------:R-:W-:-:S03]  /*1ad30*/  F2FP.F16.F32.PACK_AB R197, R133, R197 ;  /* 0x000000c585c5723e */ /* 0x000fc600000000ff */
[----:B------:R-:W-:Y:S01]  /*1ad40*/  FADD.FTZ R14, R133, R14 ;  /* 0x0000000e850e7221 */ /* 0x000fe20000010000 */
[----:B0-----:R-:W-:Y:S01]  /*1ad50*/  FADD.FTZ R20, R196, R145 ;  /* 0x00000091c4147221 */ /* 0x001fe20000010000 */
        /* <DEDUP_REMOVED lines=40> */
[C---:B0-----:R-:W-:Y:S02]  /*1afe0*/  F2FP.F16.F32.PACK_AB R187, R8.reuse, R187 ;  /* 0x000000bb08bb723e */ /* 0x041fe400000000ff */
        /* <DEDUP_REMOVED lines=11> */
[----:B------:R-:W-:-:S03]  /*1b0a0*/  FADD.FTZ R21, R128, R21 ;  /* 0x0000001580157221 */ /* 0x000fc60000010000 */
[----:B------:R-:W-:Y:S01]  /*1b0b0*/  FADD.FTZ R13, R135, R6 ;  /* 0x00000006870d7221 */ /* 0x000fe20000010000 */
[----:B------:R-:W-:Y:S01]  /*1b0c0*/  FADD.FTZ R12, R182, R21 ;  /* 0x00000015b60c7221 */ /* 0x000fe20000010000 */
[C---:B------:R-:W-:Y:S02]  /*1b0d0*/  F2FP.F16.F32.PACK_AB R182, R129.reuse, R182 ;  /* 0x000000b681b6723e */ /* 0x040fe400000000ff */
[----:B------:R-:W-:Y:S01]  /*1b0e0*/  FADD.FTZ R6, R122, R13 ;  /* 0x0000000d7a067221 */ /* 0x000fe20000010000 */
[----:B------:R-:W-:Y:S01]  /*1b0f0*/  FADD.FTZ R12, R129, R12 ;  /* 0x0000000c810c7221 */ /* 0x000fe20000010000 */
[----:B------:R-:W-:Y:S02]  /*1b100*/  IMAD.MOV.U32 R13, RZ, RZ, R211 ;  /* 0x000000ffff0d7224 */ /* 0x000fe400078e00d3 */
[----:B------:R-:W-:Y:S01]  /*1b110*/  FADD.FTZ R6, R123, R6 ;  /* 0x000000067b067221 */ /* 0x000fe20000010000 */
[----:B------:R-:W-:Y:S01]  /*1b120*/  FADD.FTZ R21, R121, R12 ;  /* 0x0000000c79157221 */ /* 0x000fe20000010000 */
[----:B------:R-:W-:-:S02]  /*1b130*/  MOV R12, R213 ;  /* 0x000000d5000c7202 */ /* 0x000fc40000000f00 */
[----:B------:R-:W-:Y:S01]  /*1b140*/  FADD.FTZ R6, R179, R6 ;  /* 0x00000006b3067221 */ /* 0x000fe20000010000 */
[----:B------:R-:W-:Y:S01]  /*1b150*/  FADD.FTZ R21, R132, R21 ;  /* 0x0000001584157221 */ /* 0x000fe20000010000 */
[C---:B------:R-:W-:Y:S02]  /*1b160*/  F2FP.F16.F32.PACK_AB R179, R127.reuse, R179 ;  /* 0x000000b37fb3723e */ /* 0x040fe400000000ff */
[----:B------:R-:W-:Y:S01]  /*1b170*/  FADD.FTZ R6, R127, R6 ;  /* 0x000000067f067221 */ /* 0x000fe20000010000 */
[----:B------:R-:W-:-:S04]  /*1b180*/  FADD.FTZ R21, R124, R21 ;  /* 0x000000157c157221 */ /* 0x000fc80000010000 */
[----:B------:R-:W-:Y:S01]  /*1b190*/  FADD.FTZ R8, R10, R21 ;  /* 0x000000150a087221 */ /* 0x000fe20000010000 */
[----:B------:R-:W-:Y:S01]  /*1b1a0*/  MOV R10, R7 ;  /* 0x00000007000a7202 */ /* 0x000fe20000000f00 */
[----:B------:R-:W-:Y:S06]  /*1b1b0*/  @P2 BRA `(.L_x_634) ;  /* 0xffffffa800f42947 */ /* 0x000fec000383ffff */
.L_x_623:
[----:B------:R-:W-:Y:S05]  /*1b1c0*/  BSYNC B0 ;  /* 0x0000000000007941 */ /* 0x000fea0003800000 */
.L_x_622:
        /* <DEDUP_REMOVED lines=99> */
.L_x_635:
[----:B------:R-:W-:Y:S02]  /*1b800*/  LEA R12, R211, R2, 0x3 ;  /* 0x00000002d30c7211 */ /* 0x000fe400078e18ff */
[----:B------:R-:W-:-:S04]  /*1b810*/  SHF.L.U32 R3, R213, 0x1f, RZ ;  /* 0x0000001fd5037819 */ /* 0x000fc800000006ff */
[----:B------:R0:W1:Y:S01]  /*1b820*/  SYNCS.PHASECHK.TRANS64.TRYWAIT P2, [R12+URZ+0x36850], R3 ;  /* 0x036850030c0075a7 */ /* 0x000062000804017f */
[----:B------:R-:W-:Y:S05]  /*1b830*/  @!P0 BRA `(.L_x_636) ;  /* 0x0000000000048947 */ /* 0x000fea0003800000 */
[----:B------:R-:W-:Y:S01]  /*1b840*/  BPT.TRAP 0x1 ;  /* 0x000000040000795c */ /* 0x000fe20000300000 */
.L_x_636:
[----:B------:R-:W-:Y:S01]  /*1b850*/  VIADD R2, R2, 0x400 ;  /* 0x0000040002027836 */ /* 0x000fe20000000000 */
[----:B------:R-:W-:Y:S04]  /*1b860*/  BSSY B0, `(.L_x_637) ;  /* 0x0000008000007945 */ /* 0x000fe80003800000 */
[----:B------:R-:W-:-:S04]  /*1b870*/  SHF.R.U32.HI R2, RZ, 0x4, R2 ;  /* 0x00000004ff027819 */ /* 0x000fc80000011602 */
[----:B------:R-:W-:-:S04]  /*1b880*/  LOP3.LUT R2, R2, 0x3fff, RZ, 0xc0, !PT ;  /* 0x00003fff02027812 */ /* 0x000fc800078ec0ff */
[----:B------:R-:W-:-:S05]  /*1b890*/  LOP3.LUT R0, R2, 0x3800000, RZ, 0xfc, !PT ;  /* 0x0380000002007812 */ /* 0x000fca00078efcff */
[----:B------:R-:W-:Y:S01]  /*1b8a0*/  IMAD R0, R211, 0xa80, R0 ;  /* 0x00000a80d3007824 */ /* 0x000fe200078e0200 */
[----:B-1----:R-:W-:Y:S06]  /*1b8b0*/  @P2 BRA `(.L_x_638) ;  /* 0x0000000000082947 */ /* 0x002fec0003800000 */
[----:B------:R-:W1:Y:S02]  /*1b8c0*/  SYNCS.PHASECHK.TRANS64.TRYWAIT P0, [R12+URZ+0x36850], R3 ;  /* 0x036850030c0075a7 */ /* 0x000e64000800017f */
[----:B-1----:R-:W-:Y:S05]  /*1b8d0*/  @!P0 BRA `(.L_x_639) ;  /* 0x0000009400248947 */ /* 0x002fea0003800000 */
.L_x_638:
[----:B------:R-:W-:Y:S05]  /*1b8e0*/  BSYNC B0 ;  /* 0x0000000000007941 */ /* 0x000fea0003800000 */
.L_x_637:
[----:B01----:R-:W-:Y:S01]  /*1b8f0*/  IMAD.MOV.U32 R3, RZ, RZ, 0x40000040 ;  /* 0x40000040ff037424 */ /* 0x003fe200078e00ff */
[----:B------:R-:W-:Y:S01]  /*1b900*/  MOV R2, R0 ;  /* 0x0000000000027202 */ /* 0x000fe20000000f00 */
[----:B------:R-:W-:Y:S01]  /*1b910*/  WARPGROUP.ARRIVE ;  /* 0x00000000000079c5 */ /* 0x000fe20000000000 */
[----:B------:R-:W0:Y:S01]  /*1b920*/  SHFL.BFLY PT, R9, R6, 0x2, 0x1f ;  /* 0x0c401f0006097f89 */ /* 0x000e2200000e0000 */
[----:B------:R-:W-:Y:S02]  /*1b930*/  @!P1 IADD3 R11, R12, 0x36860, RZ ;  /* 0x000368600c0b9810 */ /* 0x000fe40007ffe0ff */
[----:B------:R-:W-:Y:S02]  /*1b940*/  R2UR UR6, R2 ;  /* 0x00000000020672ca */ /* 0x000fe400000e0000 */
[----:B------:R-:W-:Y:S01]  /*1b950*/  R2UR UR7, R3 ;  /* 0x00000000030772ca */ /* 0x000fe200000e0000 */
[----:B------:R-:W-:Y:S01]  /*1b960*/  IMAD.MOV.U32 R3, RZ, RZ, 0x40000040 ;  /* 0x40000040ff037424 */ /* 0x000fe200078e00ff */
[----:B------:R-:W-:-:S02]  /*1b970*/  IADD3 R2, R0, 0x80, RZ ;  /* 0x0000008000027810 */ /* 0x000fc40007ffe0ff */
[----:B------:R-:W-:Y:S02]  /*1b980*/  @!P1 PRMT R11, RZ, 0x654, R11 ;  /* 0x00000654ff0b9816 */ /* 0x000fe4000000000b */
[----:B------:R-:W-:Y:S02]  /*1b990*/  IADD3 R211, R211, 0x1, RZ ;  /* 0x00000001d3d37810 */ /* 0x000fe40007ffe0ff */
[----:B------:R-:W-:Y:S02]  /*1b9a0*/  IADD3 R223, R223, 0x1, RZ ;  /* 0x00000001dfdf7810 */ /* 0x000fe40007ffe0ff */
[----:B------:R-:W-:-:S03]  /*1b9b0*/  ISETP.NE.AND P2, PT, R211, 0x2, PT ;  /* 0x00000002d300780c */ /* 0x000fc60003f45270 */
[----:B------:R-:W-:Y:S01]  /*1b9c0*/  HGMMA.64x192x16.F32 R24, R200, gdesc[UR4].tnspB, R24, gsb0 ;  /* 0x42e00004c8187df0 */ /* 0x000fe20008000818 */
[----:B------:R-:W-:Y:S02]  /*1b9d0*/  R2UR UR6, R2 ;  /* 0x00000000020672ca */ /* 0x000fe400000e0000 */
[----:B------:R-:W-:Y:S01]  /*1b9e0*/  R2UR UR7, R3 ;  /* 0x00000000030772ca */ /* 0x000fe200000e0000 */
[----:B------:R-:W-:Y:S01]  /*1b9f0*/  IMAD.MOV.U32 R3, RZ, RZ, 0x40000040 ;  /* 0x40000040ff037424 */ /* 0x000fe200078e00ff */
[----:B------:R-:W-:Y:S01]  /*1ba00*/  IADD3 R2, R0, 0x100, RZ ;  /* 0x0000010000027810 */ /* 0x000fe20007ffe0ff */
[----:B0-----:R-:W-:Y:S01]  /*1ba10*/  FADD.FTZ R9, R9, R6 ;  /* 0x0000000609097221 */ /* 0x001fe20000010000 */
[----:B------:R-:W-:Y:S01]  /*1ba20*/  IMAD.MOV.U32 R6, RZ, RZ, RZ ;  /* 0x000000ffff067224 */ /* 0x000fe200078e00ff */
[----:B------:R-:W-:Y:S01]  /*1ba30*/  SEL R211, R211, RZ, P2 ;  /* 0x000000ffd3d37207 */ /* 0x000fe20001000000 */
[----:B------:R-:W-:Y:S02]  /*1ba40*/  WARPGROUP.DEPBAR.LE gsb0, 0x0 ;  /* 0x00008000000079c5 */ /* 0x000fe40000010000 */
[----:B------:R-:W-:-:S09]  /*1ba50*/  WARPGROUP.ARRIVE ;  /* 0x00000000000079c5 */ /* 0x000fd20000000000 */
        /* <DEDUP_REMOVED lines=31> */
[----:B------:R-:W0:Y:S04]  /*1bc50*/  SHFL.BFLY PT, R2, R9, 0x1, 0x1f ;  /* 0x0c201f0009027f89 */ /* 0x000e2800000e0000 */
[----:B------:R-:W1:Y:S01]  /*1bc60*/  SHFL.BFLY PT, R3, R8, 0x2, 0x1f ;  /* 0x0c401f0008037f89 */ /* 0x000e6200000e0000 */
[----:B0-----:R-:W-:Y:S01]  /*1bc70*/  FADD.FTZ R14, R9, R2 ;  /* 0x00000002090e7221 */ /* 0x001fe20000010000 */
[----:B------:R-:W-:Y:S01]  /*1bc80*/  MOV R2, RZ ;  /* 0x000000ff00027202 */ /* 0x000fe20000000f00 */
[----:B-1----:R-:W-:-:S03]  /*1bc90*/  FADD.FTZ R3, R3, R8 ;  /* 0x0000000803037221 */ /* 0x002fc60000010000 */
[----:B------:R-:W-:Y:S02]  /*1bca0*/  FSETP.NE.FTZ.AND P3, PT, R14, RZ, PT ;  /* 0x000000ff0e00720b */ /* 0x000fe40003f75000 */
[----:B------:R-:W0:Y:S11]  /*1bcb0*/  SHFL.BFLY PT, R0, R3, 0x1, 0x1f ;  /* 0x0c201f0003007f89 */ /* 0x000e3600000e0000 */
[----:B------:R-:W1:Y:S08]  /*1bcc0*/  @P3 MUFU.LG2 R8, R14 ;  /* 0x0000000e00083308 */ /* 0x000e700000000c00 */
[----:B------:R-:W-:Y:S01]  /*1bcd0*/  @P3 MUFU.RCP R2, R14 ;  /* 0x0000000e00023308 */ /* 0x000fe20000001000 */
[----:B0-----:R-:W-:Y:S01]  /*1bce0*/  FADD.FTZ R13, R3, R0 ;  /* 0x00000000030d7221 */ /* 0x001fe20000010000 */
[----:B------:R-:W-:Y:S01]  /*1bcf0*/  SEL R0, RZ, 0x1, P2 ;  /* 0x00000001ff007807 */ /* 0x000fe20001000000 */
[----:B-1----:R-:W-:Y:S01]  /*1bd00*/  @P3 FMUL.FTZ R8, R8, 0.69314718246459960938 ;  /* 0x3f31721808083820 */ /* 0x002fe20000410000 */
[----:B------:R-:W-:-:S02]  /*1bd10*/  IMAD.MOV.U32 R3, RZ, RZ, -0x800000 ;  /* 0xff800000ff037424 */ /* 0x000fc400078e00ff */
[----:B------:R-:W-:Y:S02]  /*1bd20*/  FSETP.NE.FTZ.AND P0, PT, R13, RZ, PT ;  /* 0x000000ff0d00720b */ /* 0x000fe40003f15000 */
[----:B------:R-:W-:Y:S01]  /*1bd30*/  LOP3.LUT R213, R213, R0, RZ, 0x3c, !PT ;  /* 0x00000000d5d57212 */ /* 0x000fe200078e3cff */
[----:B------:R-:W-:-:S10]  /*1bd40*/  IMAD.MOV.U32 R0, RZ, RZ, -0x800000 ;  /* 0xff800000ff007424 */ /* 0x000fd400078e00ff */
        /* <DEDUP_REMOVED lines=21> */
[-C--:B-1----:R-:W-:Y:S01]  /*1bea0*/  FMUL.FTZ R24, R24, R6.reuse ;  /* 0x0000000618187220 */ /* 0x082fe20000410000 */
        /* <DEDUP_REMOVED lines=87> */
.L_x_559:
[----:B------:R-:W0:Y:S08]  /*1c420*/  S2UR UR5, SR_CgaCtaId ;  /* 0x00000000000579c3 */ /* 0x000e300000008800 */
[----:B------:R-:W-:Y:S06]  /*1c430*/  BAR.SYNC.DEFER_BLOCKING 0x5, 0x120 ;  /* 0x0144800000007b1d */ /* 0x000fec0000010000 */
[----:B------:R-:W-:Y:S01]  /*1c440*/  UMOV UR4, 0x400 ;  /* 0x0000040000047882 */ /* 0x000fe20000000000 */
[----:B------:R-:W-:Y:S01]  /*1c450*/  BSSY B0, `(.L_x_640) ;  /* 0x0000235000007945 */ /* 0x000fe20003800000 */
[----:B0-----:R-:W-:-:S06]  /*1c460*/  ULEA UR4, UR5, UR4, 0x18 ;  /* 0x0000000405047291 */ /* 0x001fcc000f8ec03f */
[----:B------:R-:W-:-:S05]  /*1c470*/  IMAD.U32 R2, RZ, RZ, UR4 ;  /* 0x00000004ff027e24 */ /* 0x000fca000f8e00ff */
[----:B------:R0:W1:Y:S01]  /*1c480*/  LDS.128 R148, [R2+0x368d0] ;  /* 0x0368d00002947984 */ /* 0x0000620000000c00 */
[----:B------:R-:W-:Y:S06]  /*1c490*/  BAR.ARV 0x4, 0x120 ;  /* 0x0104800000007b1d */ /* 0x000fec0000002000 */
[----:B------:R-:W-:Y:S05]  /*1c4a0*/  @P0 BRA `(.L_x_641) ;  /* 0x00000018000c0947 */ /* 0x000fea0003800000 */
[----:B------:R-:W2:Y:S01]  /*1c4b0*/  LDL R8, [R1+0x58] ;  /* 0x0000580001087983 */ /* 0x000ea20000100800 */
[----:B------:R-:W-:Y:S01]  /*1c4c0*/  F2FP.F16.F32.PACK_AB R24, R25, R24 ;  /* 0x000000181918723e */ /* 0x000fe200000000ff */
[----:B------:R-:W-:Y:S01]  /*1c4d0*/  ULDC.64 UR4, c[0x0][0xbd8] ;  /* 0x0002f60000047ab9 */ /* 0x000fe20000000a00 */
[----:B------:R-:W-:Y:S01]  /*1c4e0*/  F2FP.F16.F32.PACK_AB R25, R135, R124 ;  /* 0x0000007c8719723e */ /* 0x000fe200000000ff */
[----:B------:R-:W3:Y:S01]  /*1c4f0*/  S2R R7, SR_SWINHI ;  /* 0x0000000000077919 */ /* 0x000ee20000002f00 */
        /* <DEDUP_REMOVED lines=16> */
[----:B------:R-:W-:Y:S02]  /*1c600*/  MOV R4, R2 ;  /* 0x0000000200047202 */ /* 0x000fe40000000f00 */
[----:B---3--:R-:W-:Y:S02]  /*1c610*/  MOV R5, R7 ;  /* 0x0000000700057202 */ /* 0x008fe40000000f00 */
        /* <DEDUP_REMOVED lines=23> */
[----:B------:R-:W-:Y:S01]  /*1c790*/  F2FP.F16.F32.PACK_AB R115, R119, R118 ;  /* 0x000000767773723e */ /* 0x000fe200000000ff */
[----:B------:R-:W-:Y:S01]  /*1c7a0*/  BAR.SYNC.DEFER_BLOCKING 0x1, 0x100 ;  /* 0x0044000000007b1d */ /* 0x000fe20000010000 */
[----:B--2---:R-:W-:-:S03]  /*1c7b0*/  IMAD.WIDE R26, R8, 0x2, R4 ;  /* 0x00000002081a7825 */ /* 0x004fc600078e0204 */
[C---:B------:R-:W-:Y:S02]  /*1c7c0*/  LOP3.LUT R7, R26.reuse, 0x380, RZ, 0xc0, !PT ;  /* 0x000003801a077812 */ /* 0x040fe400078ec0ff */
[C---:B------:R-:W-:Y:S02]  /*1c7d0*/  IADD3 R137, P1, R26.reuse, 0x40, RZ ;  /* 0x000000401a897810 */ /* 0x040fe40007f3e0ff */
[C---:B------:R-:W-:Y:S02]  /*1c7e0*/  IADD3 R141, P5, R26.reuse, 0x4000, RZ ;  /* 0x000040001a8d7810 */ /* 0x040fe40007fbe0ff */
[C---:B------:R-:W-:Y:S01]  /*1c7f0*/  IADD3 R111, P2, R26.reuse, 0x20, RZ ;  /* 0x000000201a6f7810 */ /* 0x040fe20007f5e0ff */
[--C-:B------:R-:W-:Y:S01]  /*1c800*/  IMAD.X R11, RZ, RZ, R27.reuse, P1 ;  /* 0x000000ffff0b7224 */ /* 0x100fe200008e061b */
[----:B------:R-:W-:Y:S01]  /*1c810*/  IADD3 R139, P6, R26, 0x60, RZ ;  /* 0x000000601a8b7810 */ /* 0x000fe20007fde0ff */
[----:B------:R-:W-:Y:S01]  /*1c820*/  IMAD.X R15, RZ, RZ, R27, P5 ;  /* 0x000000ffff0f7224 */ /* 0x000fe200028e061b */
[----:B------:R-:W-:-:S02]  /*1c830*/  SHF.R.U64 R7, R7, 0x3, RZ ;  /* 0x0000000307077819 */ /* 0x000fc400000012ff */
[-C--:B------:R-:W-:Y:S02]  /*1c840*/  IADD3.X R9, RZ, R27.reuse, RZ, P2, !PT ;  /* 0x0000001bff097210 */ /* 0x080fe400017fe4ff */
[----:B------:R-:W-:Y:S02]  /*1c850*/  IADD3.X R13, RZ, R27, RZ, P6, !PT ;  /* 0x0000001bff0d7210 */ /* 0x000fe400037fe4ff */
[C---:B------:R-:W-:Y:S02]  /*1c860*/  IADD3 R143, P0, R26.reuse, 0x4020, RZ ;  /* 0x000040201a8f7810 */ /* 0x040fe40007f1e0ff */
[C---:B------:R-:W-:Y:S02]  /*1c870*/  IADD3 R145, P4, R26.reuse, 0x4040, RZ ;  /* 0x000040401a917810 */ /* 0x040fe40007f9e0ff */
[C---:B------:R-:W-:Y:S02]  /*1c880*/  IADD3 R147, P3, R26.reuse, 0x4060, RZ ;  /* 0x000040601a937810 */ /* 0x040fe40007f7e0ff */
[C---:B------:R-:W-:Y:S01]  /*1c890*/  IADD3 R153, P2, R26.reuse, 0x8000, RZ ;  /* 0x000080001a997810 */ /* 0x040fe20007f5e0ff */
[----:B------:R-:W-:Y:S01]  /*1c8a0*/  IMAD.X R31, RZ, RZ, R27, P4 ;  /* 0x000000ffff1f7224 */ /* 0x000fe200020e061b */
[----:B------:R-:W-:-:S02]  /*1c8b0*/  IADD3 R155, P1, R26, 0x8020, RZ ;  /* 0x000080201a9b7810 */ /* 0x000fc40007f3e0ff */
[C---:B------:R-:W-:Y:S01]  /*1c8c0*/  IADD3 R46, P6, R26.reuse, 0x8040, RZ ;  /* 0x000080401a2e7810 */ /* 0x040fe20007fde0ff */
[--C-:B------:R-:W-:Y:S01]  /*1c8d0*/  IMAD.X R39, RZ, RZ, R27.reuse, P2 ;  /* 0x000000ffff277224 */ /* 0x100fe200010e061b */
[----:B------:R-:W-:Y:S02]  /*1c8e0*/  IADD3 R157, P5, R26, 0x8060, RZ ;  /* 0x000080601a9d7810 */ /* 0x000fe40007fbe0ff */
[----:B------:R-:W-:Y:S01]  /*1c8f0*/  LOP3.LUT R26, R7, R26, RZ, 0x3c, !PT ;  /* 0x0000001a071a7212 */ /* 0x000fe200078e3cff */
[----:B------:R-:W-:Y:S01]  /*1c900*/  IMAD.X R47, RZ, RZ, R27, P6 ;  /* 0x000000ffff2f7224 */ /* 0x000fe200030e061b */
[----:B------:R-:W-:Y:S02]  /*1c910*/  LOP3.LUT R8, R111, 0x380, RZ, 0xc0, !PT ;  /* 0x000003806f087812 */ /* 0x000fe400078ec0ff */
[-C--:B------:R-:W-:Y:S02]  /*1c920*/  IADD3.X R21, RZ, R27.reuse, RZ, P0, !PT ;  /* 0x0000001bff157210 */ /* 0x080fe400007fe4ff */
[----:B------:R-:W-:-:S02]  /*1c930*/  IADD3.X R35, RZ, R27, RZ, P3, !PT ;  /* 0x0000001bff237210 */ /* 0x000fc40001ffe4ff */
[-C--:B------:R-:W-:Y:S02]  /*1c940*/  IADD3.X R43, RZ, R27.reuse, RZ, P1, !PT ;  /* 0x0000001bff2b7210 */ /* 0x080fe40000ffe4ff */
[-C--:B------:R-:W-:Y:S02]  /*1c950*/  IADD3.X R7, RZ, R27.reuse, RZ, P5, !PT ;  /* 0x0000001bff077210 */ /* 0x080fe40002ffe4ff */
[----:B------:R-:W-:Y:S02]  /*1c960*/  LOP3.LUT R10, R137, 0x380, RZ, 0xc0, !PT ;  /* 0x00000380890a7812 */ /* 0x000fe400078ec0ff */
[----:B------:R-:W-:Y:S02]  /*1c970*/  LOP3.LUT R34, R147, 0x380, RZ, 0xc0, !PT ;  /* 0x0000038093227812 */ /* 0x000fe400078ec0ff */
[----:B------:R-:W-:Y:S02]  /*1c980*/  MOV R78, R26 ;  /* 0x0000001a004e7202 */ /* 0x000fe40000000f00 */
[----:B------:R-:W-:-:S02]  /*1c990*/  LOP3.LUT R27, R155, 0x380, RZ, 0xc0, !PT ;  /* 0x000003809b1b7812 */ /* 0x000fc400078ec0ff */
[----:B------:R-:W-:Y:S02]  /*1c9a0*/  LOP3.LUT R12, R139, 0x380, RZ, 0xc0, !PT ;  /* 0x000003808b0c7812 */ /* 0x000fe400078ec0ff */
[----:B------:R-:W-:Y:S02]  /*1c9b0*/  SHF.R.U64 R8, R8, 0x3, RZ ;  /* 0x0000000308087819 */ /* 0x000fe400000012ff */
[----:B------:R-:W-:Y:S02]  /*1c9c0*/  LOP3.LUT R14, R141, 0x380, RZ, 0xc0, !PT ;  /* 0x000003808d0e7812 */ /* 0x000fe400078ec0ff */
[----:B------:R-:W-:Y:S02]  /*1c9d0*/  SHF.R.U64 R10, R10, 0x3, RZ ;  /* 0x000000030a0a7819 */ /* 0x000fe400000012ff */
[----:B------:R-:W-:Y:S02]  /*1c9e0*/  SHF.R.U64 R34, R34, 0x3, RZ ;  /* 0x0000000322227819 */ /* 0x000fe400000012ff */
[----:B------:R-:W-:-:S02]  /*1c9f0*/  LOP3.LUT R42, R46, 0x380, RZ, 0xc0, !PT ;  /* 0x000003802e2a7812 */ /* 0x000fc400078ec0ff */
[----:B------:R-:W-:Y:S02]  /*1ca00*/  F2FP.F16.F32.PACK_AB R26, R29, R28 ;  /* 0x0000001c1d1a723e */ /* 0x000fe400000000ff */
[----:B------:R-:W-:Y:S02]  /*1ca10*/  LOP3.LUT R20, R143, 0x380, RZ, 0xc0, !PT ;  /* 0x000003808f147812 */ /* 0x000fe400078ec0ff */
[----:B------:R-:W-:Y:S02]  /*1ca20*/  SHF.R.U64 R28, R27, 0x3, RZ ;  /* 0x000000031b1c7819 */ /* 0x000fe400000012ff */
[----:B------:R-:W-:Y:S02]  /*1ca30*/  LOP3.LUT R30, R145, 0x380, RZ, 0xc0, !PT ;  /* 0x00000380911e7812 */ /* 0x000fe400078ec0ff */
[----:B------:R-:W-:Y:S02]  /*1ca40*/  SHF.R.U64 R12, R12, 0x3, RZ ;  /* 0x000000030c0c7819 */ /* 0x000fe400000012ff */
[----:B------:R-:W-:-:S02]  /*1ca50*/  LOP3.LUT R8, R8, R111, RZ, 0x3c, !PT ;  /* 0x0000006f08087212 */ /* 0x000fc400078e3cff */
[----:B------:R-:W-:Y:S02]  /*1ca60*/  SHF.R.U64 R14, R14, 0x3, RZ ;  /* 0x000000030e0e7819 */ /* 0x000fe400000012ff */
[----:B------:R-:W-:Y:S02]  /*1ca70*/  LOP3.LUT R10, R10, R137, RZ, 0x3c, !PT ;  /* 0x000000890a0a7212 */ /* 0x000fe400078e3cff */
[----:B------:R-:W-:Y:S02]  /*1ca80*/  LOP3.LUT R34, R34, R147, RZ, 0x3c, !PT ;  /* 0x0000009322227212 */ /* 0x000fe400078e3cff */
[----:B------:R-:W-:Y:S02]  /*1ca90*/  SHF.R.U64 R29, R42, 0x3, RZ ;  /* 0x000000032a1d7819 */ /* 0x000fe400000012ff */
[----:B------:R-:W-:Y:S02]  /*1caa0*/  SHF.R.U64 R20, R20, 0x3, RZ ;  /* 0x0000000314147819 */ /* 0x000fe400000012ff */
[----:B------:R-:W-:-:S02]  /*1cab0*/  LOP3.LUT R42, R28, R155, RZ, 0x3c, !PT ;  /* 0x0000009b1c2a7212 */ /* 0x000fc400078e3cff */
[----:B------:R-:W-:Y:S02]  /*1cac0*/  SHF.R.U64 R30, R30, 0x3, RZ ;  /* 0x000000031e1e7819 */ /* 0x000fe400000012ff */
[----:B------:R-:W-:Y:S02]  /*1cad0*/  LOP3.LUT R12, R12, R139, RZ, 0x3c, !PT ;  /* 0x0000008b0c0c7212 */ /* 0x000fe400078e3cff */
[----:B------:R-:W-:Y:S02]  /*1cae0*/  MOV R28, R8 ;  /* 0x00000008001c7202 */ /* 0x000fe40000000f00 */
[----:B------:R-:W-:Y:S02]  /*1caf0*/  LOP3.LUT R14, R14, R141, RZ, 0x3c, !PT ;  /* 0x0000008d0e0e7212 */ /* 0x000fe400078e3cff */
[----:B------:R-:W-:Y:S02]  /*1cb00*/  F2FP.F16.F32.PACK_AB R27, R134, R6 ;  /* 0x00000006861b723e */ /* 0x000fe400000000ff */
[----:B------:R-:W-:-:S02]  /*1cb10*/  MOV R9, R10 ;  /* 0x0000000a00097202 */ /* 0x000fc40000000f00 */
[----:B------:R-:W-:Y:S01]  /*1cb20*/  MOV R8, R34 ;  /* 0x0000002200087202 */ /* 0x000fe20000000f00 */
[----:B------:R-:W-:Y:S01]  /*1cb30*/  STSM.16.M88.4 [R78], R24 ;  /* 0x000000184e007844 */ /* 0x000fe20000000200 */
[----:B------:R-:W-:Y:S02]  /*1cb40*/  LOP3.LUT R38, R153, 0x380, RZ, 0xc0, !PT ;  /* 0x0000038099267812 */ /* 0x000fe400078ec0ff */
[----:B------:R-:W-:Y:S02]  /*1cb50*/  LOP3.LUT R20, R20, R143, RZ, 0x3c, !PT ;  /* 0x0000008f14147212 */ /* 0x000fe400078e3cff */
[----:B------:R-:W-:Y:S02]  /*1cb60*/  MOV R11, R42 ;  /* 0x0000002a000b7202 */ /* 0x000fe40000000f00 */
[----:B------:R-:W-:Y:S02]  /*1cb70*/  F2FP.F16.F32.PACK_AB R34, R37, R36 ;  /* 0x000000242522723e */ /* 0x000fe400000000ff */
[----:B------:R-:W-:-:S02]  /*1cb80*/  F2FP.F16.F32.PACK_AB R35, R132, R122 ;  /* 0x0000007a8423723e */ /* 0x000fc400000000ff */
[----:B------:R-:W-:Y:S02]  /*1cb90*/  LOP3.LUT R30, R30, R145, RZ, 0x3c, !PT ;  /* 0x000000911e1e7212 */ /* 0x000fe400078e3cff */
[----:B------:R-:W-:Y:S01]  /*1cba0*/  F2FP.F16.F32.PACK_AB R42, R45, R44 ;  /* 0x0000002c2d2a723e */ /* 0x000fe200000000ff */
[----:B------:R-:W-:Y:S01]  /*1cbb0*/  STSM.16.M88.4 [R28], R32 ;  /* 0x000000201c007844 */ /* 0x000fe20000000200 */
[----:B------:R-:W-:Y:S02]  /*1cbc0*/  F2FP.F16.F32.PACK_AB R43, R130, R120 ;  /* 0x00000078822b723e */ /* 0x000fe400000000ff */
[----:B------:R-:W-:Y:S02]  /*1cbd0*/  MOV R12, R12 ;  /* 0x0000000c000c7202 */ /* 0x000fe40000000f00 */
[----:B------:R-:W-:Y:S01]  /*1cbe0*/  LOP3.LUT R86, R157, 0x380, RZ, 0xc0, !PT ;  /* 0x000003809d567812 */ /* 0x000fe200078ec0ff */
[----:B------:R-:W-:Y:S01]  /*1cbf0*/  STSM.16.M88.4 [R9], R40 ;  /* 0x0000002809007844 */ /* 0x000fe20000000200 */
[----:B------:R-:W-:-:S02]  /*1cc00*/  MOV R14, R14 ;  /* 0x0000000e000e7202 */ /* 0x000fc40000000f00 */
[----:B------:R-:W-:Y:S01]  /*1cc10*/  SHF.R.U64 R38, R38, 0x3, RZ ;  /* 0x0000000326267819 */ /* 0x000fe200000012ff */
[----:B------:R-:W-:Y:S01]  /*1cc20*/  STSM.16.M88.4 [R12], R48 ;  /* 0x000000300c007844 */ /* 0x000fe20000000200 */
[----:B------:R-:W-:Y:S02]  /*1cc30*/  MOV R20, R20 ;  /* 0x0000001400147202 */ /* 0x000fe40000000f00 */
[----:B------:R-:W-:Y:S01]  /*1cc40*/  MOV R30, R30 ;  /* 0x0000001e001e7202 */ /* 0x000fe20000000f00 */
[----:B------:R-:W-:Y:S01]  /*1cc50*/  STSM.16.M88.4 [R14], R56 ;  /* 0x000000380e007844 */ /* 0x000fe20000000200 */
[----:B------:R-:W-:Y:S02]  /*1cc60*/  SHF.R.U64 R86, R86, 0x3, RZ ;  /* 0x0000000356567819 */ /* 0x000fe400000012ff */
[----:B------:R-:W-:Y:S01]  /*1cc70*/  LOP3.LUT R38, R38, R153, RZ, 0x3c, !PT ;  /* 0x0000009926267212 */ /* 0x000fe200078e3cff */
[----:B------:R2:W-:Y:S01]  /*1cc80*/  STSM.16.M88.4 [R20], R64 ;  /* 0x0000004014007844 */ /* 0x0005e20000000200 */
[----:B------:R-:W-:-:S02]  /*1cc90*/  LOP3.LUT R46, R29, R46, RZ, 0x3c, !PT ;  /* 0x0000002e1d2e7212 */ /* 0x000fc400078e3cff */
[----:B------:R-:W-:Y:S01]  /*1cca0*/  LOP3.LUT R6, R86, R157, RZ, 0x3c, !PT ;  /* 0x0000009d56067212 */ /* 0x000fe200078e3cff */
[----:B------:R-:W-:Y:S01]  /*1ccb0*/  STSM.16.M88.4 [R30], R72 ;  /* 0x000000481e007844 */ /* 0x000fe20000000200 */
[----:B------:R-:W-:Y:S02]  /*1ccc0*/  MOV R38, R38 ;  /* 0x0000002600267202 */ /* 0x000fe40000000f00 */
[----:B------:R-:W-:Y:S01]  /*1ccd0*/  ISETP.NE.U32.AND P0, PT, RZ, UR4, PT ;  /* 0x00000004ff007c0c */ /* 0x000fe2000bf05070 */
[----:B------:R3:W-:Y:S01]  /*1cce0*/  STSM.16.M88.4 [R8], R80 ;  /* 0x0000005008007844 */ /* 0x0007e20000000200 */
[----:B------:R-:W-:Y:S02]  /*1ccf0*/  MOV R46, R46 ;  /* 0x0000002e002e7202 */ /* 0x000fe40000000f00 */
[----:B------:R-:W-:Y:S01]  /*1cd00*/  MOV R10, R6 ;  /* 0x00000006000a7202 */ /* 0x000fe20000000f00 */
[----:B------:R-:W-:Y:S01]  /*1cd10*/  STSM.16.M88.4 [R38], R88 ;  /* 0x0000005826007844 */ /* 0x000fe20000000200 */
[----:B------:R-:W-:-:S03]  /*1cd20*/  ISETP.NE.AND.EX P0, PT, RZ, UR5, PT, P0 ;  /* 0x00000005ff007c0c */ /* 0x000fc6000bf05300 */
[----:B------:R4:W-:Y:S01]  /*1cd30*/  STSM.16.M88.4 [R11], R96 ;  /* 0x000000600b007844 */ /* 0x0009e20000000200 */
[----:B--2---:R-:W-:-:S03]  /*1cd40*/  IMAD.MOV.U32 R65, RZ, RZ, RZ ;  /* 0x000000ffff417224 */ /* 0x004fc600078e00ff */
[----:B------:R-:W-:Y:S01]  /*1cd50*/  STSM.16.M88.4 [R46], R104 ;  /* 0x000000682e007844 */ /* 0x000fe20000000200 */
[----:B---3--:R-:W-:-:S03]  /*1cd60*/  IADD3 R8, P1, R219, UR4, RZ ;  /* 0x00000004db087c10 */ /* 0x008fc6000ff3e0ff */
[----:B------:R2:W-:Y:S01]  /*1cd70*/  STSM.16.M88.4 [R10], R112 ;  /* 0x000000700a007844 */ /* 0x0005e20000000200 */
[----:B------:R-:W-:Y:S01]  /*1cd80*/  IADD3.X R9, R220, UR5, RZ, P1, !PT ;  /* 0x00000005dc097c10 */ /* 0x000fe20008ffe4ff */
[----:B------:R-:W-:Y:S01]  /*1cd90*/  ULDC.64 UR4, c[0x0][0xbe0] ;  /* 0x0002f80000047ab9 */ /* 0x000fe20000000a00 */
[----:B------:R-:W-:Y:S01]  /*1cda0*/  BAR.SYNC.DEFER_BLOCKING 0x1, 0x100 ;  /* 0x0044000000007b1d */ /* 0x000fe20000010000 */
[----:B------:R-:W-:-:S04]  /*1cdb0*/  ISETP.NE.U32.AND P1, PT, RZ, UR4, PT ;  /* 0x00000004ff007c0c */ /* 0x000fc8000bf25070 */
[----:B------:R-:W-:Y:S02]  /*1cdc0*/  ISETP.NE.AND.EX P1, PT, RZ, UR5, PT, P1 ;  /* 0x00000005ff007c0c */ /* 0x000fe4000bf25310 */
[----:B------:R-:W-:-:S05]  /*1cdd0*/  LEA R7, R216, R214, 0x6 ;  /* 0x000000d6d8077211 */ /* 0x000fca00078e30ff */
[----:B------:R-:W-:-:S06]  /*1cde0*/  IMAD.WIDE R4, R7, 0x2, R4 ;  /* 0x0000000207047825 */ /* 0x000fcc00078e0204 */
[----:B------:R-:W-:Y:S01]  /*1cdf0*/  @P1 IADD3 R6, P2, R219, UR4, RZ ;  /* 0x00000004db061c10 */ /* 0x000fe2000ff5e0ff */
[----:B------:R-:W-:Y:S02]  /*1ce00*/  ULDC UR4, c[0x0][0xa88] ;  /* 0x0002a20000047ab9 */ /* 0x000fe40000000800 */
[----:B------:R-:W-:Y:S01]  /*1ce10*/  IMAD.U32 R63, RZ, RZ, UR4 ;  /* 0x00000004ff3f7e24 */ /* 0x000fe2000f8e00ff */
[----:B------:R-:W-:Y:S01]  /*1ce20*/  @P1 IADD3.X R7, R220, UR5, RZ, P2, !PT ;  /* 0x00000005dc071c10 */ /* 0x000fe200097fe4ff */
[----:B------:R3:W5:Y:S01]  /*1ce30*/  @P0 LDG.E R65, desc[UR60][R8.64] ;  /* 0x0000003c08410981 */ /* 0x000762000c1e1900 */
[----:B----4-:R-:W-:-:S03]  /*1ce40*/  IADD3 R11, P4, R4, 0x1000, RZ ;  /* 0x00001000040b7810 */ /* 0x010fc60007f9e0ff */
[----:B------:R3:W5:Y:S01]  /*1ce50*/  @P1 LDG.E R63, desc[UR60][R6.64] ;  /* 0x0000003c063f1981 */ /* 0x000762000c1e1900 */
[----:B--2---:R-:W-:Y:S01]  /*1ce60*/  LOP3.LUT R10, R11, 0x380, RZ, 0xc0, !PT ;  /* 0x000003800b0a7812 */ /* 0x004fe200078ec0ff */
[----:B------:R-:W-:Y:S08]  /*1ce70*/  @P1 BRA `(.L_x_642) ;  /* 0x0000000000101947 */ /* 0x000ff00003800000 */
[----:B------:R-:W-:Y:S05]  /*1ce80*/  @!P0 BRA `(.L_x_642) ;  /* 0x00000000000c8947 */ /* 0x000fea0003800000 */
[----:B---3--:R-:W2:Y:S04]  /*1ce90*/  LDG.E R6, desc[UR60][R8.64] ;  /* 0x0000003c08067981 */ /* 0x008ea8000c1e1900 */
[----:B-----5:R-:W2:Y:S02]  /*1cea0*/  LDG.E R63, desc[UR60][R8.64+0x4] ;  /* 0x0000043c083f7981 */ /* 0x020ea4000c1e1900 */
[----:B--2---:R-:W-:-:S07]  /*1ceb0*/  IADD3 R63, -R6, R63, RZ ;  /* 0x0000003f063f7210 */ /* 0x004fce0007ffe1ff */
.L_x_642:
[----:B------:R-:W2:Y:S01]  /*1cec0*/  LDL R14, [R1+0x54] ;  /* 0x00005400010e7983 */ /* 0x000ea20000100800 */
[----:B------:R-:W-:Y:S01]  /*1ced0*/  SHF.R.S32.HI R62, RZ, 0x1f, R218 ;  /* 0x0000001fff3e7819 */ /* 0x000fe200000114da */
[----:B------:R-:W-:Y:S01]  /*1cee0*/  ULDC.64 UR4, c[0x0][0xb70] ;  /* 0x0002dc0000047ab9 */ /* 0x000fe20000000a00 */
[--C-:B-----5:R-:W-:Y:S01]  /*1cef0*/  SHF.R.S32.HI R21, RZ, 0x1f, R65.reuse ;  /* 0x0000001fff157819 */ /* 0x120fe20000011441 */
[----:B------:R-:W-:Y:S01]  /*1cf00*/  IMAD.MOV.U32 R20, RZ, RZ, R65 ;  /* 0x000000ffff147224 */ /* 0x000fe200078e0041 */
[----:B---3--:R-:W-:Y:S01]  /*1cf10*/  SHF.R.U64 R8, R10, 0x3, RZ ;  /* 0x000000030a087819 */ /* 0x008fe200000012ff */
[----:B------:R-:W-:Y:S01]  /*1cf20*/  IMAD R7, R62, UR4, RZ ;  /* 0x000000043e077c24 */ /* 0x000fe2000f8e02ff */
[----:B------:R-:W-:Y:S02]  /*1cf30*/  SEL R225, R225, RZ, !P0 ;  /* 0x000000ffe1e17207 */ /* 0x000fe40004000000 */
[----:B------:R-:W-:Y:S01]  /*1cf40*/  SEL R221, R221, RZ, !P0 ;  /* 0x000000ffdddd7207 */ /* 0x000fe20004000000 */
[----:B------:R-:W-:Y:S01]  /*1cf50*/  IMAD R9, R218, UR5, R7 ;  /* 0x00000005da097c24 */ /* 0x000fe2000f8e0207 */
[----:B------:R-:W-:Y:S01]  /*1cf60*/  LOP3.LUT R8, R8, R11, RZ, 0x3c, !PT ;  /* 0x0000000b08087212 */ /* 0x000fe200078e3cff */
[----:B------:R-:W-:Y:S01]  /*1cf70*/  IMAD.WIDE.U32 R6, R218, UR4, R20 ;  /* 0x00000004da067c25 */ /* 0x000fe2000f8e0014 */
[----:B------:R-:W-:Y:S01]  /*1cf80*/  ULDC.64 UR4, c[0x0][0xb78] ;  /* 0x0002de0000047ab9 */ /* 0x000fe20000000a00 */
[----:B------:R-:W-:-:S02]  /*1cf90*/  IADD3 R29, P0, R4, 0x4000, RZ ;  /* 0x00004000041d7810 */ /* 0x000fc40007f1e0ff */
[C---:B------:R-:W-:Y:S02]  /*1cfa0*/  IADD3 R13, P5, R4.reuse, 0x2000, RZ ;  /* 0x00002000040d7810 */ /* 0x040fe40007fbe0ff */
[----:B------:R-:W-:Y:S01]  /*1cfb0*/  IADD3 R7, R7, R9, RZ ;  /* 0x0000000907077210 */ /* 0x000fe20007ffe0ff */
[----:B------:R-:W-:Y:S01]  /*1cfc0*/  IMAD R9, R225, UR4, RZ ;  /* 0x00000004e1097c24 */ /* 0x000fe2000f8e02ff */
[C---:B------:R-:W-:Y:S02]  /*1cfd0*/  IADD3 R25, P6, R4.reuse, 0x3000, RZ ;  /* 0x0000300004197810 */ /* 0x040fe40007fde0ff */
[C---:B------:R-:W-:Y:S01]  /*1cfe0*/  IADD3 R37, P2, R4.reuse, 0x6000, RZ ;  /* 0x0000600004257810 */ /* 0x040fe20007f5e0ff */
[----:B------:R-:W-:Y:S01]  /*1cff0*/  IMAD.WIDE.U32 R6, R221, UR4, R6 ;  /* 0x00000004dd067c25 */ /* 0x000fe2000f8e0006 */
[----:B------:R-:W-:Y:S02]  /*1d000*/  IADD3 R33, P1, R4, 0x5000, RZ ;  /* 0x0000500004217810 */ /* 0x000fe40007f3e0ff */
[----:B------:R-:W-:Y:S01]  /*1d010*/  LOP3.LUT R28, R29, 0x380, RZ, 0xc0, !PT ;  /* 0x000003801d1c7812 */ /* 0x000fe200078ec0ff */
[----:B------:R-:W-:Y:S01]  /*1d020*/  IMAD R10, R221, UR5, R9 ;  /* 0x00000005dd0a7c24 */ /* 0x000fe2000f8e0209 */
[----:B------:R-:W-:Y:S01]  /*1d030*/  LOP3.LUT R12, R13, 0x380, RZ, 0xc0, !PT ;  /* 0x000003800d0c7812 */ /* 0x000fe200078ec0ff */
[----:B------:R-:W-:Y:S01]  /*1d040*/  ULDC.64 UR4, c[0x0][0xb40] ;  /* 0x0002d00000047ab9 */ /* 0x000fe20000000a00 */
[----:B------:R-:W-:-:S02]  /*1d050*/  LOP3.LUT R24, R25, 0x380, RZ, 0xc0, !PT ;  /* 0x0000038019187812 */ /* 0x000fc400078ec0ff */
[----:B------:R-:W-:Y:S02]  /*1d060*/  LOP3.LUT R36, R37, 0x380, RZ, 0xc0, !PT ;  /* 0x0000038025247812 */ /* 0x000fe400078ec0ff */
[----:B------:R-:W-:Y:S02]  /*1d070*/  LOP3.LUT R32, R33, 0x380, RZ, 0xc0, !PT ;  /* 0x0000038021207812 */ /* 0x000fe400078ec0ff */
[----:B------:R-:W-:Y:S02]  /*1d080*/  SHF.R.U64 R28, R28, 0x3, RZ ;  /* 0x000000031c1c7819 */ /* 0x000fe400000012ff */
[----:B------:R-:W-:Y:S02]  /*1d090*/  SHF.R.U64 R12, R12, 0x3, RZ ;  /* 0x000000030c0c7819 */ /* 0x000fe400000012ff */
[----:B------:R-:W-:Y:S02]  /*1d0a0*/  SHF.R.U64 R24, R24, 0x3, RZ ;  /* 0x0000000318187819 */ /* 0x000fe400000012ff */
[----:B------:R-:W-:-:S02]  /*1d0b0*/  SHF.R.U64 R36, R36, 0x3, RZ ;  /* 0x0000000324247819 */ /* 0x000fc400000012ff */
[----:B------:R-:W-:Y:S02]  /*1d0c0*/  SHF.R.U64 R32, R32, 0x3, RZ ;  /* 0x0000000320207819 */ /* 0x000fe400000012ff */
[----:B------:R-:W-:Y:S01]  /*1d0d0*/  LOP3.LUT R28, R28, R29, RZ, 0x3c, !PT ;  /* 0x0000001d1c1c7212 */ /* 0x000fe200078e3cff */
[--C-:B------:R-:W-:Y:S01]  /*1d0e0*/  IMAD.X R29, RZ, RZ, R5.reuse, P0 ;  /* 0x000000ffff1d7224 */ /* 0x100fe200000e0605 */
[----:B------:R-:W-:Y:S01]  /*1d0f0*/  LOP3.LUT R12, R12, R13, RZ, 0x3c, !PT ;  /* 0x0000000d0c0c7212 */ /* 0x000fe200078e3cff */
[----:B------:R-:W-:Y:S01]  /*1d100*/  IMAD.X R13, RZ, RZ, R5, P5 ;  /* 0x000000ffff0d7224 */ /* 0x000fe200028e0605 */
[----:B------:R-:W-:Y:S02]  /*1d110*/  LOP3.LUT R24, R24, R25, RZ, 0x3c, !PT ;  /* 0x0000001918187212 */ /* 0x000fe400078e3cff */
[----:B------:R-:W-:Y:S02]  /*1d120*/  LOP3.LUT R36, R36, R37, RZ, 0x3c, !PT ;  /* 0x0000002524247212 */ /* 0x000fe400078e3cff */
[----:B------:R-:W-:-:S02]  /*1d130*/  IADD3.X R25, RZ, R5, RZ, P6, !PT ;  /* 0x00000005ff197210 */ /* 0x000fc400037fe4ff */
[----:B------:R-:W-:Y:S02]  /*1d140*/  LOP3.LUT P0, RZ, R228, 0x3, RZ, 0xc0, !PT ;  /* 0x00000003e4ff7812 */ /* 0x000fe4000780c0ff */
[C---:B------:R-:W-:Y:S02]  /*1d150*/  IADD3 R49, P5, R4.reuse, 0x9000, RZ ;  /* 0x0000900004317810 */ /* 0x040fe40007fbe0ff */
[----:B------:R-:W-:Y:S02]  /*1d160*/  IADD3 R53, P6, R4, 0xa000, RZ ;  /* 0x0000a00004357810 */ /* 0x000fe40007fde0ff */
[----:B------:R-:W-:Y:S02]  /*1d170*/  IADD3.X R37, RZ, R5, RZ, P2, !PT ;  /* 0x00000005ff257210 */ /* 0x000fe400017fe4ff */
[----:B------:R-:W-:Y:S02]  /*1d180*/  LOP3.LUT R32, R32, R33, RZ, 0x3c, !PT ;  /* 0x0000002120207212 */ /* 0x000fe400078e3cff */
[----:B------:R-:W-:-:S02]  /*1d190*/  IADD3.X R33, RZ, R5, RZ, P1, !PT ;  /* 0x00000005ff217210 */ /* 0x000fc40000ffe4ff */
[----:B------:R-:W-:Y:S02]  /*1d1a0*/  LOP3.LUT R48, R49, 0x380, RZ, 0xc0, !PT ;  /* 0x0000038031307812 */ /* 0x000fe400078ec0ff */
[----:B------:R-:W-:Y:S02]  /*1d1b0*/  LOP3.LUT R52, R53, 0x380, RZ, 0xc0, !PT ;  /* 0x0000038035347812 */ /* 0x000fe400078ec0ff */
[----:B------:R-:W-:Y:S02]  /*1d1c0*/  SHF.R.U64 R48, R48, 0x3, RZ ;  /* 0x0000000330307819 */ /* 0x000fe400000012ff */
[----:B------:R-:W-:Y:S02]  /*1d1d0*/  SHF.R.U64 R52, R52, 0x3, RZ ;  /* 0x0000000334347819 */ /* 0x000fe400000012ff */
[----:B------:R-:W-:Y:S01]  /*1d1e0*/  LOP3.LUT R48, R48, R49, RZ, 0x3c, !PT ;  /* 0x0000003130307212 */ /* 0x000fe200078e3cff */
[----:B------:R-:W-:Y:S01]  /*1d1f0*/  IMAD.X R49, RZ, RZ, R5, P5 ;  /* 0x000000ffff317224 */ /* 0x000fe200028e0605 */
[----:B------:R-:W-:-:S02]  /*1d200*/  LOP3.LUT R52, R52, R53, RZ, 0x3c, !PT ;  /* 0x0000003534347212 */ /* 0x000fc400078e3cff */
[----:B------:R-:W-:Y:S02]  /*1d210*/  IADD3.X R53, RZ, R5, RZ, P6, !PT ;  /* 0x00000005ff357210 */ /* 0x000fe400037fe4ff */
[----:B------:R-:W-:Y:S02]  /*1d220*/  SHF.R.S32.HI R61, RZ, 0x1f, R214 ;  /* 0x0000001fff3d7819 */ /* 0x000fe400000114d6 */
[----:B------:R-:W-:Y:S02]  /*1d230*/  MOV R60, R214 ;  /* 0x000000d6003c7202 */ /* 0x000fe40000000f00 */
[----:B------:R-:W-:Y:S01]  /*1d240*/  SHF.R.S32.HI R217, RZ, 0x1f, R216 ;  /* 0x0000001fffd97819 */ /* 0x000fe200000114d8 */
[----:B------:R-:W-:Y:S01]  /*1d250*/  BSSY B1, `(.L_x_643) ;  /* 0x0000060000017945 */ /* 0x000fe20003800000 */
[----:B--2---:R-:W-:-:S05]  /*1d260*/  IMAD R11, R224, 0x80, R14 ;  /* 0x00000080e00b7824 */ /* 0x004fca00078e020e */
[----:B------:R-:W-:Y:S02]  /*1d270*/  SHF.R.S32.HI R9, RZ, 0x1f, R11 ;  /* 0x0000001fff097819 */ /* 0x000fe4000001140b */
[C---:B------:R-:W-:Y:S02]  /*1d280*/  IADD3 R6, P3, R11.reuse, R6, RZ ;  /* 0x000000060b067210 */ /* 0x040fe40007f7e0ff */
[----:B------:R-:W-:Y:S02]  /*1d290*/  ISETP.GE.OR P1, PT, R11, R63, P0 ;  /* 0x0000003f0b00720c */ /* 0x000fe40000726670 */
[----:B------:R-:W-:Y:S02]  /*1d2a0*/  IADD3.X R9, R9, R7, R10, P3, !PT ;  /* 0x0000000709097210 */ /* 0x000fe40001ffe40a */
[----:B------:R-:W-:Y:S02]  /*1d2b0*/  LEA R54, P3, R6, UR4, 0x2 ;  /* 0x0000000406367c11 */ /* 0x000fe4000f8610ff */
[----:B------:R-:W-:-:S02]  /*1d2c0*/  IADD3 R7, P2, R4, 0xb000, RZ ;  /* 0x0000b00004077810 */ /* 0x000fc40007f5e0ff */
[----:B------:R-:W-:Y:S01]  /*1d2d0*/  LEA.HI.X R55, R6, UR5, R9, 0x2, P3 ;  /* 0x0000000506377c11 */ /* 0x000fe200098f1409 */
[----:B------:R-:W-:Y:S01]  /*1d2e0*/  VIADD R6, R11, 0x8 ;  /* 0x000000080b067836 */ /* 0x000fe20000000000 */
[----:B------:R-:W-:Y:S01]  /*1d2f0*/  IADD3.X R9, RZ, R5, RZ, P4, !PT ;  /* 0x00000005ff097210 */ /* 0x000fe200027fe4ff */
[----:B------:R-:W-:Y:S01]  /*1d300*/  IMAD.X R57, RZ, RZ, R5, P2 ;  /* 0x000000ffff397224 */ /* 0x000fe200010e0605 */
[C---:B------:R-:W-:Y:S01]  /*1d310*/  IADD3 R41, P3, R4.reuse, 0x7000, RZ ;  /* 0x0000700004297810 */ /* 0x040fe20007f7e0ff */
[----:B------:R-:W-:Y:S01]  /*1d320*/  @!P1 STG.E desc[UR60][R54.64], R3 ;  /* 0x0000000336009986 */ /* 0x000fe2000c10193c */
[----:B------:R-:W-:Y:S01]  /*1d330*/  IADD3 R45, P4, R4, 0x8000, RZ ;  /* 0x00008000042d7810 */ /* 0x000fe20007f9e0ff */
[----:B------:R-:W-:Y:S01]  /*1d340*/  ULDC.64 UR4, c[0x0][0xaa0] ;  /* 0x0002a80000047ab9 */ /* 0x000fe20000000a00 */
[----:B------:R-:W-:Y:S02]  /*1d350*/  LOP3.LUT R40, R41, 0x380, RZ, 0xc0, !PT ;  /* 0x0000038029287812 */ /* 0x000fe400078ec0ff */
[----:B------:R-:W-:-:S02]  /*1d360*/  LOP3.LUT R44, R45, 0x380, RZ, 0xc0, !PT ;  /* 0x000003802d2c7812 */ /* 0x000fc400078ec0ff */
[----:B------:R-:W-:Y:S02]  /*1d370*/  ISETP.GE.OR P0, PT, R6, R63, P0 ;  /* 0x0000003f0600720c */ /* 0x000fe40000706670 */
[----:B------:R-:W-:Y:S02]  /*1d380*/  LOP3.LUT R11, R4, 0x380, RZ, 0xc0, !PT ;  /* 0x00000380040b7812 */ /* 0x000fe400078ec0ff */
[----:B------:R-:W-:Y:S02]  /*1d390*/  LOP3.LUT R6, R7, 0x380, RZ, 0xc0, !PT ;  /* 0x0000038007067812 */ /* 0x000fe400078ec0ff */
[----:B------:R-:W-:Y:S02]  /*1d3a0*/  SHF.R.U64 R40, R40, 0x3, RZ ;  /* 0x0000000328287819 */ /* 0x000fe400000012ff */
[----:B------:R-:W-:Y:S02]  /*1d3b0*/  SHF.R.U64 R44, R44, 0x3, RZ ;  /* 0x000000032c2c7819 */ /* 0x000fe400000012ff */
[----:B------:R-:W-:-:S02]  /*1d3c0*/  SHF.R.U64 R11, R11, 0x3, RZ ;  /* 0x000000030b0b7819 */ /* 0x000fc400000012ff */
[----:B------:R-:W-:Y:S01]  /*1d3d0*/  SHF.R.U64 R6, R6, 0x3, RZ ;  /* 0x0000000306067819 */ /* 0x000fe200000012ff */
[----:B------:R2:W-:Y:S01]  /*1d3e0*/  @!P0 STG.E desc[UR60][R54.64+0x20], R0 ;  /* 0x0000200036008986 */ /* 0x0005e2000c10193c */
[----:B------:R-:W-:Y:S01]  /*1d3f0*/  LOP3.LUT R40, R40, R41, RZ, 0x3c, !PT ;  /* 0x0000002928287212 */ /* 0x000fe200078e3cff */
[----:B------:R-:W-:Y:S01]  /*1d400*/  IMAD.X R41, RZ, RZ, R5, P3 ;  /* 0x000000ffff297224 */ /* 0x000fe200018e0605 */
[----:B------:R-:W-:Y:S01]  /*1d410*/  LOP3.LUT R44, R44, R45, RZ, 0x3c, !PT ;  /* 0x0000002d2c2c7212 */ /* 0x000fe200078e3cff */
[----:B------:R-:W5:Y:S01]  /*1d420*/  LD.E.128 R12, desc[UR60][R12.64] ;  /* 0x0000003c0c0c7980 */ /* 0x000f62000c101d00 */
[----:B------:R-:W-:Y:S02]  /*1d430*/  IADD3.X R45, RZ, R5, RZ, P4, !PT ;  /* 0x00000005ff2d7210 */ /* 0x000fe400027fe4ff */
[----:B------:R-:W-:Y:S01]  /*1d440*/  LOP3.LUT R4, R11, R4, RZ, 0x3c, !PT ;  /* 0x000000040b047212 */ /* 0x000fe200078e3cff */
[----:B------:R-:W5:Y:S01]  /*1d450*/  LD.E.128 R24, desc[UR60][R24.64] ;  /* 0x0000003c18187980 */ /* 0x000f62000c101d00 */
[----:B------:R-:W-:-:S03]  /*1d460*/  LOP3.LUT R56, R6, R7, RZ, 0x3c, !PT ;  /* 0x0000000706387212 */ /* 0x000fc600078e3cff */
[----:B------:R-:W5:Y:S04]  /*1d470*/  LD.E.128 R8, desc[UR60][R8.64] ;  /* 0x0000003c08087980 */ /* 0x000f68000c101d00 */
[----:B------:R-:W5:Y:S04]  /*1d480*/  LD.E.128 R4, desc[UR60][R4.64] ;  /* 0x0000003c04047980 */ /* 0x000f68000c101d00 */
[----:B------:R-:W5:Y:S04]  /*1d490*/  LD.E.128 R28, desc[UR60][R28.64] ;  /* 0x0000003c1c1c7980 */ /* 0x000f68000c101d00 */
[----:B------:R-:W5:Y:S04]  /*1d4a0*/  LD.E.128 R32, desc[UR60][R32.64] ;  /* 0x0000003c20207980 */ /* 0x000f68000c101d00 */
[----:B------:R-:W5:Y:S04]  /*1d4b0*/  LD.E.128 R36, desc[UR60][R36.64] ;  /* 0x0000003c24247980 */ /* 0x000f68000c101d00 */
[----:B------:R-:W5:Y:S04]  /*1d4c0*/  LD.E.128 R40, desc[UR60][R40.64] ;  /* 0x0000003c28287980 */ /* 0x000f68000c101d00 */
[----:B------:R-:W5:Y:S04]  /*1d4d0*/  LD.E.128 R44, desc[UR60][R44.64] ;  /* 0x0000003c2c2c7980 */ /* 0x000f68000c101d00 */
[----:B------:R-:W5:Y:S04]  /*1d4e0*/  LD.E.128 R48, desc[UR60][R48.64] ;  /* 0x0000003c30307980 */ /* 0x000f68000c101d00 */
[----:B--2---:R-:W5:Y:S04]  /*1d4f0*/  LD.E.128 R52, desc[UR60][R52.64] ;  /* 0x0000003c34347980 */ /* 0x004f68000c101d00 */
[----:B------:R-:W5:Y:S01]  /*1d500*/  LD.E.128 R56, desc[UR60][R56.64] ;  /* 0x0000003c38387980 */ /* 0x000f62000c101d00 */
[----:B------:R-:W-:Y:S01]  /*1d510*/  IMAD R0, R21, UR4, RZ ;  /* 0x0000000415007c24 */ /* 0x000fe2000f8e02ff */
[----:B------:R-:W-:Y:S01]  /*1d520*/  @!PT LDS RZ, [RZ] ;  /* 0x00000000fffff984 */ /* 0x000fe20000000800 */
[----:B------:R-:W-:Y:S01]  /*1d530*/  @!PT LDS RZ, [RZ] ;  /* 0x00000000fffff984 */ /* 0x000fe20000000800 */
[----:B------:R-:W-:Y:S01]  /*1d540*/  @!PT LDS RZ, [RZ] ;  /* 0x00000000fffff984 */ /* 0x000fe20000000800 */
[----:B------:R-:W-:Y:S01]  /*1d550*/  @!PT LDS RZ, [RZ] ;  /* 0x00000000fffff984 */ /* 0x000fe20000000800 */
[----:B------:R2:W-:Y:S06]  /*1d560*/  MEMBAR.ALL.CTA ;  /* 0x0000000000007992 */ /* 0x0005ec0000008000 */
[----:B--2---:R-:W2:Y:S01]  /*1d570*/  FENCE.VIEW.ASYNC.S ;  /* 0x00000000000073c6 */ /* 0x004ea20000000000 */
[----:B------:R-:W-:-:S04]  /*1d580*/  IMAD.WIDE.U32 R20, R65, UR4, R60 ;  /* 0x0000000441147c25 */ /* 0x000fc8000f8e003c */
[----:B------:R-:W-:Y:S01]  /*1d590*/  IMAD R65, R65, UR5, R0 ;  /* 0x0000000541417c24 */ /* 0x000fe2000f8e0200 */
[----:B------:R-:W-:Y:S01]  /*1d5a0*/  ULDC.64 UR4, c[0x0][0xae0] ;  /* 0x0002b80000047ab9 */ /* 0x000fe20000000a00 */
[----:B------:R-:W-:Y:S01]  /*1d5b0*/  IMAD R63, R224, -0x80, R63 ;  /* 0xffffff80e03f7824 */ /* 0x000fe200078e023f */
[----:B------:R-:W-:Y:S01]  /*1d5c0*/  IADD3 R0, R216, 0x20, RZ ;  /* 0x00000020d8007810 */ /* 0x000fe20007ffe0ff */
[----:B------:R-:W-:Y:S02]  /*1d5d0*/  IMAD.IADD R21, R21, 0x1, R65 ;  /* 0x0000000115157824 */ /* 0x000fe400078e0241 */
[----:B------:R-:W-:Y:S01]  /*1d5e0*/  IMAD R61, R62, UR4, RZ ;  /* 0x000000043e3d7c24 */ /* 0x000fe2000f8e02ff */
[CC--:B------:R-:W-:Y:S01]  /*1d5f0*/  ISETP.GE.AND P3, PT, R216.reuse, R63.reuse, PT ;  /* 0x0000003fd800720c */ /* 0x0c0fe20003f66270 */
[----:B------:R-:W-:Y:S01]  /*1d600*/  VIADD R3, R216, 0x40 ;  /* 0x00000040d8037836 */ /* 0x000fe20000000000 */
[----:B------:R-:W-:Y:S01]  /*1d610*/  ISETP.GE.AND P0, PT, R0, R63, PT ;  /* 0x0000003f0000720c */ /* 0x000fe20003f06270 */
[----:B------:R-:W-:Y:S01]  /*1d620*/  IMAD R61, R218, UR5, R61 ;  /* 0x00000005da3d7c24 */ /* 0x000fe2000f8e023d */
[----:B------:R-:W-:Y:S01]  /*1d630*/  IADD3 R0, R2, 0x36820, RZ ;  /* 0x0003682002007810 */ /* 0x000fe20007ffe0ff */
[----:B------:R-:W-:Y:S01]  /*1d640*/  IMAD.WIDE.U32 R20, R218, UR4, R20 ;  /* 0x00000004da147c25 */ /* 0x000fe2000f8e0014 */
[----:B------:R-:W-:Y:S01]  /*1d650*/  ULDC.64 UR4, c[0x0][0xae8] ;  /* 0x0002ba0000047ab9 */ /* 0x000fe20000000a00 */
[----:B------:R-:W-:-:S02]  /*1d660*/  IADD3 R60, R216, 0x60, RZ ;  /* 0x00000060d83c7810 */ /* 0x000fc40007ffe0ff */
[-C--:B------:R-:W-:Y:S01]  /*1d670*/  ISETP.GE.AND P1, PT, R3, R63.reuse, PT ;  /* 0x0000003f0300720c */ /* 0x080fe20003f26270 */
[----:B------:R-:W-:Y:S01]  /*1d680*/  IMAD.IADD R21, R21, 0x1, R61 ;  /* 0x0000000115157824 */ /* 0x000fe200078e023d */
[----:B------:R-:W-:Y:S01]  /*1d690*/  PRMT R0, RZ, 0x654, R0 ;  /* 0x00000654ff007816 */ /* 0x000fe20000000000 */
[----:B------:R-:W-:Y:S01]  /*1d6a0*/  IMAD R3, R225, UR4, RZ ;  /* 0x00000004e1037c24 */ /* 0x000fe2000f8e02ff */
[----:B------:R-:W-:Y:S01]  /*1d6b0*/  ISETP.GE.AND P2, PT, R60, R63, PT ;  /* 0x0000003f3c00720c */ /* 0x000fe20003f46270 */
[C---:B------:R-:W-:Y:S01]  /*1d6c0*/  IMAD.WIDE.U32 R62, R221.reuse, UR4, R20 ;  /* 0x00000004dd3e7c25 */ /* 0x040fe2000f8e0014 */
[----:B--2---:R2:W-:Y:S03]  /*1d6d0*/  SYNCS.ARRIVE.TRANS64.RED.A1T0 RZ, [R0+URZ], RZ ;  /* 0x000000ff00ff79a7 */ /* 0x0045e6000810043f */
[----:B------:R-:W-:Y:S02]  /*1d6e0*/  IMAD R3, R221, UR5, R3 ;  /* 0x00000005dd037c24 */ /* 0x000fe4000f8e0203 */
[----:B------:R-:W-:-:S04]  /*1d6f0*/  IMAD.WIDE R60, R224, 0x80, R216 ;  /* 0x00000080e03c7825 */ /* 0x000fc800078e02d8 */
[----:B------:R-:W-:Y:S01]  /*1d700*/  IMAD.IADD R67, R63, 0x1, R3 ;  /* 0x000000013f437824 */ /* 0x000fe200078e0203 */
[----:B--2---:R-:W-:Y:S06]  /*1d710*/  @P3 BRA `(.L_x_644) ;  /* 0x00000000004c3947 */ /* 0x004fec0003800000 */
[----:B------:R-:W-:Y:S01]  /*1d720*/  ULDC.64 UR6, c[0x0][0xad8] ;  /* 0x0002b60000067ab9 */ /* 0x000fe20000000a00 */
[----:B------:R-:W-:Y:S01]  /*1d730*/  MOV R20, R62 ;  /* 0x0000003e00147202 */ /* 0x000fe20000000f00 */
[C---:B------:R-:W-:Y:S01]  /*1d740*/  VIADD R64, R214.reuse, 0x80 ;  /* 0x00000080d6407836 */ /* 0x040fe20000000000 */
[----:B------:R-:W-:Y:S01]  /*1d750*/  IADD3 R0, R214, 0x40, RZ ;  /* 0x00000040d6007810 */ /* 0x000fe20007ffe0ff */
[----:B------:R-:W-:Y:S01]  /*1d760*/  IMAD R3, R61, UR6, RZ ;  /* 0x000000063d037c24 */ /* 0x000fe2000f8e02ff */
[----:B------:R-:W-:Y:S01]  /*1d770*/  ULDC UR4, c[0x0][0xa8c] ;  /* 0x0002a30000047ab9 */ /* 0x000fe20000000800 */
[----:B------:R-:W-:Y:S01]  /*1d780*/  IMAD.MOV.U32 R21, RZ, RZ, R67 ;  /* 0x000000ffff157224 */ /* 0x000fe200078e0043 */
[----:B------:R-:W-:Y:S01]  /*1d790*/  ISETP.GE.AND P4, PT, R0, UR4, PT ;  /* 0x0000000400007c0c */ /* 0x000fe2000bf86270 */
[----:B------:R-:W-:Y:S01]  /*1d7a0*/  IMAD R3, R60, UR7, R3 ;  /* 0x000000073c037c24 */ /* 0x000fe2000f8e0203 */
[----:B------:R-:W-:Y:S01]  /*1d7b0*/  ISETP.GE.AND P3, PT, R214, UR4, PT ;  /* 0x00000004d6007c0c */ /* 0x000fe2000bf66270 */
[----:B------:R-:W-:Y:S01]  /*1d7c0*/  IMAD.WIDE.U32 R20, R60, UR6, R20 ;  /* 0x000000063c147c25 */ /* 0x000fe2000f8e0014 */
[----:B------:R-:W-:Y:S01]  /*1d7d0*/  ISETP.GE.AND P5, PT, R64, UR4, PT ;  /* 0x0000000440007c0c */ /* 0x000fe2000bfa6270 */
[----:B------:R-:W-:-:S02]  /*1d7e0*/  ULDC.64 UR6, c[0x0][0xa80] ;  /* 0x0002a00000067ab9 */ /* 0x000fc40000000a00 */
[----:B------:R-:W-:Y:S02]  /*1d7f0*/  LEA R64, P6, R20, UR6, 0x1 ;  /* 0x0000000614407c11 */ /* 0x000fe4000f8c08ff */
[----:B------:R-:W-:-:S04]  /*1d800*/  IADD3 R3, R21, R3, RZ ;  /* 0x0000000315037210 */ /* 0x000fc80007ffe0ff */
[----:B------:R-:W-:-:S05]  /*1d810*/  LEA.HI.X R65, R20, UR7, R3, 0x1, P6 ;  /* 0x0000000714417c11 */ /* 0x000fca000b0f0c03 */
[----:B-----5:R2:W-:Y:S04]  /*1d820*/  @!P3 STG.E.128 desc[UR60][R64.64], R4 ;  /* 0x000000044000b986 */ /* 0x0205e8000c101d3c */
[----:B------:R2:W-:Y:S04]  /*1d830*/  @!P4 STG.E.128 desc[UR60][R64.64+0x80], R28 ;  /* 0x0000801c4000c986 */ /* 0x0005e8000c101d3c */
[----:B------:R2:W-:Y:S02]  /*1d840*/  @!P5 STG.E.128 desc[UR60][R64.64+0x100], R44 ;  /* 0x0001002c4000d986 */ /* 0x0005e4000c101d3c */
.L_x_644:
[----:B------:R-:W-:Y:S05]  /*1d850*/  BSYNC B1 ;  /* 0x0000000000017941 */ /* 0x000fea0003800000 */
.L_x_643:
[----:B------:R-:W-:Y:S04]  /*1d860*/  BSSY B1, `(.L_x_645) ;  /* 0x0000017000017945 */ /* 0x000fe80003800000 */
[----:B------:R-:W-:Y:S05]  /*1d870*/  @P0 BRA `(.L_x_646) ;  /* 0x0000000000540947 */ /* 0x000fea0003800000 */
[----:B------:R-:W-:Y:S01]  /*1d880*/  IADD3 R3, P0, R60, 0x20, RZ ;  /* 0x000000203c037810 */ /* 0x000fe20007f1e0ff */
[----:B------:R-:W-:Y:S01]  /*1d890*/  ULDC UR4, c[0x0][0xa8c] ;  /* 0x0002a30000047ab9 */ /* 0x000fe20000000800 */
[C---:B--2--5:R-:W-:Y:S01]  /*1d8a0*/  IADD3 R4, R214.reuse, 0x40, RZ ;  /* 0x00000040d6047810 */ /* 0x064fe20007ffe0ff */
        /* <DEDUP_REMOVED lines=12> */
[----:B------:R-:W-:Y:S02]  /*1d970*/  LEA R6, P0, R4, UR6, 0x1 ;  /* 0x0000000604067c11 */ /* 0x000fe4000f8008ff */
[----:B------:R-:W-:-:S04]  /*1d980*/  IADD3 R3, R5, R3, RZ ;  /* 0x0000000305037210 */ /* 0x000fc80007ffe0ff */
[----:B------:R-:W-:-:S05]  /*1d990*/  LEA.HI.X R7, R4, UR7, R3, 0x1, P0 ;  /* 0x0000000704077c11 */ /* 0x000fca00080f0c03 */
[----:B------:R3:W-:Y:S04]  /*1d9a0*/  @!P3 STG.E.128 desc[UR60][R6.64], R8 ;  /* 0x000000080600b986 */ /* 0x0007e8000c101d3c */
[----:B------:R3:W-:Y:S04]  /*1d9b0*/  @!P4 STG.E.128 desc[UR60][R6.64+0x80], R32 ;  /* 0x000080200600c986 */ /* 0x0007e8000c101d3c */
[----:B------:R3:W-:Y:S02]  /*1d9c0*/  @!P5 STG.E.128 desc[UR60][R6.64+0x100], R48 ;  /* 0x000100300600d986 */ /* 0x0007e4000c101d3c */
.L_x_646:
[----:B------:R-:W-:Y:S05]  /*1d9d0*/  BSYNC B1 ;  /* 0x0000000000017941 */ /* 0x000fea0003800000 */
.L_x_645:
        /* <DEDUP_REMOVED lines=10> */
[----:B---3--:R-:W-:Y:S01]  /*1da80*/  VIADD R6, R214, 0x80 ;  /* 0x00000080d6067836 */ /* 0x008fe20000000000 */
        /* <DEDUP_REMOVED lines=12> */
.L_x_648:
[----:B------:R-:W-:Y:S05]  /*1db50*/  BSYNC B1 ;  /* 0x0000000000017941 */ /* 0x000fea0003800000 */
.L_x_647:
[----:B------:R-:W-:Y:S05]  /*1db60*/  @P2 BRA `(.L_x_649) ;  /* 0x0000000c000c2947 */ /* 0x000fea0003800000 */
[----:B------:R-:W-:Y:S01]  /*1db70*/  IADD3 R3, P0, R60, 0x60, RZ ;  /* 0x000000603c037810 */ /* 0x000fe20007f1e0ff */
[----:B------:R-:W-:Y:S01]  /*1db80*/  ULDC.64 UR4, c[0x0][0xad8] ;  /* 0x0002b60000047ab9 */ /* 0x000fe20000000a00 */
[----:B--2--5:R-:W-:Y:S01]  /*1db90*/  MOV R4, R62 ;  /* 0x0000003e00047202 */ /* 0x024fe20000000f00 */
[----:B------:R-:W-:Y:S01]  /*1dba0*/  IMAD.MOV.U32 R5, RZ, RZ, R67 ;  /* 0x000000ffff057224 */ /* 0x000fe200078e0043 */
[----:B------:R-:W-:Y:S01]  /*1dbb0*/  IADD3 R0, R214, 0x40, RZ ;  /* 0x00000040d6007810 */ /* 0x000fe20007ffe0ff */
[----:B------:R-:W-:Y:S01]  /*1dbc0*/  IMAD.X R60, RZ, RZ, R61, P0 ;  /* 0x000000ffff3c7224 */ /* 0x000fe200000e063d */
[----:B------:R-:W-:Y:S01]  /*1dbd0*/  ULDC.64 UR6, c[0x0][0xa80] ;  /* 0x0002a00000067ab9 */ /* 0x000fe20000000a00 */
[----:B------:R-:W-:-:S04]  /*1dbe0*/  IMAD.WIDE.U32 R4, R3, UR4, R4 ;  /* 0x0000000403047c25 */ /* 0x000fc8000f8e0004 */
[----:B------:R-:W-:Y:S01]  /*1dbf0*/  IMAD R60, R60, UR4, RZ ;  /* 0x000000043c3c7c24 */ /* 0x000fe2000f8e02ff */
[----:B------:R-:W-:Y:S01]  /*1dc00*/  ULDC UR4, c[0x0][0xa8c] ;  /* 0x0002a30000047ab9 */ /* 0x000fe20000000800 */
[----:B---34-:R-:W-:Y:S02]  /*1dc10*/  LEA R6, P0, R4, UR6, 0x1 ;  /* 0x0000000604067c11 */ /* 0x018fe4000f8008ff */
[----:B------:R-:W-:Y:S01]  /*1dc20*/  IMAD R3, R3, UR5, R60 ;  /* 0x0000000503037c24 */ /* 0x000fe2000f8e023c */
[----:B------:R-:W-:Y:S02]  /*1dc30*/  ISETP.GE.AND P1, PT, R214, UR4, PT ;  /* 0x00000004d6007c0c */ /* 0x000fe4000bf26270 */
[----:B------:R-:W-:Y:S01]  /*1dc40*/  ISETP.GE.AND P2, PT, R0, UR4, PT ;  /* 0x0000000400007c0c */ /* 0x000fe2000bf46270 */
[----:B------:R-:W-:Y:S01]  /*1dc50*/  IMAD.IADD R3, R5, 0x1, R3 ;  /* 0x0000000105037824 */ /* 0x000fe200078e0203 */
[----:B------:R-:W-:-:S04]  /*1dc60*/  IADD3 R0, R214, 0x80, RZ ;  /* 0x00000080d6007810 */ /* 0x000fc80007ffe0ff */
[----:B------:R-:W-:Y:S02]  /*1dc70*/  LEA.HI.X R7, R4, UR7, R3, 0x1, P0 ;  /* 0x0000000704077c11 */ /* 0x000fe400080f0c03 */
[----:B------:R-:W-:-:S03]  /*1dc80*/  ISETP.GE.AND P0, PT, R0, UR4, PT ;  /* 0x0000000400007c0c */ /* 0x000fc6000bf06270 */
[----:B------:R2:W-:Y:S04]  /*1dc90*/  @!P1 STG.E.128 desc[UR60][R6.64], R24 ;  /* 0x0000001806009986 */ /* 0x0005e8000c101d3c */
[----:B------:R2:W-:Y:S06]  /*1dca0*/  @!P2 STG.E.128 desc[UR60][R6.64+0x80], R40 ;  /* 0x000080280600a986 */ /* 0x0005ec000c101d3c */
[----:B------:R-:W-:Y:S05]  /*1dcb0*/  @P0 BRA `(.L_x_649) ;  /* 0x0000000800b80947 */ /* 0x000fea0003800000 */
[----:B------:R3:W-:Y:S01]  /*1dcc0*/  STG.E.128 desc[UR60][R6.64+0x100], R56 ;  /* 0x0001003806007986 */ /* 0x0007e2000c101d3c */
[----:B------:R-:W-:Y:S05]  /*1dcd0*/  BRA `(.L_x_649) ;  /* 0x0000000800b07947 */ /* 0x000fea0003800000 */
.L_x_641:
[----:B------:R-:W-:Y:S01]  /*1dce0*/  ULDC.64 UR4, c[0x0][0xbd8] ;  /* 0x0002f60000047ab9 */ /* 0x000fe20000000a00 */
[----:B------:R-:W-:Y:S01]  /*1dcf0*/  IMAD.MOV.U32 R9, RZ, RZ, RZ ;  /* 0x000000ffff097224 */ /* 0x000fe200078e00ff */
[----:B------:R-:W-:Y:S02]  /*1dd00*/  ISETP.NE.U32.AND P0, PT, RZ, UR4, PT ;  /* 0x00000004ff007c0c */ /* 0x000fe4000bf05070 */
[----:B------:R-:W-:Y:S02]  /*1dd10*/  IADD3 R4, P1, R219, UR4, RZ ;  /* 0x00000004db047c10 */ /* 0x000fe4000ff3e0ff */
[----:B------:R-:W-:Y:S02]  /*1dd20*/  ISETP.NE.AND.EX P0, PT, RZ, UR5, PT, P0 ;  /* 0x00000005ff007c0c */ /* 0x000fe4000bf05300 */
[----:B------:R-:W-:Y:S01]  /*1dd30*/  IADD3.X R5, R220, UR5, RZ, P1, !PT ;  /* 0x00000005dc057c10 */ /* 0x000fe20008ffe4ff */
[----:B------:R-:W-:Y:S02]  /*1dd40*/  ULDC.64 UR4, c[0x0][0xbe0] ;  /* 0x0002f80000047ab9 */ /* 0x000fe40000000a00 */
[----:B------:R-:W-:-:S04]  /*1dd50*/  ISETP.NE.U32.AND P1, PT, RZ, UR4, PT ;  /* 0x00000004ff007c0c */ /* 0x000fc8000bf25070 */
[----:B------:R-:W-:-:S04]  /*1dd60*/  ISETP.NE.AND.EX P1, PT, RZ, UR5, PT, P1 ;  /* 0x00000005ff007c0c */ /* 0x000fc8000bf25310 */
[----:B------:R2:W5:Y:S09]  /*1dd70*/  @P0 LDG.E R9, desc[UR60][R4.64] ;  /* 0x0000003c04090981 */ /* 0x000572000c1e1900 */
[----:B------:R-:W-:Y:S01]  /*1dd80*/  @P1 IADD3 R6, P2, R219, UR4, RZ ;  /* 0x00000004db061c10 */ /* 0x000fe2000ff5e0ff */
[----:B------:R-:W-:-:S02]  /*1dd90*/  ULDC UR4, c[0x0][0xa88] ;  /* 0x0002a20000047ab9 */ /* 0x000fc40000000800 */
[----:B------:R-:W-:Y:S02]  /*1dda0*/  MOV R3, UR4 ;  /* 0x0000000400037c02 */ /* 0x000fe40008000f00 */
[----:B------:R-:W-:-:S05]  /*1ddb0*/  @P1 IADD3.X R7, R220, UR5, RZ, P2, !PT ;  /* 0x00000005dc071c10 */ /* 0x000fca00097fe4ff */
[----:B------:R2:W5:Y:S01]  /*1ddc0*/  @P1 LDG.E R3, desc[UR60][R6.64] ;  /* 0x0000003c06031981 */ /* 0x000562000c1e1900 */
[----:B------:R-:W3:Y:S02]  /*1ddd0*/  S2R R11, SR_TID.X ;  /* 0x00000000000b7919 */ /* 0x000ee40000002100 */
[----:B---3--:R-:W-:-:S05]  /*1dde0*/  VIADD R0, R11, 0xffffff80 ;  /* 0xffffff800b007836 */ /* 0x008fca0000000000 */
[----:B------:R-:W-:Y:S01]  /*1ddf0*/  ISETP.GE.AND P2, PT, R0, 0x80, PT ;  /* 0x000000800000780c */ /* 0x000fe20003f46270 */
[----:B--2---:R-:W-:-:S12]  /*1de00*/  @P1 BRA `(.L_x_650) ;  /* 0x0000000000101947 */ /* 0x004fd80003800000 */
[----:B------:R-:W-:Y:S05]  /*1de10*/  @!P0 BRA `(.L_x_650) ;  /* 0x00000000000c8947 */ /* 0x000fea0003800000 */
[----:B------:R-:W2:Y:S04]  /*1de20*/  LDG.E R0, desc[UR60][R4.64] ;  /* 0x0000003c04007981 */ /* 0x000ea8000c1e1900 */
[----:B-----5:R-:W2:Y:S02]  /*1de30*/  LDG.E R3, desc[UR60][R4.64+0x4] ;  /* 0x0000043c04037981 */ /* 0x020ea4000c1e1900 */
[----:B--2---:R-:W-:-:S07]  /*1de40*/  IADD3 R3, -R0, R3, RZ ;  /* 0x0000000300037210 */ /* 0x004fce0007ffe1ff */
.L_x_650:
[----:B------:R-:W-:Y:S01]  /*1de50*/  BSSY B1, `(.L_x_651) ;  /* 0x000001c000017945 */ /* 0x000fe20003800000 */
[----:B------:R-:W-:Y:S02]  /*1de60*/  SHF.R.S32.HI R10, RZ, 0x1f, R218 ;  /* 0x0000001fff0a7819 */ /* 0x000fe400000114da */
[----:B------:R-:W-:Y:S02]  /*1de70*/  SHF.R.S32.HI R13, RZ, 0x1f, R214 ;  /* 0x0000001fff0d7819 */ /* 0x000fe400000114d6 */
[----:B------:R-:W-:Y:S02]  /*1de80*/  SEL R221, R221, RZ, !P0 ;  /* 0x000000ffdddd7207 */ /* 0x000fe40004000000 */
[----:B------:R-:W-:Y:S02]  /*1de90*/  SEL R225, R225, RZ, !P0 ;  /* 0x000000ffe1e17207 */ /* 0x000fe40004000000 */
[----:B-----5:R-:W-:Y:S01]  /*1dea0*/  SHF.R.S32.HI R8, RZ, 0x1f, R9 ;  /* 0x0000001fff087819 */ /* 0x020fe20000011409 */
[----:B------:R-:W-:Y:S06]  /*1deb0*/  @P2 BRA `(.L_x_652) ;  /* 0x0000000000542947 */ /* 0x000fec0003800000 */
[----:B------:R-:W-:-:S05]  /*1dec0*/  IMAD R0, R224, 0x80, R11 ;  /* 0x00000080e0007824 */ /* 0x000fca00078e020b */
[----:B------:R-:W-:-:S04]  /*1ded0*/  IADD3 R0, R0, -0x80, RZ ;  /* 0xffffff8000007810 */ /* 0x000fc80007ffe0ff */
[----:B------:R-:W-:-:S13]  /*1dee0*/  ISETP.GE.AND P0, PT, R0, R3, PT ;  /* 0x000000030000720c */ /* 0x000fda0003f06270 */
[----:B------:R-:W-:Y:S05]  /*1def0*/  @P0 BRA `(.L_x_652) ;  /* 0x0000000000440947 */ /* 0x000fea0003800000 */
[----:B------:R-:W-:Y:S01]  /*1df00*/  IADD3 R4, P0, R0, R9, RZ ;  /* 0x0000000900047210 */ /* 0x000fe20007f1e0ff */
[----:B------:R-:W-:Y:S02]  /*1df10*/  ULDC.64 UR4, c[0x0][0xb70] ;  /* 0x0002dc0000047ab9 */ /* 0x000fe40000000a00 */
[----:B------:R-:W-:Y:S01]  /*1df20*/  IMAD R7, R10, UR4, RZ ;  /* 0x000000040a077c24 */ /* 0x000fe2000f8e02ff */
[----:B------:R-:W-:-:S03]  /*1df30*/  LEA.HI.X.SX32 R5, R0, R8, 0x1, P0 ;  /* 0x0000000800057211 */ /* 0x000fc600000f0eff */
[C---:B------:R-:W-:Y:S02]  /*1df40*/  IMAD R7, R218.reuse, UR5, R7 ;  /* 0x00000005da077c24 */ /* 0x040fe4000f8e0207 */
[----:B------:R-:W-:Y:S01]  /*1df50*/  IMAD.WIDE.U32 R4, R218, UR4, R4 ;  /* 0x00000004da047c25 */ /* 0x000fe2000f8e0004 */
[----:B------:R-:W-:-:S03]  /*1df60*/  ULDC.64 UR4, c[0x0][0xb78] ;  /* 0x0002de0000047ab9 */ /* 0x000fc60000000a00 */
[----:B------:R-:W-:Y:S02]  /*1df70*/  IMAD R0, R225, UR4, RZ ;  /* 0x00000004e1007c24 */ /* 0x000fe4000f8e02ff */
[----:B------:R-:W-:Y:S02]  /*1df80*/  IMAD.IADD R5, R5, 0x1, R7 ;  /* 0x0000000105057824 */ /* 0x000fe400078e0207 */
[C---:B------:R-:W-:Y:S02]  /*1df90*/  IMAD R7, R221.reuse, UR5, R0 ;  /* 0x00000005dd077c24 */ /* 0x040fe4000f8e0200 */
[----:B------:R-:W-:Y:S01]  /*1dfa0*/  IMAD.WIDE.U32 R4, R221, UR4, R4 ;  /* 0x00000004dd047c25 */ /* 0x000fe2000f8e0004 */
[----:B------:R-:W-:-:S04]  /*1dfb0*/  ULDC.64 UR4, c[0x0][0xb40] ;  /* 0x0002d00000047ab9 */ /* 0x000fc80000000a00 */
[----:B------:R-:W-:Y:S02]  /*1dfc0*/  IADD3 R5, R5, R7, RZ ;  /* 0x0000000705057210 */ /* 0x000fe40007ffe0ff */
[----:B------:R-:W-:-:S04]  /*1dfd0*/  LEA R6, P0, R4, UR4, 0x2 ;  /* 0x0000000404067c11 */ /* 0x000fc8000f8010ff */
[----:B------:R-:W-:Y:S01]  /*1dfe0*/  LEA.HI.X R7, R4, UR5, R5, 0x2, P0 ;  /* 0x0000000504077c11 */ /* 0x000fe200080f1405 */
[----:B------:R-:W-:-:S05]  /*1dff0*/  IMAD.MOV.U32 R5, RZ, RZ, -0x800000 ;  /* 0xff800000ff057424 */ /* 0x000fca00078e00ff */
[----:B------:R2:W-:Y:S03]  /*1e000*/  STG.E desc[UR60][R6.64], R5 ;  /* 0x0000000506007986 */ /* 0x0005e6000c10193c */
.L_x_652:
[----:B------:R-:W-:Y:S05]  /*1e010*/  BSYNC B1 ;  /* 0x0000000000017941 */ /* 0x000fea0003800000 */
.L_x_651:
[----:B------:R-:W-:Y:S01]  /*1e020*/  ULDC.64 UR4, c[0x0][0xaa0] ;  /* 0x0002a80000047ab9 */ /* 0x000fe20000000a00 */
[----:B------:R-:W-:Y:S01]  /*1e030*/  MOV R4, R214 ;  /* 0x000000d600047202 */ /* 0x000fe20000000f00 */
[----:B--2---:R-:W-:Y:S01]  /*1e040*/  IMAD.MOV.U32 R5, RZ, RZ, R13 ;  /* 0x000000ffff057224 */ /* 0x004fe200078e000d */
[----:B------:R-:W-:Y:S01]  /*1e050*/  IADD3 R6, R216, 0x40, RZ ;  /* 0x00000040d8067810 */ /* 0x000fe20007ffe0ff */
[----:B------:R-:W-:Y:S01]  /*1e060*/  IMAD R0, R8, UR4, RZ ;  /* 0x0000000408007c24 */ /* 0x000fe2000f8e02ff */
[----:B------:R-:W-:Y:S01]  /*1e070*/  BSSY B1, `(.L_x_653) ;  /* 0x000002c000017945 */ /* 0x000fe20003800000 */
[----:B------:R-:W-:-:S04]  /*1e080*/  IMAD.WIDE.U32 R4, R9, UR4, R4 ;  /* 0x0000000409047c25 */ /* 0x000fc8000f8e0004 */
[----:B------:R-:W-:Y:S01]  /*1e090*/  IMAD R9, R9, UR5, R0 ;  /* 0x0000000509097c24 */ /* 0x000fe2000f8e0200 */
[----:B------:R-:W-:Y:S01]  /*1e0a0*/  ULDC.64 UR4, c[0x0][0xae0] ;  /* 0x0002b80000047ab9 */ /* 0x000fe20000000a00 */
[----:B------:R-:W-:Y:S02]  /*1e0b0*/  VIADD R0, R216, 0x20 ;  /* 0x00000020d8007836 */ /* 0x000fe40000000000 */
[----:B------:R-:W-:Y:S01]  /*1e0c0*/  IMAD R3, R224, -0x80, R3 ;  /* 0xffffff80e0037824 */ /* 0x000fe200078e0203 */
[----:B------:R-:W-:Y:S01]  /*1e0d0*/  IADD3 R5, R5, R9, RZ ;  /* 0x0000000905057210 */ /* 0x000fe20007ffe0ff */
[----:B------:R-:W-:Y:S01]  /*1e0e0*/  IMAD R7, R10, UR4, RZ ;  /* 0x000000040a077c24 */ /* 0x000fe2000f8e02ff */
[--C-:B------:R-:W-:Y:S01]  /*1e0f0*/  SHF.R.S32.HI R9, RZ, 0x1f, R216.reuse ;  /* 0x0000001fff097819 */ /* 0x100fe200000114d8 */
[----:B------:R-:W-:Y:S01]  /*1e100*/  IMAD.MOV.U32 R8, RZ, RZ, R216 ;  /* 0x000000ffff087224 */ /* 0x000fe200078e00d8 */
[-C--:B------:R-:W-:Y:S01]  /*1e110*/  ISETP.GE.AND P2, PT, R0, R3.reuse, PT ;  /* 0x000000030000720c */ /* 0x080fe20003f46270 */
[----:B------:R-:W-:Y:S01]  /*1e120*/  IMAD R7, R218, UR5, R7 ;  /* 0x00000005da077c24 */ /* 0x000fe2000f8e0207 */
[-C--:B------:R-:W-:Y:S01]  /*1e130*/  ISETP.GE.AND P3, PT, R216, R3.reuse, PT ;  /* 0x00000003d800720c */ /* 0x080fe20003f66270 */
[----:B------:R-:W-:Y:S01]  /*1e140*/  IMAD.WIDE.U32 R4, R218, UR4, R4 ;  /* 0x00000004da047c25 */ /* 0x000fe2000f8e0004 */
[----:B------:R-:W-:Y:S01]  /*1e150*/  ULDC.64 UR4, c[0x0][0xae8] ;  /* 0x0002ba0000047ab9 */ /* 0x000fe20000000a00 */
[----:B------:R-:W-:-:S02]  /*1e160*/  ISETP.GE.AND P1, PT, R6, R3, PT ;  /* 0x000000030600720c */ /* 0x000fc40003f26270 */
[----:B------:R-:W-:Y:S01]  /*1e170*/  VIADD R0, R216, 0x60 ;  /* 0x00000060d8007836 */ /* 0x000fe20000000000 */
[----:B------:R-:W-:Y:S01]  /*1e180*/  IADD3 R5, R5, R7, RZ ;  /* 0x0000000705057210 */ /* 0x000fe20007ffe0ff */
[----:B------:R-:W-:-:S03]  /*1e190*/  IMAD.WIDE R8, R224, 0x80, R8 ;  /* 0x00000080e0087825 */ /* 0x000fc600078e0208 */
[----:B------:R-:W-:Y:S01]  /*1e1a0*/  ISETP.GE.AND P0, PT, R0, R3, PT ;  /* 0x000000030000720c */ /* 0x000fe20003f06270 */
[----:B------:R-:W-:Y:S02]  /*1e1b0*/  IMAD R0, R225, UR4, RZ ;  /* 0x00000004e1007c24 */ /* 0x000fe4000f8e02ff */
[----:B------:R-:W-:-:S04]  /*1e1c0*/  IMAD.WIDE.U32 R6, R221, UR4, R4 ;  /* 0x00000004dd067c25 */ /* 0x000fc8000f8e0004 */
[----:B------:R-:W-:-:S05]  /*1e1d0*/  IMAD R3, R221, UR5, R0 ;  /* 0x00000005dd037c24 */ /* 0x000fca000f8e0200 */
[----:B------:R-:W-:Y:S01]  /*1e1e0*/  IADD3 R11, R7, R3, RZ ;  /* 0x00000003070b7210 */ /* 0x000fe20007ffe0ff */
[----:B------:R-:W-:Y:S06]  /*1e1f0*/  @P3 BRA `(.L_x_654) ;  /* 0x00000000004c3947 */ /* 0x000fec0003800000 */
        /* <DEDUP_REMOVED lines=13> */
[----:B------:R-:W-:Y:S01]  /*1e2d0*/  IMAD.IADD R3, R5, 0x1, R3 ;  /* 0x0000000105037824 */ /* 0x000fe200078e0203 */
[----:B------:R-:W-:-:S04]  /*1e2e0*/  LEA R12, P3, R4, UR6, 0x1 ;  /* 0x00000006040c7c11 */ /* 0x000fc8000f8608ff */
[----:B------:R-:W-:-:S05]  /*1e2f0*/  LEA.HI.X R13, R4, UR7, R3, 0x1, P3 ;  /* 0x00000007040d7c11 */ /* 0x000fca00098f0c03 */
[----:B------:R2:W-:Y:S04]  /*1e300*/  @!P4 STG.E.128 desc[UR60][R12.64], RZ ;  /* 0x000000ff0c00c986 */ /* 0x0005e8000c101d3c */
[----:B------:R2:W-:Y:S04]  /*1e310*/  @!P5 STG.E.128 desc[UR60][R12.64+0x80], RZ ;  /* 0x000080ff0c00d986 */ /* 0x0005e8000c101d3c */
[----:B------:R2:W-:Y:S02]  /*1e320*/  @!P6 STG.E.128 desc[UR60][R12.64+0x100], RZ ;  /* 0x000100ff0c00e986 */ /* 0x0005e4000c101d3c */
.L_x_654:
[----:B------:R-:W-:Y:S05]  /*1e330*/  BSYNC B1 ;  /* 0x0000000000017941 */ /* 0x000fea0003800000 */
.L_x_653:
[----:B------:R-:W-:Y:S04]  /*1e340*/  BSSY B1, `(.L_x_655) ;  /* 0x0000017000017945 */ /* 0x000fe80003800000 */
[----:B------:R-:W-:Y:S05]  /*1e350*/  @P2 BRA `(.L_x_656) ;  /* 0x0000000000542947 */ /* 0x000fea0003800000 */
[----:B------:R-:W-:Y:S01]  /*1e360*/  IADD3 R3, P2, R8, 0x20, RZ ;  /* 0x0000002008037810 */ /* 0x000fe20007f5e0ff */
[----:B------:R-:W-:Y:S01]  /*1e370*/  VIADD R4, R214, 0x40 ;  /* 0x00000040d6047836 */ /* 0x000fe20000000000 */
[----:B------:R-:W-:Y:S01]  /*1e380*/  ULDC UR4, c[0x0][0xa8c] ;  /* 0x0002a30000047ab9 */ /* 0x000fe20000000800 */
[----:B------:R-:W-:Y:S01]  /*1e390*/  ULDC.64 UR6, c[0x0][0xad8] ;  /* 0x0002b60000067ab9 */ /* 0x000fe20000000a00 */
[----:B------:R-:W-:Y:S02]  /*1e3a0*/  IADD3.X R0, RZ, R9, RZ, P2, !PT ;  /* 0x00000009ff007210 */ /* 0x000fe400017fe4ff */
[----:B------:R-:W-:Y:S01]  /*1e3b0*/  ISETP.GE.AND P4, PT, R4, UR4, PT ;  /* 0x0000000404007c0c */ /* 0x000fe2000bf86270 */
[----:B------:R-:W-:Y:S01]  /*1e3c0*/  IMAD.MOV.U32 R4, RZ, RZ, R6 ;  /* 0x000000ffff047224 */ /* 0x000fe200078e0006 */
[----:B------:R-:W-:Y:S01]  /*1e3d0*/  MOV R5, R11 ;  /* 0x0000000b00057202 */ /* 0x000fe20000000f00 */
[----:B------:R-:W-:Y:S01]  /*1e3e0*/  IMAD R0, R0, UR6, RZ ;  /* 0x0000000600007c24 */ /* 0x000fe2000f8e02ff */
[----:B------:R-:W-:-:S02]  /*1e3f0*/  IADD3 R10, R214, 0x80, RZ ;  /* 0x00000080d60a7810 */ /* 0x000fc40007ffe0ff */
[----:B------:R-:W-:Y:S01]  /*1e400*/  ISETP.GE.AND P3, PT, R214, UR4, PT ;  /* 0x00000004d6007c0c */ /* 0x000fe2000bf66270 */
[----:B------:R-:W-:Y:S01]  /*1e410*/  IMAD.WIDE.U32 R4, R3, UR6, R4 ;  /* 0x0000000603047c25 */ /* 0x000fe2000f8e0004 */
[----:B------:R-:W-:-:S03]  /*1e420*/  ISETP.GE.AND P5, PT, R10, UR4, PT ;  /* 0x000000040a007c0c */ /* 0x000fc6000bfa6270 */
[----:B------:R-:W-:Y:S01]  /*1e430*/  IMAD R3, R3, UR7, R0 ;  /* 0x0000000703037c24 */ /* 0x000fe2000f8e0200 */
[----:B------:R-:W-:Y:S02]  /*1e440*/  ULDC.64 UR6, c[0x0][0xa80] ;  /* 0x0002a00000067ab9 */ /* 0x000fe40000000a00 */
[----:B--2---:R-:W-:Y:S01]  /*1e450*/  LEA R12, P2, R4, UR6, 0x1 ;  /* 0x00000006040c7c11 */ /* 0x004fe2000f8408ff */
[----:B------:R-:W-:-:S05]  /*1e460*/  IMAD.IADD R3, R5, 0x1, R3 ;  /* 0x0000000105037824 */ /* 0x000fca00078e0203 */
[----:B------:R-:W-:-:S05]  /*1e470*/  LEA.HI.X R13, R4, UR7, R3, 0x1, P2 ;  /* 0x00000007040d7c11 */ /* 0x000fca00090f0c03 */
[----:B------:R3:W-:Y:S04]  /*1e480*/  @!P3 STG.E.128 desc[UR60][R12.64], RZ ;  /* 0x000000ff0c00b986 */ /* 0x0007e8000c101d3c */
[----:B------:R3:W-:Y:S04]  /*1e490*/  @!P4 STG.E.128 desc[UR60][R12.64+0x80], RZ ;  /* 0x000080ff0c00c986 */ /* 0x0007e8000c101d3c */
[----:B------:R3:W-:Y:S02]  /*1e4a0*/  @!P5 STG.E.128 desc[UR60][R12.64+0x100], RZ ;  /* 0x000100ff0c00d986 */ /* 0x0007e4000c101d3c */
.L_x_656:
[----:B------:R-:W-:Y:S05]  /*1e4b0*/  BSYNC B1 ;  /* 0x0000000000017941 */ /* 0x000fea0003800000 */
.L_x_655:
        /* <DEDUP_REMOVED lines=17> */
[----:B--23--:R-:W-:Y:S01]  /*1e5d0*/  LEA R12, P1, R4, UR6, 0x1 ;  /* 0x00000006040c7c11 */ /* 0x00cfe2000f8208ff */
[----:B------:R-:W-:-:S05]  /*1e5e0*/  IMAD.IADD R3, R5, 0x1, R3 ;  /* 0x0000000105037824 */ /* 0x000fca00078e0203 */
[----:B------:R-:W-:-:S05]  /*1e5f0*/  LEA.HI.X R13, R4, UR7, R3, 0x1, P1 ;  /* 0x00000007040d7c11 */ /* 0x000fca00088f0c03 */
[----:B------:R4:W-:Y:S04]  /*1e600*/  @!P2 STG.E.128 desc[UR60][R12.64], RZ ;  /* 0x000000ff0c00a986 */ /* 0x0009e8000c101d3c */
[----:B------:R4:W-:Y:S04]  /*1e610*/  @!P3 STG.E.128 desc[UR60][R12.64+0x80], RZ ;  /* 0x000080ff0c00b986 */ /* 0x0009e8000c101d3c */
[----:B------:R4:W-:Y:S02]  /*1e620*/  @!P4 STG.E.128 desc[UR60][R12.64+0x100], RZ ;  /* 0x000100ff0c00c986 */ /* 0x0009e4000c101d3c */
.L_x_658:
[----:B------:R-:W-:Y:S05]  /*1e630*/  BSYNC B1 ;  /* 0x0000000000017941 */ /* 0x000fea0003800000 */
.L_x_657:
[----:B------:R-:W-:Y:S05]  /*1e640*/  @P0 BRA `(.L_x_649) ;  /* 0x0000000000540947 */ /* 0x000fea0003800000 */
[----:B------:R-:W-:Y:S01]  /*1e650*/  IADD3 R3, P0, R8, 0x60, RZ ;  /* 0x0000006008037810 */ /* 0x000fe20007f1e0ff */
[----:B------:R-:W-:Y:S01]  /*1e660*/  VIADD R0, R214, 0x40 ;  /* 0x00000040d6007836 */ /* 0x000fe20000000000 */
[----:B------:R-:W-:Y:S01]  /*1e670*/  MOV R5, R11 ;  /* 0x0000000b00057202 */ /* 0x000fe20000000f00 */
[----:B------:R-:W-:Y:S01]  /*1e680*/  ULDC.64 UR6, c[0x0][0xad8] ;  /* 0x0002b60000067ab9 */ /* 0x000fe20000000a00 */
[----:B------:R-:W-:Y:S01]  /*1e690*/  IADD3.X R8, RZ, R9, RZ, P0, !PT ;  /* 0x00000009ff087210 */ /* 0x000fe200007fe4ff */
[----:B------:R-:W-:Y:S01]  /*1e6a0*/  ULDC UR4, c[0x0][0xa8c] ;  /* 0x0002a30000047ab9 */ /* 0x000fe20000000800 */
[----:B------:R-:W-:Y:S01]  /*1e6b0*/  IMAD.MOV.U32 R4, RZ, RZ, R6 ;  /* 0x000000ffff047224 */ /* 0x000fe200078e0006 */
[----:B------:R-:W-:Y:S02]  /*1e6c0*/  ISETP.GE.AND P2, PT, R0, UR4, PT ;  /* 0x0000000400007c0c */ /* 0x000fe4000bf46270 */
[----:B------:R-:W-:Y:S01]  /*1e6d0*/  IMAD R8, R8, UR6, RZ ;  /* 0x0000000608087c24 */ /* 0x000fe2000f8e02ff */
[C---:B------:R-:W-:Y:S01]  /*1e6e0*/  IADD3 R0, R214.reuse, 0x80, RZ ;  /* 0x00000080d6007810 */ /* 0x040fe20007ffe0ff */
[----:B------:R-:W-:Y:S01]  /*1e6f0*/  IMAD.WIDE.U32 R4, R3, UR6, R4 ;  /* 0x0000000603047c25 */ /* 0x000fe2000f8e0004 */
[----:B------:R-:W-:-:S02]  /*1e700*/  ISETP.GE.AND P1, PT, R214, UR4, PT ;  /* 0x00000004d6007c0c */ /* 0x000fc4000bf26270 */
        /* <DEDUP_REMOVED lines=9> */
.L_x_649:
[----:B------:R-:W-:Y:S05]  /*1e7a0*/  BSYNC B0 ;  /* 0x0000000000007941 */ /* 0x000fea0003800000 */
.L_x_640:
[----:B------:R-:W-:Y:S02]  /*1e7b0*/  ULDC UR4, c[0x0][0xc14] ;  /* 0x0003050000047ab9 */ /* 0x000fe40000000800 */
[----:B-1----:R-:W-:-:S13]  /*1e7c0*/  ISETP.GE.AND P0, PT, R151, UR4, PT ;  /* 0x0000000497007c0c */ /* 0x002fda000bf06270 */
[----:B------:R-:W-:Y:S05]  /*1e7d0*/  @!P0 BRA `(.L_x_659) ;  /* 0xfffffe2800908947 */ /* 0x000fea000383ffff */
[----:B------:R-:W-:Y:S05]  /*1e7e0*/  BRA `(.L_x_448) ;  /* 0x0000005c00647947 */ /* 0x000fea0003800000 */
.L_x_446:
[----:B------:R-:W-:-:S08]  /*1e7f0*/  NOP ;  /* 0x0000000000007918 */ /* 0x000fd00000000000 */
[----:B0-----:R-:W0:-:S00]  /*1e800*/  USETMAXREG.DEALLOC.CTAPOOL 0x18 ;  /* 0x00000018000079c8 */ /* 0x001e0000080e0500 */
[----:B0-----:R-:W-:-:S06]  /*1e810*/  LOP3.LUT R0, R0, 0x3, RZ, 0xc0, !PT ;  /* 0x0000000300007812 */ /* 0x001fcc00078ec0ff */
[----:B------:R-:W0:Y:S02]  /*1e820*/  SHFL.IDX PT, R0, R0, RZ, 0x1f ;  /* 0x00001fff00007589 */ /* 0x000e2400000e0000 */
[----:B0-----:R-:W-:-:S13]  /*1e830*/  ISETP.NE.AND P0, PT, R0, RZ, PT ;  /* 0x000000ff0000720c */ /* 0x001fda0003f05270 */
[----:B------:R-:W-:Y:S05]  /*1e840*/  @P0 BRA `(.L_x_448) ;  /* 0x0000005c004c0947 */ /* 0x000fea0003800000 */
[C---:B------:R-:W-:Y:S01]  /*1e850*/  LOP3.LUT R8, R4.reuse, 0x1f, RZ, 0xc0, !PT ;  /* 0x0000001f04087812 */ /* 0x040fe200078ec0ff */
[----:B------:R-:W-:Y:S01]  /*1e860*/  ULDC UR5, c[0x0][0xc14] ;  /* 0x0003050000057ab9 */ /* 0x000fe20000000800 */
[----:B------:R-:W-:Y:S02]  /*1e870*/  LOP3.LUT R4, R4, 0xffffffdf, RZ, 0xc0, !PT ;  /* 0xffffffdf04047812 */ /* 0x000fe400078ec0ff */
[----:B------:R-:W-:Y:S01]  /*1e880*/  MOV R0, RZ ;  /* 0x000000ff00007202 */ /* 0x000fe20000000f00 */
[----:B------:R-:W0:Y:S01]  /*1e890*/  S2UR UR6, SR_CTAID.X ;  /* 0x00000000000679c3 */ /* 0x000e220000002500 */
[----:B------:R-:W-:Y:S01]  /*1e8a0*/  ISETP.NE.AND P0, PT, R8, 0x1f, PT ;  /* 0x0000001f0800780c */ /* 0x000fe20003f05270 */
[----:B------:R-:W-:-:S12]  /*1e8b0*/  ULDC UR4, c[0x0][0xc10] ;  /* 0x0003040000047ab9 */ /* 0x000fd80000000800 */
[----:B------:R-:W-:Y:S02]  /*1e8c0*/  @P0 LOP3.LUT R4, R4, 0x20, RZ, 0xfc, !PT ;  /* 0x0000002004040812 */ /* 0x000fe400078efcff */
[----:B------:R-:W-:-:S13]  /*1e8d0*/  ISETP.GE.OR P0, PT, R8, UR5, !P0 ;  /* 0x0000000508007c0c */ /* 0x000fda000c706670 */
[----:B------:R-:W1:Y:S02]  /*1e8e0*/  @!P0 LDC.64 R2, c[0x0][0xc58] ;  /* 0x00031600ff028b82 */ /* 0x000e640000000a00 */
[----:B-1----:R-:W-:-:S05]  /*1e8f0*/  @!P0 IMAD.WIDE.U32 R2, R8, 0x4, R2 ;  /* 0x0000000408028825 */ /* 0x002fca00078e0002 */
[----:B------:R-:W2:Y:S01]  /*1e900*/  @!P0 LDG.E R0, desc[UR60][R2.64] ;  /* 0x0000003c02008981 */ /* 0x000ea2000c1e1900 */
[C---:B------:R-:W-:Y:S01]  /*1e910*/  ISETP.NE.AND P1, PT, R8.reuse, RZ, PT ;  /* 0x000000ff0800720c */ /* 0x040fe20003f25270 */
[----:B------:R-:W-:Y:S01]  /*1e920*/  IMAD.MOV.U32 R19, RZ, RZ, RZ ;  /* 0x000000ffff137224 */ /* 0x000fe200078e00ff */
[----:B------:R-:W-:Y:S02]  /*1e930*/  ISETP.GE.U32.AND P0, PT, R8, 0x2, PT ;  /* 0x000000020800780c */ /* 0x000fe40003f06070 */
[----:B------:R-:W-:Y:S02]  /*1e940*/  LOP3.LUT R4, R4, 0xfffffffe, RZ, 0xc0, !PT ;  /* 0xfffffffe04047812 */ /* 0x000fe400078ec0ff */
[----:B------:R-:W-:-:S07]  /*1e950*/  MOV R16, RZ ;  /* 0x000000ff00107202 */ /* 0x000fce0000000f00 */
[----:B------:R-:W-:-:S04]  /*1e960*/  @P1 LOP3.LUT R4, R4, 0x1, RZ, 0xfc, !PT ;  /* 0x0000000104041812 */ /* 0x000fc800078efcff */
[----:B------:R-:W-:-:S04]  /*1e970*/  LOP3.LUT R4, R4, 0xffffffef, RZ, 0xc0, !PT ;  /* 0xffffffef04047812 */ /* 0x000fc800078ec0ff */
[----:B------:R-:W-:-:S04]  /*1e980*/  @P0 LOP3.LUT R4, R4, 0x10, RZ, 0xfc, !PT ;  /* 0x0000001004040812 */ /* 0x000fc800078efcff */
[----:B------:R-:W-:Y:S01]  /*1e990*/  LOP3.LUT R4, R4, 0xfffffff7, RZ, 0xc0, !PT ;  /* 0xfffffff704047812 */ /* 0x000fe200078ec0ff */
[----:B--2---:R-:W1:Y:S02]  /*1e9a0*/  SHFL.UP PT, R5, R0, 0x1, RZ ;  /* 0x0420000000057989 */ /* 0x004e6400000e00ff */
[----:B-1----:R-:W-:-:S05]  /*1e9b0*/  SEL R5, R5, RZ, P1 ;  /* 0x000000ff05057207 */ /* 0x002fca0000800000 */
[----:B------:R-:W-:-:S05]  /*1e9c0*/  IMAD.IADD R5, R0, 0x1, R5 ;  /* 0x0000000100057824 */ /* 0x000fca00078e0205 */
[----:B------:R-:W1:Y:S02]  /*1e9d0*/  SHFL.UP PT, R6, R5, 0x2, RZ ;  /* 0x0440000005067989 */ /* 0x000e6400000e00ff */
[----:B-1----:R-:W-:Y:S02]  /*1e9e0*/  SEL R6, R6, RZ, P0 ;  /* 0x000000ff06067207 */ /* 0x002fe40000000000 */
[----:B------:R-:W-:Y:S02]  /*1e9f0*/  ISETP.GE.U32.AND P0, PT, R8, 0x4, PT ;  /* 0x000000040800780c */ /* 0x000fe40003f06070 */
[----:B------:R-:W-:-:S05]  /*1ea00*/  IADD3 R6, R5, R6, RZ ;  /* 0x0000000605067210 */ /* 0x000fca0007ffe0ff */
[----:B------:R-:W1:Y:S06]  /*1ea10*/  SHFL.UP PT, R7, R6, 0x4, RZ ;  /* 0x0480000006077989 */ /* 0x000e6c00000e00ff */
[----:B------:R-:W-:-:S04]  /*1ea20*/  @P0 LOP3.LUT R4, R4, 0x8, RZ, 0xfc, !PT ;  /* 0x0000000804040812 */ /* 0x000fc800078efcff */
[----:B------:R-:W-:Y:S02]  /*1ea30*/  LOP3.LUT R4, R4, 0xfffffffb, RZ, 0xc0, !PT ;  /* 0xfffffffb04047812 */ /* 0x000fe400078ec0ff */
[----:B-1----:R-:W-:Y:S02]  /*1ea40*/  SEL R7, R7, RZ, P0 ;  /* 0x000000ff07077207 */ /* 0x002fe40000000000 */
[----:B------:R-:W-:-:S03]  /*1ea50*/  ISETP.GE.U32.AND P0, PT, R8, 0x8, PT ;  /* 0x000000080800780c */ /* 0x000fc60003f06070 */
[----:B------:R-:W-:-:S05]  /*1ea60*/  IMAD.IADD R7, R6, 0x1, R7 ;  /* 0x0000000106077824 */ /* 0x000fca00078e0207 */
[----:B------:R-:W1:Y:S05]  /*1ea70*/  SHFL.UP PT, R2, R7, 0x8, RZ ;  /* 0x0500000007027989 */ /* 0x000e6a00000e00ff */
[----:B------:R-:W-:-:S04]  /*1ea80*/  @P0 LOP3.LUT R4, R4, 0x4, RZ, 0xfc, !PT ;  /* 0x0000000404040812 */ /* 0x000fc800078efcff */
[----:B------:R-:W-:Y:S02]  /*1ea90*/  LOP3.LUT R4, R4, 0xfffffffd, RZ, 0xc0, !PT ;  /* 0xfffffffd04047812 */ /* 0x000fe400078ec0ff */
[----:B-1----:R-:W-:Y:S02]  /*1eaa0*/  SEL R2, R2, RZ, P0 ;  /* 0x000000ff02027207 */ /* 0x002fe40000000000 */
[----:B------:R-:W-:Y:S02]  /*1eab0*/  ISETP.GE.U32.AND P0, PT, R8, 0x10, PT ;  /* 0x000000100800780c */ /* 0x000fe40003f06070 */
[----:B------:R-:W-:-:S05]  /*1eac0*/  IADD3 R3, R7, R2, RZ ;  /* 0x0000000207037210 */ /* 0x000fca0007ffe0ff */
[----:B------:R-:W1:Y:S06]  /*1ead0*/  SHFL.UP PT, R2, R3, 0x10, RZ ;  /* 0x0600000003027989 */ /* 0x000e6c00000e00ff */
[----:B------:R-:W-:Y:S02]  /*1eae0*/  @P0 LOP3.LUT R4, R4, 0x2, RZ, 0xfc, !PT ;  /* 0x0000000204040812 */ /* 0x000fe400078efcff */
[----:B-1----:R-:W-:-:S05]  /*1eaf0*/  SEL R2, R2, RZ, P0 ;  /* 0x000000ff02027207 */ /* 0x002fca0000000000 */
[----:B------:R-:W-:-:S05]  /*1eb00*/  IMAD.IADD R2, R3, 0x1, R2 ;  /* 0x0000000103027824 */ /* 0x000fca00078e0202 */
[----:B------:R-:W1:Y:S02]  /*1eb10*/  SHFL.IDX PT, R5, R2, 0x1f, 0x1f ;  /* 0x03e01f0002057f89 */ /* 0x000e6400000e0000 */
[----:B-1----:R-:W-:-:S05]  /*1eb20*/  IMAD R5, R5, UR4, RZ ;  /* 0x0000000405057c24 */ /* 0x002fca000f8e02ff */
[----:B0-----:R-:W-:Y:S02]  /*1eb30*/  ISETP.GT.AND P0, PT, R5, UR6, PT ;  /* 0x0000000605007c0c */ /* 0x001fe4000bf04270 */
[----:B------:R-:W-:-:S11]  /*1eb40*/  MOV R6, R5 ;  /* 0x0000000500067202 */ /* 0x000fd60000000f00 */
[----:B------:R-:W-:Y:S05]  /*1eb50*/  @P0 BRA `(.L_x_660) ;  /* 0x0000000000c00947 */ /* 0x000fea0003800000 */
[----:B------:R-:W-:Y:S01]  /*1eb60*/  IMAD.MOV.U32 R5, RZ, RZ, R6 ;  /* 0x000000ffff057224 */ /* 0x000fe200078e0006 */
[----:B------:R-:W-:Y:S01]  /*1eb70*/  MOV R19, RZ ;  /* 0x000000ff00137202 */ /* 0x000fe20000000f00 */
[----:B------:R-:W-:Y:S01]  /*1eb80*/  ULDC UR5, c[0x0][0xc14] ;  /* 0x0003050000057ab9 */ /* 0x000fe20000000800 */
[----:B------:R-:W-:Y:S01]  /*1eb90*/  ULDC UR7, c[0x0][0xc14] ;  /* 0x0003050000077ab9 */ /* 0x000fe20000000800 */
[----:B------:R-:W-:-:S05]  /*1eba0*/  ULDC UR4, c[0x0][0xc10] ;  /* 0x0003040000047ab9 */ /* 0x000fca0000000800 */
.L_x_664:
[----:B------:R-:W-:Y:S01]  /*1ebb0*/  VIADD R0, R19, 0x1f ;  /* 0x0000001f13007836 */ /* 0x000fe20000000000 */
[----:B------:R-:W-:-:S04]  /*1ebc0*/  MOV R19, UR7 ;  /* 0x0000000700137c02 */ /* 0x000fc80008000f00 */
[----:B------:R-:W-:-:S13]  /*1ebd0*/  ISETP.GE.AND P0, PT, R0, UR5, PT ;  /* 0x0000000500007c0c */ /* 0x000fda000bf06270 */
[----:B------:R-:W-:Y:S05]  /*1ebe0*/  @P0 BRA `(.L_x_661) ;  /* 0x0000000400400947 */ /* 0x000fea0003800000 */
[----:B------:R-:W0:Y:S01]  /*1ebf0*/  S2R R8, SR_TID.X ;  /* 0x0000000000087919 */ /* 0x000e220000002100 */
[----:B------:R-:W-:Y:S01]  /*1ec00*/  IMAD.MOV.U32 R19, RZ, RZ, R0 ;  /* 0x000000ffff137224 */ /* 0x000fe200078e0000 */
[----:B------:R-:W-:Y:S01]  /*1ec10*/  BSSY B0, `(.L_x_662) ;  /* 0x000000a000007945 */ /* 0x000fe20003800000 */
[----:B------:R-:W-:Y:S01]  /*1ec20*/  IMAD.MOV.U32 R0, RZ, RZ, RZ ;  /* 0x000000ffff007224 */ /* 0x000fe200078e00ff */
[----:B0-----:R-:W-:-:S04]  /*1ec30*/  LOP3.LUT R8, R8, 0x1f, RZ, 0xc0, !PT ;  /* 0x0000001f08087812 */ /* 0x001fc800078ec0ff */
[C---:B------:R-:W-:Y:S02]  /*1ec40*/  ISETP.NE.AND P1, PT, R8.reuse, 0x1f, PT ;  /* 0x0000001f0800780c */ /* 0x040fe40003f25270 */
[----:B------:R-:W-:-:S04]  /*1ec50*/  IADD3 R7, R8, R19, RZ ;  /* 0x0000001308077210 */ /* 0x000fc80007ffe0ff */
[----:B------:R-:W-:-:S13]  /*1ec60*/  ISETP.GE.OR P0, PT, R7, UR5, !P1 ;  /* 0x0000000507007c0c */ /* 0x000fda000cf06670 */
[----:B------:R-:W-:Y:S05]  /*1ec70*/  @P0 BRA `(.L_x_663) ;  /* 0x00000000000c0947 */ /* 0x000fea0003800000 */
[----:B------:R-:W0:Y:S02]  /*1ec80*/  LDC.64 R2, c[0x0][0xc58] ;  /* 0x00031600ff027b82 */ /* 0x000e240000000a00 */
[----:B0-----:R-:W-:-:S05]  /*1ec90*/  IMAD.WIDE R2, R7, 0x4, R2 ;  /* 0x0000000407027825 */ /* 0x001fca00078e0202 */
[----:B------:R0:W5:Y:S02]  /*1eca0*/  LDG.E R0, desc[UR60][R2.64] ;  /* 0x0000003c02007981 */ /* 0x000164000c1e1900 */
.L_x_663:
[----:B------:R-:W-:Y:S05]  /*1ecb0*/  BSYNC B0 ;  /* 0x0000000000007941 */ /* 0x000fea0003800000 */
.L_x_662:
[----:B0----5:R-:W0:Y:S01]  /*1ecc0*/  SHFL.UP PT, R2, R0, 0x1, RZ ;  /* 0x0420000000027989 */ /* 0x021e2200000e00ff */
[C---:B------:R-:W-:Y:S02]  /*1ecd0*/  ISETP.NE.AND P0, PT, R8.reuse, RZ, PT ;  /* 0x000000ff0800720c */ /* 0x040fe40003f05270 */
[----:B------:R-:W-:Y:S02]  /*1ece0*/  ISETP.GE.U32.AND P1, PT, R8, 0x2, PT ;  /* 0x000000020800780c */ /* 0x000fe40003f26070 */
[----:B0-----:R-:W-:Y:S02]  /*1ecf0*/  SEL R3, R2, RZ, P0 ;  /* 0x000000ff02037207 */ /* 0x001fe40000000000 */
        /* <DEDUP_REMOVED lines=8> */
[----:B------:R-:W-:Y:S02]  /*1ed80*/  ISETP.GE.U32.AND P0, PT, R8, 0x10, PT ;  /* 0x000000100800780c */ /* 0x000fe40003f06070 */
[----:B------:R-:W-:-:S05]  /*1ed90*/  IADD3 R7, R2, R7, RZ ;  /* 0x0000000702077210 */ /* 0x000fca0007ffe0ff */
[----:B------:R-:W0:Y:S02]  /*1eda0*/  SHFL.UP PT, R6, R7, 0x8, RZ ;  /* 0x0500000007067989 */ /* 0x000e2400000e00ff */
[----:B0-----:R-:W-:-:S05]  /*1edb0*/  SEL R6, R6, RZ, P1 ;  /* 0x000000ff06067207 */ /* 0x001fca0000800000 */
[----:B------:R-:W-:-:S05]  /*1edc0*/  IMAD.IADD R6, R7, 0x1, R6 ;  /* 0x0000000107067824 */ /* 0x000fca00078e0206 */
[----:B------:R-:W0:Y:S02]  /*1edd0*/  SHFL.UP PT, R8, R6, 0x10, RZ ;  /* 0x0600000006087989 */ /* 0x000e2400000e00ff */
[----:B0-----:R-:W-:-:S04]  /*1ede0*/  SEL R9, R8, RZ, P0 ;  /* 0x000000ff08097207 */ /* 0x001fc80000000000 */
[----:B------:R-:W-:-:S05]  /*1edf0*/  IADD3 R9, R6, R9, RZ ;  /* 0x0000000906097210 */ /* 0x000fca0007ffe0ff */
[----:B------:R-:W0:Y:S02]  /*1ee00*/  SHFL.IDX PT, R3, R9, 0x1f, 0x1f ;  /* 0x03e01f0009037f89 */ /* 0x000e2400000e0000 */
[----:B0-----:R-:W-:-:S04]  /*1ee10*/  IMAD R6, R3, UR4, RZ ;  /* 0x0000000403067c24 */ /* 0x001fc8000f8e02ff */
[----:B------:R-:W-:-:S05]  /*1ee20*/  IMAD.IADD R5, R6, 0x1, R5 ;  /* 0x0000000106057824 */ /* 0x000fca00078e0205 */
[----:B------:R-:W-:-:S13]  /*1ee30*/  ISETP.GT.AND P0, PT, R5, UR6, PT ;  /* 0x0000000605007c0c */ /* 0x000fda000bf04270 */
[----:B------:R-:W-:Y:S05]  /*1ee40*/  @!P0 BRA `(.L_x_664) ;  /* 0xfffffffc00588947 */ /* 0x000fea000383ffff */
[----:B------:R-:W-:-:S07]  /*1ee50*/  MOV R2, R9 ;  /* 0x0000000900027202 */ /* 0x000fce0000000f00 */
.L_x_660:
        /* <DEDUP_REMOVED lines=10> */
[----:B0-----:R-:W-:-:S06]  /*1ef00*/  IADD3 R3, R9, 0xffffffe, RZ ;  /* 0x0ffffffe09037810 */ /* 0x001fcc0007ffe0ff */
[----:B------:R-:W0:Y:S02]  /*1ef10*/  F2I.FTZ.U32.TRUNC.NTZ R3, R3 ;  /* 0x0000000300037305 */ /* 0x000e24000021f000 */
[----:B0-----:R-:W-:Y:S01]  /*1ef20*/  IMAD.MOV R11, RZ, RZ, -R3 ;  /* 0x000000ffff0b7224 */ /* 0x001fe200078e0a03 */
[----:B------:R-:W-:Y:S06]  /*1ef30*/  @!P0 BRA `(.L_x_665) ;  /* 0x0000000000088947 */ /* 0x000fec0003800000 */
[----:B------:R-:W-:-:S05]  /*1ef40*/  IADD3 R9, R5, -0x1, RZ ;  /* 0xffffffff05097810 */ /* 0x000fca0007ffe0ff */
[----:B------:R0:W1:Y:S02]  /*1ef50*/  SHFL.IDX PT, R16, R2, R9, 0x1f ;  /* 0x00001f0902107589 */ /* 0x00006400000e0000 */
.L_x_665:
[----:B-1----:R-:W-:Y:S01]  /*1ef60*/  IMAD R16, R16, UR4, R7 ;  /* 0x0000000410107c24 */ /* 0x002fe2000f8e0207 */
[----:B------:R-:W-:Y:S01]  /*1ef70*/  IADD3 R19, R5, R19, RZ ;  /* 0x0000001305137210 */ /* 0x000fe20007ffe0ff */
[----:B------:R-:W-:Y:S02]  /*1ef80*/  IMAD R7, R11, R6, RZ ;  /* 0x000000060b077224 */ /* 0x000fe400078e02ff */
[----:B0-----:R-:W-:Y:S01]  /*1ef90*/  IMAD.MOV.U32 R2, RZ, RZ, RZ ;  /* 0x000000ffff027224 */ /* 0x001fe200078e00ff */
[----:B------:R-:W-:-:S03]  /*1efa0*/  IADD3 R17, -R16, UR6, RZ ;  /* 0x0000000610117c10 */ /* 0x000fc6000fffe1ff */
[----:B------:R-:W-:Y:S01]  /*1efb0*/  IMAD.HI.U32 R2, R3, R7, R2 ;  /* 0x0000000703027227 */ /* 0x000fe200078e0002 */
[----:B------:R-:W-:Y:S02]  /*1efc0*/  IABS R7, R0 ;  /* 0x0000000000077213 */ /* 0x000fe40000000000 */
[----:B------:R-:W-:Y:S02]  /*1efd0*/  IABS R3, R17 ;  /* 0x0000001100037213 */ /* 0x000fe40000000000 */
[----:B------:R-:W-:-:S03]  /*1efe0*/  IADD3 R7, RZ, -R7, RZ ;  /* 0x80000007ff077210 */ /* 0x000fc60007ffe0ff */
[----:B------:R-:W-:-:S04]  /*1eff0*/  IMAD.HI.U32 R2, R2, R3, RZ ;  /* 0x0000000302027227 */ /* 0x000fc800078e00ff */
[----:B------:R-:W-:-:S05]  /*1f000*/  IMAD R3, R2, R7, R3 ;  /* 0x0000000702037224 */ /* 0x000fca00078e0203 */
[----:B------:R-:W-:-:S13]  /*1f010*/  ISETP.GT.U32.AND P0, PT, R6, R3, PT ;  /* 0x000000030600720c */ /* 0x000fda0003f04070 */
[----:B------:R-:W-:Y:S01]  /*1f020*/  @!P0 IADD3 R3, R3, -R6, RZ ;  /* 0x8000000603038210 */ /* 0x000fe20007ffe0ff */
        /* <DEDUP_REMOVED lines=12> */
.L_x_661:
[----:B------:R-:W-:Y:S01]  /*1f0f0*/  MOV R17, RZ ;  /* 0x000000ff00117202 */ /* 0x000fe20000000f00 */
[----:B------:R-:W-:Y:S01]  /*1f100*/  IMAD.U32 R16, RZ, RZ, UR6 ;  /* 0x00000006ff107e24 */ /* 0x000fe2000f8e00ff */
[----:B------:R-:W-:-:S07]  /*1f110*/  MOV R18, RZ ;  /* 0x000000ff00127202 */ /* 0x000fce0000000f00 */
.L_x_666:
        /* <DEDUP_REMOVED lines=9> */
[----:B------:R-:W-:Y:S01]  /*1f1b0*/  ISETP.GE.AND P0, PT, R19, UR5, PT ;  /* 0x0000000513007c0c */ /* 0x000fe2000bf06270 */
[----:B0-----:R-:W-:-:S05]  /*1f1c0*/  IMAD.MOV.U32 R0, RZ, RZ, 0x1 ;  /* 0x00000001ff007424 */ /* 0x001fca00078e00ff */
[----:B------:R0:W-:Y:S04]  /*1f1d0*/  STL [R1+0x8], R0 ;  /* 0x0000080001007387 */ /* 0x0001e80000100800 */
[----:B------:R0:W-:Y:S03]  /*1f1e0*/  STL [R1], RZ ;  /* 0x000000ff01007387 */ /* 0x0001e60000100800 */
[----:B------:R-:W-:Y:S05]  /*1f1f0*/  @P0 BRA `(.L_x_667) ;  /* 0x0000004c00f00947 */ /* 0x000fea0003800000 */
[----:B0-----:R-:W-:Y:S01]  /*1f200*/  MOV R0, 0x1 ;  /* 0x0000000100007802 */ /* 0x001fe20000000f00 */
[----:B------:R0:W-:Y:S01]  /*1f210*/  STL [R1], RZ ;  /* 0x000000ff01007387 */ /* 0x0001e20000100800 */
[----:B------:R-:W-:Y:S01]  /*1f220*/  ULDC.64 UR36, c[0x0][0x198] ;  /* 0x0000660000247ab9 */ /* 0x000fe20000000a00 */
[----:B------:R-:W-:Y:S02]  /*1f230*/  ULDC UR38, c[0x0][0xc] ;  /* 0x0000030000267ab9 */ /* 0x000fe40000000800 */
[----:B------:R0:W-:Y:S04]  /*1f240*/  STL [R1+0x8], R0 ;  /* 0x0000080001007387 */ /* 0x0001e80000100800 */
[----:B------:R0:W-:Y:S04]  /*1f250*/  STL [R1+0x10], RZ ;  /* 0x000010ff01007387 */ /* 0x0001e80000100800 */
[----:B------:R0:W-:Y:S04]  /*1f260*/  STL [R1+0x14], R0 ;  /* 0x0000140001007387 */ /* 0x0001e80000100800 */
[----:B------:R0:W-:Y:S02]  /*1f270*/  STL [R1+0x30], RZ ;  /* 0x000030ff01007387 */ /* 0x0001e40000100800 */
.L_x_751:
[----:B-1----:R-:W1:Y:S02]  /*1f280*/  LDC.64 R2, c[0x0][0xc60] ;  /* 0x00031800ff027b82 */ /* 0x002e640000000a00 */
[----:B-1----:R-:W-:-:S05]  /*1f290*/  IMAD.WIDE R2, R19, 0x4, R2 ;  /* 0x0000000413027825 */ /* 0x002fca00078e0202 */
[----:B------:R-:W0:Y:S01]  /*1f2a0*/  LDG.E R11, desc[UR60][R2.64] ;  /* 0x0000003c020b7981 */ /* 0x000e22000c1e1900 */
[----:B------:R-:W-:Y:S05]  /*1f2b0*/  YIELD ;  /* 0x0000000000007946 */ /* 0x000fea0003800000 */
[----:B------:R-:W-:Y:S01]  /*1f2c0*/  ULDC.64 UR4, c[0x0][0xa28] ;  /* 0x00028a0000047ab9 */ /* 0x000fe20000000a00 */
[----:B------:R-:W-:Y:S01]  /*1f2d0*/  IMAD.MOV.U32 R7, RZ, RZ, RZ ;  /* 0x000000ffff077224 */ /* 0x000fe200078e00ff */
[----:B------:R-:W-:Y:S01]  /*1f2e0*/  ISETP.NE.U32.AND P0, PT, RZ, UR4, PT ;  /* 0x00000004ff007c0c */ /* 0x000fe2000bf05070 */
[----:B------:R-:W-:-:S03]  /*1f2f0*/  ULDC.64 UR6, c[0x0][0xa10] ;  /* 0x0002840000067ab9 */ /* 0x000fc60000000a00 */
[----:B------:R-:W-:Y:S02]  /*1f300*/  ISETP.NE.AND.EX P0, PT, RZ, UR5, PT, P0 ;  /* 0x00000005ff007c0c */ /* 0x000fe4000bf05300 */
[----:B------:R-:W-:Y:S02]  /*1f310*/  MOV R4, RZ ;  /* 0x000000ff00047202 */ /* 0x000fe40000000f00 */
[----:B0-----:R-:W-:Y:S01]  /*1f320*/  SHF.R.S32.HI R0, RZ, 0x1f, R11 ;  /* 0x0000001fff007819 */ /* 0x001fe2000001140b */
[----:B------:R-:W-:Y:S08]  /*1f330*/  STL [R1+0x20], R11 ;  /* 0x0000200b01007387 */ /* 0x000ff00000100800 */
[----:B------:R-:W-:-:S04]  /*1f340*/  @P0 LEA R2, P1, R11, UR4, 0x2 ;  /* 0x000000040b020c11 */ /* 0x000fc8000f8210ff */
        /* <DEDUP_REMOVED lines=8> */
[----:B--2---:R-:W2:Y:S01]  /*1f3d0*/  @P0 LDG.E R4, desc[UR60][R2.64] ;  /* 0x0000003c02040981 */ /* 0x004ea2000c1e1900 */
[----:B------:R-:W-:Y:S02]  /*1f3e0*/  ISETP.NE.U32.AND P1, PT, RZ, UR4, PT ;  /* 0x00000004ff007c0c */ /* 0x000fe4000bf25070 */
[C---:B------:R-:W-:Y:S02]  /*1f3f0*/  SHF.L.U64.HI R0, R11.reuse, 0x2, R0 ;  /* 0x000000020b007819 */ /* 0x040fe40000010200 */
[----:B------:R-:W-:Y:S02]  /*1f400*/  ISETP.NE.AND.EX P1, PT, RZ, UR5, PT, P1 ;  /* 0x00000005ff007c0c */ /* 0x000fe4000bf25310 */
[----:B------:R-:W-:Y:S01]  /*1f410*/  MOV R10, RZ ;  /* 0x000000ff000a7202 */ /* 0x000fe20000000f00 */
[----:B--2---:R0:W-:Y:S02]  /*1f420*/  STL [R1+0x38], R4 ;  /* 0x0000380401007387 */ /* 0x0041e40000100800 */
[----:B0-----:R-:W-:-:S08]  /*1f430*/  IMAD.SHL.U32 R4, R11, 0x4, RZ ;  /* 0x000000040b047824 */ /* 0x001fd000078e00ff */
[----:B------:R-:W-:Y:S01]  /*1f440*/  @P1 IADD3 R8, P0, R4, UR4, RZ ;  /* 0x0000000404081c10 */ /* 0x000fe2000ff1e0ff */
[----:B------:R0:W-:Y:S03]  /*1f450*/  STL [R1+0x28], R4 ;  /* 0x0000280401007387 */ /* 0x0001e60000100800 */
[----:B------:R-:W-:Y:S01]  /*1f460*/  @P1 IADD3.X R9, R0, UR5, RZ, P0, !PT ;  /* 0x0000000500091c10 */ /* 0x000fe200087fe4ff */
[----:B------:R-:W-:Y:S01]  /*1f470*/  ULDC.64 UR4, c[0x0][0xa08] ;  /* 0x0002820000047ab9 */ /* 0x000fe20000000a00 */
[----:B------:R1:W-:Y:S01]  /*1f480*/  STL [R1+0x2c], R0 ;  /* 0x00002c0001007387 */ /* 0x0003e20000100800 */
[----:B------:R-:W-:Y:S02]  /*1f490*/  IADD3 R2, P0, R4, UR4, RZ ;  /* 0x0000000404027c10 */ /* 0x000fe4000ff1e0ff */
[----:B------:R-:W-:Y:S02]  /*1f4a0*/  ISETP.NE.U32.AND P2, PT, RZ, UR4, PT ;  /* 0x00000004ff007c0c */ /* 0x000fe4000bf45070 */
[----:B------:R-:W-:-:S02]  /*1f4b0*/  IADD3.X R3, R0, UR5, RZ, P0, !PT ;  /* 0x0000000500037c10 */ /* 0x000fc400087fe4ff */
[----:B------:R-:W-:Y:S01]  /*1f4c0*/  ISETP.NE.AND.EX P2, PT, RZ, UR5, PT, P2 ;  /* 0x00000005ff007c0c */ /* 0x000fe2000bf45320 */
[----:B------:R-:W-:Y:S01]  /*1f4d0*/  ULDC.64 UR4, c[0x0][0x3f8] ;  /* 0x0000fe0000047ab9 */ /* 0x000fe20000000a00 */
[----:B0-----:R-:W-:Y:S01]  /*1f4e0*/  IADD3 R4, P0, R4, UR6, RZ ;  /* 0x0000000604047c10 */ /* 0x001fe2000ff1e0ff */
[----:B------:R-:W-:-:S03]  /*1f4f0*/  UISETP.NE.U32.AND UP0, UPT, UR4, URZ, UPT ;  /* 0x0000003f0400728c */ /* 0x000fc6000bf05070 */
[----:B------:R-:W-:Y:S01]  /*1f500*/  ULDC UR4, c[0x0][0x404] ;  /* 0x0001010000047ab9 */ /* 0x000fe20000000800 */
[----:B------:R-:W-:Y:S01]  /*1f510*/  UISETP.NE.AND.EX UP0, UPT, UR5, URZ, UPT, UP0 ;  /* 0x0000003f0500728c */ /* 0x000fe2000bf05300 */
[----:B------:R-:W-:Y:S02]  /*1f520*/  IADD3.X R5, R0, UR7, RZ, P0, !PT ;  /* 0x0000000700057c10 */ /* 0x000fe400087fe4ff */
[----:B------:R-:W-:Y:S01]  /*1f530*/  ULDC UR5, c[0x0][0x2e0] ;  /* 0x0000b80000057ab9 */ /* 0x000fe20000000800 */
[----:B------:R-:W-:Y:S02]  /*1f540*/  USEL UR4, UR4, 0x1, UP0 ;  /* 0x0000000104047887 */ /* 0x000fe40008000000 */
[----:B------:R0:W5:Y:S02]  /*1f550*/  @P2 LDG.E R10, desc[UR60][R2.64] ;  /* 0x0000003c020a2981 */ /* 0x000164000c1e1900 */
[----:B------:R-:W-:-:S06]  /*1f560*/  UIMAD UR4, UR4, UR5, URZ ;  /* 0x00000005040472a4 */ /* 0x000fcc000f8e023f */
[----:B------:R-:W-:-:S06]  /*1f570*/  IMAD.U32 R6, RZ, RZ, UR4 ;  /* 0x00000004ff067e24 */ /* 0x000fcc000f8e00ff */
[----:B------:R0:W5:Y:S01]  /*1f580*/  @P1 LDG.E R6, desc[UR60][R8.64] ;  /* 0x0000003c08061981 */ /* 0x000162000c1e1900 */
[----:B------:R-:W-:Y:S01]  /*1f590*/  ISETP.NE.U32.AND P0, PT, RZ, UR6, PT ;  /* 0x00000006ff007c0c */ /* 0x000fe2000bf05070 */
[----:B------:R-:W-:Y:S02]  /*1f5a0*/  ULDC UR4, c[0x0][0x338] ;  /* 0x0000ce0000047ab9 */ /* 0x000fe40000000800 */
[----:B-1----:R-:W-:Y:S02]  /*1f5b0*/  MOV R0, UR4 ;  /* 0x0000000400007c02 */ /* 0x002fe40008000f00 */
[----:B------:R-:W-:Y:S01]  /*1f5c0*/  ISETP.NE.AND.EX P0, PT, RZ, UR7, PT, P0 ;  /* 0x00000007ff007c0c */ /* 0x000fe2000bf05300 */
[----:B------:R-:W-:-:S12]  /*1f5d0*/  @P1 BRA `(.L_x_668) ;  /* 0x0000000000101947 */ /* 0x000fd80003800000 */
[----:B------:R-:W-:Y:S05]  /*1f5e0*/  @!P2 BRA `(.L_x_668) ;  /* 0x00000000000ca947 */ /* 0x000fea0003800000 */
[----:B-----5:R-:W2:Y:S04]  /*1f5f0*/  LDG.E R6, desc[UR60][R2.64] ;  /* 0x0000003c02067981 */ /* 0x020ea8000c1e1900 */
[----:B0-----:R-:W2:Y:S02]  /*1f600*/  LDG.E R2, desc[UR60][R2.64+0x4] ;  /* 0x0000043c02027981 */ /* 0x001ea4000c1e1900 */
[----:B--2---:R-:W-:-:S07]  /*1f610*/  IMAD.IADD R6, R2, 0x1, -R6 ;  /* 0x0000000102067824 */ /* 0x004fce00078e0a06 */
.L_x_668:
[----:B0-----:R-:W2:Y:S04]  /*1f620*/  @P0 LDG.E R2, desc[UR60][R4.64] ;  /* 0x0000003c04020981 */ /* 0x001ea8000c1e1900 */
[----:B------:R-:W2:Y:S01]  /*1f630*/  @P0 LDG.E R3, desc[UR60][R4.64+0x4] ;  /* 0x0000043c04030981 */ /* 0x000ea2000c1e1900 */
[----:B-----5:R-:W-:Y:S01]  /*1f640*/  IMAD.IADD R6, R6, 0x1, -R7 ;  /* 0x0000000106067824 */ /* 0x020fe200078e0a07 */
[----:B--2---:R-:W-:Y:S02]  /*1f650*/  @P0 IADD3 R0, -R2, R3, RZ ;  /* 0x0000000302000210 */ /* 0x004fe40007ffe1ff */
[----:B------:R-:W-:Y:S02]  /*1f660*/  MOV R2, RZ ;  /* 0x000000ff00027202 */ /* 0x000fe40000000f00 */
[----:B------:R-:W-:-:S05]  /*1f670*/  IADD3 R8, R6, R0, RZ ;  /* 0x0000000006087210 */ /* 0x000fca0007ffe0ff */
[----:B------:R-:W-:Y:S01]  /*1f680*/  VIADD R3, R8, 0x6f ;  /* 0x0000006f08037836 */ /* 0x000fe20000000000 */
[----:B------:R0:W-:Y:S03]  /*1f690*/  STL [R1+0x34], R8 ;  /* 0x0000340801007387 */ /* 0x0001e60000100800 */
[----:B------:R-:W-:-:S05]  /*1f6a0*/  IMAD.HI R2, R3, -0x6db6db6d, R2 ;  /* 0x9249249303027827 */ /* 0x000fca00078e0202 */
[----:B------:R-:W-:-:S04]  /*1f6b0*/  SHF.R.U32.HI R3, RZ, 0x1f, R2 ;  /* 0x0000001fff037819 */ /* 0x000fc80000011602 */
[----:B0-----:R-:W-:-:S05]  /*1f6c0*/  LEA.HI.SX32 R8, R2, R3, 0x1a ;  /* 0x0000000302087211 */ /* 0x001fca00078fd2ff */
[--C-:B------:R-:W-:Y:S01]  /*1f6d0*/  IMAD R2, R8, 0x70, -R6.reuse ;  /* 0x0000007008027824 */ /* 0x100fe200078e0a06 */
[----:B------:R0:W-:Y:S01]  /*1f6e0*/  STL [R1+0x24], R8 ;  /* 0x0000240801007387 */ /* 0x0001e20000100800 */
[----:B------:R-:W-:-:S03]  /*1f6f0*/  IMAD.MOV R6, RZ, RZ, -R6 ;  /* 0x000000ffff067224 */ /* 0x000fc600078e0a06 */
[----:B------:R-:W-:Y:S02]  /*1f700*/  VIMNMX R0, R2, R0, PT ;  /* 0x0000000002007248 */ /* 0x000fe40003fe0100 */
[----:B------:R-:W-:-:S04]  /*1f710*/  VIMNMX R2, RZ, R6, !PT ;  /* 0x00000006ff027248 */ /* 0x000fc80007fe0100 */
[----:B------:R-:W-:Y:S02]  /*1f720*/  ISETP.GT.AND P1, PT, R0, R2, PT ;  /* 0x000000020000720c */ /* 0x000fe40003f24270 */
[----:B0-----:R-:W-:-:S05]  /*1f730*/  SHF.R.U32.HI R8, RZ, 0x4, R2 ;  /* 0x00000004ff087819 */ /* 0x001fca0000011602 */
[----:B------:R-:W-:-:S06]  /*1f740*/  IMAD.WIDE.U32 R8, R8, 0x24924925, RZ ;  /* 0x2492492508087825 */ /* 0x000fcc00078e00ff */
[----:B------:R-:W-:Y:S01]  /*1f750*/  @P1 IADD3 R3, R0, 0x6f, RZ ;  /* 0x0000006f00031810 */ /* 0x000fe20007ffe0ff */
[----:B------:R-:W-:Y:S01]  /*1f760*/  @P1 IMAD.MOV.U32 R2, RZ, RZ, RZ ;  /* 0x000000ffff021224 */ /* 0x000fe200078e00ff */
[----:B------:R-:W-:-:S03]  /*1f770*/  MOV R0, R9 ;  /* 0x0000000900007202 */ /* 0x000fc60000000f00 */
[----:B------:R-:W-:-:S04]  /*1f780*/  @P1 IMAD.HI R3, R3, -0x6db6db6d, R2 ;  /* 0x9249249303031827 */ /* 0x000fc800078e0202 */
[----:B------:R-:W-:Y:S01]  /*1f790*/  IMAD.MOV.U32 R2, RZ, RZ, R0 ;  /* 0x000000ffff027224 */ /* 0x000fe200078e0000 */
[----:B------:R-:W-:-:S04]  /*1f7a0*/  @P1 SHF.R.U32.HI R6, RZ, 0x1f, R3 ;  /* 0x0000001fff061819 */ /* 0x000fc80000011603 */
[----:B------:R-:W-:Y:S02]  /*1f7b0*/  @P1 LEA.HI.SX32 R2, R3, R6, 0x1a ;  /* 0x0000000603021211 */ /* 0x000fe400078fd2ff */
[----:B------:R-:W-:-:S06]  /*1f7c0*/  MOV R6, RZ ;  /* 0x000000ff00067202 */ /* 0x000fcc0000000f00 */
[----:B------:R0:W5:Y:S01]  /*1f7d0*/  @P0 LDG.E R6, desc[UR60][R4.64] ;  /* 0x0000003c04060981 */ /* 0x000162000c1e1900 */
[----:B------:R-:W-:Y:S01]  /*1f7e0*/  IMAD.IADD R3, R10, 0x1, R7 ;  /* 0x000000010a037824 */ /* 0x000fe200078e0207 */
[----:B------:R-:W-:Y:S01]  /*1f7f0*/  ISETP.GT.AND P1, PT, R2, R0, PT ;  /* 0x000000000200720c */ /* 0x000fe20003f24270 */
[----:B------:R-:W-:Y:S01]  /*1f800*/  BSSY B0, `(.L_x_669) ;  /* 0x00000dc000007945 */ /* 0x000fe20003800000 */
[----:B------:R-:W-:Y:S02]  /*1f810*/  PLOP3.LUT P2, PT, PT, PT, PT, 0x80, 0x0 ;  /* 0x000000000000781c */ /* 0x000fe40003f4f070 */
[----:B------:R0:W-:Y:S09]  /*1f820*/  STL [R1+0x4], R3 ;  /* 0x0000040301007387 */ /* 0x0001f20000100800 */
[----:B------:R-:W-:Y:S05]  /*1f830*/  @!P1 BRA `(.L_x_670) ;  /* 0x0000000c00609947 */ /* 0x000fea0003800000 */
[----:B0-----:R-:W0:Y:S01]  /*1f840*/  LDC R3, c[0x0][0x428] ;  /* 0x00010a00ff037b82 */ /* 0x001e220000000800 */
[----:B------:R-:W-:Y:S01]  /*1f850*/  UMOV UR4, 0xffffffff ;  /* 0xffffffff00047882 */ /* 0x000fe20000000000 */
[----:B0-----:R-:W-:Y:S02]  /*1f860*/  ISETP.NE.AND P1, PT, R3, 0x1, PT ;  /* 0x000000010300780c */ /* 0x001fe40003f25270 */
[----:B------:R-:W-:-:S11]  /*1f870*/  MOV R3, R18 ;  /* 0x0000001200037202 */ /* 0x000fd60000000f00 */
[----:B------:R-:W0:Y:S08]  /*1f880*/  @P1 LDC R4, c[0x0][0x42c] ;  /* 0x00010b00ff041b82 */ /* 0x000e300000000800 */
[----:B------:R-:W1:Y:S01]  /*1f890*/  @P1 LDC R5, c[0x0][0x430] ;  /* 0x00010c00ff051b82 */ /* 0x000e620000000800 */
[----:B0-----:R-:W-:-:S05]  /*1f8a0*/  @P1 IMAD.HI.U32 R4, R18, R4, RZ ;  /* 0x0000000412041227 */ /* 0x001fca00078e00ff */
[----:B-1----:R-:W-:Y:S02]  /*1f8b0*/  @P1 SHF.R.U32.HI R3, RZ, R5, R4 ;  /* 0x00000005ff031219 */ /* 0x002fe40000011604 */
[----:B------:R-:W-:Y:S01]  /*1f8c0*/  SEL R4, R11, RZ, !P0 ;  /* 0x000000ff0b047207 */ /* 0x000fe20004000000 */
[----:B------:R-:W-:Y:S06]  /*1f8d0*/  BRA.DIV UR4, `(.L_x_671) ;  /* 0x0000005604387947 */ /* 0x000fec000b800000 */
.L_x_794:
[----:B------:R-:W-:-:S03]  /*1f8e0*/  UMOV UR4, 0xffffffff ;  /* 0xffffffff00047882 */ /* 0x000fc60000000000 */
[----:B------:R-:W-:Y:S05]  /*1f8f0*/  BRA.DIV UR4, `(.L_x_672) ;  /* 0x0000005604647947 */ /* 0x000fea000b800000 */
[----:B------:R-:W-:-:S13]  /*1f900*/  ELECT P6, URZ, PT ;  /* 0x00000000003f782f */ /* 0x000fda00038c0000 */
.L_x_797:
[----:B------:R-:W2:Y:S01]  /*1f910*/  LDL R5, [R1+0x30] ;  /* 0x0000300001057983 */ /* 0x000ea20000100800 */
[----:B------:R-:W-:Y:S01]  /*1f920*/  BSSY B1, `(.L_x_673) ;  /* 0x000000b000017945 */ /* 0x000fe20003800000 */
[----:B------:R-:W0:Y:S01]  /*1f930*/  S2R R9, SR_CgaCtaId ;  /* 0x0000000000097919 */ /* 0x000e220000008800 */
[----:B--2---:R-:W-:-:S05]  /*1f940*/  VIADD R5, R5, 0x1 ;  /* 0x0000000105057836 */ /* 0x004fca0000000000 */
[----:B------:R-:W-:-:S04]  /*1f950*/  LEA.HI R7, R5, R5, RZ, 0x1 ;  /* 0x0000000505077211 */ /* 0x000fc800078f08ff */
[----:B------:R-:W-:-:S04]  /*1f960*/  LOP3.LUT R7, R7, 0xfffffffe, RZ, 0xc0, !PT ;  /* 0xfffffffe07077812 */ /* 0x000fc800078ec0ff */
[----:B------:R-:W-:Y:S02]  /*1f970*/  IADD3 R5, R5, -R7, RZ ;  /* 0x8000000705057210 */ /* 0x000fe40007ffe0ff */
[----:B------:R-:W-:Y:S02]  /*1f980*/  MOV R7, 0x400 ;  /* 0x0000040000077802 */ /* 0x000fe40000000f00 */
[----:B------:R-:W-:Y:S02]  /*1f990*/  SHF.L.U32 R5, R5, 0x1f, RZ ;  /* 0x0000001f05057819 */ /* 0x000fe400000006ff */
[----:B0-----:R-:W-:-:S04]  /*1f9a0*/  LEA R9, R9, R7, 0x18 ;  /* 0x0000000709097211 */ /* 0x001fc800078ec0ff */
[----:B------:R-:W0:Y:S02]  /*1f9b0*/  SYNCS.PHASECHK.TRANS64.TRYWAIT P0, [R9+URZ+0x36820], R5 ;  /* 0x03682005090075a7 */ /* 0x000e24000800017f */
[----:B0-----:R-:W-:Y:S05]  /*1f9c0*/  @!P0 BRA `(.L_x_674) ;  /* 0x0000005400508947 */ /* 0x001fea0003800000 */
.L_x_798:
[----:B------:R-:W-:Y:S05]  /*1f9d0*/  BSYNC B1 ;  /* 0x0000000000017941 */ /* 0x000fea0003800000 */
.L_x_673:
[----:B------:R-:W-:Y:S04]  /*1f9e0*/  BSSY B1, `(.L_x_675) ;  /* 0x0000050000017945 */ /* 0x000fe80003800000 */
[----:B------:R-:W-:Y:S05]  /*1f9f0*/  @!P6 BRA `(.L_x_676) ;  /* 0x000000040038e947 */ /* 0x000fea0003800000 */
[----:B------:R-:W0:Y:S04]  /*1fa00*/  LDL R8, [R1+0x10] ;  /* 0x0000100001087983 */ /* 0x000e280000100800 */
[----:B------:R-:W2:Y:S01]  /*1fa10*/  LDL R7, [R1+0x14] ;  /* 0x0000140001077983 */ /* 0x000ea20000100800 */
[----:B0-----:R-:W-:Y:S01]  /*1fa20*/  IMAD R5, R8, 0x8, R9 ;  /* 0x0000000808057824 */ /* 0x001fe200078e0209 */
[----:B--2---:R-:W-:-:S04]  /*1fa30*/  SHF.L.U32 R10, R7, 0x1f, RZ ;  /* 0x0000001f070a7819 */ /* 0x004fc800000006ff */
[----:B------:R-:W0:Y:S02]  /*1fa40*/  SYNCS.PHASECHK.TRANS64.TRYWAIT P0, [R5+URZ+0x368a0], R10 ;  /* 0x0368a00a050075a7 */ /* 0x000e24000800017f */
[----:B0-----:R-:W-:Y:S05]  /*1fa50*/  @!P0 BRA `(.L_x_677) ;  /* 0x0000005400408947 */ /* 0x001fea0003800000 */
.L_x_799:
[----:B------:R-:W1:Y:S02]  /*1fa60*/  S2R R7, SR_TID.X ;  /* 0x0000000000077919 */ /* 0x000e640000002100 */
[----:B-1----:R-:W-:-:S04]  /*1fa70*/  LOP3.LUT R7, R7, 0x7f, RZ, 0xc0, !PT ;  /* 0x0000007f07077812 */ /* 0x002fc800078ec0ff */
[----:B------:R-:W-:-:S13]  /*1fa80*/  ISETP.NE.AND P1, PT, R7, RZ, PT ;  /* 0x000000ff0700720c */ /* 0x000fda0003f25270 */
[----:B------:R-:W-:Y:S05]  /*1fa90*/  @P1 BRA `(.L_x_678) ;  /* 0x00000000001c1947 */ /* 0x000fea0003800000 */
[----:B------:R-:W1:Y:S02]  /*1faa0*/  S2R R7, SR_TID.X ;  /* 0x0000000000077919 */ /* 0x000e640000002100 */
[----:B-1----:R-:W-:-:S04]  /*1fab0*/  LOP3.LUT R7, R7, 0x1f, RZ, 0xc0, !PT ;  /* 0x0000001f07077812 */ /* 0x002fc800078ec0ff */
[----:B------:R-:W-:Y:S02]  /*1fac0*/  ISETP.NE.AND P0, PT, R7, RZ, PT ;  /* 0x000000ff0700720c */ /* 0x000fe40003f05270 */
[----:B------:R-:W-:-:S04]  /*1fad0*/  MOV R7, 0xa800 ;  /* 0x0000a80000077802 */ /* 0x000fc80000000f00 */
[----:B------:R1:W-:Y:S07]  /*1fae0*/  SYNCS.ARRIVE.TRANS64 RZ, [R5+URZ+0x36890], R7 ;  /* 0x0368900705ff79a7 */ /* 0x0003ee000800003f */
[----:B------:R-:W-:Y:S05]  /*1faf0*/  @!P0 BRA `(.L_x_678) ;  /* 0x0000000000048947 */ /* 0x000fea0003800000 */
[----:B------:R-:W-:Y:S01]  /*1fb00*/  BPT.TRAP 0x1 ;  /* 0x000000040000795c */ /* 0x000fe20000300000 */
.L_x_678:
[----:B-1----:R-:W2:Y:S01]  /*1fb10*/  LDL R7, [R1+0x10] ;  /* 0x0000100001077983 */ /* 0x002ea20000100800 */
[----:B------:R-:W-:Y:S01]  /*1fb20*/  R2UR UR9, R5 ;  /* 0x00000000050972ca */ /* 0x000fe200000e0000 */
[----:B-----5:R-:W-:Y:S01]  /*1fb30*/  IMAD R8, R2, 0x70, R6 ;  /* 0x0000007002087824 */ /* 0x020fe200078e0206 */
[----:B------:R-:W-:Y:S01]  /*1fb40*/  UIADD3 UR4, UP0, UR36, 0x570, URZ ;  /* 0x0000057024047890 */ /* 0x000fe2000ff1e03f */
[----:B------:R-:W-:Y:S01]  /*1fb50*/  R2UR UR12, R3 ;  /* 0x00000000030c72ca */ /* 0x000fe200000e0000 */
[----:B------:R-:W-:Y:S01]  /*1fb60*/  UMOV UR10, URZ ;  /* 0x0000003f000a7c82 */ /* 0x000fe20008000000 */
[----:B------:R-:W-:Y:S01]  /*1fb70*/  VIADD R8, R8, 0xffffff90 ;  /* 0xffffff9008087836 */ /* 0x000fe20000000000 */
[----:B------:R-:W-:Y:S01]  /*1fb80*/  R2UR UR13, R4 ;  /* 0x00000000040d72ca */ /* 0x000fe200000e0000 */
[----:B------:R-:W-:Y:S01]  /*1fb90*/  UIADD3.X UR5, URZ, UR37, URZ, UP0, !UPT ;  /* 0x000000253f057290 */ /* 0x000fe200087fe43f */
[----:B------:R-:W-:Y:S02]  /*1fba0*/  UMOV UR6, 0x0 ;  /* 0x0000000000067882 */ /* 0x000fe40000000000 */
[----:B------:R-:W-:Y:S01]  /*1fbb0*/  R2UR UR11, R8 ;  /* 0x00000000080b72ca */ /* 0x000fe200000e0000 */
[----:B------:R-:W-:Y:S01]  /*1fbc0*/  UMOV UR7, 0x12f00000 ;  /* 0x12f0000000077882 */ /* 0x000fe20000000000 */
[----:B------:R-:W-:Y:S01]  /*1fbd0*/  UMOV UR16, 0x40 ;  /* 0x0000004000107882 */ /* 0x000fe20000000000 */
[----:B------:R-:W-:Y:S01]  /*1fbe0*/  UIADD3 UR9, UR9, 0x36890, URZ ;  /* 0x0003689009097890 */ /* 0x000fe2000fffe03f */
[----:B--2---:R-:W-:-:S05]  /*1fbf0*/  IMAD R7, R7, 0xa800, R9 ;  /* 0x0000a80007077824 */ /* 0x004fca00078e0209 */
        /* <DEDUP_REMOVED lines=11> */
[----:B------:R1:W-:Y:S01]  /*1fcb0*/  UTMALDG.4D [UR8], [UR4], desc[UR6] ;  /* 0x00000608040075b4 */ /* 0x0003e20008019000 */
[----:B------:R-:W2:Y:S02]  /*1fcc0*/  SYNCS.PHASECHK.TRANS64.TRYWAIT P0, [R5+URZ+0x368c0], R10 ;  /* 0x0368c00a050075a7 */ /* 0x000ea4000800017f */
[----:B-12---:R-:W-:Y:S05]  /*1fcd0*/  @!P0 BRA `(.L_x_679) ;  /* 0x0000005000b48947 */ /* 0x006fea0003800000 */
.L_x_800:
[----:B------:R-:W-:Y:S05]  /*1fce0*/  @P1 BRA `(.L_x_680) ;  /* 0x00000000001c1947 */ /* 0x000fea0003800000 */
[----:B------:R-:W2:Y:S01]  /*1fcf0*/  S2R R11, SR_TID.X ;  /* 0x00000000000b7919 */ /* 0x000ea20000002100 */
[----:B01----:R-:W-:-:S04]  /*1fd00*/  MOV R10, 0xa800 ;  /* 0x0000a800000a7802 */ /* 0x003fc80000000f00 */
[----:B------:R3:W-:Y:S01]  /*1fd10*/  SYNCS.ARRIVE.TRANS64 RZ, [R5+URZ+0x368b0], R10 ;  /* 0x0368b00a05ff79a7 */ /* 0x0007e2000800003f */
[----:B--2---:R-:W-:-:S04]  /*1fd20*/  LOP3.LUT R11, R11, 0x1f, RZ, 0xc0, !PT ;  /* 0x0000001f0b0b7812 */ /* 0x004fc800078ec0ff */
[----:B------:R-:W-:-:S13]  /*1fd30*/  ISETP.NE.AND P0, PT, R11, RZ, PT ;  /* 0x000000ff0b00720c */ /* 0x000fda0003f05270 */
[----:B---3--:R-:W-:Y:S05]  /*1fd40*/  @!P0 BRA `(.L_x_680) ;  /* 0x0000000000048947 */ /* 0x008fea0003800000 */
[----:B------:R-:W-:Y:S01]  /*1fd50*/  BPT.TRAP 0x1 ;  /* 0x000000040000795c */ /* 0x000fe20000300000 */
.L_x_680:
[----:B------:R-:W-:Y:S01]  /*1fd60*/  R2UR UR15, R7 ;  /* 0x00000000070f72ca */ /* 0x000fe200000e0000 */
        /* <DEDUP_REMOVED lines=9> */
[----:B------:R-:W-:-:S03]  /*1fe00*/  UMOV UR16, 0x40 ;  /* 0x0000004000107882 */ /* 0x000fc60000000000 */
[----:B------:R-:W-:Y:S02]  /*1fe10*/  UIADD3 UR8, UR15, 0x400, URZ ;  /* 0x000004000f087890 */ /* 0x000fe4000fffe03f */
[----:B------:R-:W-:Y:S02]  /*1fe20*/  UIADD3 UR9, UR9, 0x368b0, URZ ;  /* 0x000368b009097890 */ /* 0x000fe4000fffe03f */
[----:B------:R-:W-:Y:S02]  /*1fe30*/  UIADD3 UR14, UR15, 0x3c00, URZ ;  /* 0x00003c000f0e7890 */ /* 0x000fe4000fffe03f */
[----:B------:R-:W-:-:S05]  /*1fe40*/  UIADD3 UR15, UR15, 0x7400, URZ ;  /* 0x000074000f0f7890 */ /* 0x000fca000fffe03f */
[----:B------:R2:W-:Y:S02]  /*1fe50*/  UTMALDG.4D [UR8], [UR4], desc[UR6] ;  /* 0x00000608040075b4 */ /* 0x0005e40008019000 */
[----:B--2---:R-:W-:Y:S01]  /*1fe60*/  UMOV UR8, UR14 ;  /* 0x0000000e00087c82 */ /* 0x004fe20008000000 */
[----:B------:R-:W-:Y:S01]  /*1fe70*/  UMOV UR10, UR16 ;  /* 0x00000010000a7c82 */ /* 0x000fe20008000000 */
[----:B------:R-:W-:Y:S01]  /*1fe80*/  UMOV UR14, 0x80 ;  /* 0x00000080000e7882 */ /* 0x000fe20000000000 */
[----:B------:R2:W-:Y:S02]  /*1fe90*/  UTMALDG.4D [UR8], [UR4], desc[UR6] ;  /* 0x00000608040075b4 */ /* 0x0005e40008019000 */
[----:B--2---:R-:W-:Y:S01]  /*1fea0*/  UMOV UR8, UR15 ;  /* 0x0000000f00087c82 */ /* 0x004fe20008000000 */
[----:B------:R-:W-:Y:S02]  /*1feb0*/  UMOV UR10, UR14 ;  /* 0x0000000e000a7c82 */ /* 0x000fe40008000000 */
[----:B------:R2:W-:Y:S02]  /*1fec0*/  UTMALDG.4D [UR8], [UR4], desc[UR6] ;  /* 0x00000608040075b4 */ /* 0x0005e40008019000 */
[----:B--2---:R-:W-:Y:S01]  /*1fed0*/  NOP ;  /* 0x0000000000007918 */ /* 0x004fe20000000000 */
.L_x_676:
[----:B------:R-:W-:Y:S05]  /*1fee0*/  BSYNC B1 ;  /* 0x0000000000017941 */ /* 0x000fea0003800000 */
.L_x_675:
[----:B01----:R-:W2:Y:S04]  /*1fef0*/  LDL.LU R5, [R1+0x10] ;  /* 0x0000100001057983 */ /* 0x003ea80000300800 */
[----:B------:R-:W3:Y:S01]  /*1ff00*/  LDL.LU R8, [R1+0x14] ;  /* 0x0000140001087983 */ /* 0x000ee20000300800 */
[----:B------:R-:W-:Y:S01]  /*1ff10*/  PLOP3.LUT P2, PT, PT, PT, PT, 0x8, 0x0 ;  /* 0x000000000000781c */ /* 0x000fe20003f4e170 */
[----:B--2---:R-:W-:-:S05]  /*1ff20*/  VIADD R5, R5, 0x1 ;  /* 0x0000000105057836 */ /* 0x004fca0000000000 */
[----:B------:R-:W-:-:S04]  /*1ff30*/  ISETP.NE.AND P0, PT, R5, 0x2, PT ;  /* 0x000000020500780c */ /* 0x000fc80003f05270 */
[----:B------:R-:W-:Y:S02]  /*1ff40*/  SEL R7, RZ, 0x1, P0 ;  /* 0x00000001ff077807 */ /* 0x000fe40000000000 */
[----:B------:R-:W-:Y:S02]  /*1ff50*/  SEL R10, R5, RZ, P0 ;  /* 0x000000ff050a7207 */ /* 0x000fe40000000000 */
[----:B---3--:R-:W-:Y:S02]  /*1ff60*/  LOP3.LUT R8, R8, R7, RZ, 0x3c, !PT ;  /* 0x0000000708087212 */ /* 0x008fe400078e3cff */
[----:B------:R-:W-:Y:S01]  /*1ff70*/  IADD3 R5, R2, -0x2, RZ ;  /* 0xfffffffe02057810 */ /* 0x000fe20007ffe0ff */
[----:B------:R1:W-:Y:S03]  /*1ff80*/  STL [R1+0x10], R10 ;  /* 0x0000100a01007387 */ /* 0x0003e60000100800 */
[----:B------:R-:W-:Y:S01]  /*1ff90*/  ISETP.GE.AND P0, PT, R5, R0, PT ;  /* 0x000000000500720c */ /* 0x000fe20003f06270 */
[----:B------:R1:W-:-:S12]  /*1ffa0*/  STL [R1+0x14], R8 ;  /* 0x0000140801007387 */ /* 0x0003d80000100800 */
[----:B-1----:R-:W-:Y:S05]  /*1ffb0*/  @!P0 BRA `(.L_x_670) ;  /* 0x0000000400808947 */ /* 0x002fea0003800000 */
[C---:B-----5:R-:W-:Y:S02]  /*1ffc0*/  IMAD R5, R2.reuse, 0x70, R6 ;  /* 0x0000007002057824 */ /* 0x060fe400078e0206 */
[----:B------:R-:W-:-:S03]  /*1ffd0*/  VIADD R2, R2, 0xffffffff ;  /* 0xffffffff02027836 */ /* 0x000fc60000000000 */
[----:B------:R-:W-:-:S07]  /*1ffe0*/  IADD3 R5, R5, -0xe0, RZ ;  /* 0xffffff2005057810 */ /* 0x000fce0007ffe0ff */
.L_x_687:
[----:B------:R-:W-:Y:S05]  /*1fff0*/  YIELD ;  /* 0x0000000000007946 */ /* 0x000fea0003800000 */
[----:B------:R-:W-:Y:S04]  /*20000*/  BSSY B1, `(.L_x_681) ;  /* 0x000004e000017945 */ /* 0x000fe80003800000 */
[----:B-1----:R-:W-:Y:S05]  /*20010*/  @!P6 BRA `(.L_x_682) ;  /* 0x000000040030e947 */ /* 0x002fea0003800000 */
[----:B------:R-:W2:Y:S04]  /*20020*/  LDL R6, [R1+0x10] ;  /* 0x0000100001067983 */ /* 0x000ea80000100800 */
[----:B------:R-:W3:Y:S01]  /*20030*/  LDL R7, [R1+0x14] ;  /* 0x0000140001077983 */ /* 0x000ee20000100800 */
[----:B--2---:R-:W-:Y:S01]  /*20040*/  IMAD R6, R6, 0x8, R9 ;  /* 0x0000000806067824 */ /* 0x004fe200078e0209 */
[----:B---3--:R-:W-:-:S04]  /*20050*/  SHF.L.U32 R7, R7, 0x1f, RZ ;  /* 0x0000001f07077819 */ /* 0x008fc800000006ff */
[----:B------:R-:W0:Y:S02]  /*20060*/  SYNCS.PHASECHK.TRANS64.TRYWAIT P0, [R6+URZ+0x368a0], R7 ;  /* 0x0368a007060075a7 */ /* 0x000e24000800017f */
[----:B0-----:R-:W-:Y:S05]  /*20070*/  @!P0 BRA `(.L_x_683) ;  /* 0x0000004c00e08947 */ /* 0x001fea0003800000 */
.L_x_801:
        /* <DEDUP_REMOVED lines=11> */
.L_x_684:
[----:B-1----:R-:W2:Y:S01]  /*20130*/  LDL R8, [R1+0x10] ;  /* 0x0000100001087983 */ /* 0x002ea20000100800 */
        /* <DEDUP_REMOVED lines=9> */
[----:B------:R-:W-:-:S04]  /*201d0*/  UMOV UR16, 0x40 ;  /* 0x0000004000107882 */ /* 0x000fc80000000000 */
        /* <DEDUP_REMOVED lines=16> */
.L_x_802:
[----:B------:R-:W-:Y:S05]  /*202e0*/  @P0 BRA `(.L_x_686) ;  /* 0x00000000001c0947 */ /* 0x000fea0003800000 */
[----:B------:R-:W2:Y:S01]  /*202f0*/  S2R R10, SR_TID.X ;  /* 0x00000000000a7919 */ /* 0x000ea20000002100 */
[----:B01----:R-:W-:-:S04]  /*20300*/  IMAD.MOV.U32 R7, RZ, RZ, 0xa800 ;  /* 0x0000a800ff077424 */ /* 0x003fc800078e00ff */
[----:B------:R3:W-:Y:S01]  /*20310*/  SYNCS.ARRIVE.TRANS64 RZ, [R6+URZ+0x368b0], R7 ;  /* 0x0368b00706ff79a7 */ /* 0x0007e2000800003f */
[----:B--2---:R-:W-:-:S04]  /*20320*/  LOP3.LUT R10, R10, 0x1f, RZ, 0xc0, !PT ;  /* 0x0000001f0a0a7812 */ /* 0x004fc800078ec0ff */
[----:B------:R-:W-:-:S13]  /*20330*/  ISETP.NE.AND P1, PT, R10, RZ, PT ;  /* 0x000000ff0a00720c */ /* 0x000fda0003f25270 */
[----:B---3--:R-:W-:Y:S05]  /*20340*/  @!P1 BRA `(.L_x_686) ;  /* 0x0000000000049947 */ /* 0x008fea0003800000 */
[----:B------:R-:W-:Y:S01]  /*20350*/  BPT.TRAP 0x1 ;  /* 0x000000040000795c */ /* 0x000fe20000300000 */
.L_x_686:
        /* <DEDUP_REMOVED lines=24> */
.L_x_682:
[----:B------:R-:W-:Y:S05]  /*204e0*/  BSYNC B1 ;  /* 0x0000000000017941 */ /* 0x000fea0003800000 */
.L_x_681:
[----:B01----:R-:W2:Y:S04]  /*204f0*/  LDL.LU R6, [R1+0x10] ;  /* 0x0000100001067983 */ /* 0x003ea80000300800 */
[----:B------:R-:W3:Y:S01]  /*20500*/  LDL.LU R7, [R1+0x14] ;  /* 0x0000140001077983 */ /* 0x000ee20000300800 */
[----:B------:R-:W-:Y:S01]  /*20510*/  VIADD R2, R2, 0xffffffff ;  /* 0xffffffff02027836 */ /* 0x000fe20000000000 */
[----:B------:R-:W-:Y:S02]  /*20520*/  IADD3 R5, R5, -0x70, RZ ;  /* 0xffffff9005057810 */ /* 0x000fe40007ffe0ff */
[----:B--2---:R-:W-:-:S04]  /*20530*/  IADD3 R6, R6, 0x1, RZ ;  /* 0x0000000106067810 */ /* 0x004fc80007ffe0ff */
[----:B------:R-:W-:-:S04]  /*20540*/  ISETP.NE.AND P0, PT, R6, 0x2, PT ;  /* 0x000000020600780c */ /* 0x000fc80003f05270 */
[----:B------:R-:W-:Y:S02]  /*20550*/  SEL R8, R6, RZ, P0 ;  /* 0x000000ff06087207 */ /* 0x000fe40000000000 */
[----:B------:R-:W-:Y:S02]  /*20560*/  SEL R6, RZ, 0x1, P0 ;  /* 0x00000001ff067807 */ /* 0x000fe40000000000 */
[----:B------:R-:W-:Y:S01]  /*20570*/  ISETP.GT.AND P0, PT, R2, R0, PT ;  /* 0x000000000200720c */ /* 0x000fe20003f04270 */
[----:B------:R1:W-:Y:S01]  /*20580*/  STL [R1+0x10], R8 ;  /* 0x0000100801007387 */ /* 0x0003e20000100800 */
[----:B---3--:R-:W-:-:S05]  /*20590*/  LOP3.LUT R7, R7, R6, RZ, 0x3c, !PT ;  /* 0x0000000607077212 */ /* 0x008fca00078e3cff */
[----:B------:R1:W-:Y:S06]  /*205a0*/  STL [R1+0x14], R7 ;  /* 0x0000140701007387 */ /* 0x0003ec0000100800 */
[----:B------:R-:W-:Y:S05]  /*205b0*/  @P0 BRA `(.L_x_687) ;  /* 0xfffffff8008c0947 */ /* 0x000fea000383ffff */
.L_x_670:
[----:B------:R-:W-:Y:S05]  /*205c0*/  BSYNC B0 ;  /* 0x0000000000007941 */ /* 0x000fea0003800000 */
.L_x_669:
[----:B-----5:R-:W2:Y:S01]  /*205d0*/  LDL R6, [R1+0x34] ;  /* 0x0000340001067983 */ /* 0x020ea20000100800 */
[----:B------:R-:W-:Y:S05]  /*205e0*/  @!P2 WARPSYNC.ALL ;  /* 0x000000000000a948 */ /* 0x000fea0003800000 */
[----:B------:R-:W-:Y:S01]  /*205f0*/  BSSY B6, `(.L_x_688) ;  /* 0x000031f000067945 */ /* 0x000fe20003800000 */
[----:B------:R-:W-:Y:S01]  /*20600*/  @!P2 BAR.SYNC.DEFER_BLOCKING 0xc, 0x120 ;  /* 0x030480000000ab1d */ /* 0x000fe20000010000 */
[----:B--2---:R-:W-:-:S13]  /*20610*/  ISETP.GT.AND P0, PT, R6, RZ, PT ;  /* 0x000000ff0600720c */ /* 0x004fda0003f04270 */
[----:B------:R-:W-:Y:S05]  /*20620*/  @P0 BRA `(.L_x_689) ;  /* 0x0000000000440947 */ /* 0x000fea0003800000 */
[----:B------:R-:W2:Y:S02]  /*20630*/  S2R R6, SR_TID.X ;  /* 0x0000000000067919 */ /* 0x000ea40000002100 */
[----:B--2---:R-:W-:-:S04]  /*20640*/  LOP3.LUT R6, R6, 0x1f, RZ, 0xc0, !PT ;  /* 0x0000001f06067812 */ /* 0x004fc800078ec0ff */
[----:B------:R-:W-:-:S13]  /*20650*/  ISETP.NE.AND P1, PT, R6, RZ, PT ;  /* 0x000000ff0600720c */ /* 0x000fda0003f25270 */
[----:B------:R-:W-:Y:S05]  /*20660*/  @P1 BRA `(.L_x_690) ;  /* 0x00000030005c1947 */ /* 0x000fea0003800000 */
[----:B-1----:R-:W1:Y:S01]  /*20670*/  S2R R7, SR_LANEID ;  /* 0x0000000000077919 */ /* 0x002e620000000000 */
[----:B------:R-:W-:Y:S01]  /*20680*/  VOTEU.ANY UR4, UPT, PT ;  /* 0x0000000000047886 */ /* 0x000fe200038e0100 */
[----:B0-----:R-:W0:Y:S01]  /*20690*/  LDC.64 R2, c[0x0][0xc38] ;  /* 0x00030e00ff027b82 */ /* 0x001e220000000a00 */
[----:B------:R-:W1:Y:S08]  /*206a0*/  FLO.U32 R0, UR4 ;  /* 0x0000000400007d00 */ /* 0x000e7000080e0000 */
[----:B------:R-:W0:Y:S01]  /*206b0*/  POPC R5, UR4 ;  /* 0x0000000400057d09 */ /* 0x000e220008000000 */
[----:B-1----:R-:W-:-:S13]  /*206c0*/  ISETP.EQ.U32.AND P0, PT, R0, R7, PT ;  /* 0x000000070000720c */ /* 0x002fda0003f02070 */
[----:B0-----:R-:W2:Y:S01]  /*206d0*/  @P0 ATOMG.E.ADD.STRONG.GPU PT, R3, desc[UR60][R2.64], R5 ;  /* 0x00000005020309a8 */ /* 0x001ea200081ee1fc */
[----:B------:R-:W0:Y:S02]  /*206e0*/  S2R R4, SR_LTMASK ;  /* 0x0000000000047919 */ /* 0x000e240000003900 */
[----:B0-----:R-:W-:-:S04]  /*206f0*/  LOP3.LUT R4, R4, UR4, RZ, 0xc0, !PT ;  /* 0x0000000404047c12 */ /* 0x001fc8000f8ec0ff */
[----:B------:R-:W0:Y:S01]  /*20700*/  POPC R7, R4 ;  /* 0x0000000400077309 */ /* 0x000e220000000000 */
[----:B--2---:R-:W0:Y:S02]  /*20710*/  SHFL.IDX PT, R0, R3, R0, 0x1f ;  /* 0x00001f0003007589 */ /* 0x004e2400000e0000 */
[----:B0-----:R-:W-:Y:S01]  /*20720*/  IADD3 R16, R0, UR38, R7 ;  /* 0x0000002600107c10 */ /* 0x001fe2000fffe007 */
[----:B------:R-:W-:Y:S06]  /*20730*/  BRA `(.L_x_690) ;  /* 0x0000003000287947 */ /* 0x000fec0003800000 */
.L_x_689:
[----:B------:R-:W0:Y:S01]  /*20740*/  S2R R0, SR_CgaCtaId ;  /* 0x0000000000007919 */ /* 0x000e220000008800 */
[----:B------:R-:W-:-:S04]  /*20750*/  MOV R2, 0x400 ;  /* 0x0000040000027802 */ /* 0x000fc80000000f00 */
[----:B0-----:R-:W-:-:S05]  /*20760*/  LEA R3, R0, R2, 0x18 ;  /* 0x0000000200037211 */ /* 0x001fca00078ec0ff */
[----:B------:R0:W-:Y:S01]  /*20770*/  STL [R1+0x18], R3 ;  /* 0x0000180301007387 */ /* 0x0001e20000100800 */
[----:B------:R-:W-:-:S05]  /*20780*/  VIADD R0, R3, 0x21400 ;  /* 0x0002140003007836 */ /* 0x000fca0000000000 */
[----:B------:R-:W-:-:S13]  /*20790*/  LOP3.LUT P0, RZ, R0, 0x3ff, RZ, 0xc0, !PT ;  /* 0x000003ff00ff7812 */ /* 0x000fda000780c0ff */
[----:B0-----:R-:W-:Y:S05]  /*207a0*/  @!P0 BRA `(.L_x_691) ;  /* 0x0000000000408947 */ /* 0x001fea0003800000 */
[----:B------:R-:W-:Y:S01]  /*207b0*/  MOV R2, 0x0 ;  /* 0x0000000000027802 */ /* 0x000fe20000000f00 */
[----:B------:R-:W-:Y:S01]  /*207c0*/  ULDC.64 UR6, c[0x4][0xa8] ;  /* 0x01002a0000067ab9 */ /* 0x000fe20000000a00 */
[----:B------:R-:W-:Y:S01]  /*207d0*/  ULDC.64 UR8, c[0x4][0xb0] ;  /* 0x01002c0000087ab9 */ /* 0x000fe20000000a00 */
[----:B------:R-:W-:Y:S01]  /*207e0*/  ULDC.64 UR4, c[0x4][0x8] ;  /* 0x0100020000047ab9 */ /* 0x000fe20000000a00 */
[----:B------:R-:W-:Y:S01]  /*207f0*/  MOV R4, UR6 ;  /* 0x0000000600047c02 */ /* 0x000fe20008000f00 */
[----:B------:R-:W-:Y:S01]  /*20800*/  IMAD.U32 R5, RZ, RZ, UR7 ;  /* 0x00000007ff057e24 */ /* 0x000fe2000f8e00ff */
[----:B------:R-:W0:Y:S01]  /*20810*/  LDC.64 R2, c[0x4][R2] ;  /* 0x0100000002027b82 */ /* 0x000e220000000a00 */
[----:B------:R-:W-:Y:S01]  /*20820*/  MOV R6, UR8 ;  /* 0x0000000800067c02 */ /* 0x000fe20008000f00 */
[----:B-1----:R-:W-:Y:S01]  /*20830*/  IMAD.U32 R7, RZ, RZ, UR9 ;  /* 0x00000009ff077e24 */ /* 0x002fe2000f8e00ff */
[----:B------:R-:W-:Y:S01]  /*20840*/  MOV R10, UR4 ;  /* 0x00000004000a7c02 */ /* 0x000fe20008000f00 */
[----:B------:R-:W-:Y:S01]  /*20850*/  IMAD.U32 R11, RZ, RZ, UR5 ;  /* 0x00000005ff0b7e24 */ /* 0x000fe2000f8e00ff */
[----:B------:R-:W-:Y:S01]  /*20860*/  MOV R8, 0x70 ;  /* 0x0000007000087802 */ /* 0x000fe20000000f00 */
[----:B------:R-:W-:Y:S01]  /*20870*/  IMAD.MOV.U32 R12, RZ, RZ, 0x1 ;  /* 0x00000001ff0c7424 */ /* 0x000fe200078e00ff */
[----:B------:R-:W-:-:S07]  /*20880*/  MOV R13, RZ ;  /* 0x000000ff000d7202 */ /* 0x000fce0000000f00 */
[----:B------:R-:W-:-:S07]  /*20890*/  LEPC R20, `(.L_x_691) ;  /* 0x000000001014794e */ /* 0x000fce0000000000 */
[----:B0-----:R-:W-:Y:S05]  /*208a0*/  CALL.ABS.NOINC R2 ;  /* 0x0000000002007343 */ /* 0x001fea0003c00000 */
.L_x_691:
        /* <DEDUP_REMOVED lines=12> */
[----:B-1----:R-:W-:Y:S01]  /*20970*/  IMAD.U32 R7, RZ, RZ, UR9 ;  /* 0x00000009ff077e24 */ /* 0x002fe2000f8e00ff */
[----:B------:R-:W-:Y:S01]  /*20980*/  MOV R10, UR4 ;  /* 0x00000004000a7c02 */ /* 0x000fe20008000f00 */
[----:B------:R-:W-:Y:S01]  /*20990*/  IMAD.U32 R11, RZ, RZ, UR5 ;  /* 0x00000005ff0b7e24 */ /* 0x000fe2000f8e00ff */
[----:B------:R-:W-:Y:S01]  /*209a0*/  MOV R8, 0x70 ;  /* 0x0000007000087802 */ /* 0x000fe20000000f00 */
[----:B------:R-:W-:Y:S01]  /*209b0*/  IMAD.MOV.U32 R12, RZ, RZ, 0x1 ;  /* 0x00000001ff0c7424 */ /* 0x000fe200078e00ff */
[----:B0-----:R-:W-:-:S07]  /*209c0*/  MOV R13, RZ ;  /* 0x000000ff000d7202 */ /* 0x001fce0000000f00 */
[----:B------:R-:W-:-:S07]  /*209d0*/  LEPC R20, `(.L_x_693) ;  /* 0x000000001014794e */ /* 0x000fce0000000000 */
[----:B--2---:R-:W-:Y:S05]  /*209e0*/  CALL.ABS.NOINC R2 ;  /* 0x0000000002007343 */ /* 0x004fea0003c00000 */
.L_x_693:
[----:B------:R-:W-:Y:S01]  /*209f0*/  MOV R2, 0x0 ;  /* 0x0000000000027802 */ /* 0x000fe20000000f00 */
[----:B------:R-:W-:Y:S01]  /*20a00*/  ULDC.64 UR4, c[0x4][0xa8] ;  /* 0x01002a0000047ab9 */ /* 0x000fe20000000a00 */
[----:B------:R-:W-:Y:S01]  /*20a10*/  ULDC.64 UR6, c[0x4][0xb0] ;  /* 0x01002c0000067ab9 */ /* 0x000fe20000000a00 */
[----:B------:R-:W-:Y:S01]  /*20a20*/  ULDC.64 UR8, c[0x4][0x18] ;  /* 0x0100060000087ab9 */ /* 0x000fe20000000a00 */
[----:B------:R-:W-:Y:S01]  /*20a30*/  IMAD.U32 R4, RZ, RZ, UR4 ;  /* 0x00000004ff047e24 */ /* 0x000fe2000f8e00ff */
[----:B------:R-:W-:Y:S01]  /*20a40*/  MOV R5, UR5 ;  /* 0x0000000500057c02 */ /* 0x000fe20008000f00 */
[----:B------:R-:W0:Y:S01]  /*20a50*/  LDC.64 R2, c[0x4][R2] ;  /* 0x0100000002027b82 */ /* 0x000e220000000a00 */
[----:B------:R-:W-:Y:S01]  /*20a60*/  IMAD.U32 R6, RZ, RZ, UR6 ;  /* 0x00000006ff067e24 */ /* 0x000fe2000f8e00ff */
[----:B------:R-:W-:Y:S01]  /*20a70*/  MOV R7, UR7 ;  /* 0x0000000700077c02 */ /* 0x000fe20008000f00 */
[----:B------:R-:W-:Y:S01]  /*20a80*/  IMAD.U32 R10, RZ, RZ, UR8 ;  /* 0x00000008ff0a7e24 */ /* 0x000fe2000f8e00ff */
[----:B------:R-:W-:Y:S01]  /*20a90*/  MOV R11, UR9 ;  /* 0x00000009000b7c02 */ /* 0x000fe20008000f00 */
[----:B------:R-:W-:Y:S01]  /*20aa0*/  IMAD.MOV.U32 R8, RZ, RZ, 0x70 ;  /* 0x00000070ff087424 */ /* 0x000fe200078e00ff */
[----:B------:R-:W-:Y:S01]  /*20ab0*/  MOV R12, 0x1 ;  /* 0x00000001000c7802 */ /* 0x000fe20000000f00 */
[----:B------:R-:W-:-:S07]  /*20ac0*/  IMAD.MOV.U32 R13, RZ, RZ, RZ ;  /* 0x000000ffff0d7224 */ /* 0x000fce00078e00ff */
[----:B------:R-:W-:-:S07]  /*20ad0*/  LEPC R20, `(.L_x_692) ;  /* 0x000000001014794e */ /* 0x000fce0000000000 */
[----:B0-----:R-:W-:Y:S05]  /*20ae0*/  CALL.ABS.NOINC R2 ;  /* 0x0000000002007343 */ /* 0x001fea0003c00000 */
.L_x_692:
        /* <DEDUP_REMOVED lines=17> */
[----:B----4-:R-:W-:Y:S02]  /*20c00*/  IMAD R17, R17, 0x80, R4 ;  /* 0x0000008011117824 */ /* 0x010fe400078e0204 */
[----:B------:R-:W0:Y:S01]  /*20c10*/  LDC R4, c[0x0][0x428] ;  /* 0x00010a00ff047b82 */ /* 0x000e220000000800 */
[----:B------:R-:W-:-:S06]  /*20c20*/  MOV R0, R5 ;  /* 0x0000000500007202 */ /* 0x000fcc0000000f00 */
[----:B------:R2:W5:Y:S01]  /*20c30*/  @P0 LDG.E R0, desc[UR60][R2.64] ;  /* 0x0000003c02000981 */ /* 0x000562000c1e1900 */
[----:B------:R-:W-:Y:S02]  /*20c40*/  PLOP3.LUT P1, PT, P6, PT, PT, 0x8, 0x0 ;  /* 0x000000000000781c */ /* 0x000fe4000372e170 */
[----:B0-----:R-:W-:Y:S02]  /*20c50*/  ISETP.NE.AND P0, PT, R4, 0x1, PT ;  /* 0x000000010400780c */ /* 0x001fe40003f05270 */
[----:B------:R-:W-:-:S11]  /*20c60*/  MOV R4, R18 ;  /* 0x0000001200047202 */ /* 0x000fd60000000f00 */
[----:B--2---:R-:W0:Y:S08]  /*20c70*/  @P0 LDC R3, c[0x0][0x42c] ;  /* 0x00010b00ff030b82 */ /* 0x004e300000000800 */
[----:B------:R-:W2:Y:S01]  /*20c80*/  @P0 LDC R2, c[0x0][0x430] ;  /* 0x00010c00ff020b82 */ /* 0x000ea20000000800 */
[----:B0-----:R-:W-:-:S05]  /*20c90*/  @P0 IMAD.HI.U32 R3, R18, R3, RZ ;  /* 0x0000000312030227 */ /* 0x001fca00078e00ff */
[----:B--2---:R-:W-:Y:S02]  /*20ca0*/  @P0 SHF.R.U32.HI R4, RZ, R2, R3 ;  /* 0x00000002ff040219 */ /* 0x004fe40000011603 */
[----:B------:R-:W-:-:S04]  /*20cb0*/  ISETP.NE.U32.AND P0, PT, RZ, UR4, PT ;  /* 0x00000004ff007c0c */ /* 0x000fc8000bf05070 */
[----:B------:R-:W-:-:S04]  /*20cc0*/  ISETP.NE.AND.EX P0, PT, RZ, UR5, PT, P0 ;  /* 0x00000005ff007c0c */ /* 0x000fc8000bf05300 */
[----:B------:R-:W-:-:S09]  /*20cd0*/  SEL R2, R5, RZ, !P0 ;  /* 0x000000ff05027207 */ /* 0x000fd20004000000 */
.L_x_694:
        /* <DEDUP_REMOVED lines=16> */
.L_x_695:
        /* <DEDUP_REMOVED lines=15> */
.L_x_696:
        /* <DEDUP_REMOVED lines=9> */
[----:B-1----:R-:W0:Y:S01]  /*20f60*/  LDC.64 R8, c[0x0][0x3f8] ;  /* 0x0000fe00ff087b82 */ /* 0x002e220000000a00 */
[----:B------:R-:W-:Y:S02]  /*20f70*/  ULDC.64 UR4, c[0x0][0xa08] ;  /* 0x0002820000047ab9 */ /* 0x000fe40000000a00 */
[----:B0-----:R-:W-:Y:S01]  /*20f80*/  LOP3.LUT P0, RZ, R8, UR4, RZ, 0xfc, !PT ;  /* 0x0000000408ff7c12 */ /* 0x001fe2000f80fcff */
[----:B------:R-:W-:-:S03]  /*20f90*/  UMOV UR4, 0xffffffff ;  /* 0xffffffff00047882 */ /* 0x000fc60000000000 */
[----:B------:R-:W-:-:S04]  /*20fa0*/  LOP3.LUT P0, RZ, R9, UR5, RZ, 0xfc, P0 ;  /* 0x0000000509ff7c12 */ /* 0x000fc8000800fcff */
[----:B-----5:R-:W-:Y:S01]  /*20fb0*/  SEL R5, R0, RZ, !P0 ;  /* 0x000000ff00057207 */ /* 0x020fe20004000000 */
[----:B------:R-:W-:Y:S08]  /*20fc0*/  BRA.DIV UR4, `(.L_x_697) ;  /* 0x0000004204347947 */ /* 0x000ff0000b800000 */
.L_x_805:
[----:B------:R-:W2:Y:S01]  /*20fd0*/  LDL R3, [R1+0x24] ;  /* 0x0000240001037983 */ /* 0x000ea20000100800 */
[----:B------:R-:W-:Y:S01]  /*20fe0*/  UMOV UR4, 0xffffffff ;  /* 0xffffffff00047882 */ /* 0x000fe20000000000 */
[----:B------:R-:W-:Y:S01]  /*20ff0*/  SHF.R.S32.HI R12, RZ, 0x1f, R0 ;  /* 0x0000001fff0c7819 */ /* 0x000fe20000011400 */
[----:B--2---:R-:W-:Y:S01]  /*21000*/  VIADD R3, R3, 0xffffffff ;  /* 0xffffffff03037836 */ /* 0x004fe20000000000 */
[----:B------:R-:W-:Y:S06]  /*21010*/  BRA.DIV UR4, `(.L_x_698) ;  /* 0x0000004204547947 */ /* 0x000fec000b800000 */
[----:B------:R-:W-:-:S13]  /*21020*/  ELECT P6, URZ, PT ;  /* 0x00000000003f782f */ /* 0x000fda00038c0000 */
.L_x_808:
[----:B------:R-:W-:Y:S05]  /*21030*/  @!P6 BRA `(.L_x_699) ;  /* 0x000000040034e947 */ /* 0x000fea0003800000 */
[----:B------:R0:W-:Y:S01]  /*21040*/  STL [R1+0xc], R3 ;  /* 0x00000c0301007387 */ /* 0x0001e20000100800 */
[----:B------:R-:W-:-:S04]  /*21050*/  ISETP.NE.U32.AND P0, PT, R8, RZ, PT ;  /* 0x000000ff0800720c */ /* 0x000fc80003f05070 */
[----:B------:R-:W-:-:S13]  /*21060*/  ISETP.NE.AND.EX P0, PT, R9, RZ, PT, P0 ;  /* 0x000000ff0900720c */ /* 0x000fda0003f05300 */
[----:B0-----:R-:W-:Y:S05]  /*21070*/  @!P0 BRA `(.L_x_700) ;  /* 0x00000000004c8947 */ /* 0x001fea0003800000 */
[----:B------:R-:W0:Y:S01]  /*21080*/  LDC R10, c[0x0][0x41c] ;  /* 0x00010700ff0a7b82 */ /* 0x000e220000000800 */
[----:B------:R-:W-:Y:S01]  /*21090*/  MOV R5, R3 ;  /* 0x0000000300057202 */ /* 0x000fe20000000f00 */
        /* <DEDUP_REMOVED lines=9> */
[----:B------:R-:W-:Y:S01]  /*21130*/  IMAD R10, R0, UR5, R6 ;  /* 0x00000005000a7c24 */ /* 0x000fe2000f8e0206 */
[----:B------:R-:W-:Y:S02]  /*21140*/  MOV R6, R5 ;  /* 0x0000000500067202 */ /* 0x000fe40000000f00 */
[----:B0-----:R-:W-:-:S03]  /*21150*/  SHF.R.S32.HI R7, RZ, 0x1f, R5 ;  /* 0x0000001fff077819 */ /* 0x001fc60000011405 */
[----:B------:R-:W-:-:S04]  /*21160*/  IMAD.WIDE.U32 R6, R0, UR4, R6 ;  /* 0x0000000400067c25 */ /* 0x000fc8000f8e0006 */
[----:B------:R-:W-:Y:S01]  /*21170*/  IMAD.IADD R5, R7, 0x1, R10 ;  /* 0x0000000107057824 */ /* 0x000fe200078e020a */
[----:B------:R-:W-:-:S04]  /*21180*/  LEA R10, P0, R6, R8, 0x2 ;  /* 0x00000008060a7211 */ /* 0x000fc800078010ff */
[----:B------:R-:W-:-:S05]  /*21190*/  LEA.HI.X R11, R6, R9, R5, 0x2, P0 ;  /* 0x00000009060b7211 */ /* 0x000fca00000f1405 */
[----:B------:R0:W5:Y:S04]  /*211a0*/  LDG.E R5, desc[UR60][R10.64] ;  /* 0x0000003c0a057981 */ /* 0x000168000c1e1900 */
.L_x_700:
[----:B------:R-:W2:Y:S01]  /*211b0*/  LDL R6, [R1] ;  /* 0x0000000001067983 */ /* 0x000ea20000100800 */
[----:B0-----:R-:W-:-:S03]  /*211c0*/  MOV R10, 0x400 ;  /* 0x00000400000a7802 */ /* 0x001fc60000000f00 */
[----:B------:R-:W3:Y:S01]  /*211d0*/  LDL R7, [R1+0x8] ;  /* 0x0000080001077983 */ /* 0x000ee20000100800 */
[----:B------:R-:W0:Y:S02]  /*211e0*/  S2R R11, SR_CgaCtaId ;  /* 0x00000000000b7919 */ /* 0x000e240000008800 */
[----:B0-----:R-:W-:-:S04]  /*211f0*/  LEA R10, R11, R10, 0x18 ;  /* 0x0000000a0b0a7211 */ /* 0x001fc800078ec0ff */
[----:B--2---:R-:W-:Y:S02]  /*21200*/  LEA R6, R6, R10, 0x3 ;  /* 0x0000000a06067211 */ /* 0x004fe400078e18ff */
[----:B---3--:R-:W-:-:S04]  /*21210*/  SHF.L.U32 R7, R7, 0x1f, RZ ;  /* 0x0000001f07077819 */ /* 0x008fc800000006ff */
[----:B------:R-:W0:Y:S02]  /*21220*/  SYNCS.PHASECHK.TRANS64.TRYWAIT P0, [R6+URZ+0x36840], R7 ;  /* 0x03684007060075a7 */ /* 0x000e24000800017f */
[----:B0-----:R-:W-:Y:S05]  /*21230*/  @!P0 BRA `(.L_x_701) ;  /* 0x0000003c00ec8947 */ /* 0x001fea0003800000 */
.L_x_809:
        /* <DEDUP_REMOVED lines=11> */
.L_x_702:
        /* <DEDUP_REMOVED lines=34> */
.L_x_699:
        /* <DEDUP_REMOVED lines=17> */
[----:B------:R-:W-:Y:S01]  /*21620*/  UMOV UR15, 0x12f00000 ;  /* 0x12f00000000f7882 */ /* 0x000fe20000000000 */
[----:B------:R-:W-:Y:S01]  /*21630*/  @P0 MOV R6, 0xc000 ;  /* 0x0000c00000060802 */ /* 0x000fe20000000f00 */
        /* <DEDUP_REMOVED lines=23> */
[----:B------:R-:W-:-:S04]  /*217b0*/  LOP3.LUT R2, R2, 0xfffffffe, RZ, 0xc0, !PT ;  /* 0xfffffffe02027812 */ /* 0x000fc800078ec0ff */
[----:B------:R-:W-:-:S04]  /*217c0*/  IADD3 R2, R11, -R2, RZ ;  /* 0x800000020b027210 */ /* 0x000fc80007ffe0ff */
[----:B------:R-:W-:-:S04]  /*217d0*/  SHF.L.U32 R2, R2, 0x1f, RZ ;  /* 0x0000001f02027819 */ /* 0x000fc800000006ff */
[----:B------:R-:W1:Y:S02]  /*217e0*/  SYNCS.PHASECHK.TRANS64.TRYWAIT P0, [R7+URZ+0x36820], R2 ;  /* 0x03682002070075a7 */ /* 0x000e64000800017f */
[----:B01----:R-:W-:Y:S05]  /*217f0*/  @!P0 BRA `(.L_x_704) ;  /* 0x0000003800908947 */ /* 0x003fea0003800000 */
.L_x_810:
[----:B------:R-:W-:Y:S05]  /*21800*/  BSYNC B0 ;  /* 0x0000000000007941 */ /* 0x000fea0003800000 */
.L_x_703:
[----:B0-----:R-:W2:Y:S01]  /*21810*/  LDL.LU R6, [R1+0x34] ;  /* 0x0000340001067983 */ /* 0x001ea20000300800 */
[----:B------:R-:W-:Y:S01]  /*21820*/  BSSY B0, `(.L_x_705) ;  /* 0x00001a7000007945 */ /* 0x000fe20003800000 */
[----:B--2---:R-:W-:-:S13]  /*21830*/  ISETP.GE.AND P0, PT, R6, 0x71, PT ;  /* 0x000000710600780c */ /* 0x004fda0003f06270 */
[----:B------:R-:W-:Y:S05]  /*21840*/  @!P0 BRA `(.L_x_706) ;  /* 0x0000001800908947 */ /* 0x000fea0003800000 */
[----:B------:R-:W2:Y:S01]  /*21850*/  LDL R6, [R1+0x24] ;  /* 0x0000240001067983 */ /* 0x000ea20000100800 */
[----:B------:R-:W-:Y:S01]  /*21860*/  MOV R2, 0x1 ;  /* 0x0000000100027802 */ /* 0x000fe20000000f00 */
[----:B------:R-:W-:Y:S01]  /*21870*/  BSSY B1, `(.L_x_707) ;  /* 0x0000094000017945 */ /* 0x000fe20003800000 */
[----:B--2---:R-:W-:-:S05]  /*21880*/  IMAD.MOV R13, RZ, RZ, -R6 ;  /* 0x000000ffff0d7224 */ /* 0x004fca00078e0a06 */
[----:B------:R-:W-:-:S05]  /*21890*/  VIADDMNMX R13, R13, R2, 0xffffffff, !PT ;  /* 0xffffffff0d0d7446 */ /* 0x000fca0007800102 */
[C---:B------:R-:W-:Y:S01]  /*218a0*/  IMAD.IADD R2, R6.reuse, 0x1, R13 ;  /* 0x0000000106027824 */ /* 0x040fe200078e020d */
[----:B------:R-:W-:-:S04]  /*218b0*/  IADD3 R6, R6, -0x2, RZ ;  /* 0xfffffffe06067810 */ /* 0x000fc80007ffe0ff */
[----:B------:R-:W-:-:S04]  /*218c0*/  LOP3.LUT R2, R2, 0x1, RZ, 0xc0, !PT ;  /* 0x0000000102027812 */ /* 0x000fc800078ec0ff */
[----:B------:R-:W-:-:S13]  /*218d0*/  ISETP.NE.U32.AND P0, PT, R2, 0x1, PT ;  /* 0x000000010200780c */ /* 0x000fda0003f05070 */
        /* <DEDUP_REMOVED lines=10> */
[----:B------:R-:W-:Y:S02]  /*21980*/  ISETP.NE.U32.AND P0, PT, R8, RZ, PT ;  /* 0x000000ff0800720c */ /* 0x000fe40003f05070 */
[----:B------:R-:W-:Y:S02]  /*21990*/  MOV R2, R5 ;  /* 0x0000000500027202 */ /* 0x000fe40000000f00 */
[----:B------:R-:W-:-:S13]  /*219a0*/  ISETP.NE.AND.EX P0, PT, R9, RZ, PT, P0 ;  /* 0x000000ff0900720c */ /* 0x000fda0003f05300 */
[----:B------:R-:W-:Y:S05]  /*219b0*/  @!P0 BRA `(.L_x_711) ;  /* 0x0000000000488947 */ /* 0x000fea0003800000 */
[----:B------:R-:W0:Y:S01]  /*219c0*/  LDC R17, c[0x0][0x41c] ;  /* 0x00010700ff117b82 */ /* 0x000e220000000800 */
[----:B------:R-:W-:Y:S01]  /*219d0*/  IMAD.MOV.U32 R2, RZ, RZ, R6 ;  /* 0x000000ffff027224 */ /* 0x000fe200078e0006 */
[----:B------:R-:W-:Y:S01]  /*219e0*/  ULDC.64 UR4, c[0x0][0x408] ;  /* 0x0001020000047ab9 */ /* 0x000fe20000000a00 */
[----:B0-----:R-:W-:-:S13]  /*219f0*/  ISETP.NE.AND P0, PT, R17, 0x1, PT ;  /* 0x000000011100780c */ /* 0x001fda0003f05270 */
[----:B------:R-:W0:Y:S02]  /*21a00*/  @P0 LDC.64 R10, c[0x0][0x420] ;  /* 0x00010800ff0a0b82 */ /* 0x000e240000000a00 */
[----:B0-----:R-:W-:-:S05]  /*21a10*/  @P0 IMAD.HI.U32 R10, R6, R10, RZ ;  /* 0x0000000a060a0227 */ /* 0x001fca00078e00ff */
[----:B------:R-:W-:Y:S01]  /*21a20*/  @P0 SHF.R.U32.HI R2, RZ, R11, R10 ;  /* 0x0000000bff020219 */ /* 0x000fe2000001160a */
[----:B------:R-:W-:-:S03]  /*21a30*/  IMAD R10, R12, UR4, RZ ;  /* 0x000000040c0a7c24 */ /* 0x000fc6000f8e02ff */
[----:B------:R-:W-:Y:S01]  /*21a40*/  SHF.R.S32.HI R11, RZ, 0x1f, R2 ;  /* 0x0000001fff0b7819 */ /* 0x000fe20000011402 */
[----:B------:R-:W-:Y:S01]  /*21a50*/  IMAD R15, R0, UR5, R10 ;  /* 0x00000005000f7c24 */ /* 0x000fe2000f8e020a */
[----:B------:R-:W-:Y:S02]  /*21a60*/  MOV R10, R2 ;  /* 0x00000002000a7202 */ /* 0x000fe40000000f00 */
[----:B------:R-:W-:-:S03]  /*21a70*/  IADD3 R2, -R2, RZ, RZ ;  /* 0x000000ff02027210 */ /* 0x000fc60007ffe1ff */
[----:B------:R-:W-:-:S04]  /*21a80*/  IMAD.WIDE.U32 R10, R0, UR4, R10 ;  /* 0x00000004000a7c25 */ /* 0x000fc8000f8e000a */
[----:B------:R-:W-:Y:S01]  /*21a90*/  IMAD.IADD R15, R15, 0x1, R11 ;  /* 0x000000010f0f7824 */ /* 0x000fe200078e020b */
[----:B------:R-:W-:Y:S01]  /*21aa0*/  LEA R8, P0, R10, R8, 0x2 ;  /* 0x000000080a087211 */ /* 0x000fe200078010ff */
[----:B------:R-:W-:-:S03]  /*21ab0*/  IMAD R6, R17, R2, R6 ;  /* 0x0000000211067224 */ /* 0x000fc600078e0206 */
[----:B------:R-:W-:-:S05]  /*21ac0*/  LEA.HI.X R9, R10, R9, R15, 0x2, P0 ;  /* 0x000000090a097211 */ /* 0x000fca00000f140f */
[----:B------:R0:W5:Y:S04]  /*21ad0*/  LDG.E R2, desc[UR60][R8.64] ;  /* 0x0000003c08027981 */ /* 0x000168000c1e1900 */
.L_x_711:
[----:B0-----:R-:W0:Y:S01]  /*21ae0*/  S2R R9, SR_CgaCtaId ;  /* 0x0000000000097919 */ /* 0x001e220000008800 */
[----:B------:R-:W-:-:S04]  /*21af0*/  MOV R8, 0x400 ;  /* 0x0000040000087802 */ /* 0x000fc80000000f00 */
[----:B0-----:R-:W-:Y:S02]  /*21b00*/  LEA R8, R9, R8, 0x18 ;  /* 0x0000000809087211 */ /* 0x001fe400078ec0ff */
[----:B------:R-:W-:-:S03]  /*21b10*/  SHF.L.U32 R9, R14, 0x1f, RZ ;  /* 0x0000001f0e097819 */ /* 0x000fc600000006ff */
[----:B------:R-:W-:-:S04]  /*21b20*/  IMAD R8, R7, 0x8, R8 ;  /* 0x0000000807087824 */ /* 0x000fc800078e0208 */
[----:B------:R-:W0:Y:S02]  /*21b30*/  SYNCS.PHASECHK.TRANS64.TRYWAIT P0, [R8+URZ+0x36840], R9 ;  /* 0x03684009080075a7 */ /* 0x000e24000800017f */
[----:B0-----:R-:W-:Y:S05]  /*21b40*/  @!P0 BRA `(.L_x_712) ;  /* 0x0000003400dc8947 */ /* 0x001fea0003800000 */
.L_x_811:
[----:B------:R-:W1:Y:S02]  /*21b50*/  S2R R10, SR_TID.X ;  /* 0x00000000000a7919 */ /* 0x000e640000002100 */
[----:B-1----:R-:W-:-:S04]  /*21b60*/  LOP3.LUT R10, R10, 0x7f, RZ, 0xc0, !PT ;  /* 0x0000007f0a0a7812 */ /* 0x002fc800078ec0ff */
[----:B------:R-:W-:-:S13]  /*21b70*/  ISETP.NE.AND P1, PT, R10, RZ, PT ;  /* 0x000000ff0a00720c */ /* 0x000fda0003f25270 */
[----:B------:R-:W-:Y:S05]  /*21b80*/  @P1 BRA `(.L_x_713) ;  /* 0x00000000001c1947 */ /* 0x000fea0003800000 */
[----:B------:R-:W1:Y:S01]  /*21b90*/  S2R R10, SR_TID.X ;  /* 0x00000000000a7919 */ /* 0x000e620000002100 */
[----:B0-----:R-:W-:-:S04]  /*21ba0*/  MOV R9, 0xa800 ;  /* 0x0000a80000097802 */ /* 0x001fc80000000f00 */
[----:B------:R2:W-:Y:S01]  /*21bb0*/  SYNCS.ARRIVE.TRANS64 RZ, [R8+URZ+0x36830], R9 ;  /* 0x0368300908ff79a7 */ /* 0x0005e2000800003f */
[----:B-1----:R-:W-:-:S04]  /*21bc0*/  LOP3.LUT R10, R10, 0x1f, RZ, 0xc0, !PT ;  /* 0x0000001f0a0a7812 */ /* 0x002fc800078ec0ff */
[----:B------:R-:W-:-:S13]  /*21bd0*/  ISETP.NE.AND P0, PT, R10, RZ, PT ;  /* 0x000000ff0a00720c */ /* 0x000fda0003f05270 */
[----:B--2---:R-:W-:Y:S05]  /*21be0*/  @!P0 BRA `(.L_x_713) ;  /* 0x0000000000048947 */ /* 0x004fea0003800000 */
[----:B------:R-:W-:Y:S01]  /*21bf0*/  BPT.TRAP 0x1 ;  /* 0x000000040000795c */ /* 0x000fe20000300000 */
.L_x_713:
        /* <DEDUP_REMOVED lines=37> */
.L_x_812:
[----:B------:R-:W-:Y:S05]  /*21e50*/  @P1 BRA `(.L_x_715) ;  /* 0x0000000000301947 */ /* 0x000fea0003800000 */
[----:B------:R-:W2:Y:S01]  /*21e60*/  LDL R10, [R1] ;  /* 0x00000000010a7983 */ /* 0x000ea20000100800 */
[----:B------:R-:W-:Y:S01]  /*21e70*/  MOV R11, 0x400 ;  /* 0x00000400000b7802 */ /* 0x000fe20000000f00 */
[----:B------:R-:W1:Y:S01]  /*21e80*/  S2R R17, SR_TID.X ;  /* 0x0000000000117919 */ /* 0x000e620000002100 */
[----:B------:R-:W3:Y:S01]  /*21e90*/  S2R R15, SR_CgaCtaId ;  /* 0x00000000000f7919 */ /* 0x000ee20000008800 */
[----:B0-----:R-:W-:Y:S02]  /*21ea0*/  MOV R9, 0xa800 ;  /* 0x0000a80000097802 */ /* 0x001fe40000000f00 */
[----:B-1----:R-:W-:-:S04]  /*21eb0*/  LOP3.LUT R17, R17, 0x1f, RZ, 0xc0, !PT ;  /* 0x0000001f11117812 */ /* 0x002fc800078ec0ff */
[----:B------:R-:W-:Y:S02]  /*21ec0*/  ISETP.NE.AND P0, PT, R17, RZ, PT ;  /* 0x000000ff1100720c */ /* 0x000fe40003f05270 */
[----:B---3--:R-:W-:-:S05]  /*21ed0*/  LEA R11, R15, R11, 0x18 ;  /* 0x0000000b0f0b7211 */ /* 0x008fca00078ec0ff */
[----:B--2---:R-:W-:-:S04]  /*21ee0*/  IMAD R8, R10, 0x8, R11 ;  /* 0x000000080a087824 */ /* 0x004fc800078e020b */
[----:B------:R1:W-:Y:S02]  /*21ef0*/  SYNCS.ARRIVE.TRANS64 RZ, [R8+URZ+0x36850], R9 ;  /* 0x0368500908ff79a7 */ /* 0x0003e4000800003f */
[----:B------:R-:W-:Y:S05]  /*21f00*/  @!P0 BRA `(.L_x_715) ;  /* 0x0000000000048947 */ /* 0x000fea0003800000 */
[----:B------:R-:W-:Y:S01]  /*21f10*/  BPT.TRAP 0x1 ;  /* 0x000000040000795c */ /* 0x000fe20000300000 */
.L_x_715:
        /* <DEDUP_REMOVED lines=14> */
[----:B------:R-:W-:-:S02]  /*22000*/  MOV R5, R2 ;  /* 0x0000000200057202 */ /* 0x000fc40000000f00 */
        /* <DEDUP_REMOVED lines=21> */
.L_x_710:
[----:B------:R-:W-:Y:S05]  /*22160*/  BSYNC B2 ;  /* 0x0000000000027941 */ /* 0x000fea0003800000 */
.L_x_709:
[----:B------:R-:W2:Y:S04]  /*22170*/  LDL.LU R2, [R1+0x24] ;  /* 0x0000240001027983 */ /* 0x000ea80000300800 */
[----:B------:R0:W-:Y:S04]  /*22180*/  STL [R1], R7 ;  /* 0x0000000701007387 */ /* 0x0001e80000100800 */
[----:B------:R0:W-:Y:S02]  /*22190*/  STL [R1+0x8], R14 ;  /* 0x0000080e01007387 */ /* 0x0001e40000100800 */
[----:B0-2---:R-:W-:-:S07]  /*221a0*/  VIADD R6, R2, 0xfffffffd ;  /* 0xfffffffd02067836 */ /* 0x005fce0000000000 */
.L_x_708:
[----:B------:R-:W-:Y:S05]  /*221b0*/  BSYNC B1 ;  /* 0x0000000000017941 */ /* 0x000fea0003800000 */
.L_x_707:
[----:B------:R-:W-:-:S04]  /*221c0*/  IADD3 R2, -R13, RZ, RZ ;  /* 0x000000ff0d027210 */ /* 0x000fc80007ffe1ff */
[----:B------:R-:W-:-:S13]  /*221d0*/  ISETP.NE.AND P0, PT, R3, R2, PT ;  /* 0x000000020300720c */ /* 0x000fda0003f05270 */
[----:B------:R-:W-:Y:S05]  /*221e0*/  @!P0 BRA `(.L_x_706) ;  /* 0x0000001000288947 */ /* 0x000fea0003800000 */
[----:B------:R-:W-:-:S07]  /*221f0*/  IMAD.MOV.U32 R10, RZ, RZ, R5 ;  /* 0x000000ffff0a7224 */ /* 0x000fce00078e0005 */
.L_x_730:
[----:B------:R-:W2:Y:S04]  /*22200*/  LDL R3, [R1] ;  /* 0x0000000001037983 */ /* 0x000ea80000100800 */
[----:B------:R-:W3:Y:S01]  /*22210*/  LDL R2, [R1+0x8] ;  /* 0x0000080001027983 */ /* 0x000ee20000100800 */
[----:B------:R-:W-:Y:S05]  /*22220*/  YIELD ;  /* 0x0000000000007946 */ /* 0x000fea0003800000 */
[----:B------:R-:W-:Y:S01]  /*22230*/  BSSY B1, `(.L_x_716) ;  /* 0x0000080000017945 */ /* 0x000fe20003800000 */
[----:B--2---:R-:W-:-:S04]  /*22240*/  IADD3 R7, R3, 0x1, RZ ;  /* 0x0000000103077810 */ /* 0x004fc80007ffe0ff */
        /* <DEDUP_REMOVED lines=14> */
[----:B0-----:R-:W-:Y:S01]  /*22330*/  @P0 IMAD.HI.U32 R9, R6, R2, RZ ;  /* 0x0000000206090227 */ /* 0x001fe200078e00ff */
[----:B------:R-:W-:-:S04]  /*22340*/  MOV R2, R6 ;  /* 0x0000000600027202 */ /* 0x000fc80000000f00 */
[----:B------:R-:W-:-:S04]  /*22350*/  @P0 SHF.R.U32.HI R2, RZ, R3, R9 ;  /* 0x00000003ff020219 */ /* 0x000fc80000011609 */
[--C-:B------:R-:W-:Y:S01]  /*22360*/  SHF.R.S32.HI R3, RZ, 0x1f, R2.reuse ;  /* 0x0000001fff037819 */ /* 0x100fe20000011402 */
[----:B------:R-:W-:-:S04]  /*22370*/  IMAD.MOV R9, RZ, RZ, -R2 ;  /* 0x000000ffff097224 */ /* 0x000fc800078e0a02 */
[----:B------:R-:W-:Y:S02]  /*22380*/  IMAD R9, R10, R9, R6 ;  /* 0x000000090a097224 */ /* 0x000fe400078e0206 */
[----:B------:R-:W-:Y:S02]  /*22390*/  IMAD R10, R12, UR6, RZ ;  /* 0x000000060c0a7c24 */ /* 0x000fe4000f8e02ff */
[----:B------:R-:W-:-:S04]  /*223a0*/  IMAD.WIDE.U32 R2, R0, UR6, R2 ;  /* 0x0000000600027c25 */ /* 0x000fc8000f8e0002 */
[----:B------:R-:W-:-:S05]  /*223b0*/  IMAD R10, R0, UR7, R10 ;  /* 0x00000007000a7c24 */ /* 0x000fca000f8e020a */
[----:B------:R-:W-:Y:S02]  /*223c0*/  IADD3 R3, R10, R3, RZ ;  /* 0x000000030a037210 */ /* 0x000fe40007ffe0ff */
[----:B------:R-:W-:-:S04]  /*223d0*/  LEA R10, P0, R2, UR4, 0x2 ;  /* 0x00000004020a7c11 */ /* 0x000fc8000f8010ff */
[----:B------:R-:W-:-:S05]  /*223e0*/  LEA.HI.X R11, R2, UR5, R3, 0x2, P0 ;  /* 0x00000005020b7c11 */ /* 0x000fca00080f1403 */
[----:B------:R0:W5:Y:S04]  /*223f0*/  LDG.E R10, desc[UR60][R10.64] ;  /* 0x0000003c0a0a7981 */ /* 0x000168000c1e1900 */
.L_x_718:
[----:B------:R-:W1:Y:S01]  /*22400*/  S2R R3, SR_CgaCtaId ;  /* 0x0000000000037919 */ /* 0x000e620000008800 */
[----:B------:R-:W-:-:S04]  /*22410*/  MOV R2, 0x400 ;  /* 0x0000040000027802 */ /* 0x000fc80000000f00 */
[----:B-1----:R-:W-:Y:S02]  /*22420*/  LEA R2, R3, R2, 0x18 ;  /* 0x0000000203027211 */ /* 0x002fe400078ec0ff */
[----:B------:R-:W-:-:S03]  /*22430*/  SHF.L.U32 R3, R8, 0x1f, RZ ;  /* 0x0000001f08037819 */ /* 0x000fc600000006ff */
[----:B------:R-:W-:-:S04]  /*22440*/  IMAD R2, R7, 0x8, R2 ;  /* 0x0000000807027824 */ /* 0x000fc800078e0202 */
[----:B------:R-:W1:Y:S02]  /*22450*/  SYNCS.PHASECHK.TRANS64.TRYWAIT P0, [R2+URZ+0x36840], R3 ;  /* 0x03684003020075a7 */ /* 0x000e64000800017f */
[----:B-1----:R-:W-:Y:S05]  /*22460*/  @!P0 BRA `(.L_x_719) ;  /* 0x0000002c00bc8947 */ /* 0x002fea0003800000 */
.L_x_813:
[----:B0-----:R-:W0:Y:S02]  /*22470*/  S2R R11, SR_TID.X ;  /* 0x00000000000b7919 */ /* 0x001e240000002100 */
[----:B0-----:R-:W-:-:S04]  /*22480*/  LOP3.LUT R11, R11, 0x7f, RZ, 0xc0, !PT ;  /* 0x0000007f0b0b7812 */ /* 0x001fc800078ec0ff */
[----:B------:R-:W-:-:S13]  /*22490*/  ISETP.NE.AND P0, PT, R11, RZ, PT ;  /* 0x000000ff0b00720c */ /* 0x000fda0003f05270 */
[----:B------:R-:W-:Y:S05]  /*224a0*/  @P0 BRA `(.L_x_720) ;  /* 0x00000000001c0947 */ /* 0x000fea0003800000 */
[----:B------:R-:W0:Y:S01]  /*224b0*/  S2R R11, SR_TID.X ;  /* 0x00000000000b7919 */ /* 0x000e220000002100 */
[----:B-1----:R-:W-:-:S04]  /*224c0*/  MOV R3, 0xa800 ;  /* 0x0000a80000037802 */ /* 0x002fc80000000f00 */
[----:B------:R2:W-:Y:S01]  /*224d0*/  SYNCS.ARRIVE.TRANS64 RZ, [R2+URZ+0x36830], R3 ;  /* 0x0368300302ff79a7 */ /* 0x0005e2000800003f */
[----:B0-----:R-:W-:-:S04]  /*224e0*/  LOP3.LUT R11, R11, 0x1f, RZ, 0xc0, !PT ;  /* 0x0000001f0b0b7812 */ /* 0x001fc800078ec0ff */
[----:B------:R-:W-:-:S13]  /*224f0*/  ISETP.NE.AND P1, PT, R11, RZ, PT ;  /* 0x000000ff0b00720c */ /* 0x000fda0003f25270 */
[----:B--2---:R-:W-:Y:S05]  /*22500*/  @!P1 BRA `(.L_x_720) ;  /* 0x0000000000049947 */ /* 0x004fea0003800000 */
[----:B------:R-:W-:Y:S01]  /*22510*/  BPT.TRAP 0x1 ;  /* 0x000000040000795c */ /* 0x000fe20000300000 */
.L_x_720:
[----:B------:R-:W2:Y:S04]  /*22520*/  LDL R15, [R1+0x4] ;  /* 0x00000400010f7983 */ /* 0x000ea80000100800 */
[----:B------:R-:W3:Y:S01]  /*22530*/  LDL.LU R14, [R1+0x8] ;  /* 0x00000800010e7983 */ /* 0x000ee20000300800 */
[----:B-1----:R-:W-:-:S03]  /*22540*/  MOV R3, 0x400 ;  /* 0x0000040000037802 */ /* 0x002fc60000000f00 */
        /* <DEDUP_REMOVED lines=34> */
.L_x_814:
        /* <DEDUP_REMOVED lines=8> */
.L_x_722:
        /* <DEDUP_REMOVED lines=36> */
.L_x_717:
[----:B------:R-:W-:Y:S05]  /*22a30*/  BSYNC B1 ;  /* 0x0000000000017941 */ /* 0x000fea0003800000 */
.L_x_716:
        /* <DEDUP_REMOVED lines=10> */
[----:B------:R-:W-:Y:S02]  /*22ae0*/  IADD3 R9, R6, -0x1, RZ ;  /* 0xffffffff06097810 */ /* 0x000fe40007ffe0ff */
        /* <DEDUP_REMOVED lines=17> */
[----:B------:R-:W-:-:S04]  /*22c00*/  LEA R10, P0, R2, UR4, 0x2 ;  /* 0x00000004020a7c11 */ /* 0x000fc8000f8010ff */
[----:B------:R-:W-:-:S05]  /*22c10*/  LEA.HI.X R11, R2, UR5, R3, 0x2, P0 ;  /* 0x00000005020b7c11 */ /* 0x000fca00080f1403 */
[----:B------:R1:W5:Y:S04]  /*22c20*/  LDG.E R10, desc[UR60][R10.64] ;  /* 0x0000003c0a0a7981 */ /* 0x000368000c1e1900 */
.L_x_725:
[----:B------:R-:W2:Y:S01]  /*22c30*/  S2R R3, SR_CgaCtaId ;  /* 0x0000000000037919 */ /* 0x000ea20000008800 */
[----:B------:R-:W-:-:S04]  /*22c40*/  MOV R2, 0x400 ;  /* 0x0000040000027802 */ /* 0x000fc80000000f00 */
[----:B--2---:R-:W-:Y:S02]  /*22c50*/  LEA R2, R3, R2, 0x18 ;  /* 0x0000000203027211 */ /* 0x004fe400078ec0ff */
[----:B------:R-:W-:Y:S02]  /*22c60*/  SHF.L.U32 R3, R13, 0x1f, RZ ;  /* 0x0000001f0d037819 */ /* 0x000fe400000006ff */
[----:B------:R-:W-:-:S04]  /*22c70*/  LEA R2, R14, R2, 0x3 ;  /* 0x000000020e027211 */ /* 0x000fc800078e18ff */
[----:B------:R-:W2:Y:S02]  /*22c80*/  SYNCS.PHASECHK.TRANS64.TRYWAIT P0, [R2+URZ+0x36840], R3 ;  /* 0x03684003020075a7 */ /* 0x000ea4000800017f */
[----:B--2---:R-:W-:Y:S05]  /*22c90*/  @!P0 BRA `(.L_x_726) ;  /* 0x0000002400d88947 */ /* 0x004fea0003800000 */
.L_x_815:
        /* <DEDUP_REMOVED lines=11> */
.L_x_727:
[----:B0-----:R-:W3:Y:S01]  /*22d50*/  LDL R13, [R1] ;  /* 0x00000000010d7983 */ /* 0x001ee20000100800 */
[----:B------:R-:W-:-:S03]  /*22d60*/  MOV R14, 0x400 ;  /* 0x00000400000e7802 */ /* 0x000fc60000000f00 */
[----:B------:R-:W4:Y:S01]  /*22d70*/  LDL R11, [R1+0x4] ;  /* 0x00000400010b7983 */ /* 0x000f220000100800 */
[----:B------:R-:W0:Y:S01]  /*22d80*/  S2R R15, SR_CgaCtaId ;  /* 0x00000000000f7919 */ /* 0x000e220000008800 */
[----:B------:R-:W-:Y:S01]  /*22d90*/  R2UR UR11, R9 ;  /* 0x00000000090b72ca */ /* 0x000fe200000e0000 */
[----:B------:R-:W-:Y:S01]  /*22da0*/  UIADD3 UR4, UP0, UR36, 0x370, URZ ;  /* 0x0000037024047890 */ /* 0x000fe2000ff1e03f */
[----:B------:R-:W-:Y:S02]  /*22db0*/  R2UR UR12, R4 ;  /* 0x00000000040c72ca */ /* 0x000fe400000e0000 */
[----:B0-----:R-:W-:-:S04]  /*22dc0*/  LEA R14, R15, R14, 0x18 ;  /* 0x0000000e0f0e7211 */ /* 0x001fc800078ec0ff */
[----:B--2---:R-:W-:Y:S02]  /*22dd0*/  IADD3 R2, R14, 0x36800, RZ ;  /* 0x000368000e027810 */ /* 0x004fe40007ffe0ff */
        /* <DEDUP_REMOVED lines=20> */
[----:B------:R-:W-:Y:S01]  /*22f20*/  LEA R2, R7, R2, 0x3 ;  /* 0x0000000207027211 */ /* 0x000fe200078e18ff */
        /* <DEDUP_REMOVED lines=8> */
.L_x_816:
        /* <DEDUP_REMOVED lines=8> */
.L_x_729:
        /* <DEDUP_REMOVED lines=34> */
.L_x_724:
[----:B------:R-:W-:Y:S05]  /*23250*/  BSYNC B1 ;  /* 0x0000000000017941 */ /* 0x000fea0003800000 */
.L_x_723:
[C---:B------:R-:W-:Y:S01]  /*23260*/  ISETP.GT.AND P0, PT, R6.reuse, 0x1, PT ;  /* 0x000000010600780c */ /* 0x040fe20003f04270 */
[----:B------:R-:W-:-:S12]  /*23270*/  VIADD R6, R6, 0xfffffffe ;  /* 0xfffffffe06067836 */ /* 0x000fd80000000000 */
[----:B------:R-:W-:Y:S05]  /*23280*/  @P0 BRA `(.L_x_730) ;  /* 0xffffffec00dc0947 */ /* 0x000fea000383ffff */
.L_x_706:
[----:B------:R-:W-:Y:S05]  /*23290*/  BSYNC B0 ;  /* 0x0000000000007941 */ /* 0x000fea0003800000 */
.L_x_705:
        /* <DEDUP_REMOVED lines=8> */
[----:B------:R-:W1:Y:S02]  /*23320*/  FLO.U32 R0, UR4 ;  /* 0x0000000400007d00 */ /* 0x000e6400080e0000 */
[----:B-1----:R-:W-:-:S06]  /*23330*/  ISETP.EQ.U32.AND P0, PT, R0, R7, PT ;  /* 0x000000070000720c */ /* 0x002fcc0003f02070 */
[----:B------:R-:W2:Y:S07]  /*23340*/  POPC R7, UR4 ;  /* 0x0000000400077d09 */ /* 0x000eae0008000000 */
[----:B--2---:R-:W2:Y:S01]  /*23350*/  @P0 ATOMG.E.ADD.STRONG.GPU PT, R3, desc[UR60][R2.64], R7 ;  /* 0x00000007020309a8 */ /* 0x004ea200081ee1fc */
[----:B------:R-:W1:Y:S02]  /*23360*/  S2R R6, SR_LTMASK ;  /* 0x0000000000067919 */ /* 0x000e640000003900 */
[----:B-1----:R-:W-:-:S04]  /*23370*/  LOP3.LUT R6, R6, UR4, RZ, 0xc0, !PT ;  /* 0x0000000406067c12 */ /* 0x002fc8000f8ec0ff */
[----:B------:R-:W1:Y:S01]  /*23380*/  POPC R9, R6 ;  /* 0x0000000600097309 */ /* 0x000e620000000000 */
[----:B--2---:R-:W1:Y:S02]  /*23390*/  SHFL.IDX PT, R0, R3, R0, 0x1f ;  /* 0x00001f0003007589 */ /* 0x004e6400000e0000 */
[----:B-1----:R-:W-:-:S07]  /*233a0*/  IADD3 R16, R0, UR38, R9 ;  /* 0x0000002600107c10 */ /* 0x002fce000fffe009 */
.L_x_732:
[----:B------:R-:W-:Y:S05]  /*233b0*/  BSYNC B0 ;  /* 0x0000000000007941 */ /* 0x000fea0003800000 */
.L_x_731:
[----:B------:R-:W-:Y:S04]  /*233c0*/  BSSY B0, `(.L_x_733) ;  /* 0x0000038000007945 */ /* 0x000fe80003800000 */
[----:B------:R-:W-:Y:S05]  /*233d0*/  @!P6 BRA `(.L_x_734) ;  /* 0x0000000000d8e947 */ /* 0x000fea0003800000 */
[----:B------:R-:W2:Y:S01]  /*233e0*/  LDL R2, [R1] ;  /* 0x0000000001027983 */ /* 0x000ea20000100800 */
[----:B------:R-:W-:-:S03]  /*233f0*/  MOV R3, 0x400 ;  /* 0x0000040000037802 */ /* 0x000fc60000000f00 */
[----:B------:R-:W3:Y:S01]  /*23400*/  LDL R0, [R1+0x8] ;  /* 0x0000080001007983 */ /* 0x000ee20000100800 */
[----:B------:R-:W1:Y:S02]  /*23410*/  S2R R6, SR_CgaCtaId ;  /* 0x0000000000067919 */ /* 0x000e640000008800 */
[----:B-1----:R-:W-:-:S04]  /*23420*/  LEA R3, R6, R3, 0x18 ;  /* 0x0000000306037211 */ /* 0x002fc800078ec0ff */
[----:B--2---:R-:W-:Y:S02]  /*23430*/  LEA R3, R2, R3, 0x3 ;  /* 0x0000000302037211 */ /* 0x004fe400078e18ff */
[----:B---3--:R-:W-:-:S04]  /*23440*/  SHF.L.U32 R0, R0, 0x1f, RZ ;  /* 0x0000001f00007819 */ /* 0x008fc800000006ff */
[----:B------:R-:W1:Y:S02]  /*23450*/  SYNCS.PHASECHK.TRANS64.TRYWAIT P0, [R3+URZ+0x36860], R0 ;  /* 0x03686000030075a7 */ /* 0x000e64000800017f */
[----:B-1----:R-:W-:Y:S05]  /*23460*/  @!P0 BRA `(.L_x_735) ;  /* 0x00000020000c8947 */ /* 0x002fea0003800000 */
.L_x_817:
        /* <DEDUP_REMOVED lines=11> */
.L_x_736:
        /* <DEDUP_REMOVED lines=34> */
.L_x_734:
[----:B------:R-:W-:Y:S05]  /*23740*/  BSYNC B0 ;  /* 0x0000000000007941 */ /* 0x000fea0003800000 */
.L_x_733:
[----:B------:R-:W2:Y:S04]  /*23750*/  LDL.LU R0, [R1] ;  /* 0x0000000001007983 */ /* 0x000ea80000300800 */
[----:B------:R-:W3:Y:S01]  /*23760*/  LDL.LU R3, [R1+0x8] ;  /* 0x0000080001037983 */ /* 0x000ee20000300800 */
[----:B--2---:R-:W-:-:S04]  /*23770*/  IADD3 R0, R0, 0x1, RZ ;  /* 0x0000000100007810 */ /* 0x004fc80007ffe0ff */
[----:B------:R-:W-:-:S04]  /*23780*/  ISETP.NE.AND P0, PT, R0, 0x2, PT ;  /* 0x000000020000780c */ /* 0x000fc80003f05270 */
[----:B------:R-:W-:Y:S02]  /*23790*/  SEL R2, RZ, 0x1, P0 ;  /* 0x00000001ff027807 */ /* 0x000fe40000000000 */
[----:B------:R-:W-:Y:S02]  /*237a0*/  SEL R0, R0, RZ, P0 ;  /* 0x000000ff00007207 */ /* 0x000fe40000000000 */
[----:B---3--:R-:W-:-:S05]  /*237b0*/  LOP3.LUT R3, R3, R2, RZ, 0x3c, !PT ;  /* 0x0000000203037212 */ /* 0x008fca00078e3cff */
[----:B------:R1:W-:Y:S04]  /*237c0*/  STL [R1+0x8], R3 ;  /* 0x0000080301007387 */ /* 0x0003e80000100800 */
[----:B------:R1:W-:Y:S02]  /*237d0*/  STL [R1], R0 ;  /* 0x0000000001007387 */ /* 0x0003e40000100800 */
.L_x_690:
[----:B------:R-:W-:Y:S05]  /*237e0*/  BSYNC B6 ;  /* 0x0000000000067941 */ /* 0x000fea0003800000 */
.L_x_688:
[----:B------:R-:W-:-:S03]  /*237f0*/  UMOV UR4, 0xffffffff ;  /* 0xffffffff00047882 */ /* 0x000fc60000000000 */
[----:B------:R-:W-:Y:S05]  /*23800*/  BRA.DIV UR4, `(.L_x_737) ;  /* 0x0000001e04387947 */ /* 0x000fea000b800000 */
[----:B0-----:R0:W2:Y:S04]  /*23810*/  SHFL.IDX PT, R4, R16, RZ, 0x1f ;  /* 0x00001fff10047589 */ /* 0x0010a800000e0000 */
[----:B------:R0:W3:Y:S02]  /*23820*/  SHFL.IDX PT, R6, R16, 0x1, 0x1f ;  /* 0x00201f0010067f89 */ /* 0x0000e400000e0000 */
.L_x_821:
[----:B-1----:R-:W1:Y:S01]  /*23830*/  S2R R8, SR_TID.X ;  /* 0x0000000000087919 */ /* 0x002e620000002100 */
[----:B------:R-:W-:Y:S01]  /*23840*/  ULDC UR4, c[0x0][0xc14] ;  /* 0x0003050000047ab9 */ /* 0x000fe20000000800 */
[----:B------:R-:W-:Y:S01]  /*23850*/  BSSY B0, `(.L_x_738) ;  /* 0x000000b000007945 */ /* 0x000fe20003800000 */
[----:B------:R-:W-:Y:S01]  /*23860*/  MOV R0, UR4 ;  /* 0x0000000400007c02 */ /* 0x000fe20008000f00 */
[----:B------:R-:W-:Y:S01]  /*23870*/  IMAD.MOV.U32 R17, RZ, RZ, RZ ;  /* 0x000000ffff117224 */ /* 0x000fe200078e00ff */
[----:B-1----:R-:W-:-:S04]  /*23880*/  LOP3.LUT R8, R8, 0x1f, RZ, 0xc0, !PT ;  /* 0x0000001f08087812 */ /* 0x002fc800078ec0ff */
[C---:B------:R-:W-:Y:S01]  /*23890*/  ISETP.NE.AND P0, PT, R8.reuse, 0x1f, PT ;  /* 0x0000001f0800780c */ /* 0x040fe20003f05270 */
[----:B------:R-:W-:-:S05]  /*238a0*/  IMAD.IADD R5, R8, 0x1, R19 ;  /* 0x0000000108057824 */ /* 0x000fca00078e0213 */
[----:B------:R-:W-:-:S13]  /*238b0*/  ISETP.GE.OR P0, PT, R5, R0, !P0 ;  /* 0x000000000500720c */ /* 0x000fda0004706670 */
[----:B------:R-:W-:Y:S05]  /*238c0*/  @P0 BRA `(.L_x_739) ;  /* 0x00000000000c0947 */ /* 0x000fea0003800000 */
[----:B------:R-:W1:Y:S02]  /*238d0*/  LDC.64 R2, c[0x0][0xc58] ;  /* 0x00031600ff027b82 */ /* 0x000e640000000a00 */
[----:B-1----:R-:W-:-:S05]  /*238e0*/  IMAD.WIDE R2, R5, 0x4, R2 ;  /* 0x0000000405027825 */ /* 0x002fca00078e0202 */
[----:B------:R1:W5:Y:S02]  /*238f0*/  LDG.E R17, desc[UR60][R2.64] ;  /* 0x0000003c02117981 */ /* 0x000364000c1e1900 */
.L_x_739:
[----:B------:R-:W-:Y:S05]  /*23900*/  BSYNC B0 ;  /* 0x0000000000007941 */ /* 0x000fea0003800000 */
.L_x_738:
[----:B------:R-:W-:-:S03]  /*23910*/  UMOV UR4, 0xffffffff ;  /* 0xffffffff00047882 */ /* 0x000fc60000000000 */
[----:B------:R-:W-:Y:S05]  /*23920*/  BRA.DIV UR4, `(.L_x_740) ;  /* 0x0000001e043c7947 */ /* 0x000fea000b800000 */
[----:B-----5:R-:W4:Y:S01]  /*23930*/  SHFL.UP PT, R14, R17, 0x1, RZ ;  /* 0x04200000110e7989 */ /* 0x020f2200000e00ff */
[C---:B------:R-:W-:Y:S02]  /*23940*/  ISETP.NE.AND P0, PT, R8.reuse, RZ, PT ;  /* 0x000000ff0800720c */ /* 0x040fe40003f05270 */
[----:B------:R-:W-:Y:S02]  /*23950*/  ISETP.GE.U32.AND P1, PT, R8, 0x2, PT ;  /* 0x000000020800780c */ /* 0x000fe40003f26070 */
[----:B----4-:R-:W-:Y:S02]  /*23960*/  SEL R14, R14, RZ, P0 ;  /* 0x000000ff0e0e7207 */ /* 0x010fe40000000000 */
[----:B------:R-:W-:Y:S02]  /*23970*/  ISETP.GE.U32.AND P0, PT, R8, 0x4, PT ;  /* 0x000000040800780c */ /* 0x000fe40003f06070 */
[----:B------:R-:W-:-:S05]  /*23980*/  IADD3 R13, R17, R14, RZ ;  /* 0x0000000e110d7210 */ /* 0x000fca0007ffe0ff */
[----:B------:R-:W4:Y:S02]  /*23990*/  SHFL.UP PT, R14, R13, 0x2, RZ ;  /* 0x044000000d0e7989 */ /* 0x000f2400000e00ff */
[----:B----4-:R-:W-:Y:S02]  /*239a0*/  SEL R14, R14, RZ, P1 ;  /* 0x000000ff0e0e7207 */ /* 0x010fe40000800000 */
[----:B------:R-:W-:-:S03]  /*239b0*/  ISETP.GE.U32.AND P1, PT, R8, 0x8, PT ;  /* 0x000000080800780c */ /* 0x000fc60003f26070 */
[----:B-1----:R-:W-:-:S05]  /*239c0*/  IMAD.IADD R3, R13, 0x1, R14 ;  /* 0x000000010d037824 */ /* 0x002fca00078e020e */
[----:B------:R-:W1:Y:S02]  /*239d0*/  SHFL.UP PT, R14, R3, 0x4, RZ ;  /* 0x04800000030e7989 */ /* 0x000e6400000e00ff */
[----:B-1----:R-:W-:Y:S02]  /*239e0*/  SEL R14, R14, RZ, P0 ;  /* 0x000000ff0e0e7207 */ /* 0x002fe40000000000 */
[----:B------:R-:W-:Y:S02]  /*239f0*/  ISETP.GE.U32.AND P0, PT, R8, 0x10, PT ;  /* 0x000000100800780c */ /* 0x000fe40003f06070 */
[----:B------:R-:W-:-:S05]  /*23a00*/  IADD3 R5, R3, R14, RZ ;  /* 0x0000000e03057210 */ /* 0x000fca0007ffe0ff */
[----:B------:R-:W1:Y:S02]  /*23a10*/  SHFL.UP PT, R14, R5, 0x8, RZ ;  /* 0x05000000050e7989 */ /* 0x000e6400000e00ff */
[----:B-1----:R-:W-:-:S05]  /*23a20*/  SEL R14, R14, RZ, P1 ;  /* 0x000000ff0e0e7207 */ /* 0x002fca0000800000 */
[----:B------:R-:W-:-:S05]  /*23a30*/  IMAD.IADD R7, R5, 0x1, R14 ;  /* 0x0000000105077824 */ /* 0x000fca00078e020e */
[----:B------:R-:W1:Y:S02]  /*23a40*/  SHFL.UP PT, R14, R7, 0x10, RZ ;  /* 0x06000000070e7989 */ /* 0x000e6400000e00ff */
[----:B-1----:R-:W-:-:S04]  /*23a50*/  SEL R2, R14, RZ, P0 ;  /* 0x000000ff0e027207 */ /* 0x002fc80000000000 */
[----:B------:R-:W-:-:S05]  /*23a60*/  IADD3 R2, R7, R2, RZ ;  /* 0x0000000207027210 */ /* 0x000fca0007ffe0ff */
[----:B------:R1:W4:Y:S02]  /*23a70*/  SHFL.IDX PT, R14, R2, 0x1f, 0x1f ;  /* 0x03e01f00020e7f89 */ /* 0x00032400000e0000 */
.L_x_829:
[----:B------:R-:W-:Y:S02]  /*23a80*/  ULDC UR4, c[0x0][0xc10] ;  /* 0x0003040000047ab9 */ /* 0x000fe40000000800 */
[----:B0-----:R-:W-:-:S04]  /*23a90*/  IMAD.U32 R16, RZ, RZ, UR4 ;  /* 0x00000004ff107e24 */ /* 0x001fc8000f8e00ff */
[----:B----4-:R-:W-:-:S05]  /*23aa0*/  IMAD R3, R14, R16, RZ ;  /* 0x000000100e037224 */ /* 0x010fca00078e02ff */
[----:B---3--:R-:W-:-:S04]  /*23ab0*/  IADD3 R6, R6, R3, RZ ;  /* 0x0000000306067210 */ /* 0x008fc80007ffe0ff */
[----:B--2---:R-:W-:-:S13]  /*23ac0*/  ISETP.GT.AND P0, PT, R6, R4, PT ;  /* 0x000000040600720c */ /* 0x004fda0003f04270 */
[----:B------:R-:W-:Y:S05]  /*23ad0*/  @P0 BRA `(.L_x_741) ;  /* 0x0000000000b40947 */ /* 0x000fea0003800000 */
[----:B------:R-:W0:Y:S02]  /*23ae0*/  LDC R0, c[0x0][0xc14] ;  /* 0x00030500ff007b82 */ /* 0x000e240000000800 */
.L_x_746:
[----:B------:R-:W-:-:S05]  /*23af0*/  VIADD R19, R19, 0x1f ;  /* 0x0000001f13137836 */ /* 0x000fca0000000000 */
[----:B0-----:R-:W-:-:S13]  /*23b00*/  ISETP.GE.AND P0, PT, R19, R0, PT ;  /* 0x000000001300720c */ /* 0x001fda0003f06270 */
[----:B------:R-:W-:Y:S05]  /*23b10*/  @P0 BRA `(.L_x_742) ;  /* 0x00000004005c0947 */ /* 0x000fea0003800000 */
[----:B------:R-:W0:Y:S01]  /*23b20*/  S2R R8, SR_TID.X ;  /* 0x0000000000087919 */ /* 0x000e220000002100 */
[----:B------:R-:W-:Y:S01]  /*23b30*/  BSSY B0, `(.L_x_743) ;  /* 0x000000a000007945 */ /* 0x000fe20003800000 */
[----:B------:R-:W-:Y:S01]  /*23b40*/  IMAD.MOV.U32 R17, RZ, RZ, RZ ;  /* 0x000000ffff117224 */ /* 0x000fe200078e00ff */
[----:B0-----:R-:W-:-:S04]  /*23b50*/  LOP3.LUT R8, R8, 0x1f, RZ, 0xc0, !PT ;  /* 0x0000001f08087812 */ /* 0x001fc800078ec0ff */
[C---:B------:R-:W-:Y:S02]  /*23b60*/  ISETP.NE.AND P1, PT, R8.reuse, 0x1f, PT ;  /* 0x0000001f0800780c */ /* 0x040fe40003f25270 */
[----:B------:R-:W-:-:S04]  /*23b70*/  IADD3 R5, R8, R19, RZ ;  /* 0x0000001308057210 */ /* 0x000fc80007ffe0ff */
[----:B------:R-:W-:-:S13]  /*23b80*/  ISETP.GE.OR P0, PT, R5, R0, !P1 ;  /* 0x000000000500720c */ /* 0x000fda0004f06670 */
[----:B------:R-:W-:Y:S05]  /*23b90*/  @P0 BRA `(.L_x_744) ;  /* 0x00000000000c0947 */ /* 0x000fea0003800000 */
[----:B-1----:R-:W0:Y:S02]  /*23ba0*/  LDC.64 R2, c[0x0][0xc58] ;  /* 0x00031600ff027b82 */ /* 0x002e240000000a00 */
[----:B0-----:R-:W-:-:S05]  /*23bb0*/  IMAD.WIDE R2, R5, 0x4, R2 ;  /* 0x0000000405027825 */ /* 0x001fca00078e0202 */
[----:B------:R0:W5:Y:S02]  /*23bc0*/  LDG.E R17, desc[UR60][R2.64] ;  /* 0x0000003c02117981 */ /* 0x000164000c1e1900 */
.L_x_744:
[----:B------:R-:W-:Y:S05]  /*23bd0*/  BSYNC B0 ;  /* 0x0000000000007941 */ /* 0x000fea0003800000 */
.L_x_743:
[----:B------:R-:W-:-:S03]  /*23be0*/  UMOV UR4, 0xffffffff ;  /* 0xffffffff00047882 */ /* 0x000fc60000000000 */
[----:B------:R-:W-:Y:S05]  /*23bf0*/  BRA.DIV UR4, `(.L_x_745) ;  /* 0x0000001e04587947 */ /* 0x000fea000b800000 */
[----:B-----5:R-:W2:Y:S01]  /*23c00*/  SHFL.UP PT, R14, R17, 0x1, RZ ;  /* 0x04200000110e7989 */ /* 0x020ea200000e00ff */
[C---:B------:R-:W-:Y:S02]  /*23c10*/  ISETP.NE.AND P0, PT, R8.reuse, RZ, PT ;  /* 0x000000ff0800720c */ /* 0x040fe40003f05270 */
[----:B------:R-:W-:Y:S02]  /*23c20*/  ISETP.GE.U32.AND P1, PT, R8, 0x2, PT ;  /* 0x000000020800780c */ /* 0x000fe40003f26070 */
[----:B--2---:R-:W-:Y:S02]  /*23c30*/  SEL R14, R14, RZ, P0 ;  /* 0x000000ff0e0e7207 */ /* 0x004fe40000000000 */
[----:B------:R-:W-:Y:S02]  /*23c40*/  ISETP.GE.U32.AND P0, PT, R8, 0x4, PT ;  /* 0x000000040800780c */ /* 0x000fe40003f06070 */
[----:B------:R-:W-:-:S05]  /*23c50*/  IADD3 R13, R17, R14, RZ ;  /* 0x0000000e110d7210 */ /* 0x000fca0007ffe0ff */
[----:B------:R-:W2:Y:S02]  /*23c60*/  SHFL.UP PT, R14, R13, 0x2, RZ ;  /* 0x044000000d0e7989 */ /* 0x000ea400000e00ff */
[----:B--2---:R-:W-:Y:S02]  /*23c70*/  SEL R14, R14, RZ, P1 ;  /* 0x000000ff0e0e7207 */ /* 0x004fe40000800000 */
[----:B------:R-:W-:-:S03]  /*23c80*/  ISETP.GE.U32.AND P1, PT, R8, 0x8, PT ;  /* 0x000000080800780c */ /* 0x000fc60003f26070 */
[----:B0-----:R-:W-:-:S05]  /*23c90*/  IMAD.IADD R3, R13, 0x1, R14 ;  /* 0x000000010d037824 */ /* 0x001fca00078e020e */
[----:B------:R-:W0:Y:S02]  /*23ca0*/  SHFL.UP PT, R14, R3, 0x4, RZ ;  /* 0x04800000030e7989 */ /* 0x000e2400000e00ff */
[----:B0-----:R-:W-:Y:S02]  /*23cb0*/  SEL R14, R14, RZ, P0 ;  /* 0x000000ff0e0e7207 */ /* 0x001fe40000000000 */
[----:B------:R-:W-:Y:S02]  /*23cc0*/  ISETP.GE.U32.AND P0, PT, R8, 0x10, PT ;  /* 0x000000100800780c */ /* 0x000fe40003f06070 */
[----:B------:R-:W-:-:S05]  /*23cd0*/  IADD3 R5, R3, R14, RZ ;  /* 0x0000000e03057210 */ /* 0x000fca0007ffe0ff */
[----:B------:R-:W0:Y:S02]  /*23ce0*/  SHFL.UP PT, R14, R5, 0x8, RZ ;  /* 0x05000000050e7989 */ /* 0x000e2400000e00ff */
[----:B0-----:R-:W-:-:S05]  /*23cf0*/  SEL R14, R14, RZ, P1 ;  /* 0x000000ff0e0e7207 */ /* 0x001fca0000800000 */
[----:B------:R-:W-:-:S05]  /*23d00*/  IMAD.IADD R7, R5, 0x1, R14 ;  /* 0x0000000105077824 */ /* 0x000fca00078e020e */
[----:B------:R-:W1:Y:S02]  /*23d10*/  SHFL.UP PT, R14, R7, 0x10, RZ ;  /* 0x06000000070e7989 */ /* 0x000e6400000e00ff */
[----:B-1----:R-:W-:-:S04]  /*23d20*/  SEL R2, R14, RZ, P0 ;  /* 0x000000ff0e027207 */ /* 0x002fc80000000000 */
[----:B------:R-:W-:-:S05]  /*23d30*/  IADD3 R2, R7, R2, RZ ;  /* 0x0000000207027210 */ /* 0x000fca0007ffe0ff */
[----:B------:R0:W1:Y:S02]  /*23d40*/  SHFL.IDX PT, R14, R2, 0x1f, 0x1f ;  /* 0x03e01f00020e7f89 */ /* 0x00006400000e0000 */
.L_x_837:
[----:B------:R-:W-:Y:S02]  /*23d50*/  ULDC UR4, c[0x0][0xc10] ;  /* 0x0003040000047ab9 */ /* 0x000fe40000000800 */
[----:B------:R-:W-:-:S04]  /*23d60*/  IMAD.U32 R16, RZ, RZ, UR4 ;  /* 0x00000004ff107e24 */ /* 0x000fc8000f8e00ff */
[----:B-1----:R-:W-:-:S05]  /*23d70*/  IMAD R3, R14, R16, RZ ;  /* 0x000000100e037224 */ /* 0x002fca00078e02ff */
[----:B------:R-:W-:-:S04]  /*23d80*/  IADD3 R6, R3, R6, RZ ;  /* 0x0000000603067210 */ /* 0x000fc80007ffe0ff */
[----:B------:R-:W-:-:S13]  /*23d90*/  ISETP.GT.AND P0, PT, R6, R4, PT ;  /* 0x000000040600720c */ /* 0x000fda0003f04270 */
[----:B------:R-:W-:Y:S05]  /*23da0*/  @!P0 BRA `(.L_x_746) ;  /* 0xfffffffc00508947 */ /* 0x000fea000383ffff */
.L_x_741:
[----:B------:R-:W-:Y:S01]  /*23db0*/  IMAD.IADD R6, R6, 0x1, -R3 ;  /* 0x0000000106067824 */ /* 0x000fe200078e0a03 */
[----:B------:R-:W-:-:S03]  /*23dc0*/  UMOV UR4, 0xffffffff ;  /* 0xffffffff00047882 */ /* 0x000fc60000000000 */
[----:B------:R-:W-:-:S05]  /*23dd0*/  IMAD R3, R2, R16, R6 ;  /* 0x0000001002037224 */ /* 0x000fca00078e0206 */
[----:B------:R-:W-:Y:S01]  /*23de0*/  ISETP.GT.AND P6, PT, R3, R4, PT ;  /* 0x000000040300720c */ /* 0x000fe20003fc4270 */
[----:B------:R-:W-:-:S12]  /*23df0*/  BRA.DIV UR4, `(.L_x_747) ;  /* 0x0000001e04a87947 */ /* 0x000fd8000b800000 */
[----:B------:R-:W-:-:S04]  /*23e00*/  VOTE.ANY R3, PT, !P6 ;  /* 0x0000000000037806 */ /* 0x000fc800070e0100 */
[----:B------:R-:W2:Y:S02]  /*23e10*/  POPC R5, R3 ;  /* 0x0000000300057309 */ /* 0x000ea40000000000 */
[----:B--2---:R2:W3:Y:S02]  /*23e20*/  SHFL.IDX PT, R17, R17, R5, 0x1f ;  /* 0x00001f0511117589 */ /* 0x0044e400000e0000 */
.L_x_841:
[----:B------:R-:W-:Y:S02]  /*23e30*/  ISETP.NE.AND P0, PT, R3, RZ, PT ;  /* 0x000000ff0300720c */ /* 0x000fe40003f05270 */
[----:B------:R-:W-:-:S11]  /*23e40*/  MOV R14, RZ ;  /* 0x000000ff000e7202 */ /* 0x000fd60000000f00 */
[----:B------:R-:W-:Y:S05]  /*23e50*/  @!P0 BRA `(.L_x_748) ;  /* 0x0000000000108947 */ /* 0x000fea0003800000 */
[----:B------:R-:W-:Y:S01]  /*23e60*/  UMOV UR4, 0xffffffff ;  /* 0xffffffff00047882 */ /* 0x000fe20000000000 */
[----:B------:R-:W-:Y:S02]  /*23e70*/  VIADD R12, R5, 0xffffffff ;  /* 0xffffffff050c7836 */ /* 0x000fe40000000000 */
[----:B------:R-:W-:Y:S05]  /*23e80*/  BRA.DIV UR4, `(.L_x_749) ;  /* 0x0000001e04cc7947 */ /* 0x000fea000b800000 */
[----:B------:R4:W0:Y:S02]  /*23e90*/  SHFL.IDX PT, R14, R2, R12, 0x1f ;  /* 0x00001f0c020e7589 */ /* 0x00082400000e0000 */
.L_x_748:
[----:B0-----:R-:W-:Y:S01]  /*23ea0*/  IMAD R16, R14, R16, R6 ;  /* 0x000000100e107224 */ /* 0x001fe200078e0206 */
[----:B---3--:R-:W-:Y:S02]  /*23eb0*/  IABS R6, R17 ;  /* 0x0000001100067213 */ /* 0x008fe40000000000 */
[----:B-1--4-:R-:W-:Y:S02]  /*23ec0*/  MOV R2, RZ ;  /* 0x000000ff00027202 */ /* 0x012fe40000000f00 */
[----:B------:R-:W0:Y:S01]  /*23ed0*/  I2F.RP R7, R6 ;  /* 0x0000000600077306 */ /* 0x000e220000209400 */
[----:B------:R-:W-:-:S07]  /*23ee0*/  IADD3 R19, R5, R19, RZ ;  /* 0x0000001305137210 */ /* 0x000fce0007ffe0ff */
[----:B0-----:R-:W0:Y:S02]  /*23ef0*/  MUFU.RCP R7, R7 ;  /* 0x0000000700077308 */ /* 0x001e240000001000 */
[----:B0-----:R-:W-:-:S06]  /*23f00*/  IADD3 R8, R7, 0xffffffe, RZ ;  /* 0x0ffffffe07087810 */ /* 0x001fcc0007ffe0ff */
[----:B------:R-:W0:Y:S02]  /*23f10*/  F2I.FTZ.U32.TRUNC.NTZ R3, R8 ;  /* 0x0000000800037305 */ /* 0x000e24000021f000 */
[----:B0-----:R-:W-:-:S04]  /*23f20*/  IMAD.MOV R9, RZ, RZ, -R3 ;  /* 0x000000ffff097224 */ /* 0x001fc800078e0a03 */
[----:B------:R-:W-:-:S04]  /*23f30*/  IMAD R9, R9, R6, RZ ;  /* 0x0000000609097224 */ /* 0x000fc800078e02ff */
[----:B------:R-:W-:Y:S01]  /*23f40*/  IMAD.HI.U32 R3, R3, R9, R2 ;  /* 0x0000000903037227 */ /* 0x000fe200078e0002 */
[----:B------:R-:W-:-:S03]  /*23f50*/  IABS R9, R17 ;  /* 0x0000001100097213 */ /* 0x000fc60000000000 */
[----:B------:R-:W-:Y:S01]  /*23f60*/  IMAD.IADD R2, R4, 0x1, -R16 ;  /* 0x0000000104027824 */ /* 0x000fe200078e0a10 */
[----:B------:R-:W-:-:S04]  /*23f70*/  IADD3 R7, RZ, -R9, RZ ;  /* 0x80000009ff077210 */ /* 0x000fc80007ffe0ff */
[----:B------:R-:W-:-:S05]  /*23f80*/  IABS R4, R2 ;  /* 0x0000000200047213 */ /* 0x000fca0000000000 */
[----:B------:R-:W-:-:S04]  /*23f90*/  IMAD.HI.U32 R3, R3, R4, RZ ;  /* 0x0000000403037227 */ /* 0x000fc800078e00ff */
[----:B------:R-:W-:Y:S01]  /*23fa0*/  IMAD R7, R3, R7, R4 ;  /* 0x0000000703077224 */ /* 0x000fe200078e0204 */
[----:B------:R-:W-:-:S04]  /*23fb0*/  LOP3.LUT R4, R2, R17, RZ, 0x3c, !PT ;  /* 0x0000001102047212 */ /* 0x000fc800078e3cff */
[----:B------:R-:W-:-:S13]  /*23fc0*/  ISETP.GT.U32.AND P0, PT, R6, R7, PT ;  /* 0x000000070600720c */ /* 0x000fda0003f04070 */
[----:B------:R-:W-:Y:S01]  /*23fd0*/  @!P0 IMAD.IADD R7, R7, 0x1, -R6 ;  /* 0x0000000107078824 */ /* 0x000fe200078e0a06 */
[----:B------:R-:W-:-:S04]  /*23fe0*/  @!P0 IADD3 R3, R3, 0x1, RZ ;  /* 0x0000000103038810 */ /* 0x000fc80007ffe0ff */
[----:B------:R-:W-:-:S13]  /*23ff0*/  ISETP.GE.U32.AND P0, PT, R7, R6, PT ;  /* 0x000000060700720c */ /* 0x000fda0003f06070 */
        /* <DEDUP_REMOVED lines=9> */
.L_x_742:
[----:B------:R-:W-:Y:S01]  /*24090*/  UMOV UR4, URZ ;  /* 0x0000003f00047c82 */ /* 0x000fe20008000000 */
[----:B------:R-:W-:Y:S01]  /*240a0*/  UMOV UR5, URZ ;  /* 0x0000003f00057c82 */ /* 0x000fe20008000000 */
[----:B------:R-:W-:Y:S01]  /*240b0*/  ULDC UR6, c[0x0][0xc14] ;  /* 0x0003050000067ab9 */ /* 0x000fe20000000800 */
[----:B------:R-:W-:Y:S01]  /*240c0*/  MOV R16, R4 ;  /* 0x0000000400107202 */ /* 0x000fe20000000f00 */
[----:B------:R-:W-:Y:S01]  /*240d0*/  IMAD.U32 R17, RZ, RZ, UR4 ;  /* 0x00000004ff117e24 */ /* 0x000fe2000f8e00ff */
[----:B------:R-:W-:Y:S01]  /*240e0*/  MOV R18, UR5 ;  /* 0x0000000500127c02 */ /* 0x000fe20008000f00 */
[----:B------:R-:W-:-:S07]  /*240f0*/  IMAD.U32 R19, RZ, RZ, UR6 ;  /* 0x00000006ff137e24 */ /* 0x000fce000f8e00ff */
.L_x_750:
[----:B-1----:R-:W0:Y:S01]  /*24100*/  S2R R2, SR_TID.X ;  /* 0x0000000000027919 */ /* 0x002e220000002100 */
        /* <DEDUP_REMOVED lines=11> */
.L_x_667:
[----:B0-----:R-:W3:Y:S01]  /*241c0*/  LDL.LU R0, [R1+0x30] ;  /* 0x0000300001007983 */ /* 0x001ee20000300800 */
[----:B------:R-:W-:Y:S01]  /*241d0*/  BSSY B0, `(.L_x_752) ;  /* 0x000000b000007945 */ /* 0x000fe20003800000 */
[----:B--2---:R-:W0:Y:S01]  /*241e0*/  S2R R5, SR_CgaCtaId ;  /* 0x0000000000057919 */ /* 0x004e220000008800 */
[----:B---3--:R-:W-:-:S04]  /*241f0*/  IADD3 R0, R0, 0x1, RZ ;  /* 0x0000000100007810 */ /* 0x008fc80007ffe0ff */
        /* <DEDUP_REMOVED lines=8> */
.L_x_844:
[----:B------:R-:W-:Y:S05]  /*24280*/  BSYNC B0 ;  /* 0x0000000000007941 */ /* 0x000fea0003800000 */
.L_x_752:
[----:B------:R-:W-:-:S03]  /*24290*/  UMOV UR4, 0xffffffff ;  /* 0xffffffff00047882 */ /* 0x000fc60000000000 */
[----:B------:R-:W-:Y:S05]  /*242a0*/  BRA.DIV UR4, `(.L_x_754) ;  /* 0x0000001a04fc7947 */ /* 0x000fea000b800000 */
[----:B------:R-:W1:Y:S02]  /*242b0*/  S2R R2, SR_TID.X ;  /* 0x0000000000027919 */ /* 0x000e640000002100 */
[----:B-1----:R-:W-:-:S04]  /*242c0*/  SHF.R.U32.HI R2, RZ, 0x5, R2 ;  /* 0x00000005ff027819 */ /* 0x002fc80000011602 */
[----:B------:R-:W-:-:S05]  /*242d0*/  LOP3.LUT R2, R2, 0x3, RZ, 0xc0, !PT ;  /* 0x0000000302027812 */ /* 0x000fca00078ec0ff */
[----:B------:R1:W2:Y:S02]  /*242e0*/  SHFL.IDX PT, R14, R2, RZ, 0x1f ;  /* 0x00001fff020e7589 */ /* 0x0002a400000e0000 */
.L_x_847:
[----:B--2---:R-:W-:-:S13]  /*242f0*/  ISETP.NE.AND P0, PT, R14, RZ, PT ;  /* 0x000000ff0e00720c */ /* 0x004fda0003f05270 */
[----:B------:R-:W-:Y:S05]  /*24300*/  @P0 BRA `(.L_x_448) ;  /* 0x00000000009c0947 */ /* 0x000fea0003800000 */
[----:B------:R-:W-:-:S03]  /*24310*/  UMOV UR4, 0xffffffff ;  /* 0xffffffff00047882 */ /* 0x000fc60000000000 */
[----:B------:R-:W-:Y:S05]  /*24320*/  BRA.DIV UR4, `(.L_x_755) ;  /* 0x0000001e04107947 */ /* 0x000fea000b800000 */
[----:B------:R-:W-:-:S13]  /*24330*/  ELECT P6, URZ, PT ;  /* 0x00000000003f782f */ /* 0x000fda00038c0000 */
.L_x_850:
[----:B------:R-:W-:Y:S05]  /*24340*/  @!P6 BRA `(.L_x_448) ;  /* 0x00000000008ce947 */ /* 0x000fea0003800000 */
[----:B-1----:R-:W2:Y:S02]  /*24350*/  LDL R2, [R1+0x5c] ;  /* 0x00005c0001027983 */ /* 0x002ea40000100800 */
[----:B--2---:R-:W-:-:S13]  /*24360*/  R2UR UR4, R2 ;  /* 0x00000000020472ca */ /* 0x004fda00000e0000 */
[----:B------:R-:W-:-:S06]  /*24370*/  ULOP3.LUT UR4, UR4, 0x2, URZ, 0xfc, !UPT ;  /* 0x0000000204047892 */ /* 0x000fcc000f8efc3f */
[----:B------:R-:W-:-:S04]  /*24380*/  MOV R2, UR4 ;  /* 0x0000000400027c02 */ /* 0x000fc80008000f00 */
[----:B------:R-:W-:-:S13]  /*24390*/  ISETP.NE.AND P2, PT, R2, 0x3, PT ;  /* 0x000000030200780c */ /* 0x000fda0003f45270 */
[----:B------:R-:W-:Y:S05]  /*243a0*/  @!P2 BRA `(.L_x_756) ;  /* 0x000000000004a947 */ /* 0x000fea0003800000 */
[----:B------:R-:W-:Y:S01]  /*243b0*/  BPT.TRAP 0x1 ;  /* 0x000000040000795c */ /* 0x000fe20000300000 */
.L_x_756:
[----:B0-----:R-:W2:Y:S04]  /*243c0*/  LDL R3, [R1] ;  /* 0x0000000001037983 */ /* 0x001ea80000100800 */
[----:B------:R-:W3:Y:S01]  /*243d0*/  LDL.LU R7, [R1+0x8] ;  /* 0x0000080001077983 */ /* 0x000ee20000300800 */
[----:B------:R-:W-:-:S05]  /*243e0*/  VIADD R2, R0, 0x36840 ;  /* 0x0003684000027836 */ /* 0x000fca0000000000 */
[C---:B--2---:R-:W-:Y:S01]  /*243f0*/  LEA R6, R3.reuse, R2, 0x3 ;  /* 0x0000000203067211 */ /* 0x044fe200078e18ff */
[----:B------:R-:W-:Y:S01]  /*24400*/  VIADD R3, R3, 0x1 ;  /* 0x0000000103037836 */ /* 0x000fe20000000000 */
[----:B---3--:R-:W-:-:S04]  /*24410*/  SHF.L.U32 R5, R7, 0x1f, RZ ;  /* 0x0000001f07057819 */ /* 0x008fc800000006ff */
[C---:B------:R-:W-:Y:S01]  /*24420*/  ISETP.NE.AND P1, PT, R3.reuse, 0x2, PT ;  /* 0x000000020300780c */ /* 0x040fe20003f25270 */
[----:B------:R-:W0:Y:S03]  /*24430*/  SYNCS.PHASECHK.TRANS64.TRYWAIT P0, [R6+URZ], R5 ;  /* 0x00000005060075a7 */ /* 0x000e26000800017f */
[----:B------:R-:W-:Y:S02]  /*24440*/  SEL R4, RZ, 0x1, P1 ;  /* 0x00000001ff047807 */ /* 0x000fe40000800000 */
[----:B------:R-:W-:Y:S02]  /*24450*/  SEL R3, R3, RZ, P1 ;  /* 0x000000ff03037207 */ /* 0x000fe40000800000 */
[----:B------:R-:W-:Y:S02]  /*24460*/  LOP3.LUT R4, R7, R4, RZ, 0x3c, !PT ;  /* 0x0000000407047212 */ /* 0x000fe400078e3cff */
[----:B------:R-:W-:-:S02]  /*24470*/  LEA R7, R3, R2, 0x3 ;  /* 0x0000000203077211 */ /* 0x000fc400078e18ff */
[----:B------:R-:W-:Y:S01]  /*24480*/  SHF.L.U32 R2, R4, 0x1f, RZ ;  /* 0x0000001f04027819 */ /* 0x000fe200000006ff */
[----:B0-----:R-:W-:Y:S06]  /*24490*/  @!P0 BRA `(.L_x_757) ;  /* 0x0000001800d48947 */ /* 0x001fec0003800000 */
.L_x_851:
[----:B------:R-:W1:Y:S02]  /*244a0*/  SYNCS.PHASECHK.TRANS64.TRYWAIT P0, [R7+URZ], R2 ;  /* 0x00000002070075a7 */ /* 0x000e64000800017f */
[----:B-1----:R-:W-:Y:S05]  /*244b0*/  @!P0 BRA `(.L_x_758) ;  /* 0x0000001800e08947 */ /* 0x002fea0003800000 */
.L_x_852:
[----:B------:R-:W-:Y:S05]  /*244c0*/  @!P2 BRA `(.L_x_759) ;  /* 0x000000000004a947 */ /* 0x000fea0003800000 */
[----:B------:R-:W-:Y:S01]  /*244d0*/  BPT.TRAP 0x1 ;  /* 0x000000040000795c */ /* 0x000fe20000300000 */
.L_x_759:
[----:B------:R-:W2:Y:S01]  /*244e0*/  LDL.LU R4, [R1] ;  /* 0x0000000001047983 */ /* 0x000ea20000300800 */
[----:B------:R-:W-:-:S05]  /*244f0*/  VIADD R0, R0, 0x36860 ;  /* 0x0003686000007836 */ /* 0x000fca0000000000 */
[----:B--2---:R-:W-:-:S04]  /*24500*/  LEA R4, R4, R0, 0x3 ;  /* 0x0000000004047211 */ /* 0x004fc800078e18ff */
[----:B------:R-:W2:Y:S02]  /*24510*/  SYNCS.PHASECHK.TRANS64.TRYWAIT P0, [R4+URZ], R5 ;  /* 0x00000005040075a7 */ /* 0x000ea4000800017f */
[----:B--2---:R-:W-:Y:S05]  /*24520*/  @!P0 BRA `(.L_x_760) ;  /* 0x0000001800d88947 */ /* 0x004fea0003800000 */
.L_x_853:
[----:B------:R-:W-:-:S07]  /*24530*/  IMAD R3, R3, 0x8, R0 ;  /* 0x0000000803037824 */ /* 0x000fce00078e0200 */
.L_x_761:
[----:B---3--:R3:W4:Y:S02]  /*24540*/  SYNCS.PHASECHK.TRANS64.TRYWAIT P0, [R3+URZ], R2 ;  /* 0x00000002030075a7 */ /* 0x008724000800017f */
[----:B----4-:R-:W-:Y:S05]  /*24550*/  @!P0 NANOSLEEP.SYNCS 0x989680 ;  /* 0x009896800000895d */ /* 0x010fea0003900000 */
[----:B------:R-:W4:Y:S02]  /*24560*/  @!P0 SYNCS.PHASECHK.TRANS64 P0, [R3+URZ], R2 ;  /* 0x00000002030085a7 */ /* 0x000f24000800007f */
[----:B----4-:R-:W-:Y:S05]  /*24570*/  @!P0 BRA `(.L_x_761) ;  /* 0xfffffffc00f08947 */ /* 0x010fea000383ffff */
.L_x_448:
[----:B------:R-:W-:Y:S05]  /*24580*/  BSYNC B7 ;  /* 0x0000000000077941 */ /* 0x000fea0003800000 */
.L_x_445:
[----:B------:R-:W-:Y:S05]  /*24590*/  EXIT ;  /* 0x000000000000794d */ /* 0x000fea0003800000 */
.L_x_466:
[----:B0-----:R0:W1:Y:S02]  /*245a0*/  SYNCS.PHASECHK.TRANS64.TRYWAIT P5, [R100+URZ+0x36890], R101 ;  /* 0x03689065640075a7 */ /* 0x00106400080a017f */
[----:B-1----:R-:W-:Y:S05]  /*245b0*/  @!P5 NANOSLEEP.SYNCS 0x989680 ;  /* 0x009896800000d95d */ /* 0x002fea0003900000 */
[----:B------:R-:W1:Y:S02]  /*245c0*/  @!P5 SYNCS.PHASECHK.TRANS64 P5, [R100+URZ+0x36890], R101 ;  /* 0x036890656400d5a7 */ /* 0x000e6400080a007f */
[----:B-1----:R-:W-:Y:S05]  /*245d0*/  @!P5 BRA `(.L_x_466) ;  /* 0xfffffffc00f0d947 */ /* 0x002fea000383ffff */
[----:B------:R-:W-:Y:S05]  /*245e0*/  BRA `(.L_x_762) ;  /* 0xfffffdf0002c7947 */ /* 0x000fea000383ffff */
.L_x_520:
[----:B-1----:R1:W3:Y:S02]  /*245f0*/  SYNCS.PHASECHK.TRANS64.TRYWAIT P5, [R100+URZ+0x36890], R101 ;  /* 0x03689065640075a7 */ /* 0x0022e400080a017f */
[----:B---3--:R-:W-:Y:S05]  /*24600*/  @!P5 NANOSLEEP.SYNCS 0x989680 ;  /* 0x009896800000d95d */ /* 0x008fea0003900000 */
[----:B------:R-:W3:Y:S02]  /*24610*/  @!P5 SYNCS.PHASECHK.TRANS64 P5, [R100+URZ+0x36890], R101 ;  /* 0x036890656400d5a7 */ /* 0x000ee400080a007f */
[----:B---3--:R-:W-:Y:S05]  /*24620*/  @!P5 BRA `(.L_x_520) ;  /* 0xfffffffc00f0d947 */ /* 0x008fea000383ffff */
[----:B------:R-:W-:Y:S05]  /*24630*/  BRA `(.L_x_763) ;  /* 0xfffffe2000b87947 */ /* 0x000fea000383ffff */
.L_x_545:
[----:B0-----:R0:W1:Y:S02]  /*24640*/  SYNCS.PHASECHK.TRANS64.TRYWAIT P3, [R100+URZ+0x36890], R101 ;  /* 0x03689065640075a7 */ /* 0x001064000806017f */
[----:B-1----:R-:W-:Y:S05]  /*24650*/  @!P3 NANOSLEEP.SYNCS 0x989680 ;  /* 0x009896800000b95d */ /* 0x002fea0003900000 */
[----:B------:R-:W1:Y:S02]  /*24660*/  @!P3 SYNCS.PHASECHK.TRANS64 P3, [R100+URZ+0x36890], R101 ;  /* 0x036890656400b5a7 */ /* 0x000e64000806007f */
[----:B-1----:R-:W-:Y:S05]  /*24670*/  @!P3 BRA `(.L_x_545) ;  /* 0xfffffffc00f0b947 */ /* 0x002fea000383ffff */
[----:B------:R-:W-:Y:S05]  /*24680*/  BRA `(.L_x_764) ;  /* 0xfffffe5000d07947 */ /* 0x000fea000383ffff */
.L_x_551:
[----:B0-----:R0:W1:Y:S02]  /*24690*/  SYNCS.PHASECHK.TRANS64.TRYWAIT P2, [R100+URZ+0x368b0], R101 ;  /* 0x0368b065640075a7 */ /* 0x001064000804017f */
[----:B-1----:R-:W-:Y:S05]  /*246a0*/  @!P2 NANOSLEEP.SYNCS 0x989680 ;  /* 0x009896800000a95d */ /* 0x002fea0003900000 */
[----:B------:R-:W1:Y:S02]  /*246b0*/  @!P2 SYNCS.PHASECHK.TRANS64 P2, [R100+URZ+0x368b0], R101 ;  /* 0x0368b0656400a5a7 */ /* 0x000e64000804007f */
[----:B-1----:R-:W-:Y:S05]  /*246c0*/  @!P2 BRA `(.L_x_551) ;  /* 0xfffffffc00f0a947 */ /* 0x002fea000383ffff */
[----:B------:R-:W-:Y:S05]  /*246d0*/  BRA `(.L_x_765) ;  /* 0xfffffe5400e87947 */ /* 0x000fea000383ffff */
.L_x_571:
[----:B------:R-:W-:Y:S01]  /*246e0*/  BSSY B1, `(.L_x_766) ;  /* 0x0000008000017945 */ /* 0x000fe20003800000 */
[----:B------:R-:W-:Y:S01]  /*246f0*/  MOV R13, R39 ;  /* 0x00000027000d7202 */ /* 0x000fe20000000f00 */
[----:B------:R-:W-:Y:S01]  /*24700*/  IMAD.MOV.U32 R12, RZ, RZ, RZ ;  /* 0x000000ffff0c7224 */ /* 0x000fe200078e00ff */
[----:B------:R-:W-:Y:S01]  /*24710*/  MOV R11, 0x1c1f ;  /* 0x00001c1f000b7802 */ /* 0x000fe20000000f00 */
[----:B------:R-:W-:-:S07]  /*24720*/  IMAD.MOV.U32 R15, RZ, RZ, -0x1 ;  /* 0xffffffffff0f7424 */ /* 0x000fce00078e00ff */
[----:B------:R-:W-:Y:S05]  /*24730*/  WARPSYNC.COLLECTIVE R15, `(.L_x_767) ;  /* 0x000000000f087348 */ /* 0x000fea0003c00000 */
[----:B------:R0:W1:Y:S02]  /*24740*/  SHFL.IDX P6, R14, R13, R12, R11 ;  /* 0x0000000c0d0e7389 */ /* 0x00006400000c000b */
[----:B01----:R-:W-:Y:S01]  /*24750*/  ENDCOLLECTIVE ;  /* 0x000000000000791b */ /* 0x003fe20003800000 */
.L_x_767:
[----:B------:R-:W-:Y:S05]  /*24760*/  BSYNC B1 ;  /* 0x0000000000017941 */ /* 0x000fea0003800000 */
.L_x_766:
[----:B------:R-:W-:Y:S05]  /*24770*/  BRA `(.L_x_768) ;  /* 0xfffffe6c00b87947 */ /* 0x000fea000383ffff */
.L_x_572:
        /* <DEDUP_REMOVED lines=8> */
.L_x_770:
[----:B------:R-:W-:Y:S05]  /*24800*/  BSYNC B1 ;  /* 0x0000000000017941 */ /* 0x000fea0003800000 */
.L_x_769:
[----:B------:R-:W-:Y:S05]  /*24810*/  BRA `(.L_x_771) ;  /* 0xfffffe6c009c7947 */ /* 0x000fea000383ffff */
.L_x_573:
        /* <DEDUP_REMOVED lines=8> */
.L_x_773:
[----:B------:R-:W-:Y:S05]  /*248a0*/  BSYNC B1 ;  /* 0x0000000000017941 */ /* 0x000fea0003800000 */
.L_x_772:
[----:B------:R-:W-:Y:S05]  /*248b0*/  BRA `(.L_x_774) ;  /* 0xfffffe6c00807947 */ /* 0x000fea000383ffff */
.L_x_574:
        /* <DEDUP_REMOVED lines=8> */
.L_x_776:
[----:B------:R-:W-:Y:S05]  /*24940*/  BSYNC B1 ;  /* 0x0000000000017941 */ /* 0x000fea0003800000 */
.L_x_775:
[----:B------:R-:W-:Y:S05]  /*24950*/  BRA `(.L_x_777) ;  /* 0xfffffe6c00647947 */ /* 0x000fea000383ffff */
.L_x_576:
[----:B0-----:R0:W1:Y:S02]  /*24960*/  SYNCS.PHASECHK.TRANS64.TRYWAIT P1, [R2+URZ+0x36800], R5 ;  /* 0x03680005020075a7 */ /* 0x001064000802017f */
[----:B-1----:R-:W-:Y:S05]  /*24970*/  @!P1 NANOSLEEP.SYNCS 0x989680 ;  /* 0x009896800000995d */ /* 0x002fea0003900000 */
[----:B------:R-:W1:Y:S02]  /*24980*/  @!P1 SYNCS.PHASECHK.TRANS64 P1, [R2+URZ+0x36800], R5 ;  /* 0x03680005020095a7 */ /* 0x000e64000802007f */
[----:B-1----:R-:W-:Y:S05]  /*24990*/  @!P1 BRA `(.L_x_576) ;  /* 0xfffffffc00f09947 */ /* 0x002fea000383ffff */
[----:B------:R-:W-:Y:S05]  /*249a0*/  BRA `(.L_x_778) ;  /* 0xfffffe6c00a07947 */ /* 0x000fea000383ffff */
.L_x_602:
        /* <DEDUP_REMOVED lines=8> */
.L_x_780:
[----:B------:R-:W-:Y:S05]  /*24a30*/  BSYNC B1 ;  /* 0x0000000000017941 */ /* 0x000fea0003800000 */
.L_x_779:
[----:B------:R-:W-:Y:S05]  /*24a40*/  BRA `(.L_x_781) ;  /* 0xfffffe9400147947 */ /* 0x000fea000383ffff */
.L_x_603:
        /* <DEDUP_REMOVED lines=8> */
.L_x_783:
[----:B------:R-:W-:Y:S05]  /*24ad0*/  BSYNC B1 ;  /* 0x0000000000017941 */ /* 0x000fea0003800000 */
.L_x_782:
[----:B------:R-:W-:Y:S05]  /*24ae0*/  BRA `(.L_x_784) ;  /* 0xfffffe9000f87947 */ /* 0x000fea000383ffff */
.L_x_604:
        /* <DEDUP_REMOVED lines=8> */
.L_x_786:
[----:B------:R-:W-:Y:S05]  /*24b70*/  BSYNC B1 ;  /* 0x0000000000017941 */ /* 0x000fea0003800000 */
.L_x_785:
[----:B------:R-:W-:Y:S05]  /*24b80*/  BRA `(.L_x_787) ;  /* 0xfffffe9000dc7947 */ /* 0x000fea000383ffff */
.L_x_605:
        /* <DEDUP_REMOVED lines=8> */
.L_x_789:
[----:B------:R-:W-:Y:S05]  /*24c10*/  BSYNC B1 ;  /* 0x0000000000017941 */ /* 0x000fea0003800000 */
.L_x_788:
[----:B------:R-:W-:Y:S05]  /*24c20*/  BRA `(.L_x_790) ;  /* 0xfffffe9000c07947 */ /* 0x000fea000383ffff */
.L_x_607:
[----:B0-----:R0:W1:Y:S02]  /*24c30*/  SYNCS.PHASECHK.TRANS64.TRYWAIT P0, [R2+URZ+0x36800], R5 ;  /* 0x03680005020075a7 */ /* 0x001064000800017f */
[----:B-1----:R-:W-:Y:S05]  /*24c40*/  @!P0 NANOSLEEP.SYNCS 0x989680 ;  /* 0x009896800000895d */ /* 0x002fea0003900000 */
[----:B------:R-:W1:Y:S02]  /*24c50*/  @!P0 SYNCS.PHASECHK.TRANS64 P0, [R2+URZ+0x36800], R5 ;  /* 0x03680005020085a7 */ /* 0x000e64000800007f */
[----:B-1----:R-:W-:Y:S05]  /*24c60*/  @!P0 BRA `(.L_x_607) ;  /* 0xfffffffc00f08947 */ /* 0x002fea000383ffff */
[----:B------:R-:W-:Y:S05]  /*24c70*/  BRA `(.L_x_791) ;  /* 0xfffffe9000fc7947 */ /* 0x000fea000383ffff */
.L_x_621:
[----:B-1----:R1:W2:Y:S02]  /*24c80*/  SYNCS.PHASECHK.TRANS64.TRYWAIT P2, [R0+URZ+0x36830], R3 ;  /* 0x03683003000075a7 */ /* 0x0022a4000804017f */
[----:B--2---:R-:W-:Y:S05]  /*24c90*/  @!P2 NANOSLEEP.SYNCS 0x989680 ;  /* 0x009896800000a95d */ /* 0x004fea0003900000 */
[----:B------:R-:W2:Y:S02]  /*24ca0*/  @!P2 SYNCS.PHASECHK.TRANS64 P2, [R0+URZ+0x36830], R3 ;  /* 0x036830030000a5a7 */ /* 0x000ea4000804007f */
[----:B--2---:R-:W-:Y:S05]  /*24cb0*/  @!P2 BRA `(.L_x_621) ;  /* 0xfffffffc00f0a947 */ /* 0x004fea000383ffff */
[----:B------:R-:W-:Y:S05]  /*24cc0*/  BRA `(.L_x_620) ;  /* 0xfffffeb400e87947 */ /* 0x000fea000383ffff */
.L_x_628:
[----:B-1----:R1:W2:Y:S02]  /*24cd0*/  SYNCS.PHASECHK.TRANS64.TRYWAIT P2, [R14+URZ+0x36830], R5 ;  /* 0x036830050e0075a7 */ /* 0x0022a4000804017f */
[----:B--2---:R-:W-:Y:S05]  /*24ce0*/  @!P2 NANOSLEEP.SYNCS 0x989680 ;  /* 0x009896800000a95d */ /* 0x004fea0003900000 */
[----:B------:R-:W2:Y:S02]  /*24cf0*/  @!P2 SYNCS.PHASECHK.TRANS64 P2, [R14+URZ+0x36830], R5 ;  /* 0x036830050e00a5a7 */ /* 0x000ea4000804007f */
[----:B--2---:R-:W-:Y:S05]  /*24d00*/  @!P2 BRA `(.L_x_628) ;  /* 0xfffffffc00f0a947 */ /* 0x004fea000383ffff */
[----:B------:R-:W-:Y:S05]  /*24d10*/  BRA `(.L_x_627) ;  /* 0xffffff1000687947 */ /* 0x000fea000383ffff */
.L_x_633:
[----:B-1----:R1:W2:Y:S02]  /*24d20*/  SYNCS.PHASECHK.TRANS64.TRYWAIT P2, [R20+URZ+0x36850], R0 ;  /* 0x03685000140075a7 */ /* 0x0022a4000804017f */
[----:B--2---:R-:W-:Y:S05]  /*24d30*/  @!P2 NANOSLEEP.SYNCS 0x989680 ;  /* 0x009896800000a95d */ /* 0x004fea0003900000 */
[----:B------:R-:W2:Y:S02]  /*24d40*/  @!P2 SYNCS.PHASECHK.TRANS64 P2, [R20+URZ+0x36850], R0 ;  /* 0x036850001400a5a7 */ /* 0x000ea4000804007f */
[----:B--2---:R-:W-:Y:S05]  /*24d50*/  @!P2 BRA `(.L_x_633) ;  /* 0xfffffffc00f0a947 */ /* 0x004fea000383ffff */
[----:B------:R-:W-:Y:S05]  /*24d60*/  BRA `(.L_x_632) ;  /* 0xffffff48000c7947 */ /* 0x000fea000383ffff */
.L_x_639:
[----:B-1----:R1:W2:Y:S02]  /*24d70*/  SYNCS.PHASECHK.TRANS64.TRYWAIT P0, [R12+URZ+0x36850], R3 ;  /* 0x036850030c0075a7 */ /* 0x0022a4000800017f */
[----:B--2---:R-:W-:Y:S05]  /*24d80*/  @!P0 NANOSLEEP.SYNCS 0x989680 ;  /* 0x009896800000895d */ /* 0x004fea0003900000 */
[----:B------:R-:W2:Y:S02]  /*24d90*/  @!P0 SYNCS.PHASECHK.TRANS64 P0, [R12+URZ+0x36850], R3 ;  /* 0x036850030c0085a7 */ /* 0x000ea4000800007f */
[----:B--2---:R-:W-:Y:S05]  /*24da0*/  @!P0 BRA `(.L_x_639) ;  /* 0xfffffffc00f08947 */ /* 0x004fea000383ffff */
[----:B------:R-:W-:Y:S05]  /*24db0*/  BRA `(.L_x_638) ;  /* 0xffffff6800c87947 */ /* 0x000fea000383ffff */
.L_x_671:
[----:B------:R-:W0:Y:S01]  /*24dc0*/  S2R R11, SR_TID.X ;  /* 0x00000000000b7919 */ /* 0x000e220000002100 */
[----:B------:R-:W-:Y:S01]  /*24dd0*/  BSSY B1, `(.L_x_792) ;  /* 0x000000a000017945 */ /* 0x000fe20003800000 */
[----:B------:R-:W-:Y:S02]  /*24de0*/  IMAD.MOV.U32 R12, RZ, RZ, RZ ;  /* 0x000000ffff0c7224 */ /* 0x000fe400078e00ff */
[----:B------:R-:W-:Y:S01]  /*24df0*/  IMAD.MOV.U32 R15, RZ, RZ, -0x1 ;  /* 0xffffffffff0f7424 */ /* 0x000fe200078e00ff */
[----:B0-----:R-:W-:-:S04]  /*24e00*/  SHF.R.U32.HI R11, RZ, 0x5, R11 ;  /* 0x00000005ff0b7819 */ /* 0x001fc8000001160b */
[----:B------:R-:W-:-:S04]  /*24e10*/  LOP3.LUT R11, R11, 0x3, RZ, 0xc0, !PT ;  /* 0x000000030b0b7812 */ /* 0x000fc800078ec0ff */
[----:B------:R-:W-:Y:S02]  /*24e20*/  MOV R13, R11 ;  /* 0x0000000b000d7202 */ /* 0x000fe40000000f00 */
[----:B------:R-:W-:-:S07]  /*24e30*/  MOV R11, 0x1f ;  /* 0x0000001f000b7802 */ /* 0x000fce0000000f00 */
[----:B-----5:R-:W-:Y:S05]  /*24e40*/  WARPSYNC.COLLECTIVE R15, `(.L_x_793) ;  /* 0x000000000f087348 */ /* 0x020fea0003c00000 */
[----:B------:R0:W1:Y:S02]  /*24e50*/  SHFL.IDX P6, R14, R13, R12, R11 ;  /* 0x0000000c0d0e7389 */ /* 0x00006400000c000b */
[----:B01---5:R-:W-:Y:S01]  /*24e60*/  ENDCOLLECTIVE ;  /* 0x000000000000791b */ /* 0x023fe20003800000 */
.L_x_793:
[----:B------:R-:W-:Y:S05]  /*24e70*/  BSYNC B1 ;  /* 0x0000000000017941 */ /* 0x000fea0003800000 */
.L_x_792:
[----:B------:R-:W-:Y:S05]  /*24e80*/  BRA `(.L_x_794) ;  /* 0xffffffa800947947 */ /* 0x000fea000383ffff */
.L_x_672:
[----:B------:R-:W-:Y:S01]  /*24e90*/  BSSY B1, `(.L_x_795) ;  /* 0x0000006000017945 */ /* 0x000fe20003800000 */
[----:B------:R-:W-:-:S07]  /*24ea0*/  MOV R15, 0xffffffff ;  /* 0xffffffff000f7802 */ /* 0x000fce0000000f00 */
[----:B-----5:R-:W-:Y:S05]  /*24eb0*/  WARPSYNC.COLLECTIVE R15, `(.L_x_796) ;  /* 0x000000000f0c7348 */ /* 0x020fea0003c00000 */
[----:B------:R-:W-:Y:S02]  /*24ec0*/  ELECT P6, UR62, PT ;  /* 0x00000000003e782f */ /* 0x000fe400038c0000 */
[----:B------:R-:W-:Y:S01]  /*24ed0*/  MOV R14, UR62 ;  /* 0x0000003e000e7c02 */ /* 0x000fe20008000f00 */
[----:B-----5:R-:W-:Y:S10]  /*24ee0*/  ENDCOLLECTIVE ;  /* 0x000000000000791b */ /* 0x020ff40003800000 */
.L_x_796:
[----:B------:R-:W-:Y:S05]  /*24ef0*/  BSYNC B1 ;  /* 0x0000000000017941 */ /* 0x000fea0003800000 */
.L_x_795:
[----:B------:R-:W-:Y:S05]  /*24f00*/  BRA `(.L_x_797) ;  /* 0xffffffa800807947 */ /* 0x000fea000383ffff */
.L_x_674:
[----:B0-----:R0:W1:Y:S02]  /*24f10*/  SYNCS.PHASECHK.TRANS64.TRYWAIT P0, [R9+URZ+0x36820], R5 ;  /* 0x03682005090075a7 */ /* 0x001064000800017f */
[----:B-1----:R-:W-:Y:S05]  /*24f20*/  @!P0 NANOSLEEP.SYNCS 0x989680 ;  /* 0x009896800000895d */ /* 0x002fea0003900000 */
[----:B------:R-:W1:Y:S02]  /*24f30*/  @!P0 SYNCS.PHASECHK.TRANS64 P0, [R9+URZ+0x36820], R5 ;  /* 0x03682005090085a7 */ /* 0x000e64000800007f */
[----:B-1----:R-:W-:Y:S05]  /*24f40*/  @!P0 BRA `(.L_x_674) ;  /* 0xfffffffc00f08947 */ /* 0x002fea000383ffff */
[----:B------:R-:W-:Y:S05]  /*24f50*/  BRA `(.L_x_798) ;  /* 0xffffffa8009c7947 */ /* 0x000fea000383ffff */
.L_x_677:
[----:B0-----:R0:W1:Y:S02]  /*24f60*/  SYNCS.PHASECHK.TRANS64.TRYWAIT P0, [R5+URZ+0x368a0], R10 ;  /* 0x0368a00a050075a7 */ /* 0x001064000800017f */
[----:B-1----:R-:W-:Y:S05]  /*24f70*/  @!P0 NANOSLEEP.SYNCS 0x989680 ;  /* 0x009896800000895d */ /* 0x002fea0003900000 */
[----:B------:R-:W1:Y:S02]  /*24f80*/  @!P0 SYNCS.PHASECHK.TRANS64 P0, [R5+URZ+0x368a0], R10 ;  /* 0x0368a00a050085a7 */ /* 0x000e64000800007f */
[----:B-1----:R-:W-:Y:S05]  /*24f90*/  @!P0 BRA `(.L_x_677) ;  /* 0xfffffffc00f08947 */ /* 0x002fea000383ffff */
[----:B------:R-:W-:Y:S05]  /*24fa0*/  BRA `(.L_x_799) ;  /* 0xffffffa800ac7947 */ /* 0x000fea000383ffff */
.L_x_679:
[----:B-1----:R1:W2:Y:S02]  /*24fb0*/  SYNCS.PHASECHK.TRANS64.TRYWAIT P0, [R5+URZ+0x368c0], R10 ;  /* 0x0368c00a050075a7 */ /* 0x0022a4000800017f */
[----:B--2---:R-:W-:Y:S05]  /*24fc0*/  @!P0 NANOSLEEP.SYNCS 0x989680 ;  /* 0x009896800000895d */ /* 0x004fea0003900000 */
[----:B------:R-:W2:Y:S02]  /*24fd0*/  @!P0 SYNCS.PHASECHK.TRANS64 P0, [R5+URZ+0x368c0], R10 ;  /* 0x0368c00a050085a7 */ /* 0x000ea4000800007f */
[----:B--2---:R-:W-:Y:S05]  /*24fe0*/  @!P0 BRA `(.L_x_679) ;  /* 0xfffffffc00f08947 */ /* 0x004fea000383ffff */
[----:B------:R-:W-:Y:S05]  /*24ff0*/  BRA `(.L_x_800) ;  /* 0xffffffac00387947 */ /* 0x000fea000383ffff */
.L_x_683:
[----:B0-----:R0:W1:Y:S02]  /*25000*/  SYNCS.PHASECHK.TRANS64.TRYWAIT P0, [R6+URZ+0x368a0], R7 ;  /* 0x0368a007060075a7 */ /* 0x001064000800017f */
[----:B-1----:R-:W-:Y:S05]  /*25010*/  @!P0 NANOSLEEP.SYNCS 0x989680 ;  /* 0x009896800000895d */ /* 0x002fea0003900000 */
[----:B------:R-:W1:Y:S02]  /*25020*/  @!P0 SYNCS.PHASECHK.TRANS64 P0, [R6+URZ+0x368a0], R7 ;  /* 0x0368a007060085a7 */ /* 0x000e64000800007f */
[----:B-1----:R-:W-:Y:S05]  /*25030*/  @!P0 BRA `(.L_x_683) ;  /* 0xfffffffc00f08947 */ /* 0x002fea000383ffff */
[----:B------:R-:W-:Y:S05]  /*25040*/  BRA `(.L_x_801) ;  /* 0xffffffb0000c7947 */ /* 0x000fea000383ffff */
.L_x_685:
[----:B-1----:R1:W2:Y:S02]  /*25050*/  SYNCS.PHASECHK.TRANS64.TRYWAIT P1, [R6+URZ+0x368c0], R7 ;  /* 0x0368c007060075a7 */ /* 0x0022a4000802017f */
[----:B--2---:R-:W-:Y:S05]  /*25060*/  @!P1 NANOSLEEP.SYNCS 0x989680 ;  /* 0x009896800000995d */ /* 0x004fea0003900000 */
[----:B------:R-:W2:Y:S02]  /*25070*/  @!P1 SYNCS.PHASECHK.TRANS64 P1, [R6+URZ+0x368c0], R7 ;  /* 0x0368c007060095a7 */ /* 0x000ea4000802007f */
[----:B--2---:R-:W-:Y:S05]  /*25080*/  @!P1 BRA `(.L_x_685) ;  /* 0xfffffffc00f09947 */ /* 0x004fea000383ffff */
[----:B------:R-:W-:Y:S05]  /*25090*/  BRA `(.L_x_802) ;  /* 0xffffffb000907947 */ /* 0x000fea000383ffff */
.L_x_697:
[----:B------:R-:W0:Y:S01]  /*250a0*/  S2R R3, SR_TID.X ;  /* 0x0000000000037919 */ /* 0x000e220000002100 */
[----:B------:R-:W-:Y:S01]  /*250b0*/  BSSY B0, `(.L_x_803) ;  /* 0x000000a000007945 */ /* 0x000fe20003800000 */
[----:B------:R-:W-:Y:S01]  /*250c0*/  MOV R12, RZ ;  /* 0x000000ff000c7202 */ /* 0x000fe20000000f00 */
[----:B------:R-:W-:Y:S01]  /*250d0*/  IMAD.MOV.U32 R11, RZ, RZ, 0x1f ;  /* 0x0000001fff0b7424 */ /* 0x000fe200078e00ff */
[----:B------:R-:W-:Y:S02]  /*250e0*/  MOV R15, 0xffffffff ;  /* 0xffffffff000f7802 */ /* 0x000fe40000000f00 */
[----:B0-----:R-:W-:-:S04]  /*250f0*/  SHF.R.U32.HI R3, RZ, 0x5, R3 ;  /* 0x00000005ff037819 */ /* 0x001fc80000011603 */
[----:B------:R-:W-:-:S05]  /*25100*/  LOP3.LUT R3, R3, 0x3, RZ, 0xc0, !PT ;  /* 0x0000000303037812 */ /* 0x000fca00078ec0ff */
[----:B------:R-:W-:-:S07]  /*25110*/  IMAD.MOV.U32 R13, RZ, RZ, R3 ;  /* 0x000000ffff0d7224 */ /* 0x000fce00078e0003 */
[----:B------:R-:W-:Y:S05]  /*25120*/  WARPSYNC.COLLECTIVE R15, `(.L_x_804) ;  /* 0x000000000f087348 */ /* 0x000fea0003c00000 */
[----:B------:R0:W1:Y:S02]  /*25130*/  SHFL.IDX P6, R14, R13, R12, R11 ;  /* 0x0000000c0d0e7389 */ /* 0x00006400000c000b */
[----:B01----:R-:W-:Y:S01]  /*25140*/  ENDCOLLECTIVE ;  /* 0x000000000000791b */ /* 0x003fe20003800000 */
.L_x_804:
[----:B------:R-:W-:Y:S05]  /*25150*/  BSYNC B0 ;  /* 0x0000000000007941 */ /* 0x000fea0003800000 */
.L_x_803:
[----:B------:R-:W-:Y:S05]  /*25160*/  BRA `(.L_x_805) ;  /* 0xffffffbc00987947 */ /* 0x000fea000383ffff */
.L_x_698:
[----:B------:R-:W-:Y:S01]  /*25170*/  BSSY B0, `(.L_x_806) ;  /* 0x0000006000007945 */ /* 0x000fe20003800000 */
[----:B------:R-:W-:-:S07]  /*25180*/  IMAD.MOV.U32 R15, RZ, RZ, -0x1 ;  /* 0xffffffffff0f7424 */ /* 0x000fce00078e00ff */
[----:B------:R-:W-:Y:S05]  /*25190*/  WARPSYNC.COLLECTIVE R15, `(.L_x_807) ;  /* 0x000000000f0c7348 */ /* 0x000fea0003c00000 */
[----:B------:R-:W-:Y:S02]  /*251a0*/  ELECT P6, UR62, PT ;  /* 0x00000000003e782f */ /* 0x000fe400038c0000 */
[----:B------:R-:W-:Y:S01]  /*251b0*/  MOV R14, UR62 ;  /* 0x0000003e000e7c02 */ /* 0x000fe20008000f00 */
[----:B------:R-:W-:Y:S10]  /*251c0*/  ENDCOLLECTIVE ;  /* 0x000000000000791b */ /* 0x000ff40003800000 */
.L_x_807:
[----:B------:R-:W-:Y:S05]  /*251d0*/  BSYNC B0 ;  /* 0x0000000000007941 */ /* 0x000fea0003800000 */
.L_x_806:
[----:B------:R-:W-:Y:S05]  /*251e0*/  BRA `(.L_x_808) ;  /* 0xffffffbc00907947 */ /* 0x000fea000383ffff */
.L_x_701:
[----:B0-----:R0:W1:Y:S02]  /*251f0*/  SYNCS.PHASECHK.TRANS64.TRYWAIT P0, [R6+URZ+0x36840], R7 ;  /* 0x03684007060075a7 */ /* 0x001064000800017f */
[----:B-1----:R-:W-:Y:S05]  /*25200*/  @!P0 NANOSLEEP.SYNCS 0x989680 ;  /* 0x009896800000895d */ /* 0x002fea0003900000 */
[----:B------:R-:W1:Y:S02]  /*25210*/  @!P0 SYNCS.PHASECHK.TRANS64 P0, [R6+URZ+0x36840], R7 ;  /* 0x03684007060085a7 */ /* 0x000e64000800007f */
[----:B-1----:R-:W-:Y:S05]  /*25220*/  @!P0 BRA `(.L_x_701) ;  /* 0xfffffffc00f08947 */ /* 0x002fea000383ffff */
[----:B------:R-:W-:Y:S05]  /*25230*/  BRA `(.L_x_809) ;  /* 0xffffffc000007947 */ /* 0x000fea000383ffff */
.L_x_704:
        /* <DEDUP_REMOVED lines=8> */
.L_x_712:
[----:B0-----:R0:W1:Y:S02]  /*252c0*/  SYNCS.PHASECHK.TRANS64.TRYWAIT P0, [R8+URZ+0x36840], R9 ;  /* 0x03684009080075a7 */ /* 0x001064000800017f */
[----:B-1----:R-:W-:Y:S05]  /*252d0*/  @!P0 NANOSLEEP.SYNCS 0x989680 ;  /* 0x009896800000895d */ /* 0x002fea0003900000 */
[----:B------:R-:W1:Y:S02]  /*252e0*/  @!P0 SYNCS.PHASECHK.TRANS64 P0, [R8+URZ+0x36840], R9 ;  /* 0x03684009080085a7 */ /* 0x000e64000800007f */
[----:B-1----:R-:W-:Y:S05]  /*252f0*/  @!P0 BRA `(.L_x_712) ;  /* 0xfffffffc00f08947 */ /* 0x002fea000383ffff */
[----:B------:R-:W-:Y:S05]  /*25300*/  BRA `(.L_x_811) ;  /* 0xffffffc800107947 */ /* 0x000fea000383ffff */
.L_x_714:
[----:B0-----:R0:W1:Y:S02]  /*25310*/  SYNCS.PHASECHK.TRANS64.TRYWAIT P0, [R9+URZ+0x60], R8 ;  /* 0x00006008090075a7 */ /* 0x001064000800017f */
[----:B-1----:R-:W-:Y:S05]  /*25320*/  @!P0 NANOSLEEP.SYNCS 0x989680 ;  /* 0x009896800000895d */ /* 0x002fea0003900000 */
[----:B------:R-:W1:Y:S02]  /*25330*/  @!P0 SYNCS.PHASECHK.TRANS64 P0, [R9+URZ+0x60], R8 ;  /* 0x00006008090085a7 */ /* 0x000e64000800007f */
[----:B-1----:R-:W-:Y:S05]  /*25340*/  @!P0 BRA `(.L_x_714) ;  /* 0xfffffffc00f08947 */ /* 0x002fea000383ffff */
[----:B------:R-:W-:Y:S05]  /*25350*/  BRA `(.L_x_812) ;  /* 0xffffffc800bc7947 */ /* 0x000fea000383ffff */
.L_x_719:
[----:B-1----:R1:W2:Y:S02]  /*25360*/  SYNCS.PHASECHK.TRANS64.TRYWAIT P0, [R2+URZ+0x36840], R3 ;  /* 0x03684003020075a7 */ /* 0x0022a4000800017f */
[----:B--2---:R-:W-:Y:S05]  /*25370*/  @!P0 NANOSLEEP.SYNCS 0x989680 ;  /* 0x009896800000895d */ /* 0x004fea0003900000 */
[----:B------:R-:W2:Y:S02]  /*25380*/  @!P0 SYNCS.PHASECHK.TRANS64 P0, [R2+URZ+0x36840], R3 ;  /* 0x03684003020085a7 */ /* 0x000ea4000800007f */
[----:B--2---:R-:W-:Y:S05]  /*25390*/  @!P0 BRA `(.L_x_719) ;  /* 0xfffffffc00f08947 */ /* 0x004fea000383ffff */
[----:B------:R-:W-:Y:S05]  /*253a0*/  BRA `(.L_x_813) ;  /* 0xffffffd000307947 */ /* 0x000fea000383ffff */
.L_x_721:
[----:B0-----:R0:W1:Y:S02]  /*253b0*/  SYNCS.PHASECHK.TRANS64.TRYWAIT P1, [R3+URZ+0x60], R2 ;  /* 0x00006002030075a7 */ /* 0x001064000802017f */
[----:B-1----:R-:W-:Y:S05]  /*253c0*/  @!P1 NANOSLEEP.SYNCS 0x989680 ;  /* 0x009896800000995d */ /* 0x002fea0003900000 */
[----:B------:R-:W1:Y:S02]  /*253d0*/  @!P1 SYNCS.PHASECHK.TRANS64 P1, [R3+URZ+0x60], R2 ;  /* 0x00006002030095a7 */ /* 0x000e64000802007f */
[----:B-1----:R-:W-:Y:S05]  /*253e0*/  @!P1 BRA `(.L_x_721) ;  /* 0xfffffffc00f09947 */ /* 0x002fea000383ffff */
[----:B------:R-:W-:Y:S05]  /*253f0*/  BRA `(.L_x_814) ;  /* 0xffffffd000dc7947 */ /* 0x000fea000383ffff */
.L_x_726:
[----:B--2---:R2:W3:Y:S02]  /*25400*/  SYNCS.PHASECHK.TRANS64.TRYWAIT P0, [R2+URZ+0x36840], R3 ;  /* 0x03684003020075a7 */ /* 0x0044e4000800017f */
[----:B---3--:R-:W-:Y:S05]  /*25410*/  @!P0 NANOSLEEP.SYNCS 0x989680 ;  /* 0x009896800000895d */ /* 0x008fea0003900000 */
[----:B------:R-:W3:Y:S02]  /*25420*/  @!P0 SYNCS.PHASECHK.TRANS64 P0, [R2+URZ+0x36840], R3 ;  /* 0x03684003020085a7 */ /* 0x000ee4000800007f */
[----:B---3--:R-:W-:Y:S05]  /*25430*/  @!P0 BRA `(.L_x_726) ;  /* 0xfffffffc00f08947 */ /* 0x008fea000383ffff */
[----:B------:R-:W-:Y:S05]  /*25440*/  BRA `(.L_x_815) ;  /* 0xffffffd800147947 */ /* 0x000fea000383ffff */
.L_x_728:
[----:B0-----:R0:W1:Y:S02]  /*25450*/  SYNCS.PHASECHK.TRANS64.TRYWAIT P1, [R2+URZ+0x60], R8 ;  /* 0x00006008020075a7 */ /* 0x001064000802017f */
[----:B-1----:R-:W-:Y:S05]  /*25460*/  @!P1 NANOSLEEP.SYNCS 0x989680 ;  /* 0x009896800000995d */ /* 0x002fea0003900000 */
[----:B------:R-:W1:Y:S02]  /*25470*/  @!P1 SYNCS.PHASECHK.TRANS64 P1, [R2+URZ+0x60], R8 ;  /* 0x00006008020095a7 */ /* 0x000e64000802007f */
[----:B-1----:R-:W-:Y:S05]  /*25480*/  @!P1 BRA `(.L_x_728) ;  /* 0xfffffffc00f09947 */ /* 0x002fea000383ffff */
[----:B------:R-:W-:Y:S05]  /*25490*/  BRA `(.L_x_816) ;  /* 0xffffffd800c47947 */ /* 0x000fea000383ffff */
.L_x_735:
[----:B-1----:R1:W2:Y:S02]  /*254a0*/  SYNCS.PHASECHK.TRANS64.TRYWAIT P0, [R3+URZ+0x36860], R0 ;  /* 0x03686000030075a7 */ /* 0x0022a4000800017f */
[----:B--2---:R-:W-:Y:S05]  /*254b0*/  @!P0 NANOSLEEP.SYNCS 0x989680 ;  /* 0x009896800000895d */ /* 0x004fea0003900000 */
[----:B------:R-:W2:Y:S02]  /*254c0*/  @!P0 SYNCS.PHASECHK.TRANS64 P0, [R3+URZ+0x36860], R0 ;  /* 0x03686000030085a7 */ /* 0x000ea4000800007f */
[----:B--2---:R-:W-:Y:S05]  /*254d0*/  @!P0 BRA `(.L_x_735) ;  /* 0xfffffffc00f08947 */ /* 0x004fea000383ffff */
[----:B------:R-:W-:Y:S05]  /*254e0*/  BRA `(.L_x_817) ;  /* 0xffffffdc00e07947 */ /* 0x000fea000383ffff */
.L_x_737:
[----:B------:R-:W-:Y:S01]  /*254f0*/  BSSY B0, `(.L_x_818) ;  /* 0x0000008000007945 */ /* 0x000fe20003800000 */
[----:B0-----:R-:W-:Y:S01]  /*25500*/  MOV R13, R16 ;  /* 0x00000010000d7202 */ /* 0x001fe20000000f00 */
[----:B------:R-:W-:Y:S01]  /*25510*/  IMAD.MOV.U32 R12, RZ, RZ, RZ ;  /* 0x000000ffff0c7224 */ /* 0x000fe200078e00ff */
[----:B------:R-:W-:Y:S01]  /*25520*/  MOV R11, 0x1f ;  /* 0x0000001f000b7802 */ /* 0x000fe20000000f00 */
[----:B------:R-:W-:-:S07]  /*25530*/  IMAD.MOV.U32 R15, RZ, RZ, -0x1 ;  /* 0xffffffffff0f7424 */ /* 0x000fce00078e00ff */
[----:B-1----:R-:W-:Y:S05]  /*25540*/  WARPSYNC.COLLECTIVE R15, `(.L_x_819) ;  /* 0x000000000f087348 */ /* 0x002fea0003c00000 */
[----:B------:R0:W2:Y:S02]  /*25550*/  SHFL.IDX P6, R14, R13, R12, R11 ;  /* 0x0000000c0d0e7389 */ /* 0x0000a400000c000b */
[----:B012---:R-:W-:Y:S01]  /*25560*/  ENDCOLLECTIVE ;  /* 0x000000000000791b */ /* 0x007fe20003800000 */
.L_x_819:
[----:B------:R-:W-:Y:S05]  /*25570*/  BSYNC B0 ;  /* 0x0000000000007941 */ /* 0x000fea0003800000 */
.L_x_818:
[----:B------:R-:W-:Y:S01]  /*25580*/  IMAD.MOV.U32 R13, RZ, RZ, R16 ;  /* 0x000000ffff0d7224 */ /* 0x000fe200078e0010 */
[----:B------:R-:W-:Y:S01]  /*25590*/  MOV R12, 0x1 ;  /* 0x00000001000c7802 */ /* 0x000fe20000000f00 */
[----:B------:R-:W-:Y:S01]  /*255a0*/  IMAD.MOV.U32 R11, RZ, RZ, 0x1f ;  /* 0x0000001fff0b7424 */ /* 0x000fe200078e00ff */
[----:B------:R-:W-:Y:S02]  /*255b0*/  MOV R15, 0xffffffff ;  /* 0xffffffff000f7802 */ /* 0x000fe40000000f00 */
[----:B------:R-:W-:-:S07]  /*255c0*/  MOV R4, R14 ;  /* 0x0000000e00047202 */ /* 0x000fce0000000f00 */
[----:B------:R-:W-:Y:S05]  /*255d0*/  WARPSYNC.COLLECTIVE R15, `(.L_x_820) ;  /* 0x000000000f087348 */ /* 0x000fea0003c00000 */
[----:B------:R0:W1:Y:S02]  /*255e0*/  SHFL.IDX P6, R14, R13, R12, R11 ;  /* 0x0000000c0d0e7389 */ /* 0x00006400000c000b */
[----:B01----:R-:W-:Y:S01]  /*255f0*/  ENDCOLLECTIVE ;  /* 0x000000000000791b */ /* 0x003fe20003800000 */
.L_x_820:
[----:B------:R-:W-:Y:S01]  /*25600*/  IMAD.MOV.U32 R6, RZ, RZ, R14 ;  /* 0x000000ffff067224 */ /* 0x000fe200078e000e */
[----:B------:R-:W-:Y:S06]  /*25610*/  BRA `(.L_x_821) ;  /* 0xffffffe000847947 */ /* 0x000fec000383ffff */
.L_x_740:
[----:B------:R-:W-:Y:S01]  /*25620*/  BSSY B0, `(.L_x_822) ;  /* 0x0000008000007945 */ /* 0x000fe20003800000 */
[----:B-----5:R-:W-:Y:S01]  /*25630*/  MOV R13, R17 ;  /* 0x00000011000d7202 */ /* 0x020fe20000000f00 */
[----:B------:R-:W-:Y:S01]  /*25640*/  IMAD.MOV.U32 R12, RZ, RZ, 0x1 ;  /* 0x00000001ff0c7424 */ /* 0x000fe200078e00ff */
[----:B------:R-:W-:Y:S01]  /*25650*/  MOV R11, RZ ;  /* 0x000000ff000b7202 */ /* 0x000fe20000000f00 */
[----:B------:R-:W-:-:S07]  /*25660*/  IMAD.MOV.U32 R15, RZ, RZ, -0x1 ;  /* 0xffffffffff0f7424 */ /* 0x000fce00078e00ff */
[----:B0123--:R-:W-:Y:S05]  /*25670*/  WARPSYNC.COLLECTIVE R15, `(.L_x_823) ;  /* 0x000000000f087348 */ /* 0x00ffea0003c00000 */
[----:B------:R4:W0:Y:S02]  /*25680*/  SHFL.UP P6, R14, R13, R12, R11 ;  /* 0x0400000c0d0e7389 */ /* 0x00082400000c000b */
[----:B01234-:R-:W-:Y:S01]  /*25690*/  ENDCOLLECTIVE ;  /* 0x000000000000791b */ /* 0x01ffe20003800000 */
.L_x_823:
[----:B------:R-:W-:Y:S05]  /*256a0*/  BSYNC B0 ;  /* 0x0000000000007941 */ /* 0x000fea0003800000 */
.L_x_822:
[----:B------:R-:W-:Y:S01]  /*256b0*/  ISETP.NE.AND P0, PT, R8, RZ, PT ;  /* 0x000000ff0800720c */ /* 0x000fe20003f05270 */
[----:B------:R-:W-:Y:S01]  /*256c0*/  IMAD.MOV.U32 R12, RZ, RZ, 0x2 ;  /* 0x00000002ff0c7424 */ /* 0x000fe200078e00ff */
[----:B------:R-:W-:Y:S01]  /*256d0*/  MOV R11, RZ ;  /* 0x000000ff000b7202 */ /* 0x000fe20000000f00 */
[----:B------:R-:W-:Y:S01]  /*256e0*/  IMAD.MOV.U32 R15, RZ, RZ, -0x1 ;  /* 0xffffffffff0f7424 */ /* 0x000fe200078e00ff */
[----:B------:R-:W-:Y:S02]  /*256f0*/  SEL R14, R14, RZ, P0 ;  /* 0x000000ff0e0e7207 */ /* 0x000fe40000000000 */
[----:B------:R-:W-:Y:S02]  /*25700*/  ISETP.GE.U32.AND P0, PT, R8, 0x2, PT ;  /* 0x000000020800780c */ /* 0x000fe40003f06070 */
[----:B------:R-:W-:-:S11]  /*25710*/  IADD3 R13, R17, R14, RZ ;  /* 0x0000000e110d7210 */ /* 0x000fd60007ffe0ff */
[----:B------:R-:W-:Y:S05]  /*25720*/  WARPSYNC.COLLECTIVE R15, `(.L_x_824) ;  /* 0x000000000f087348 */ /* 0x000fea0003c00000 */
[----:B------:R0:W1:Y:S02]  /*25730*/  SHFL.UP P6, R14, R13, R12, R11 ;  /* 0x0400000c0d0e7389 */ /* 0x00006400000c000b */
[----:B01----:R-:W-:Y:S01]  /*25740*/  ENDCOLLECTIVE ;  /* 0x000000000000791b */ /* 0x003fe20003800000 */
.L_x_824:
[----:B------:R-:W-:Y:S02]  /*25750*/  MOV R12, 0x4 ;  /* 0x00000004000c7802 */ /* 0x000fe40000000f00 */
[----:B------:R-:W-:Y:S02]  /*25760*/  SEL R14, R14, RZ, P0 ;  /* 0x000000ff0e0e7207 */ /* 0x000fe40000000000 */
[----:B------:R-:W-:Y:S02]  /*25770*/  ISETP.GE.U32.AND P0, PT, R8, 0x4, PT ;  /* 0x000000040800780c */ /* 0x000fe40003f06070 */
[----:B------:R-:W-:-:S05]  /*25780*/  IADD3 R3, R13, R14, RZ ;  /* 0x0000000e0d037210 */ /* 0x000fca0007ffe0ff */
[----:B------:R-:W-:-:S07]  /*25790*/  IMAD.MOV.U32 R13, RZ, RZ, R3 ;  /* 0x000000ffff0d7224 */ /* 0x000fce00078e0003 */
[----:B------:R-:W-:Y:S05]  /*257a0*/  WARPSYNC.COLLECTIVE R15, `(.L_x_825) ;  /* 0x000000000f087348 */ /* 0x000fea0003c00000 */
[----:B------:R0:W1:Y:S02]  /*257b0*/  SHFL.UP P6, R14, R13, R12, R11 ;  /* 0x0400000c0d0e7389 */ /* 0x00006400000c000b */
[----:B01----:R-:W-:Y:S01]  /*257c0*/  ENDCOLLECTIVE ;  /* 0x000000000000791b */ /* 0x003fe20003800000 */
.L_x_825:
[----:B------:R-:W-:Y:S01]  /*257d0*/  IMAD.MOV.U32 R12, RZ, RZ, 0x8 ;  /* 0x00000008ff0c7424 */ /* 0x000fe200078e00ff */
[----:B------:R-:W-:Y:S02]  /*257e0*/  SEL R14, R14, RZ, P0 ;  /* 0x000000ff0e0e7207 */ /* 0x000fe40000000000 */
[----:B------:R-:W-:-:S03]  /*257f0*/  ISETP.GE.U32.AND P0, PT, R8, 0x8, PT ;  /* 0x000000080800780c */ /* 0x000fc60003f06070 */
[----:B------:R-:W-:-:S05]  /*25800*/  IMAD.IADD R5, R3, 0x1, R14 ;  /* 0x0000000103057824 */ /* 0x000fca00078e020e */
[----:B------:R-:W-:-:S07]  /*25810*/  MOV R13, R5 ;  /* 0x00000005000d7202 */ /* 0x000fce0000000f00 */
[----:B------:R-:W-:Y:S05]  /*25820*/  WARPSYNC.COLLECTIVE R15, `(.L_x_826) ;  /* 0x000000000f087348 */ /* 0x000fea0003c00000 */
[----:B------:R0:W1:Y:S02]  /*25830*/  SHFL.UP P6, R14, R13, R12, R11 ;  /* 0x0400000c0d0e7389 */ /* 0x00006400000c000b */
[----:B01----:R-:W-:Y:S01]  /*25840*/  ENDCOLLECTIVE ;  /* 0x000000000000791b */ /* 0x003fe20003800000 */
.L_x_826:
        /* <DEDUP_REMOVED lines=8> */
.L_x_827:
[----:B------:R-:W-:Y:S01]  /*258d0*/  IMAD.MOV.U32 R12, RZ, RZ, 0x1f ;  /* 0x0000001fff0c7424 */ /* 0x000fe200078e00ff */
[----:B------:R-:W-:Y:S02]  /*258e0*/  MOV R11, 0x1f ;  /* 0x0000001f000b7802 */ /* 0x000fe40000000f00 */
[----:B------:R-:W-:-:S05]  /*258f0*/  SEL R2, R14, RZ, P0 ;  /* 0x000000ff0e027207 */ /* 0x000fca0000000000 */
[----:B------:R-:W-:-:S05]  /*25900*/  IMAD.IADD R2, R7, 0x1, R2 ;  /* 0x0000000107027824 */ /* 0x000fca00078e0202 */
[----:B------:R-:W-:-:S07]  /*25910*/  MOV R13, R2 ;  /* 0x00000002000d7202 */ /* 0x000fce0000000f00 */
[----:B------:R-:W-:Y:S05]  /*25920*/  WARPSYNC.COLLECTIVE R15, `(.L_x_828) ;  /* 0x000000000f087348 */ /* 0x000fea0003c00000 */
[----:B------:R0:W1:Y:S02]  /*25930*/  SHFL.IDX P6, R14, R13, R12, R11 ;  /* 0x0000000c0d0e7389 */ /* 0x00006400000c000b */
[----:B01----:R-:W-:Y:S01]  /*25940*/  ENDCOLLECTIVE ;  /* 0x000000000000791b */ /* 0x003fe20003800000 */
.L_x_828:
[----:B------:R-:W-:Y:S05]  /*25950*/  BRA `(.L_x_829) ;  /* 0xffffffe000487947 */ /* 0x000fea000383ffff */
.L_x_745:
[----:B------:R-:W-:Y:S01]  /*25960*/  BSSY B0, `(.L_x_830) ;  /* 0x0000008000007945 */ /* 0x000fe20003800000 */
[----:B-----5:R-:W-:Y:S01]  /*25970*/  IMAD.MOV.U32 R13, RZ, RZ, R17 ;  /* 0x000000ffff0d7224 */ /* 0x020fe200078e0011 */
[----:B------:R-:W-:Y:S01]  /*25980*/  MOV R12, 0x1 ;  /* 0x00000001000c7802 */ /* 0x000fe20000000f00 */
[----:B------:R-:W-:Y:S01]  /*25990*/  IMAD.MOV.U32 R11, RZ, RZ, RZ ;  /* 0x000000ffff0b7224 */ /* 0x000fe200078e00ff */
[----:B------:R-:W-:-:S07]  /*259a0*/  MOV R15, 0xffffffff ;  /* 0xffffffff000f7802 */ /* 0x000fce0000000f00 */
[----:B01----:R-:W-:Y:S05]  /*259b0*/  WARPSYNC.COLLECTIVE R15, `(.L_x_831) ;  /* 0x000000000f087348 */ /* 0x003fea0003c00000 */
[----:B------:R2:W3:Y:S02]  /*259c0*/  SHFL.UP P6, R14, R13, R12, R11 ;  /* 0x0400000c0d0e7389 */ /* 0x0004e400000c000b */
[----:B0123--:R-:W-:Y:S01]  /*259d0*/  ENDCOLLECTIVE ;  /* 0x000000000000791b */ /* 0x00ffe20003800000 */
.L_x_831:
[----:B------:R-:W-:Y:S05]  /*259e0*/  BSYNC B0 ;  /* 0x0000000000007941 */ /* 0x000fea0003800000 */
.L_x_830:
[----:B------:R-:W-:Y:S01]  /*259f0*/  ISETP.NE.AND P0, PT, R8, RZ, PT ;  /* 0x000000ff0800720c */ /* 0x000fe20003f05270 */
[----:B------:R-:W-:Y:S01]  /*25a00*/  IMAD.MOV.U32 R11, RZ, RZ, RZ ;  /* 0x000000ffff0b7224 */ /* 0x000fe200078e00ff */
[----:B------:R-:W-:Y:S02]  /*25a10*/  MOV R12, 0x2 ;  /* 0x00000002000c7802 */ /* 0x000fe40000000f00 */
[----:B------:R-:W-:Y:S02]  /*25a20*/  SEL R14, R14, RZ, P0 ;  /* 0x000000ff0e0e7207 */ /* 0x000fe40000000000 */
[----:B------:R-:W-:Y:S02]  /*25a30*/  MOV R15, 0xffffffff ;  /* 0xffffffff000f7802 */ /* 0x000fe40000000f00 */
[----:B------:R-:W-:Y:S01]  /*25a40*/  ISETP.GE.U32.AND P0, PT, R8, 0x2, PT ;  /* 0x000000020800780c */ /* 0x000fe20003f06070 */
[----:B------:R-:W-:-:S12]  /*25a50*/  IMAD.IADD R13, R17, 0x1, R14 ;  /* 0x00000001110d7824 */ /* 0x000fd800078e020e */
[----:B------:R-:W-:Y:S05]  /*25a60*/  WARPSYNC.COLLECTIVE R15, `(.L_x_832) ;  /* 0x000000000f087348 */ /* 0x000fea0003c00000 */
[----:B------:R0:W1:Y:S02]  /*25a70*/  SHFL.UP P6, R14, R13, R12, R11 ;  /* 0x0400000c0d0e7389 */ /* 0x00006400000c000b */
[----:B01----:R-:W-:Y:S01]  /*25a80*/  ENDCOLLECTIVE ;  /* 0x000000000000791b */ /* 0x003fe20003800000 */
.L_x_832:
        /* <DEDUP_REMOVED lines=8> */
.L_x_833:
        /* <DEDUP_REMOVED lines=8> */
.L_x_834:
        /* <DEDUP_REMOVED lines=8> */
.L_x_835:
[----:B------:R-:W-:Y:S01]  /*25c10*/  MOV R12, 0x1f ;  /* 0x0000001f000c7802 */ /* 0x000fe20000000f00 */
[----:B------:R-:W-:Y:S01]  /*25c20*/  IMAD.MOV.U32 R11, RZ, RZ, 0x1f ;  /* 0x0000001fff0b7424 */ /* 0x000fe200078e00ff */
[----:B------:R-:W-:-:S04]  /*25c30*/  SEL R2, R14, RZ, P0 ;  /* 0x000000ff0e027207 */ /* 0x000fc80000000000 */
[----:B------:R-:W-:-:S05]  /*25c40*/  IADD3 R2, R7, R2, RZ ;  /* 0x0000000207027210 */ /* 0x000fca0007ffe0ff */
[----:B------:R-:W-:-:S07]  /*25c50*/  IMAD.MOV.U32 R13, RZ, RZ, R2 ;  /* 0x000000ffff0d7224 */ /* 0x000fce00078e0002 */
[----:B------:R-:W-:Y:S05]  /*25c60*/  WARPSYNC.COLLECTIVE R15, `(.L_x_836) ;  /* 0x000000000f087348 */ /* 0x000fea0003c00000 */
[----:B------:R0:W1:Y:S02]  /*25c70*/  SHFL.IDX P6, R14, R13, R12, R11 ;  /* 0x0000000c0d0e7389 */ /* 0x00006400000c000b */
[----:B01----:R-:W-:Y:S01]  /*25c80*/  ENDCOLLECTIVE ;  /* 0x000000000000791b */ /* 0x003fe20003800000 */
.L_x_836:
[----:B------:R-:W-:Y:S05]  /*25c90*/  BRA `(.L_x_837) ;  /* 0xffffffe0002c7947 */ /* 0x000fea000383ffff */
.L_x_747:
[----:B------:R-:W-:Y:S01]  /*25ca0*/  BSSY B0, `(.L_x_838) ;  /* 0x0000006000007945 */ /* 0x000fe20003800000 */
[----:B------:R-:W-:Y:S02]  /*25cb0*/  PLOP3.LUT P6, PT, P6, PT, PT, 0x8, 0x0 ;  /* 0x000000000000781c */ /* 0x000fe400037ce170 */
[----:B------:R-:W-:-:S11]  /*25cc0*/  MOV R15, 0xffffffff ;  /* 0xffffffff000f7802 */ /* 0x000fd60000000f00 */
[----:B01----:R-:W-:Y:S05]  /*25cd0*/  WARPSYNC.COLLECTIVE R15, `(.L_x_839) ;  /* 0x000000000f087348 */ /* 0x003fea0003c00000 */
[----:B------:R-:W-:Y:S01]  /*25ce0*/  VOTE.ANY R14, PT, P6 ;  /* 0x00000000000e7806 */ /* 0x000fe200030e0100 */
[----:B01----:R-:W-:Y:S06]  /*25cf0*/  ENDCOLLECTIVE ;  /* 0x000000000000791b */ /* 0x003fec0003800000 */
.L_x_839:
[----:B------:R-:W-:Y:S05]  /*25d00*/  BSYNC B0 ;  /* 0x0000000000007941 */ /* 0x000fea0003800000 */
.L_x_838:
[----:B------:R-:W-:Y:S01]  /*25d10*/  IMAD.MOV.U32 R3, RZ, RZ, R14 ;  /* 0x000000ffff037224 */ /* 0x000fe200078e000e */
[----:B------:R-:W-:Y:S01]  /*25d20*/  MOV R13, R17 ;  /* 0x00000011000d7202 */ /* 0x000fe20000000f00 */
[----:B------:R-:W-:Y:S01]  /*25d30*/  IMAD.MOV.U32 R15, RZ, RZ, -0x1 ;  /* 0xffffffffff0f7424 */ /* 0x000fe200078e00ff */
[----:B------:R-:W-:Y:S01]  /*25d40*/  MOV R11, 0x1f ;  /* 0x0000001f000b7802 */ /* 0x000fe20000000f00 */
[----:B------:R-:W0:Y:S02]  /*25d50*/  POPC R5, R3 ;  /* 0x0000000300057309 */ /* 0x000e240000000000 */
[----:B0-----:R-:W-:-:S07]  /*25d60*/  IMAD.MOV.U32 R12, RZ, RZ, R5 ;  /* 0x000000ffff0c7224 */ /* 0x001fce00078e0005 */
[----:B------:R-:W-:Y:S05]  /*25d70*/  WARPSYNC.COLLECTIVE R15, `(.L_x_840) ;  /* 0x000000000f087348 */ /* 0x000fea0003c00000 */
[----:B------:R0:W1:Y:S02]  /*25d80*/  SHFL.IDX P6, R14, R13, R12, R11 ;  /* 0x0000000c0d0e7389 */ /* 0x00006400000c000b */
[----:B01----:R-:W-:Y:S01]  /*25d90*/  ENDCOLLECTIVE ;  /* 0x000000000000791b */ /* 0x003fe20003800000 */
.L_x_840:
[----:B------:R-:W-:Y:S01]  /*25da0*/  MOV R17, R14 ;  /* 0x0000000e00117202 */ /* 0x000fe20000000f00 */
[----:B------:R-:W-:Y:S06]  /*25db0*/  BRA `(.L_x_841) ;  /* 0xffffffe0001c7947 */ /* 0x000fec000383ffff */
.L_x_749:
[----:B------:R-:W-:Y:S01]  /*25dc0*/  BSSY B0, `(.L_x_842) ;  /* 0x0000007000007945 */ /* 0x000fe20003800000 */
[----:B------:R-:W-:Y:S01]  /*25dd0*/  IMAD.MOV.U32 R13, RZ, RZ, R2 ;  /* 0x000000ffff0d7224 */ /* 0x000fe200078e0002 */
[----:B------:R-:W-:Y:S01]  /*25de0*/  MOV R11, 0x1f ;  /* 0x0000001f000b7802 */ /* 0x000fe20000000f00 */
[----:B------:R-:W-:-:S07]  /*25df0*/  IMAD.MOV.U32 R15, RZ, RZ, -0x1 ;  /* 0xffffffffff0f7424 */ /* 0x000fce00078e00ff */
[----:B0123--:R-:W-:Y:S05]  /*25e00*/  WARPSYNC.COLLECTIVE R15, `(.L_x_843) ;  /* 0x000000000f087348 */ /* 0x00ffea0003c00000 */
[----:B------:R4:W0:Y:S02]  /*25e10*/  SHFL.IDX P6, R14, R13, R12, R11 ;  /* 0x0000000c0d0e7389 */ /* 0x00082400000c000b */
[----:B01234-:R-:W-:Y:S01]  /*25e20*/  ENDCOLLECTIVE ;  /* 0x000000000000791b */ /* 0x01ffe20003800000 */
.L_x_843:
[----:B------:R-:W-:Y:S05]  /*25e30*/  BSYNC B0 ;  /* 0x0000000000007941 */ /* 0x000fea0003800000 */
.L_x_842:
[----:B------:R-:W-:Y:S05]  /*25e40*/  BRA `(.L_x_748) ;  /* 0xffffffe000147947 */ /* 0x000fea000383ffff */
.L_x_753:
[----:B0-----:R0:W1:Y:S02]  /*25e50*/  SYNCS.PHASECHK.TRANS64.TRYWAIT P0, [R0+URZ+0x36820], R3 ;  /* 0x03682003000075a7 */ /* 0x001064000800017f */
[----:B-1----:R-:W-:Y:S05]  /*25e60*/  @!P0 NANOSLEEP.SYNCS 0x989680 ;  /* 0x009896800000895d */ /* 0x002fea0003900000 */
[----:B------:R-:W1:Y:S02]  /*25e70*/  @!P0 SYNCS.PHASECHK.TRANS64 P0, [R0+URZ+0x36820], R3 ;  /* 0x03682003000085a7 */ /* 0x000e64000800007f */
[----:B-1----:R-:W-:Y:S05]  /*25e80*/  @!P0 BRA `(.L_x_753) ;  /* 0xfffffffc00f08947 */ /* 0x002fea000383ffff */
[----:B------:R-:W-:Y:S05]  /*25e90*/  BRA `(.L_x_844) ;  /* 0xffffffe000f87947 */ /* 0x000fea000383ffff */
.L_x_754:
[----:B------:R-:W1:Y:S01]  /*25ea0*/  S2R R2, SR_TID.X ;  /* 0x0000000000027919 */ /* 0x000e620000002100 */
[----:B------:R-:W-:Y:S01]  /*25eb0*/  BSSY B0, `(.L_x_845) ;  /* 0x000000a000007945 */ /* 0x000fe20003800000 */
[----:B------:R-:W-:Y:S01]  /*25ec0*/  IMAD.MOV.U32 R12, RZ, RZ, RZ ;  /* 0x000000ffff0c7224 */ /* 0x000fe200078e00ff */
[----:B------:R-:W-:Y:S01]  /*25ed0*/  MOV R11, 0x1f ;  /* 0x0000001f000b7802 */ /* 0x000fe20000000f00 */
[----:B------:R-:W-:Y:S01]  /*25ee0*/  IMAD.MOV.U32 R15, RZ, RZ, -0x1 ;  /* 0xffffffffff0f7424 */ /* 0x000fe200078e00ff */
[----:B-1----:R-:W-:-:S04]  /*25ef0*/  SHF.R.U32.HI R2, RZ, 0x5, R2 ;  /* 0x00000005ff027819 */ /* 0x002fc80000011602 */
[----:B------:R-:W-:-:S04]  /*25f00*/  LOP3.LUT R2, R2, 0x3, RZ, 0xc0, !PT ;  /* 0x0000000302027812 */ /* 0x000fc800078ec0ff */
[----:B------:R-:W-:-:S07]  /*25f10*/  MOV R13, R2 ;  /* 0x00000002000d7202 */ /* 0x000fce0000000f00 */
[----:B0-----:R-:W-:Y:S05]  /*25f20*/  WARPSYNC.COLLECTIVE R15, `(.L_x_846) ;  /* 0x000000000f087348 */ /* 0x001fea0003c00000 */
[----:B------:R1:W2:Y:S02]  /*25f30*/  SHFL.IDX P6, R14, R13, R12, R11 ;  /* 0x0000000c0d0e7389 */ /* 0x0002a400000c000b */
[----:B012---:R-:W-:Y:S01]  /*25f40*/  ENDCOLLECTIVE ;  /* 0x000000000000791b */ /* 0x007fe20003800000 */
.L_x_846:
[----:B------:R-:W-:Y:S05]  /*25f50*/  BSYNC B0 ;  /* 0x0000000000007941 */ /* 0x000fea0003800000 */
.L_x_845:
[----:B------:R-:W-:Y:S05]  /*25f60*/  BRA `(.L_x_847) ;  /* 0xffffffe000e07947 */ /* 0x000fea000383ffff */
.L_x_755:
[----:B------:R-:W-:Y:S01]  /*25f70*/  BSSY B0, `(.L_x_848) ;  /* 0x0000006000007945 */ /* 0x000fe20003800000 */
[----:B------:R-:W-:-:S07]  /*25f80*/  MOV R15, 0xffffffff ;  /* 0xffffffff000f7802 */ /* 0x000fce0000000f00 */
[----:B01----:R-:W-:Y:S05]  /*25f90*/  WARPSYNC.COLLECTIVE R15, `(.L_x_849) ;  /* 0x000000000f0c7348 */ /* 0x003fea0003c00000 */
[----:B------:R-:W-:Y:S02]  /*25fa0*/  ELECT P6, UR62, PT ;  /* 0x00000000003e782f */ /* 0x000fe400038c0000 */
[----:B------:R-:W-:Y:S01]  /*25fb0*/  MOV R14, UR62 ;  /* 0x0000003e000e7c02 */ /* 0x000fe20008000f00 */
[----:B01----:R-:W-:Y:S10]  /*25fc0*/  ENDCOLLECTIVE ;  /* 0x000000000000791b */ /* 0x003ff40003800000 */
.L_x_849:
[----:B------:R-:W-:Y:S05]  /*25fd0*/  BSYNC B0 ;  /* 0x0000000000007941 */ /* 0x000fea0003800000 */
.L_x_848:
[----:B------:R-:W-:Y:S05]  /*25fe0*/  BRA `(.L_x_850) ;  /* 0xffffffe000d47947 */ /* 0x000fea000383ffff */
.L_x_757:
[----:B0-----:R0:W1:Y:S02]  /*25ff0*/  SYNCS.PHASECHK.TRANS64.TRYWAIT P0, [R6+URZ], R5 ;  /* 0x00000005060075a7 */ /* 0x001064000800017f */
[----:B-1----:R-:W-:Y:S05]  /*26000*/  @!P0 NANOSLEEP.SYNCS 0x989680 ;  /* 0x009896800000895d */ /* 0x002fea0003900000 */
[----:B------:R-:W1:Y:S02]  /*26010*/  @!P0 SYNCS.PHASECHK.TRANS64 P0, [R6+URZ], R5 ;  /* 0x00000005060085a7 */ /* 0x000e64000800007f */
[----:B-1----:R-:W-:Y:S05]  /*26020*/  @!P0 BRA `(.L_x_757) ;  /* 0xfffffffc00f08947 */ /* 0x002fea000383ffff */
[----:B------:R-:W-:Y:S05]  /*26030*/  BRA `(.L_x_851) ;  /* 0xffffffe400187947 */ /* 0x000fea000383ffff */
.L_x_758:
[----:B-1----:R1:W2:Y:S02]  /*26040*/  SYNCS.PHASECHK.TRANS64.TRYWAIT P0, [R7+URZ], R2 ;  /* 0x00000002070075a7 */ /* 0x0022a4000800017f */
[----:B--2---:R-:W-:Y:S05]  /*26050*/  @!P0 NANOSLEEP.SYNCS 0x989680 ;  /* 0x009896800000895d */ /* 0x004fea0003900000 */
[----:B------:R-:W2:Y:S02]  /*26060*/  @!P0 SYNCS.PHASECHK.TRANS64 P0, [R7+URZ], R2 ;  /* 0x00000002070085a7 */ /* 0x000ea4000800007f */
[----:B--2---:R-:W-:Y:S05]  /*26070*/  @!P0 BRA `(.L_x_758) ;  /* 0xfffffffc00f08947 */ /* 0x004fea000383ffff */
[----:B------:R-:W-:Y:S05]  /*26080*/  BRA `(.L_x_852) ;  /* 0xffffffe4000c7947 */ /* 0x000fea000383ffff */
.L_x_760:
[----:B--2---:R2:W3:Y:S02]  /*26090*/  SYNCS.PHASECHK.TRANS64.TRYWAIT P0, [R4+URZ], R5 ;  /* 0x00000005040075a7 */ /* 0x0044e4000800017f */
[----:B---3--:R-:W-:Y:S05]  /*260a0*/  @!P0 NANOSLEEP.SYNCS 0x989680 ;  /* 0x009896800000895d */ /* 0x008fea0003900000 */
[----:B------:R-:W3:Y:S02]  /*260b0*/  @!P0 SYNCS.PHASECHK.TRANS64 P0, [R4+URZ], R5 ;  /* 0x00000005040085a7 */ /* 0x000ee4000800007f */
[----:B---3--:R-:W-:Y:S05]  /*260c0*/  @!P0 BRA `(.L_x_760) ;  /* 0xfffffffc00f08947 */ /* 0x008fea000383ffff */
[----:B------:R-:W-:Y:S05]  /*260d0*/  BRA `(.L_x_853) ;  /* 0xffffffe400147947 */ /* 0x000fea000383ffff */
.L_x_854:
        /* <DEDUP_REMOVED lines=10> */
.L_x_2658:


//--------------------- .text._ZN7cutlass13device_kernelIN5flash11enable_sm90INS1_16FlashAttnFwdSm90INS1_25CollectiveMainloopFwdSm90ILi2EN4cute5tupleIJNS5_1CILi1EEES8_S8_EEENS6_IJNS7_ILi128EEENS7_ILi96EEENS7_ILi192EEEEEELi192ENS_6half_tEfNS_4arch4Sm90ELb0ELb1ELb1ELb0ELb0ELb0ELb0ELb1ELb1ELb0ELb0ELb0EEENS1_21CollectiveEpilogueFwdINS6_IJSA_SC_SB_EEES9_SE_SG_Li256ELb0ELb0ELb0ELb0EEENS1_30DynamicPersistentTileSchedulerILi256ELi32ELb0ELb0ELb1EEEEEEEEEvNT_6ParamsE --------------------------
	.section	.text._ZN7cutlass13device_kernelIN5flash11enable_sm90INS1_16FlashAttnFwdSm90INS1_25CollectiveMainloopFwdSm90ILi2EN4cute5tupleIJNS5_1CILi1EEES8_S8_EEENS6_IJNS7_ILi128EEENS7_ILi96EEENS7_ILi192EEEEEELi192ENS_6half_tEfNS_4arch4Sm90ELb0ELb1ELb1ELb0ELb0ELb0ELb0ELb1ELb1ELb0ELb0ELb0EEENS1_21CollectiveEpilogueFwdINS6_IJSA_SC_SB_EEES9_SE_SG_Li256ELb0ELb0ELb0ELb0EEENS1_30DynamicPersistentTileSchedulerILi256ELi32ELb0ELb0ELb1EEEEEEEEEvNT_6ParamsE,"ax",@progbits
	.align	128
.text._ZN7cutlass13device_kernelIN5flash11enable_sm90INS1_16FlashAttnFwdSm90INS1_25CollectiveMainloopFwdSm90ILi2EN4cute5tupleIJNS5_1CILi1EEES8_S8_EEENS6_IJNS7_ILi128EEENS7_ILi96EEENS7_ILi192EEEEEELi192ENS_6half_tEfNS_4arch4Sm90ELb0ELb1ELb1ELb0ELb0ELb0ELb0ELb1ELb1ELb0ELb0ELb0EEENS1_21CollectiveEpilogueFwdINS6_IJSA_SC_SB_EEES9_SE_SG_Li256ELb0ELb0ELb0ELb0EEENS1_30DynamicPersistentTileSchedulerILi256ELi32ELb0ELb0ELb1EEEEEEEEEvNT_6ParamsE:
        .type           _ZN7cutlass13device_kernelIN5flash11enable_sm90INS1_16FlashAttnFwdSm90INS1_25CollectiveMainloopFwdSm90ILi2EN4cute5tupleIJNS5_1CILi1EEES8_S8_EEENS6_IJNS7_ILi128EEENS7_ILi96EEENS7_ILi192EEEEEELi192ENS_6half_tEfNS_4arch4Sm90ELb0ELb1ELb1ELb0ELb0ELb0ELb0ELb1ELb1ELb0ELb0ELb0EEENS1_21CollectiveEpilogueFwdINS6_IJSA_SC_SB_EEES9_SE_SG_Li256ELb0ELb0ELb0ELb0EEENS1_30DynamicPersistentTileSchedulerILi256ELi32ELb0ELb0ELb1EEEEEEEEEvNT_6ParamsE,@function
        .size           _ZN7cutlass13device_kernelIN5flash11enable_sm90INS1_16FlashAttnFwdSm90INS1_25CollectiveMainloopFwdSm90ILi2EN4cute5tupleIJNS5_1CILi1EEES8_S8_EEENS6_IJNS7_ILi128EEENS7_ILi96EEENS7_ILi192EEEEEELi192ENS_6half_tEfNS_4arch4Sm90ELb0ELb1ELb1ELb0ELb0ELb0ELb0ELb1ELb1ELb0ELb0ELb0EEENS1_21CollectiveEpilogueFwdINS6_IJSA_SC_SB_EEES9_SE_SG_Li256ELb0ELb0ELb0ELb0EEENS1_30DynamicPersistentTileSchedulerILi256ELi32ELb0ELb0ELb1EEEEEEEEEvNT_6ParamsE,(.L_x_2659 - _ZN7cutlass13device_kernelIN5flash11enable_sm90INS1_16FlashAttnFwdSm90INS1_25CollectiveMainloopFwdSm90ILi2EN4cute5tupleIJNS5_1CILi1EEES8_S8_EEENS6_IJNS7_ILi128EEENS7_ILi96EEENS7_ILi192EEEEEELi192ENS_6half_tEfNS_4arch4Sm90ELb0ELb1ELb1ELb0ELb0ELb0ELb0ELb1ELb1ELb0ELb0ELb0EEENS1_21CollectiveEpilogueFwdINS6_IJSA_SC_SB_EEES9_SE_SG_Li256ELb0ELb0ELb0ELb0EEENS1_30DynamicPersistentTileSchedulerILi256ELi32ELb0ELb0ELb1EEEEEEEEEvNT_6ParamsE)
        .other          _ZN7cutlass13device_kernelIN5flash11enable_sm90INS1_16FlashAttnFwdSm90INS1_25CollectiveMainloopFwdSm90ILi2EN4cute5tupleIJNS5_1CILi1EEES8_S8_EEENS6_IJNS7_ILi128EEENS7_ILi96EEENS7_ILi192EEEEEELi192ENS_6half_tEfNS_4arch4Sm90ELb0ELb1ELb1ELb0ELb0ELb0ELb0ELb1ELb1ELb0ELb0ELb0EEENS1_21CollectiveEpilogueFwdINS6_IJSA_SC_SB_EEES9_SE_SG_Li256ELb0ELb0ELb0ELb0EEENS1_30DynamicPersistentTileSchedulerILi256ELi32ELb0ELb0ELb1EEEEEEEEEvNT_6ParamsE,@"STO_CUDA_ENTRY STV_DEFAULT"
_ZN7cutlass13device_kernelIN5flash11enable_sm90INS1_16FlashAttnFwdSm90INS1_25CollectiveMainloopFwdSm90ILi2EN4cute5tupleIJNS5_1CILi1EEES8_S8_EEENS6_IJNS7_ILi128EEENS7_ILi96EEENS7_ILi192EEEEEELi192ENS_6half_tEfNS_4arch4Sm90ELb0ELb1ELb1ELb0ELb0ELb0ELb0ELb1ELb1ELb0ELb0ELb0EEENS1_21CollectiveEpilogueFwdINS6_IJSA_SC_SB_EEES9_SE_SG_Li256ELb0ELb0ELb0ELb0EEENS1_30DynamicPersistentTileSchedulerILi256ELi32ELb0ELb0ELb1EEEEEEEEEvNT_6ParamsE:
        /* <DEDUP_REMOVED lines=24> */
.L_x_856:
[----:B------:R-:W-:Y:S05]  /*0180*/  BSYNC B0 ;  /* 0x0000000000007941 */ /* 0x000fea0003800000 */
.L_x_855:
        /* <DEDUP_REMOVED lines=37> */
.L_x_857:
        /* <DEDUP_REMOVED lines=22> */
.L_x_858:
        /* <DEDUP_REMOVED lines=18> */
.L_x_859:
        /* <DEDUP_REMOVED lines=22> */
.L_x_860:
        /* <DEDUP_REMOVED lines=22> */
.L_x_861:
[----:B-1----:R-:W-:Y:S01]  /*0920*/  UMOV UR4, 0x1 ;  /* 0x0000000100047882 */ /* 0x002fe20000000000 */
[----:B------:R-:W-:Y:S01]  /*0930*/  PLOP3.LUT P0, PT, PT, PT, UP0, 0x80, 0x0 ;  /* 0x000000000000781c */ /* 0x000fe20003f0f008 */
[----:B------:R-:W-:Y:S01]  /*0940*/  USEL UR4, UR4, 0x2, !UP0 ;  /* 0x0000000204047887 */ /* 0x000fe2000c000000 */
[----:B------:R-:W-:Y:S01]  /*0950*/  NOP ;  /* 0x0000000000007918 */ /* 0x000fe20000000000 */
[----:B------:R-:W-:-:S04]  /*0960*/  ULDC.64 UR60, c[0x0][0x208] ;  /* 0x00008200003c7ab9 */ /* 0x000fc80000000a00 */
[----:B------:R-:W-:-:S05]  /*0970*/  IMAD.U32 R2, RZ, RZ, UR4 ;  /* 0x00000004ff027e24 */ /* 0x000fca000f8e00ff */
[----:B------:R1:W-:Y:S01]  /*0980*/  STL [R1], R2 ;  /* 0x0000000201007387 */ /* 0x0003e20000100800 */
[----:B--23--:R-:W-:Y:S06]  /*0990*/  BAR.SYNC.DEFER_BLOCKING 0x0 ;  /* 0x0000000000007b1d */ /* 0x00cfec0000010000 */
[----:B------:R-:W-:Y:S05]  /*09a0*/  @!P0 BRA `(.L_x_862) ;  /* 0x000000fc002c8947 */ /* 0x000fea0003800000 */
.L_x_863:
[----:B------:R-:W-:-:S08]  /*09b0*/  NOP ;  /* 0x0000000000007918 */ /* 0x000fd00000000000 */
[----:B------:R-:W2:Y:S02]  /*09c0*/  USETMAXREG.TRY_ALLOC.CTAPOOL UP0, 0xf0 ;  /* 0x000000f0000079c8 */ /* 0x000ea40008000600 */
[----:B--2---:R-:W-:-:S13]  /*09d0*/  PLOP3.LUT P0, PT, PT, PT, UP0, 0x80, 0x0 ;  /* 0x000000000000781c */ /* 0x004fda0003f0f008 */
[----:B------:R-:W-:Y:S05]  /*09e0*/  @!P0 BRA `(.L_x_863) ;  /* 0xfffffffc00f08947 */ /* 0x000fea000383ffff */
[----:B------:R-:W2:Y:S08]  /*09f0*/  S2UR UR7, SR_CTAID.X ;  /* 0x00000000000779c3 */ /* 0x000eb00000002500 */
[----:B------:R-:W-:Y:S08]  /*0a00*/  BAR.ARV 0x4, 0x120 ;  /* 0x0104800000007b1d */ /* 0x000ff00000002000 */
[----:B------:R-:W2:Y:S08]  /*0a10*/  LDC R0, c[0x0][0xda8] ;  /* 0x00036a00ff007b82 */ /* 0x000eb00000000800 */
[----:B------:R-:W-:Y:S06]  /*0a20*/  BAR.ARV 0x8, 0x120 ;  /* 0x0204800000007b1d */ /* 0x000fec0000002000 */
[----:B--2---:R-:W-:-:S13]  /*0a30*/  ISETP.LE.AND P0, PT, R0, UR7, PT ;  /* 0x0000000700007c0c */ /* 0x004fda000bf03270 */
[----:B------:R-:W-:Y:S05]  /*0a40*/  @P0 EXIT ;  /* 0x000000000000094d */ /* 0x000fea0003800000 */
[----:B------:R-:W2:Y:S01]  /*0a50*/  LDL R3, [R1] ;  /* 0x0000000001037983 */ /* 0x000ea20000100800 */
[----:B------:R-:W3:Y:S01]  /*0a60*/  S2UR UR4, SR_CgaCtaId ;  /* 0x00000000000479c3 */ /* 0x000ee20000008800 */
[----:B------:R-:W-:Y:S01]  /*0a70*/  UMOV UR37, 0x400 ;  /* 0x0000040000257882 */ /* 0x000fe20000000000 */
[----:B------:R-:W-:Y:S01]  /*0a80*/  UMOV UR39, URZ ;  /* 0x0000003f00277c82 */ /* 0x000fe20008000000 */
[----:B-1----:R-:W1:Y:S01]  /*0a90*/  S2R R2, SR_TID.X ;  /* 0x0000000000027919 */ /* 0x002e620000002100 */
[----:B------:R-:W-:-:S04]  /*0aa0*/  UMOV UR36, URZ ;  /* 0x0000003f00247c82 */ /* 0x000fc80008000000 */
[----:B------:R-:W4:Y:S01]  /*0ab0*/  S2UR UR6, SR_SWINHI ;  /* 0x00000000000679c3 */ /* 0x000f220000002f00 */
[----:B---3--:R-:W-:-:S07]  /*0ac0*/  ULEA UR37, UR4, UR37, 0x18 ;  /* 0x0000002504257291 */ /* 0x008fce000f8ec03f */
[----:B------:R-:W-:Y:S01]  /*0ad0*/  UMOV UR4, UR37 ;  /* 0x0000002500047c82 */ /* 0x000fe20008000000 */
[----:B----4-:R-:W-:Y:S01]  /*0ae0*/  UMOV UR5, UR6 ;  /* 0x0000000600057c82 */ /* 0x010fe20008000000 */
[----:B------:R-:W-:Y:S01]  /*0af0*/  IMAD.U32 R22, RZ, RZ, UR4 ;  /* 0x00000004ff167e24 */ /* 0x000fe2000f8e00ff */
[----:B------:R-:W-:Y:S01]  /*0b00*/  UMOV UR4, UR7 ;  /* 0x0000000700047c82 */ /* 0x000fe20008000000 */
[----:B-1----:R-:W-:Y:S02]  /*0b10*/  VIADD R206, R2, 0xffffff80 ;  /* 0xffffff8002ce7836 */ /* 0x002fe40000000000 */
[----:B------:R-:W-:Y:S01]  /*0b20*/  IMAD.U32 R23, RZ, RZ, UR5 ;  /* 0x00000005ff177e24 */ /* 0x000fe2000f8e00ff */
[----:B--2---:R-:W-:Y:S02]  /*0b30*/  R2UR UR8, R3 ;  /* 0x00000000030872ca */ /* 0x004fe400000e0000 */
[----:B------:R-:W-:-:S04]  /*0b40*/  SHF.R.S32.HI R3, RZ, 0x1f, R206 ;  /* 0x0000001fff037819 */ /* 0x000fc800000114ce */
[CC--:B------:R-:W-:Y:S02]  /*0b50*/  LEA.HI R2, R3.reuse, R206.reuse, RZ, 0x4 ;  /* 0x000000ce03027211 */ /* 0x0c0fe400078f20ff */
[CC--:B------:R-:W-:Y:S02]  /*0b60*/  LEA.HI R0, R3.reuse, R206.reuse, RZ, 0x7 ;  /* 0x000000ce03007211 */ /* 0x0c0fe400078f38ff */
[----:B------:R-:W-:Y:S02]  /*0b70*/  SHF.R.S32.HI R5, RZ, 0x4, R2 ;  /* 0x00000004ff057819 */ /* 0x000fe40000011402 */
[----:B------:R-:W-:Y:S01]  /*0b80*/  LOP3.LUT R201, R0, 0xffffff80, RZ, 0xc0, !PT ;  /* 0xffffff8000c97812 */ /* 0x000fe200078ec0ff */
[----:B------:R-:W-:Y:S01]  /*0b90*/  ULOP3.LUT UR5, UR8, 0x1, URZ, 0xfc, !UPT ;  /* 0x0000000108057892 */ /* 0x000fe2000f8efc3f */
[----:B------:R-:W-:Y:S02]  /*0ba0*/  LEA.HI R4, R2, R5, RZ, 0x1 ;  /* 0x0000000502047211 */ /* 0x000fe400078f08ff */
[----:B------:R-:W-:Y:S01]  /*0bb0*/  LEA.HI R204, R3, R206, RZ, 0x5 ;  /* 0x000000ce03cc7211 */ /* 0x000fe200078f28ff */
[----:B------:R-:W-:Y:S01]  /*0bc0*/  IMAD.IADD R201, R206, 0x1, -R201 ;  /* 0x00000001cec97824 */ /* 0x000fe200078e0ac9 */
[----:B------:R-:W-:Y:S01]  /*0bd0*/  LOP3.LUT R4, R4, 0x1ffffffe, RZ, 0xc0, !PT ;  /* 0x1ffffffe04047812 */ /* 0x000fe200078ec0ff */
[----:B------:R-:W-:Y:S01]  /*0be0*/  IMAD.U32 R205, RZ, RZ, UR5 ;  /* 0x00000005ffcd7e24 */ /* 0x000fe2000f8e00ff */
[----:B------:R-:W-:Y:S01]  /*0bf0*/  SHF.R.S32.HI R204, RZ, 0x5, R204 ;  /* 0x00000005ffcc7819 */ /* 0x000fe200000114cc */
[----:B------:R-:W-:Y:S01]  /*0c00*/  UMOV UR5, URZ ;  /* 0x0000003f00057c82 */ /* 0x000fe20008000000 */
[----:B------:R-:W-:Y:S01]  /*0c10*/  SHF.R.S32.HI R6, RZ, 0x1f, R201 ;  /* 0x0000001fff067819 */ /* 0x000fe200000114c9 */
[----:B------:R-:W-:Y:S01]  /*0c20*/  IMAD.IADD R4, R5, 0x1, -R4 ;  /* 0x0000000105047824 */ /* 0x000fe200078e0a04 */
[----:B------:R-:W-:Y:S01]  /*0c30*/  LOP3.LUT R5, R2, 0x3fffff0, RZ, 0xc0, !PT ;  /* 0x03fffff002057812 */ /* 0x000fe200078ec0ff */
[----:B------:R-:W-:Y:S01]  /*0c40*/  IMAD.U32 R199, RZ, RZ, UR5 ;  /* 0x00000005ffc77e24 */ /* 0x000fe2000f8e00ff */
[----:B------:R-:W-:-:S02]  /*0c50*/  LEA.HI R2, R6, R201, RZ, 0x2 ;  /* 0x000000c906027211 */ /* 0x000fc400078f10ff */
[----:B------:R-:W-:Y:S01]  /*0c60*/  SHF.R.S32.HI R203, RZ, 0x7, R0 ;  /* 0x00000007ffcb7819 */ /* 0x000fe20000011400 */
[----:B------:R-:W-:Y:S01]  /*0c70*/  IMAD.IADD R5, R206, 0x1, -R5 ;  /* 0x00000001ce057824 */ /* 0x000fe200078e0a05 */
[--C-:B------:R-:W-:Y:S02]  /*0c80*/  SHF.R.S32.HI R7, RZ, 0x2, R2.reuse ;  /* 0x00000002ff077819 */ /* 0x100fe40000011402 */
[----:B------:R-:W-:Y:S01]  /*0c90*/  SHF.R.S32.HI R8, RZ, 0x1f, R2 ;  /* 0x0000001fff087819 */ /* 0x000fe20000011402 */
[----:B------:R-:W-:Y:S01]  /*0ca0*/  IMAD R5, R204, 0x10, R5 ;  /* 0x00000010cc057824 */ /* 0x000fe200078e0205 */
[----:B------:R-:W-:Y:S02]  /*0cb0*/  LEA.HI R6, R6, R201, RZ, 0x5 ;  /* 0x000000c906067211 */ /* 0x000fe400078f28ff */
[----:B------:R-:W-:Y:S01]  /*0cc0*/  LEA.HI R8, R8, R7, RZ, 0x3 ;  /* 0x0000000708087211 */ /* 0x000fe200078f18ff */
[----:B------:R-:W-:Y:S01]  /*0cd0*/  IMAD R5, R5, 0x8, R4 ;  /* 0x0000000805057824 */ /* 0x000fe200078e0204 */
[----:B------:R-:W-:-:S02]  /*0ce0*/  LEA.HI R0, R0, R203, RZ, 0x1 ;  /* 0x000000cb00007211 */ /* 0x000fc400078f08ff */
[----:B------:R-:W-:Y:S01]  /*0cf0*/  LOP3.LUT R8, R8, 0xfffffff8, RZ, 0xc0, !PT ;  /* 0xfffffff808087812 */ /* 0x000fe200078ec0ff */
[----:B------:R-:W-:Y:S01]  /*0d00*/  IMAD.SHL.U32 R5, R5, 0x8, RZ ;  /* 0x0000000805057824 */ /* 0x000fe200078e00ff */
[----:B------:R-:W-:Y:S02]  /*0d10*/  LEA.HI R3, R3, R206, RZ, 0x3 ;  /* 0x000000ce03037211 */ /* 0x000fe400078f18ff */
[----:B------:R-:W-:Y:S01]  /*0d20*/  SHF.R.S32.HI R6, RZ, 0x5, R6 ;  /* 0x00000005ff067819 */ /* 0x000fe20000011406 */
[----:B------:R-:W-:Y:S01]  /*0d30*/  IMAD.WIDE R22, R5, 0x2, R22 ;  /* 0x0000000205167825 */ /* 0x000fe200078e0216 */
[----:B------:R-:W-:Y:S02]  /*0d40*/  LOP3.LUT R0, R0, 0x3fffffe, RZ, 0xc0, !PT ;  /* 0x03fffffe00007812 */ /* 0x000fe400078ec0ff */
[----:B------:R-:W-:Y:S01]  /*0d50*/  LOP3.LUT R5, R3, 0x1ffffff8, RZ, 0xc0, !PT ;  /* 0x1ffffff803057812 */ /* 0x000fe200078ec0ff */
[----:B------:R-:W-:Y:S01]  /*0d60*/  IMAD.IADD R7, R7, 0x1, -R8 ;  /* 0x0000000107077824 */ /* 0x000fe200078e0a08 */
[----:B------:R-:W-:Y:S01]  /*0d70*/  LOP3.LUT R16, R2, 0x7ffffffc, RZ, 0xc0, !PT ;  /* 0x7ffffffc02107812 */ /* 0x000fe200078ec0ff */
[----:B------:R-:W-:Y:S01]  /*0d80*/  IMAD.IADD R0, R203, 0x1, -R0 ;  /* 0x00000001cb007824 */ /* 0x000fe200078e0a00 */
[----:B------:R-:W-:Y:S01]  /*0d90*/  SHF.R.S32.HI R196, RZ, 0x3, R3 ;  /* 0x00000003ffc47819 */ /* 0x000fe20000011403 */
[----:B------:R-:W-:-:S02]  /*0da0*/  IMAD R7, R6, 0x10, R7 ;  /* 0x0000001006077824 */ /* 0x000fc400078e0207 */
[----:B------:R-:W-:Y:S02]  /*0db0*/  IMAD.IADD R5, R206, 0x1, -R5 ;  /* 0x00000001ce057824 */ /* 0x000fe400078e0a05 */
[----:B------:R-:W-:Y:S02]  /*0dc0*/  IMAD R202, R0, 0x40, R7 ;  /* 0x0000004000ca7824 */ /* 0x000fe400078e0207 */
[----:B------:R-:W-:Y:S02]  /*0dd0*/  IMAD.SHL.U32 R192, R5, 0x8, RZ ;  /* 0x0000000805c07824 */ /* 0x000fe400078e00ff */
[----:B------:R-:W-:-:S07]  /*0de0*/  IMAD.IADD R16, R201, 0x1, -R16 ;  /* 0x00000001c9107824 */ /* 0x000fce00078e0a10 */
.L_x_956:
[----:B------:R-:W-:Y:S01]  /*0df0*/  ULDC UR5, c[0x0][0xdd0] ;  /* 0x0003740000057ab9 */ /* 0x000fe20000000800 */
[----:B-1----:R-:W1:Y:S01]  /*0e00*/  LDC R0, c[0x0][0xde8] ;  /* 0x00037a00ff007b82 */ /* 0x002e620000000800 */
[----:B------:R-:W-:Y:S01]  /*0e10*/  UISETP.NE.AND UP0, UPT, UR5, 0x1, UPT ;  /* 0x000000010500788c */ /* 0x000fe2000bf05270 */
[----:B------:R-:W-:-:S10]  /*0e20*/  UMOV UR8, UR4 ;  /* 0x0000000400087c82 */ /* 0x000fd40008000000 */
[----:B------:R-:W-:Y:S01]  /*0e30*/  @UP0 ULDC UR6, c[0x0][0xdd4] ;  /* 0x0003750000060ab9 */ /* 0x000fe20000000800 */
[----:B------:R-:W-:Y:S01]  /*0e40*/  @UP0 ULDC UR9, c[0x0][0xdd8] ;  /* 0x0003760000090ab9 */ /* 0x000fe20000000800 */
[----:B------:R-:W-:-:S04]  /*0e50*/  UIMAD.WIDE.U32 UR6, UR4, UR6, URZ ;  /* 0x00000006040672a5 */ /* 0x000fc8000f8e003f */
[----:B------:R-:W-:-:S04]  /*0e60*/  @UP0 USHF.R.U32.HI UR8, URZ, UR9, UR7 ;  /* 0x000000093f080299 */ /* 0x000fc80008011607 */
[----:B------:R-:W-:Y:S02]  /*0e70*/  UIADD3 UR6, -UR8, URZ, URZ ;  /* 0x0000003f08067290 */ /* 0x000fe4000fffe13f */
[----:B-1----:R-:W-:Y:S02]  /*0e80*/  ISETP.LE.AND P0, PT, R0, UR8, PT ;  /* 0x0000000800007c0c */ /* 0x002fe4000bf03270 */
[----:B------:R-:W-:-:S11]  /*0e90*/  UIMAD UR7, UR5, UR6, UR4 ;  /* 0x00000006050772a4 */ /* 0x000fd6000f8e0204 */
[----:B--234-:R-:W-:Y:S05]  /*0ea0*/  @!P0 BRA `(.L_x_864) ;  /* 0x0000000000248947 */ /* 0x01cfea0003800000 */
[----:B------:R-:W-:Y:S01]  /*0eb0*/  ULDC UR6, c[0x0][0xddc] ;  /* 0x0003770000067ab9 */ /* 0x000fe20000000800 */
[----:B------:R-:W-:Y:S01]  /*0ec0*/  UMOV UR9, UR7 ;  /* 0x0000000700097c82 */ /* 0x000fe20008000000 */
[----:B------:R-:W-:-:S11]  /*0ed0*/  UISETP.NE.AND UP0, UPT, UR6, 0x1, UPT ;  /* 0x000000010600788c */ /* 0x000fd6000bf05270 */
[----:B------:R-:W-:Y:S02]  /*0ee0*/  @UP0 ULDC.64 UR10, c[0x0][0xde0] ;  /* 0x00037800000a0ab9 */ /* 0x000fe40000000a00 */
[----:B------:R-:W-:-:S04]  /*0ef0*/  UIMAD.WIDE.U32 UR4, UR7, UR10, URZ ;  /* 0x0000000a070472a5 */ /* 0x000fc8000f8e003f */
[----:B------:R-:W-:-:S04]  /*0f00*/  @UP0 USHF.R.U32.HI UR9, URZ, UR11, UR5 ;  /* 0x0000000b3f090299 */ /* 0x000fc80008011605 */
[----:B------:R-:W-:Y:S02]  /*0f10*/  UIMAD UR4, UR9, UR6, URZ ;  /* 0x00000006090472a4 */ /* 0x000fe4000f8e023f */
[----:B------:R-:W-:Y:S01]  /*0f20*/  IMAD.U32 R198, RZ, RZ, UR9 ;  /* 0x00000009ffc67e24 */ /* 0x000fe2000f8e00ff */
[----:B------:R-:W-:Y:S09]  /*0f30*/  BRA `(.L_x_865) ;  /* 0x0000000000207947 */ /* 0x000ff20003800000 */
.L_x_864:
[----:B------:R-:W-:Y:S01]  /*0f40*/  ULDC UR6, c[0x0][0xdc4] ;  /* 0x0003710000067ab9 */ /* 0x000fe20000000800 */
[----:B------:R-:W-:Y:S01]  /*0f50*/  UMOV UR9, UR7 ;  /* 0x0000000700097c82 */ /* 0x000fe20008000000 */
[----:B------:R-:W-:-:S11]  /*0f60*/  UISETP.NE.AND UP0, UPT, UR6, 0x1, UPT ;  /* 0x000000010600788c */ /* 0x000fd6000bf05270 */
[----:B------:R-:W-:Y:S02]  /*0f70*/  @UP0 ULDC.64 UR10, c[0x0][0xdc8] ;  /* 0x00037200000a0ab9 */ /* 0x000fe40000000a00 */
[----:B------:R-:W-:-:S04]  /*0f80*/  UIMAD.WIDE.U32 UR4, UR7, UR10, URZ ;  /* 0x0000000a070472a5 */ /* 0x000fc8000f8e003f */
[----:B------:R-:W-:-:S04]  /*0f90*/  @UP0 USHF.R.U32.HI UR9, URZ, UR11, UR5 ;  /* 0x0000000b3f090299 */ /* 0x000fc80008011605 */
[----:B------:R-:W-:Y:S02]  /*0fa0*/  UIMAD UR4, UR9, UR6, URZ ;  /* 0x00000006090472a4 */ /* 0x000fe4000f8e023f */
[----:B------:R-:W-:-:S10]  /*0fb0*/  IMAD.U32 R198, RZ, RZ, UR9 ;  /* 0x00000009ffc67e24 */ /* 0x000fd4000f8e00ff */
.L_x_865:
[----:B------:R-:W-:Y:S01]  /*0fc0*/  R2UR UR5, R198 ;  /* 0x00000000c60572ca */ /* 0x000fe200000e0000 */
[----:B------:R-:W1:Y:S01]  /*0fd0*/  LDC.64 R8, c[0x0][0x9e0] ;  /* 0x00027800ff087b82 */ /* 0x000e620000000a00 */
[----:B------:R-:W-:Y:S01]  /*0fe0*/  ULDC UR43, c[0x0][0xdb8] ;  /* 0x00036e00002b7ab9 */ /* 0x000fe20000000800 */
[----:B------:R-:W-:Y:S01]  /*0ff0*/  ULDC UR6, c[0x0][0xdac] ;  /* 0x00036b0000067ab9 */ /* 0x000fe20000000800 */
[----:B------:R-:W-:Y:S02]  /*1000*/  UISETP.NE.AND UP0, UPT, UR43, 0x1, UPT ;  /* 0x000000012b00788c */ /* 0x000fe4000bf05270 */
[----:B------:R-:W-:Y:S01]  /*1010*/  UIADD3 UR4, UR7, -UR4, URZ ;  /* 0x8000000407047290 */ /* 0x000fe2000fffe03f */
[----:B------:R-:W-:Y:S02]  /*1020*/  ULDC.64 UR10, c[0x0][0x3f8] ;  /* 0x0000fe00000a7ab9 */ /* 0x000fe40000000a00 */
[----:B------:R-:W2:Y:S01]  /*1030*/  LDC R17, c[0x0][0x404] ;  /* 0x00010100ff117b82 */ /* 0x000ea20000000800 */
[----:B------:R-:W-:Y:S01]  /*1040*/  ULDC UR7, c[0x0][0xdc4] ;  /* 0x0003710000077ab9 */ /* 0x000fe20000000800 */
[----:B------:R-:W-:Y:S01]  /*1050*/  ISETP.NE.U32.AND P0, PT, RZ, UR10, PT ;  /* 0x0000000aff007c0c */ /* 0x000fe2000bf05070 */
[----:B------:R-:W-:-:S02]  /*1060*/  UIMAD UR8, UR8, UR7, UR4 ;  /* 0x00000007080872a4 */ /* 0x000fc4000f8e0204 */
[----:B------:R-:W-:Y:S01]  /*1070*/  ULOP3.LUT UR5, URZ, UR5, URZ, 0x33, !UPT ;  /* 0x000000053f057292 */ /* 0x000fe2000f8e333f */
[----:B------:R-:W-:Y:S01]  /*1080*/  ISETP.NE.AND.EX P0, PT, RZ, UR11, PT, P0 ;  /* 0x0000000bff007c0c */ /* 0x000fe2000bf05300 */
[----:B------:R-:W-:Y:S01]  /*1090*/  @UP0 ULDC UR4, c[0x0][0xdbc] ;  /* 0x00036f0000040ab9 */ /* 0x000fe20000000800 */
[----:B------:R-:W3:Y:S01]  /*10a0*/  LDC R5, c[0x0][0x288] ;  /* 0x0000a200ff057b82 */ /* 0x000ee20000000800 */
[----:B------:R-:W-:Y:S01]  /*10b0*/  UIADD3 UR5, UR5, UR6, URZ ;  /* 0x0000000605057290 */ /* 0x000fe2000fffe03f */
[----:B------:R-:W-:Y:S02]  /*10c0*/  UMOV UR44, UR8 ;  /* 0x00000008002c7c82 */ /* 0x000fe40008000000 */
[----:B------:R-:W-:Y:S01]  /*10d0*/  @UP0 ULDC UR6, c[0x0][0xdc0] ;  /* 0x0003700000060ab9 */ /* 0x000fe20000000800 */
[----:B------:R-:W-:Y:S02]  /*10e0*/  USHF.L.U32 UR42, UR5, 0x7, URZ ;  /* 0x00000007052a7899 */ /* 0x000fe4000800063f */
[----:B------:R-:W-:Y:S01]  /*10f0*/  UIMAD.WIDE.U32 UR4, UR8, UR4, URZ ;  /* 0x00000004080472a5 */ /* 0x000fe2000f8e003f */
[----:B------:R-:W4:Y:S01]  /*1100*/  LDC R6, c[0x0][0x2e0] ;  /* 0x0000b800ff067b82 */ /* 0x000f220000000800 */
[----:B-1----:R-:W-:-:S02]  /*1110*/  ISETP.GE.AND P1, PT, R9, 0x1, PT ;  /* 0x000000010900780c */ /* 0x002fc40003f26270 */
[----:B------:R-:W-:Y:S01]  /*1120*/  IMAD.U32 R200, RZ, RZ, UR42 ;  /* 0x0000002affc87e24 */ /* 0x000fe2000f8e00ff */
[----:B------:R-:W-:Y:S01]  /*1130*/  @UP0 USHF.R.U32.HI UR44, URZ, UR6, UR5 ;  /* 0x000000063f2c0299 */ /* 0x000fe20008011605 */
[----:B--2---:R-:W-:-:S03]  /*1140*/  SEL R17, R17, 0x1, P0 ;  /* 0x0000000111117807 */ /* 0x004fc60000000000 */
[----:B------:R-:W-:-:S04]  /*1150*/  UIADD3 UR4, -UR44, URZ, URZ ;  /* 0x0000003f2c047290 */ /* 0x000fc8000fffe13f */
[----:B------:R-:W-:Y:S01]  /*1160*/  UIMAD UR43, UR43, UR4, UR8 ;  /* 0x000000042b2b72a4 */ /* 0x000fe2000f8e0208 */
[----:B---3--:R-:W-:-:S05]  /*1170*/  IADD3 R194, R200, 0x80, -R5 ;  /* 0x00000080c8c27810 */ /* 0x008fca0007ffe805 */
[CC--:B----4-:R-:W-:Y:S02]  /*1180*/  IMAD R194, R17.reuse, R6.reuse, R194 ;  /* 0x0000000611c27224 */ /* 0x0d0fe400078e02c2 */
[----:B------:R-:W-:Y:S02]  /*1190*/  IMAD R72, R17, R6, RZ ;  /* 0x0000000611487224 */ /* 0x000fe400078e02ff */
[----:B------:R-:W-:Y:S01]  /*11a0*/  IMAD.IADD R0, R194, 0x1, R8 ;  /* 0x00000001c2007824 */ /* 0x000fe200078e0208 */
[----:B------:R-:W-:Y:S06]  /*11b0*/  @!P1 BRA `(.L_x_866) ;  /* 0x0000000000409947 */ /* 0x000fec0003800000 */
[C---:B------:R-:W-:Y:S01]  /*11c0*/  ISETP.GT.AND P0, PT, R194.reuse, RZ, PT ;  /* 0x000000ffc200720c */ /* 0x040fe20003f04270 */
[----:B------:R-:W-:-:S12]  /*11d0*/  VIADD R2, R194, 0xffffffff ;  /* 0xffffffffc2027836 */ /* 0x000fd80000000000 */
[----:B------:R-:W-:Y:S05]  /*11e0*/  @P0 BRA `(.L_x_867) ;  /* 0x00000000001c0947 */ /* 0x000fea0003800000 */
[----:B------:R-:W-:Y:S01]  /*11f0*/  ISETP.NE.AND P0, PT, R9, 0x1, PT ;  /* 0x000000010900780c */ /* 0x000fe20003f05270 */
[----:B------:R-:W-:-:S12]  /*1200*/  IMAD.MOV R3, RZ, RZ, -R194 ;  /* 0x000000ffff037224 */ /* 0x000fd800078e0ac2 */
[----:B------:R-:W1:Y:S02]  /*1210*/  @P0 LDC.64 R10, c[0x0][0x9e8] ;  /* 0x00027a00ff0a0b82 */ /* 0x000e640000000a00 */
[----:B-1----:R-:W-:-:S05]  /*1220*/  @P0 IMAD.HI.U32 R2, R3, R10, RZ ;  /* 0x0000000a03020227 */ /* 0x002fca00078e00ff */
[----:B------:R-:W-:-:S04]  /*1230*/  @P0 SHF.R.U32.HI R3, RZ, R11, R2 ;  /* 0x0000000bff030219 */ /* 0x000fc80000011602 */
[----:B------:R-:W-:Y:S01]  /*1240*/  LOP3.LUT R2, RZ, R3, RZ, 0x33, !PT ;  /* 0x00000003ff027212 */ /* 0x000fe200078e33ff */
[----:B------:R-:W-:Y:S06]  /*1250*/  BRA `(.L_x_868) ;  /* 0x0000000000107947 */ /* 0x000fec0003800000 */
.L_x_867:
[----:B------:R-:W-:-:S13]  /*1260*/  ISETP.NE.AND P0, PT, R9, 0x1, PT ;  /* 0x000000010900780c */ /* 0x000fda0003f05270 */
[----:B------:R-:W1:Y:S02]  /*1270*/  @P0 LDC.64 R10, c[0x0][0x9e8] ;  /* 0x00027a00ff0a0b82 */ /* 0x000e640000000a00 */
[----:B-1----:R-:W-:-:S05]  /*1280*/  @P0 IMAD.HI.U32 R4, R2, R10, RZ ;  /* 0x0000000a02040227 */ /* 0x002fca00078e00ff */
[----:B------:R-:W-:-:S07]  /*1290*/  @P0 SHF.R.U32.HI R2, RZ, R11, R4 ;  /* 0x0000000bff020219 */ /* 0x000fce0000011604 */
.L_x_868:
[----:B------:R-:W-:-:S05]  /*12a0*/  IMAD R3, R2, R9, R9 ;  /* 0x0000000902037224 */ /* 0x000fca00078e0209 */
[----:B------:R-:W-:-:S07]  /*12b0*/  VIMNMX R0, R0, R3, PT ;  /* 0x0000000300007248 */ /* 0x000fce0003fe0100 */
.L_x_866:
[----:B------:R-:W-:Y:S01]  /*12c0*/  VIADD R2, R0, 0x5f ;  /* 0x0000005f00027836 */ /* 0x000fe20000000000 */
[----:B------:R-:W-:Y:S01]  /*12d0*/  IADD3 R4, -R5, UR42, RZ ;  /* 0x0000002a05047c10 */ /* 0x000fe2000fffe1ff */
[----:B------:R-:W-:Y:S01]  /*12e0*/  IMAD R0, R17, R6, 0x5f ;  /* 0x0000005f11007424 */ /* 0x000fe200078e0206 */
[----:B------:R-:W-:Y:S01]  /*12f0*/  ULDC UR4, c[0x0][0x9dc] ;  /* 0x0002770000047ab9 */ /* 0x000fe20000000800 */
[----:B------:R-:W-:-:S04]  /*1300*/  IMAD.HI R2, R2, 0x2aaaaaab, RZ ;  /* 0x2aaaaaab02027827 */ /* 0x000fc800078e02ff */
[----:B------:R-:W-:Y:S01]  /*1310*/  IMAD.HI R0, R0, 0x2aaaaaab, RZ ;  /* 0x2aaaaaab00007827 */ /* 0x000fe200078e02ff */
[----:B------:R-:W-:-:S03]  /*1320*/  SHF.R.U32.HI R5, RZ, 0x1f, R2 ;  /* 0x0000001fff057819 */ /* 0x000fc60000011602 */
[----:B------:R-:W-:Y:S01]  /*1330*/  IMAD R4, R17, R6, R4 ;  /* 0x0000000611047224 */ /* 0x000fe200078e0204 */
[----:B------:R-:W-:Y:S02]  /*1340*/  SHF.R.U32.HI R3, RZ, 0x1f, R0 ;  /* 0x0000001fff037819 */ /* 0x000fe40000011600 */
[----:B------:R-:W-:Y:S01]  /*1350*/  LEA.HI.SX32 R2, R2, R5, 0x1c ;  /* 0x0000000502027211 */ /* 0x000fe200078fe2ff */
[----:B------:R-:W-:Y:S01]  /*1360*/  VIADD R6, R4, -UR4 ;  /* 0x8000000404067c36 */ /* 0x000fe20008000000 */
[----:B------:R-:W-:-:S04]  /*1370*/  LEA.HI.SX32 R3, R0, R3, 0x1c ;  /* 0x0000000300037211 */ /* 0x000fc800078fe2ff */
[----:B------:R-:W-:Y:S02]  /*1380*/  R2UR UR4, R6 ;  /* 0x00000000060472ca */ /* 0x000fe400000e0000 */
[----:B------:R-:W-:Y:S01]  /*1390*/  VIMNMX R19, R3, R2, PT ;  /* 0x0000000203137248 */ /* 0x000fe20003fe0100 */
[----:B------:R-:W-:-:S12]  /*13a0*/  @!P1 BRA `(.L_x_869) ;  /* 0x0000000000449947 */ /* 0x000fd80003800000 */
[----:B------:R-:W-:-:S13]  /*13b0*/  ISETP.GT.AND P0, PT, R4, -0x1, PT ;  /* 0xffffffff0400780c */ /* 0x000fda0003f04270 */
[----:B------:R-:W-:Y:S05]  /*13c0*/  @P0 BRA `(.L_x_870) ;  /* 0x00000000001c0947 */ /* 0x000fea0003800000 */
[----:B------:R-:W-:Y:S02]  /*13d0*/  ISETP.NE.AND P0, PT, R9, 0x1, PT ;  /* 0x000000010900780c */ /* 0x000fe40003f05270 */
[----:B------:R-:W-:-:S11]  /*13e0*/  LOP3.LUT R3, RZ, R4, RZ, 0x33, !PT ;  /* 0x00000004ff037212 */ /* 0x000fd600078e33ff */
[----:B------:R-:W1:Y:S02]  /*13f0*/  @P0 LDC.64 R6, c[0x0][0x9e8] ;  /* 0x00027a00ff060b82 */ /* 0x000e640000000a00 */
[----:B-1----:R-:W-:-:S05]  /*1400*/  @P0 IMAD.HI.U32 R0, R3, R6, RZ ;  /* 0x0000000603000227 */ /* 0x002fca00078e00ff */
[----:B------:R-:W-:-:S04]  /*1410*/  @P0 SHF.R.U32.HI R3, RZ, R7, R0 ;  /* 0x00000007ff030219 */ /* 0x000fc80000011600 */
[----:B------:R-:W-:Y:S01]  /*1420*/  LOP3.LUT R4, RZ, R3, RZ, 0x33, !PT ;  /* 0x00000003ff047212 */ /* 0x000fe200078e33ff */
[----:B------:R-:W-:Y:S06]  /*1430*/  BRA `(.L_x_871) ;  /* 0x0000000000107947 */ /* 0x000fec0003800000 */
.L_x_870:
[----:B------:R-:W-:-:S13]  /*1440*/  ISETP.NE.AND P0, PT, R9, 0x1, PT ;  /* 0x000000010900780c */ /* 0x000fda0003f05270 */
[----:B------:R-:W1:Y:S02]  /*1450*/  @P0 LDC.64 R2, c[0x0][0x9e8] ;  /* 0x00027a00ff020b82 */ /* 0x000e640000000a00 */
[----:B-1----:R-:W-:-:S05]  /*1460*/  @P0 IMAD.HI.U32 R0, R4, R2, RZ ;  /* 0x0000000204000227 */ /* 0x002fca00078e00ff */
[----:B------:R-:W-:-:S07]  /*1470*/  @P0 SHF.R.U32.HI R4, RZ, R3, R0 ;  /* 0x00000003ff040219 */ /* 0x000fce0000011600 */
.L_x_871:
[----:B------:R-:W-:-:S05]  /*1480*/  IMAD R4, R4, R9, RZ ;  /* 0x0000000904047224 */ /* 0x000fca00078e02ff */
[----:B------:R-:W-:-:S13]  /*1490*/  R2UR UR5, R4 ;  /* 0x00000000040572ca */ /* 0x000fda00000e0000 */
[----:B------:R-:W-:-:S04]  /*14a0*/  UISETP.LT.AND UP0, UPT, UR4, UR5, UPT ;  /* 0x000000050400728c */ /* 0x000fc8000bf01270 */
[----:B------:R-:W-:-:S12]  /*14b0*/  USEL UR4, UR4, UR5, !UP0 ;  /* 0x0000000504047287 */ /* 0x000fd8000c000000 */
.L_x_869:
[----:B------:R-:W-:Y:S01]  /*14c0*/  UIMAD.WIDE UR4, UR4, 0x2aaaaaab, URZ ;  /* 0x2aaaaaab040478a5 */ /* 0x000fe2000f8e023f */
[----:B------:R-:W-:Y:S02]  /*14d0*/  PLOP3.LUT P0, PT, PT, PT, PT, 0x80, 0x0 ;  /* 0x000000000000781c */ /* 0x000fe40003f0f070 */
[----:B------:R-:W-:Y:S01]  /*14e0*/  CS2R R2, SRZ ;  /* 0x0000000000027805 */ /* 0x000fe2000001ff00 */
[----:B------:R-:W-:Y:S01]  /*14f0*/  IMAD.MOV.U32 R0, RZ, RZ, RZ ;  /* 0x000000ffff007224 */ /* 0x000fe200078e00ff */
[----:B------:R-:W-:Y:S01]  /*1500*/  USHF.R.U32.HI UR4, URZ, 0x1f, UR5 ;  /* 0x0000001f3f047899 */ /* 0x000fe20008011605 */
[----:B------:R-:W-:Y:S02]  /*1510*/  CS2R R118, SRZ ;  /* 0x0000000000767805 */ /* 0x000fe4000001ff00 */
[----:B------:R-:W-:Y:S02]  /*1520*/  CS2R R116, SRZ ;  /* 0x0000000000747805 */ /* 0x000fe4000001ff00 */
[----:B------:R-:W-:Y:S01]  /*1530*/  CS2R R114, SRZ ;  /* 0x0000000000727805 */ /* 0x000fe2000001ff00 */
[----:B------:R-:W-:Y:S01]  /*1540*/  ULEA.HI.SX32 UR4, UR5, UR4, 0x1c ;  /* 0x0000000405047291 */ /* 0x000fe2000f8fe23f */
[----:B------:R-:W-:-:S02]  /*1550*/  CS2R R112, SRZ ;  /* 0x0000000000707805 */ /* 0x000fc4000001ff00 */
[----:B------:R-:W-:Y:S02]  /*1560*/  CS2R R110, SRZ ;  /* 0x00000000006e7805 */ /* 0x000fe4000001ff00 */
[----:B------:R-:W-:Y:S01]  /*1570*/  CS2R R108, SRZ ;  /* 0x00000000006c7805 */ /* 0x000fe2000001ff00 */
[----:B------:R-:W-:Y:S01]  /*1580*/  UISETP.LT.AND UP0, UPT, URZ, UR4, UPT ;  /* 0x000000043f00728c */ /* 0x000fe2000bf01270 */
[----:B------:R-:W-:Y:S02]  /*1590*/  CS2R R106, SRZ ;  /* 0x00000000006a7805 */ /* 0x000fe4000001ff00 */
[----:B------:R-:W-:Y:S02]  /*15a0*/  CS2R R104, SRZ ;  /* 0x0000000000687805 */ /* 0x000fe4000001ff00 */
[----:B------:R-:W-:Y:S01]  /*15b0*/  CS2R R102, SRZ ;  /* 0x0000000000667805 */ /* 0x000fe2000001ff00 */
[----:B------:R-:W-:Y:S01]  /*15c0*/  USEL UR47, URZ, UR4, !UP0 ;  /* 0x000000043f2f7287 */ /* 0x000fe2000c000000 */
[----:B------:R-:W-:-:S02]  /*15d0*/  CS2R R100, SRZ ;  /* 0x0000000000647805 */ /* 0x000fc4000001ff00 */
[----:B------:R-:W-:Y:S02]  /*15e0*/  CS2R R98, SRZ ;  /* 0x0000000000627805 */ /* 0x000fe4000001ff00 */
[----:B------:R-:W-:Y:S02]  /*15f0*/  CS2R R96, SRZ ;  /* 0x0000000000607805 */ /* 0x000fe4000001ff00 */
[----:B------:R-:W-:Y:S02]  /*1600*/  CS2R R94, SRZ ;  /* 0x00000000005e7805 */ /* 0x000fe4000001ff00 */
[----:B------:R-:W-:Y:S02]  /*1610*/  CS2R R92, SRZ ;  /* 0x00000000005c7805 */ /* 0x000fe4000001ff00 */
[----:B------:R-:W-:Y:S02]  /*1620*/  ISETP.GT.AND P1, PT, R19, UR47, PT ;  /* 0x0000002f13007c0c */ /* 0x000fe4000bf24270 */
        /* <DEDUP_REMOVED lines=9> */
[----:B------:R-:W-:Y:S01]  /*16c0*/  IMAD.MOV.U32 R73, RZ, RZ, RZ ;  /* 0x000000ffff497224 */ /* 0x000fe200078e00ff */
        /* <DEDUP_REMOVED lines=19> */
[----:B------:R-:W-:Y:S01]  /*1800*/  CS2R R36, SRZ ;  /* 0x0000000000247805 */ /* 0x000fe2000001ff00 */
[----:B------:R-:W-:Y:S01]  /*1810*/  IMAD.MOV.U32 R126, RZ, RZ, RZ ;  /* 0x000000ffff7e7224 */ /* 0x000fe200078e00ff */
[----:B------:R-:W-:Y:S01]  /*1820*/  CS2R R32, SRZ ;  /* 0x0000000000207805 */ /* 0x000fe2000001ff00 */
[----:B------:R-:W-:Y:S01]  /*1830*/  IMAD.MOV.U32 R120, RZ, RZ, RZ ;  /* 0x000000ffff787224 */ /* 0x000fe200078e00ff */
[----:B------:R-:W-:Y:S01]  /*1840*/  CS2R R6, SRZ ;  /* 0x0000000000067805 */ /* 0x000fe2000001ff00 */
[----:B------:R-:W-:Y:S02]  /*1850*/  IMAD.MOV.U32 R25, RZ, RZ, RZ ;  /* 0x000000ffff197224 */ /* 0x000fe400078e00ff */
[----:B------:R-:W-:-:S02]  /*1860*/  IMAD.MOV.U32 R27, RZ, RZ, RZ ;  /* 0x000000ffff1b7224 */ /* 0x000fc400078e00ff */
[----:B------:R-:W-:Y:S01]  /*1870*/  IMAD.MOV.U32 R122, RZ, RZ, RZ ;  /* 0x000000ffff7a7224 */ /* 0x000fe200078e00ff */
[----:B------:R-:W-:Y:S06]  /*1880*/  @!P1 BRA `(.L_x_872) ;  /* 0x000000d400e09947 */ /* 0x000fec0003800000 */
[----:B------:R-:W1:Y:S01]  /*1890*/  SHFL.IDX PT, R0, R203, RZ, 0x1f ;  /* 0x00001fffcb007589 */ /* 0x000e6200000e0000 */
[----:B------:R-:W-:-:S04]  /*18a0*/  UIADD3 UR6, UR37, 0x12400, URZ ;  /* 0x0001240025067890 */ /* 0x000fc8000fffe03f */
[----:B------:R-:W-:-:S06]  /*18b0*/  ULOP3.LUT UP0, URZ, UR6, 0x1bf, URZ, 0xc0, !UPT ;  /* 0x000001bf063f7892 */ /* 0x000fcc000f80c03f */
[----:B------:R-:W-:Y:S02]  /*18c0*/  PLOP3.LUT P0, PT, PT, PT, UP0, 0x80, 0x0 ;  /* 0x000000000000781c */ /* 0x000fe40003f0f008 */
[----:B-1----:R-:W-:-:S13]  /*18d0*/  R2UR UR4, R0 ;  /* 0x00000000000472ca */ /* 0x002fda00000e0000 */
[----:B------:R-:W-:-:S04]  /*18e0*/  ULEA.HI UR5, UR4, UR4, URZ, 0x1 ;  /* 0x0000000404057291 */ /* 0x000fc8000f8f083f */
        /* <DEDUP_REMOVED lines=9> */
[----:B------:R-:W-:Y:S01]  /*1980*/  IMAD.U32 R4, RZ, RZ, UR4 ;  /* 0x00000004ff047e24 */ /* 0x000fe2000f8e00ff */
[----:B------:R1:W2:Y:S01]  /*1990*/  LDC.64 R2, c[0x4][R0] ;  /* 0x0100000000027b82 */ /* 0x0002a20000000a00 */
[----:B------:R-:W-:Y:S01]  /*19a0*/  IMAD.U32 R5, RZ, RZ, UR5 ;  /* 0x00000005ff057e24 */ /* 0x000fe2000f8e00ff */
[----:B------:R-:W-:Y:S01]  /*19b0*/  ULDC.64 UR4, c[0x4][0xb0] ;  /* 0x01002c0000047ab9 */ /* 0x000fe20000000a00 */
[----:B------:R-:W-:Y:S02]  /*19c0*/  IMAD.U32 R10, RZ, RZ, UR6 ;  /* 0x00000006ff0a7e24 */ /* 0x000fe4000f8e00ff */
[----:B------:R-:W-:Y:S02]  /*19d0*/  IMAD.U32 R6, RZ, RZ, UR4 ;  /* 0x00000004ff067e24 */ /* 0x000fe4000f8e00ff */
[----:B------:R-:W-:-:S02]  /*19e0*/  IMAD.U32 R7, RZ, RZ, UR5 ;  /* 0x00000005ff077e24 */ /* 0x000fc4000f8e00ff */
[----:B------:R-:W-:Y:S02]  /*19f0*/  IMAD.U32 R11, RZ, RZ, UR7 ;  /* 0x00000007ff0b7e24 */ /* 0x000fe4000f8e00ff */
[----:B------:R-:W-:Y:S02]  /*1a00*/  IMAD.MOV.U32 R8, RZ, RZ, 0x70 ;  /* 0x00000070ff087424 */ /* 0x000fe400078e00ff */
[----:B------:R-:W-:Y:S02]  /*1a10*/  IMAD.MOV.U32 R12, RZ, RZ, 0x1 ;  /* 0x00000001ff0c7424 */ /* 0x000fe400078e00ff */
[----:B-1----:R-:W-:-:S07]  /*1a20*/  IMAD.MOV.U32 R13, RZ, RZ, RZ ;  /* 0x000000ffff0d7224 */ /* 0x002fce00078e00ff */
[----:B------:R-:W-:-:S07]  /*1a30*/  LEPC R20, `(.L_x_873) ;  /* 0x000000001014794e */ /* 0x000fce0000000000 */
[----:B--2---:R-:W-:Y:S05]  /*1a40*/  CALL.ABS.NOINC R2 ;  /* 0x0000000002007343 */ /* 0x004fea0003c00000 */
.L_x_873:
[----:B------:R-:W-:Y:S02]  /*1a50*/  R2UR UR6, R199 ;  /* 0x00000000c70672ca */ /* 0x000fe400000e0000 */
[----:B------:R-:W-:-:S11]  /*1a60*/  R2UR UR5, R205 ;  /* 0x00000000cd0572ca */ /* 0x000fd600000e0000 */
[----:B------:R-:W-:Y:S02]  /*1a70*/  ULEA.HI UR4, UR6, UR6, URZ, 0x1 ;  /* 0x0000000606047291 */ /* 0x000fe4000f8f083f */
[----:B------:R-:W-:Y:S02]  /*1a80*/  IMAD.U32 R2, RZ, RZ, UR5 ;  /* 0x00000005ff027e24 */ /* 0x000fe4000f8e00ff */
[----:B------:R-:W-:-:S03]  /*1a90*/  ULOP3.LUT UR4, UR4, 0xfffffffe, URZ, 0xc0, !UPT ;  /* 0xfffffffe04047892 */ /* 0x000fc6000f8ec03f */
[----:B------:R-:W-:Y:S01]  /*1aa0*/  ISETP.NE.AND P0, PT, R2, 0x3, PT ;  /* 0x000000030200780c */ /* 0x000fe20003f05270 */
[----:B------:R-:W-:-:S06]  /*1ab0*/  UIADD3 UR4, UR6, -UR4, URZ ;  /* 0x8000000406047290 */ /* 0x000fcc000fffe03f */
[----:B------:R-:W-:-:S05]  /*1ac0*/  IMAD.U32 R0, RZ, RZ, UR4 ;  /* 0x00000004ff007e24 */ /* 0x000fca000f8e00ff */
[----:B------:R-:W-:-:S04]  /*1ad0*/  SHF.L.U32 R0, R0, 0x1f, RZ ;  /* 0x0000001f00007819 */ /* 0x000fc800000006ff */
[----:B------:R-:W1:Y:S02]  /*1ae0*/  SYNCS.PHASECHK.TRANS64.TRYWAIT P1, [UR37+0x30800], R0 ;  /* 0x03080000ff0075a7 */ /* 0x000e640008020165 */
[----:B-1----:R-:W-:Y:S05]  /*1af0*/  @!P1 BRA `(.L_x_874) ;  /* 0x0000012000309947 */ /* 0x002fea0003800000 */
.L_x_1021:
[----:B------:R-:W-:Y:S05]  /*1b00*/  @!P0 BRA `(.L_x_875) ;  /* 0x0000000000048947 */ /* 0x000fea0003800000 */
[----:B------:R-:W-:Y:S01]  /*1b10*/  BPT.TRAP 0x1 ;  /* 0x000000040000795c */ /* 0x000fe20000300000 */
.L_x_875:
[----:B------:R-:W-:Y:S02]  /*1b20*/  IMAD.U32 R5, RZ, RZ, UR36 ;  /* 0x00000024ff057e24 */ /* 0x000fe4000f8e00ff */
[----:B-1----:R-:W-:-:S03]  /*1b30*/  IMAD.U32 R0, RZ, RZ, UR39 ;  /* 0x00000027ff007e24 */ /* 0x002fc6000f8e00ff */
[----:B------:R-:W-:Y:S02]  /*1b40*/  LEA R5, R5, UR37, 0x3 ;  /* 0x0000002505057c11 */ /* 0x000fe4000f8e18ff */
[----:B------:R-:W-:-:S04]  /*1b50*/  SHF.L.U32 R0, R0, 0x1f, RZ ;  /* 0x0000001f00007819 */ /* 0x000fc800000006ff */
[----:B------:R1:W2:Y:S01]  /*1b60*/  SYNCS.PHASECHK.TRANS64.TRYWAIT P1, [R5+URZ+0x30830], R0 ;  /* 0x03083000050075a7 */ /* 0x0002a2000802017f */
[----:B------:R-:W-:Y:S05]  /*1b70*/  @!P0 BRA `(.L_x_876) ;  /* 0x0000000000048947 */ /* 0x000fea0003800000 */
[----:B------:R-:W-:Y:S01]  /*1b80*/  BPT.TRAP 0x1 ;  /* 0x000000040000795c */ /* 0x000fe20000300000 */
.L_x_876:
[----:B------:R-:W3:Y:S01]  /*1b90*/  S2R R2, SR_TID.X ;  /* 0x0000000000027919 */ /* 0x000ee20000002100 */
[----:B------:R-:W-:Y:S02]  /*1ba0*/  LOP3.LUT R195, R195, 0xfff7ffff, RZ, 0xc0, !PT ;  /* 0xfff7ffffc3c37812 */ /* 0x000fe400078ec0ff */
[----:B---3--:R-:W-:-:S13]  /*1bb0*/  LOP3.LUT P2, RZ, R2, 0x7f, RZ, 0xc0, !PT ;  /* 0x0000007f02ff7812 */ /* 0x008fda000784c0ff */
[----:B------:R-:W-:Y:S01]  /*1bc0*/  @P2 LOP3.LUT R195, R195, 0x80000, RZ, 0xfc, !PT ;  /* 0x00080000c3c32812 */ /* 0x000fe200078efcff */
[----:B--2---:R-:W-:Y:S06]  /*1bd0*/  @P1 BRA `(.L_x_877) ;  /* 0x0000000000081947 */ /* 0x004fec0003800000 */
[----:B------:R-:W2:Y:S02]  /*1be0*/  SYNCS.PHASECHK.TRANS64.TRYWAIT P1, [R5+URZ+0x30830], R0 ;  /* 0x03083000050075a7 */ /* 0x000ea4000802017f */
[----:B--2---:R-:W-:Y:S05]  /*1bf0*/  @!P1 BRA `(.L_x_878) ;  /* 0x0000012000089947 */ /* 0x004fea0003800000 */
.L_x_877:
[----:B------:R-:W-:Y:S05]  /*1c00*/  WARPSYNC.ALL ;  /* 0x0000000000007948 */ /* 0x000fea0003800000 */
[----:B------:R-:W-:Y:S01]  /*1c10*/  UIADD3 UR4, UR37, 0x1e400, URZ ;  /* 0x0001e40025047890 */ /* 0x000fe2000fffe03f */
[----:B------:R-:W-:Y:S01]  /*1c20*/  WARPGROUP.ARRIVE ;  /* 0x00000000000079c5 */ /* 0x000fe20000000000 */
[----:B------:R-:W-:Y:S01]  /*1c30*/  UMOV UR9, 0x40000040 ;  /* 0x4000004000097882 */ /* 0x000fe20000000000 */
[----:B------:R-:W-:Y:S01]  /*1c40*/  UMOV UR11, 0x40000040 ;  /* 0x40000040000b7882 */ /* 0x000fe20000000000 */
[----:B------:R-:W-:Y:S01]  /*1c50*/  USHF.R.U32.HI UR4, URZ, 0x4, UR4 ;  /* 0x000000043f047899 */ /* 0x000fe20008011604 */
[----:B------:R-:W-:Y:S01]  /*1c60*/  IMAD.U32 R13, RZ, RZ, UR9 ;  /* 0x00000009ff0d7e24 */ /* 0x000fe2000f8e00ff */
[----:B------:R-:W-:Y:S01]  /*1c70*/  UMOV UR13, 0x40000040 ;  /* 0x40000040000d7882 */ /* 0x000fe20000000000 */
[----:B------:R-:W-:Y:S01]  /*1c80*/  UMOV UR15, 0x40000040 ;  /* 0x40000040000f7882 */ /* 0x000fe20000000000 */
[----:B------:R-:W-:Y:S01]  /*1c90*/  ULOP3.LUT UR4, UR4, 0x3fff, URZ, 0xc0, !UPT ;  /* 0x00003fff04047892 */ /* 0x000fe2000f8ec03f */
[----:B------:R-:W3:Y:S01]  /*1ca0*/  S2R R6, SR_TID.X ;  /* 0x0000000000067919 */ /* 0x000ee20000002100 */
[----:B------:R-:W-:Y:S01]  /*1cb0*/  UMOV UR17, 0x40000040 ;  /* 0x4000004000117882 */ /* 0x000fe20000000000 */
[----:B------:R-:W-:Y:S01]  /*1cc0*/  UMOV UR19, 0x40000040 ;  /* 0x4000004000137882 */ /* 0x000fe20000000000 */
[----:B------:R-:W-:Y:S01]  /*1cd0*/  ULOP3.LUT UR38, UR4, 0x10000, URZ, 0xfc, !UPT ;  /* 0x0001000004267892 */ /* 0x000fe2000f8efc3f */
[----:B------:R-:W4:Y:S01]  /*1ce0*/  LDC R15, c[0x0][0x288] ;  /* 0x0000a200ff0f7b82 */ /* 0x000f220000000800 */
[----:B------:R-:W-:-:S02]  /*1cf0*/  ULOP3.LUT UR4, UR40, 0x10000, URZ, 0xfc, !UPT ;  /* 0x0001000028047892 */ /* 0x000fc4000f8efc3f */
[----:B------:R-:W-:Y:S02]  /*1d00*/  UIMAD UR5, UR36, 0x900, UR38 ;  /* 0x00000900240578a4 */ /* 0x000fe4000f8e0226 */
[----:B------:R-:W-:Y:S02]  /*1d10*/  UIADD3 UR6, UR4, 0x2, URZ ;  /* 0x0000000204067890 */ /* 0x000fe4000fffe03f */
[----:B------:R-:W-:Y:S01]  /*1d20*/  UIADD3 UR7, UR5, 0x2, URZ ;  /* 0x0000000205077890 */ /* 0x000fe2000fffe03f */
[----:B------:R-:W5:Y:S01]  /*1d30*/  LDC R104, c[0x0][0x2e0] ;  /* 0x0000b800ff687b82 */ /* 0x000f620000000800 */
[----:B------:R-:W-:Y:S01]  /*1d40*/  UMOV UR8, UR4 ;  /* 0x0000000400087c82 */ /* 0x000fe20008000000 */
[----:B------:R-:W-:Y:S01]  /*1d50*/  UMOV UR10, UR5 ;  /* 0x00000005000a7c82 */ /* 0x000fe20008000000 */
[----:B------:R-:W-:Y:S01]  /*1d60*/  IMAD.U32 R12, RZ, RZ, UR8 ;  /* 0x00000008ff0c7e24 */ /* 0x000fe2000f8e00ff */
[----:B------:R-:W-:Y:S01]  /*1d70*/  HGMMA.64x96x16.F32 R24, gdesc[UR8], RZ, !UPT, gsb0 ;  /* 0x01600000081879f0 */ /* 0x000fe2000c0008ff */
[----:B------:R-:W-:Y:S01]  /*1d80*/  UMOV UR8, UR6 ;  /* 0x0000000600087c82 */ /* 0x000fe20008000000 */
[----:B------:R-:W-:Y:S01]  /*1d90*/  UMOV UR9, 0x40000040 ;  /* 0x4000004000097882 */ /* 0x000fe20000000000 */
[----:B------:R-:W-:Y:S01]  /*1da0*/  UMOV UR10, UR7 ;  /* 0x00000007000a7c82 */ /* 0x000fe20008000000 */
[----:B------:R-:W-:Y:S01]  /*1db0*/  UMOV UR11, 0x40000040 ;  /* 0x40000040000b7882 */ /* 0x000fe20000000000 */
[----:B------:R-:W-:Y:S01]  /*1dc0*/  UIADD3 UR6, UR4, 0x4, URZ ;  /* 0x0000000404067890 */ /* 0x000fe2000fffe03f */
[----:B------:R-:W-:Y:S01]  /*1dd0*/  IMAD.U32 R10, RZ, RZ, UR8 ;  /* 0x00000008ff0a7e24 */ /* 0x000fe2000f8e00ff */
[----:B------:R-:W-:Y:S01]  /*1de0*/  UIADD3 UR7, UR5, 0x4, URZ ;  /* 0x0000000405077890 */ /* 0x000fe2000fffe03f */
[----:B------:R-:W-:Y:S01]  /*1df0*/  IMAD.U32 R11, RZ, RZ, UR9 ;  /* 0x00000009ff0b7e24 */ /* 0x000fe2000f8e00ff */
[----:B------:R-:W-:-:S02]  /*1e00*/  UIADD3 UR12, UR4, 0x400, URZ ;  /* 0x00000400040c7890 */ /* 0x000fc4000fffe03f */
[----:B------:R-:W-:Y:S02]  /*1e10*/  UIADD3 UR14, UR5, 0x300, URZ ;  /* 0x00000300050e7890 */ /* 0x000fe4000fffe03f */
[----:B------:R-:W-:Y:S02]  /*1e20*/  UIADD3 UR16, UR4, 0x402, URZ ;  /* 0x0000040204107890 */ /* 0x000fe4000fffe03f */
[----:B------:R-:W-:Y:S01]  /*1e30*/  UIADD3 UR18, UR5, 0x302, URZ ;  /* 0x0000030205127890 */ /* 0x000fe2000fffe03f */
[----:B---3--:R-:W-:Y:S01]  /*1e40*/  LOP3.LUT P1, RZ, R6, 0x7f, RZ, 0xc0, !PT ;  /* 0x0000007f06ff7812 */ /* 0x008fe2000782c0ff */
[----:B------:R-:W-:Y:S01]  /*1e50*/  UIADD3 UR20, UR4, 0x404, URZ ;  /* 0x0000040404147890 */ /* 0x000fe2000fffe03f */
[----:B------:R-:W-:Y:S01]  /*1e60*/  IMAD R6, R19, -0x60, R72 ;  /* 0xffffffa013067824 */ /* 0x000fe200078e0248 */
[----:B------:R-:W-:Y:S01]  /*1e70*/  UIADD3 UR22, UR5, 0x304, URZ ;  /* 0x0000030405167890 */ /* 0x000fe2000fffe03f */
[----:B------:R-:W-:Y:S01]  /*1e80*/  UMOV UR21, 0x40000040 ;  /* 0x4000004000157882 */ /* 0x000fe20000000000 */
[----:B------:R-:W-:Y:S01]  /*1e90*/  UMOV UR23, 0x40000040 ;  /* 0x4000004000177882 */ /* 0x000fe20000000000 */
[----:B------:R-:W-:-:S02]  /*1ea0*/  UIADD3 UR24, UR4, 0x406, URZ ;  /* 0x0000040604187890 */ /* 0x000fc4000fffe03f */
[----:B------:R-:W-:Y:S01]  /*1eb0*/  UIADD3 UR26, UR5, 0x306, URZ ;  /* 0x00000306051a7890 */ /* 0x000fe2000fffe03f */
[----:B------:R-:W-:Y:S01]  /*1ec0*/  UMOV UR25, 0x40000040 ;  /* 0x4000004000197882 */ /* 0x000fe20000000000 */
[----:B------:R-:W-:Y:S01]  /*1ed0*/  UMOV UR27, 0x40000040 ;  /* 0x40000040001b7882 */ /* 0x000fe20000000000 */
[----:B------:R-:W-:Y:S02]  /*1ee0*/  UIADD3 UR28, UR4, 0x800, URZ ;  /* 0x00000800041c7890 */ /* 0x000fe4000fffe03f */
[----:B-12---:R-:W-:Y:S01]  /*1ef0*/  @!P1 VIADD R5, R5, 0x30840 ;  /* 0x0003084005059836 */ /* 0x006fe20000000000 */
[----:B------:R-:W-:Y:S01]  /*1f00*/  UIADD3 UR30, UR5, 0x600, URZ ;  /* 0x00000600051e7890 */ /* 0x000fe2000fffe03f */
[----:B------:R-:W-:Y:S01]  /*1f10*/  UMOV UR29, 0x40000040 ;  /* 0x40000040001d7882 */ /* 0x000fe20000000000 */
[----:B------:R-:W-:Y:S01]  /*1f20*/  UMOV UR31, 0x40000040 ;  /* 0x40000040001f7882 */ /* 0x000fe20000000000 */
[----:B------:R-:W-:Y:S01]  /*1f30*/  UIADD3 UR32, UR4, 0x802, URZ ;  /* 0x0000080204207890 */ /* 0x000fe2000fffe03f */
[----:B------:R-:W-:Y:S01]  /*1f40*/  @!P1 PRMT R5, RZ, 0x654, R5 ;  /* 0x00000654ff059816 */ /* 0x000fe20000000005 */
        /* <DEDUP_REMOVED lines=8> */
[----:B------:R-:W-:Y:S01]  /*1fd0*/  UIADD3 UR58, UR5, 0x606, URZ ;  /* 0x00000606053a7890 */ /* 0x000fe2000fffe03f */
[----:B------:R-:W-:Y:S01]  /*1fe0*/  UMOV UR57, 0x40000040 ;  /* 0x4000004000397882 */ /* 0x000fe20000000000 */
[----:B------:R-:W-:Y:S01]  /*1ff0*/  UMOV UR59, 0x40000040 ;  /* 0x40000040003b7882 */ /* 0x000fe20000000000 */
[----:B------:R-:W-:Y:S02]  /*2000*/  WARPGROUP.DEPBAR.LE gsb0, 0x0 ;  /* 0x00008000000079c5 */ /* 0x000fe40000010000 */
[----:B------:R-:W-:-:S06]  /*2010*/  WARPGROUP.ARRIVE ;  /* 0x00000000000079c5 */ /* 0x000fcc0000000000 */
[----:B------:R-:W-:Y:S01]  /*2020*/  HGMMA.64x96x16.F32 R24, gdesc[UR8], R24, gsb0 ;  /* 0x01600000081879f0 */ /* 0x000fe20008000818 */
[----:B------:R-:W-:Y:S01]  /*2030*/  UMOV UR8, UR6 ;  /* 0x0000000600087c82 */ /* 0x000fe20008000000 */
[----:B------:R-:W-:Y:S01]  /*2040*/  UMOV UR9, 0x40000040 ;  /* 0x4000004000097882 */ /* 0x000fe20000000000 */
[----:B------:R-:W-:Y:S01]  /*2050*/  UMOV UR10, UR7 ;  /* 0x00000007000a7c82 */ /* 0x000fe20008000000 */
[----:B------:R-:W-:Y:S01]  /*2060*/  UMOV UR11, 0x40000040 ;  /* 0x40000040000b7882 */ /* 0x000fe20000000000 */
[----:B------:R-:W-:Y:S01]  /*2070*/  IMAD.U32 R8, RZ, RZ, UR8 ;  /* 0x00000008ff087e24 */ /* 0x000fe2000f8e00ff */
[----:B------:R-:W-:Y:S01]  /*2080*/  ULDC.64 UR6, c[0x0][0x9d8] ;  /* 0x0002760000067ab9 */ /* 0x000fe20000000a00 */
[----:B------:R-:W-:Y:S01]  /*2090*/  IMAD.U32 R9, RZ, RZ, UR9 ;  /* 0x00000009ff097e24 */ /* 0x000fe2000f8e00ff */
[----:B------:R-:W-:Y:S01]  /*20a0*/  ULOP3.LUT UR45, URZ, UR7, URZ, 0x33, !UPT ;  /* 0x000000073f2d7292 */ /* 0x000fe2000f8e333f */
[----:B------:R-:W-:Y:S02]  /*20b0*/  WARPGROUP.DEPBAR.LE gsb0, 0x0 ;  /* 0x00008000000079c5 */ /* 0x000fe40000010000 */
[----:B------:R-:W-:-:S06]  /*20c0*/  WARPGROUP.ARRIVE ;  /* 0x00000000000079c5 */ /* 0x000fcc0000000000 */
[----:B------:R-:W-:Y:S01]  /*20d0*/  HGMMA.64x96x16.F32 R24, gdesc[UR8], R24, gsb0 ;  /* 0x01600000081879f0 */ /* 0x000fe20008000818 */
[----:B------:R-:W-:Y:S02]  /*20e0*/  UIADD3 UR8, UR4, 0x6, URZ ;  /* 0x0000000604087890 */ /* 0x000fe4000fffe03f */
[----:B------:R-:W-:Y:S01]  /*20f0*/  UIADD3 UR10, UR5, 0x6, URZ ;  /* 0x00000006050a7890 */ /* 0x000fe2000fffe03f */
[----:B------:R-:W-:Y:S01]  /*2100*/  UMOV UR9, 0x40000040 ;  /* 0x4000004000097882 */ /* 0x000fe20000000000 */
[----:B------:R-:W-:Y:S01]  /*2110*/  UMOV UR11, 0x40000040 ;  /* 0x40000040000b7882 */ /* 0x000fe20000000000 */
[----:B------:R-:W-:Y:S02]  /*2120*/  ULDC.64 UR4, c[0x0][0x9e0] ;  /* 0x0002780000047ab9 */ /* 0x000fe40000000a00 */
[----:B------:R-:W-:Y:S01]  /*2130*/  UISETP.GE.AND UP0, UPT, UR5, 0x1, UPT ;  /* 0x000000010500788c */ /* 0x000fe2000bf06270 */
[----:B------:R-:W-:Y:S02]  /*2140*/  WARPGROUP.DEPBAR.LE gsb0, 0x0 ;  /* 0x00008000000079c5 */ /* 0x000fe40000010000 */
[----:B------:R-:W-:-:S06]  /*2150*/  WARPGROUP.ARRIVE ;  /* 0x00000000000079c5 */ /* 0x000fcc0000000000 */
[----:B------:R-:W-:Y:S03]  /*2160*/  HGMMA.64x96x16.F32 R24, gdesc[UR8], R24, gsb0 ;  /* 0x01600000081879f0 */ /* 0x000fe60008000818 */
        /* <DEDUP_REMOVED lines=25> */
[----:B------:R-:W-:Y:S01]  /*2300*/  FMUL.FTZ R24, R24, UR6 ;  /* 0x0000000618187c20 */ /* 0x000fe20008410000 */
[----:B------:R-:W-:Y:S01]  /*2310*/  FMUL.FTZ R25, R25, UR6 ;  /* 0x0000000619197c20 */ /* 0x000fe20008410000 */
[----:B------:R-:W-:Y:S01]  /*2320*/  FMUL.FTZ R0, R26, UR6 ;  /* 0x000000061a007c20 */ /* 0x000fe20008410000 */
[----:B------:R-:W-:Y:S01]  /*2330*/  FMUL.FTZ R4, R27, UR6 ;  /* 0x000000061b047c20 */ /* 0x000fe20008410000 */
[----:B------:R1:W2:Y:S01]  /*2340*/  MUFU.TANH R21, R24 ;  /* 0x0000001800157308 */ /* 0x0002a20000002400 */
[----:B------:R-:W-:Y:S01]  /*2350*/  FMUL.FTZ R28, R28, UR6 ;  /* 0x000000061c1c7c20 */ /* 0x000fe20008410000 */
        /* <DEDUP_REMOVED lines=33> */
[----:B-1----:R-:W-:Y:S01]  /*2570*/  FMUL.FTZ R24, R71, UR6 ;  /* 0x0000000647187c20 */ /* 0x002fe20008410000 */
[----:B------:R-:W-:-:S02]  /*2580*/  IMAD.MOV.U32 R26, RZ, RZ, -0x60 ;  /* 0xffffffa0ff1a7424 */ /* 0x000fc400078e00ff */
[----:B------:R-:W-:Y:S01]  /*2590*/  FMUL.FTZ R51, R51, UR6 ;  /* 0x0000000633337c20 */ /* 0x000fe20008410000 */
[----:B------:R-:W-:Y:S01]  /*25a0*/  FMUL.FTZ R55, R55, UR6 ;  /* 0x0000000637377c20 */ /* 0x000fe20008410000 */
[----:B------:R-:W-:Y:S01]  /*25b0*/  FMUL.FTZ R59, R59, UR6 ;  /* 0x000000063b3b7c20 */ /* 0x000fe20008410000 */
[----:B------:R-:W-:Y:S01]  /*25c0*/  FMUL.FTZ R61, R61, UR6 ;  /* 0x000000063d3d7c20 */ /* 0x000fe20008410000 */
[----:B------:R-:W-:Y:S01]  /*25d0*/  FMUL.FTZ R65, R65, UR6 ;  /* 0x0000000641417c20 */ /* 0x000fe20008410000 */
[----:B------:R4:W-:Y:S01]  /*25e0*/  @!P1 SYNCS.ARRIVE.TRANS64.RED.A1T0 RZ, [R5+URZ], RZ ;  /* 0x000000ff05ff99a7 */ /* 0x0009e2000810043f */
[----:B------:R-:W-:Y:S01]  /*25f0*/  PLOP3.LUT P1, PT, PT, PT, UP0, 0x40, 0x0 ;  /* 0x000000000000781c */ /* 0x000fe20003f2e808 */
[----:B------:R-:W1:Y:S01]  /*2600*/  MUFU.TANH R73, R31 ;  /* 0x0000001f00497308 */ /* 0x000e620000002400 */
[----:B------:R-:W-:Y:S02]  /*2610*/  IMAD R26, R19, R26, 0x60 ;  /* 0x00000060131a7424 */ /* 0x000fe400078e021a */
[----:B------:R-:W-:Y:S01]  /*2620*/  FMUL.FTZ R30, R30, UR6 ;  /* 0x000000061e1e7c20 */ /* 0x000fe20008410000 */
[----:B------:R-:W-:Y:S01]  /*2630*/  FMUL.FTZ R39, R39, UR6 ;  /* 0x0000000627277c20 */ /* 0x000fe20008410000 */
[----:B------:R-:W-:Y:S01]  /*2640*/  FMUL.FTZ R43, R43, UR6 ;  /* 0x000000062b2b7c20 */ /* 0x000fe20008410000 */
[----:B-----5:R-:W-:Y:S01]  /*2650*/  IMAD R7, R17, R104, R26 ;  /* 0x0000006811077224 */ /* 0x020fe200078e021a */
[----:B----4-:R-:W-:Y:S01]  /*2660*/  IADD3 R5, -R15, 0x61, R6 ;  /* 0x000000610f057810 */ /* 0x010fe20007ffe106 */
[----:B------:R-:W-:Y:S01]  /*2670*/  FMUL.FTZ R47, R47, UR6 ;  /* 0x000000062f2f7c20 */ /* 0x000fe20008410000 */
[----:B------:R-:W3:Y:S03]  /*2680*/  MUFU.TANH R74, R35 ;  /* 0x00000023004a7308 */ /* 0x000ee60000002400 */
[----:B------:R-:W-:-:S02]  /*2690*/  IMAD R6, R16, -0x2, R5 ;  /* 0xfffffffe10067824 */ /* 0x000fc400078e0205 */
[----:B------:R-:W-:-:S03]  /*26a0*/  VIADD R5, R202, UR42 ;  /* 0x0000002aca057c36 */ /* 0x000fc60008000000 */
[----:B------:R-:W4:Y:S08]  /*26b0*/  MUFU.TANH R25, R25 ;  /* 0x0000001900197308 */ /* 0x000f300000002400 */
[----:B------:R-:W1:Y:S08]  /*26c0*/  MUFU.TANH R0, R0 ;  /* 0x0000000000007308 */ /* 0x000e700000002400 */
        /* <DEDUP_REMOVED lines=39> */
[----:B------:R5:W1:Y:S08]  /*2940*/  MUFU.TANH R27, R30 ;  /* 0x0000001e001b7308 */ /* 0x000a700000002400 */
[----:B------:R2:W1:Y:S01]  /*2950*/  MUFU.TANH R75, R39 ;  /* 0x00000027004b7308 */ /* 0x0004620000002400 */
[----:B-----5:R-:W-:-:S07]  /*2960*/  IMAD R30, R16, -0x2, R7 ;  /* 0xfffffffe101e7824 */ /* 0x020fce00078e0207 */
[----:B------:R5:W1:Y:S01]  /*2970*/  MUFU.TANH R76, R43 ;  /* 0x0000002b004c7308 */ /* 0x000a620000002400 */
[----:B--2---:R-:W-:-:S07]  /*2980*/  VIADD R39, R6, UR4 ;  /* 0x0000000406277c36 */ /* 0x004fce0008000000 */
[----:B------:R2:W1:Y:S01]  /*2990*/  MUFU.TANH R77, R47 ;  /* 0x0000002f004d7308 */ /* 0x0004620000002400 */
[----:B-----5:R-:W-:Y:S01]  /*29a0*/  VIADD R43, R6, UR45 ;  /* 0x0000002d062b7c36 */ /* 0x020fe20008000000 */
[----:B------:R-:W-:-:S03]  /*29b0*/  VIADDMNMX R6, R5, R39, R30, PT ;  /* 0x0000002705067246 */ /* 0x000fc6000380011e */
[----:B------:R-:W-:Y:S02]  /*29c0*/  IMAD.IADD R7, R43, 0x1, R5 ;  /* 0x000000012b077824 */ /* 0x000fe400078e0205 */
[----:B--2---:R-:W-:Y:S01]  /*29d0*/  IMAD R47, R16, -0x2, R26 ;  /* 0xfffffffe102f7824 */ /* 0x004fe200078e021a */
[----:B---34-:R-:W-:Y:S06]  /*29e0*/  @P1 BRA `(.L_x_879) ;  /* 0x0000000000581947 */ /* 0x018fec0003800000 */
[----:B------:R-:W-:Y:S01]  /*29f0*/  IMAD R18, R17, R104, R5 ;  /* 0x0000006811127224 */ /* 0x000fe200078e0205 */
[----:B------:R-:W-:Y:S03]  /*2a00*/  BSSY B0, `(.L_x_880) ;  /* 0x0000011000007945 */ /* 0x000fe60003800000 */
[----:B------:R-:W-:-:S05]  /*2a10*/  IMAD.IADD R18, R18, 0x1, -R15 ;  /* 0x0000000112127824 */ /* 0x000fca00078e0a0f */
[----:B------:R-:W-:-:S13]  /*2a20*/  ISETP.GT.AND P1, PT, R18, -0x1, PT ;  /* 0xffffffff1200780c */ /* 0x000fda0003f24270 */
[----:B------:R-:W-:Y:S05]  /*2a30*/  @P1 BRA `(.L_x_881) ;  /* 0x0000000000201947 */ /* 0x000fea0003800000 */
[----:B------:R-:W-:Y:S01]  /*2a40*/  UISETP.NE.AND UP1, UPT, UR5, 0x1, UPT ;  /* 0x000000010500788c */ /* 0x000fe2000bf25270 */
[----:B------:R-:W-:-:S05]  /*2a50*/  LOP3.LUT R18, RZ, R18, RZ, 0x33, !PT ;  /* 0x00000012ff127212 */ /* 0x000fca00078e33ff */
[----:B------:R-:W-:-:S05]  /*2a60*/  PLOP3.LUT P1, PT, PT, PT, UP1, 0x80, 0x0 ;  /* 0x000000000000781c */ /* 0x000fca0003f2f018 */
[----:B------:R-:W-:-:S08]  /*2a70*/  @UP1 ULDC.64 UR6, c[0x0][0x9e8] ;  /* 0x00027a0000061ab9 */ /* 0x000fd00000000a00 */
[----:B------:R-:W-:-:S05]  /*2a80*/  @P1 IMAD.HI.U32 R51, R18, UR6, RZ ;  /* 0x0000000612331c27 */ /* 0x000fca000f8e00ff */
[----:B------:R-:W-:-:S04]  /*2a90*/  @P1 SHF.R.U32.HI R18, RZ, UR7, R51 ;  /* 0x00000007ff121c19 */ /* 0x000fc80008011633 */
[----:B------:R-:W-:Y:S01]  /*2aa0*/  LOP3.LUT R18, RZ, R18, RZ, 0x33, !PT ;  /* 0x00000012ff127212 */ /* 0x000fe200078e33ff */
[----:B------:R-:W-:Y:S06]  /*2ab0*/  BRA `(.L_x_882) ;  /* 0x0000000000147947 */ /* 0x000fec0003800000 */
.L_x_881:
[----:B------:R-:W-:-:S06]  /*2ac0*/  UISETP.NE.AND UP1, UPT, UR5, 0x1, UPT ;  /* 0x000000010500788c */ /* 0x000fcc000bf25270 */
[----:B------:R-:W-:-:S05]  /*2ad0*/  PLOP3.LUT P1, PT, PT, PT, UP1, 0x80, 0x0 ;  /* 0x000000000000781c */ /* 0x000fca0003f2f018 */
[----:B------:R-:W-:-:S08]  /*2ae0*/  @UP1 ULDC.64 UR6, c[0x0][0x9e8] ;  /* 0x00027a0000061ab9 */ /* 0x000fd00000000a00 */
[----:B------:R-:W-:-:S05]  /*2af0*/  @P1 IMAD.HI.U32 R51, R18, UR6, RZ ;  /* 0x0000000612331c27 */ /* 0x000fca000f8e00ff */
[----:B------:R-:W-:-:S07]  /*2b00*/  @P1 SHF.R.U32.HI R18, RZ, UR7, R51 ;  /* 0x00000007ff121c19 */ /* 0x000fce0008011633 */
.L_x_882:
[----:B------:R-:W-:Y:S05]  /*2b10*/  BSYNC B0 ;  /* 0x0000000000007941 */ /* 0x000fea0003800000 */
.L_x_880:
[----:B------:R-:W-:-:S05]  /*2b20*/  IMAD R18, R18, UR5, R47 ;  /* 0x0000000512127c24 */ /* 0x000fca000f8e022f */
[----:B------:R-:W-:Y:S02]  /*2b30*/  VIMNMX R7, R7, R18, !PT ;  /* 0x0000001207077248 */ /* 0x000fe40007fe0100 */
[----:B------:R-:W-:-:S07]  /*2b40*/  VIADDMNMX R6, R18, UR5, R6, PT ;  /* 0x0000000512067c46 */ /* 0x000fce000b800106 */
.L_x_879:
[C---:B------:R-:W-:Y:S02]  /*2b50*/  ISETP.GE.AND P1, PT, R26.reuse, 0x2, PT ;  /* 0x000000021a00780c */ /* 0x040fe40003f26270 */
[C---:B------:R-:W-:Y:S02]  /*2b60*/  ISETP.GE.AND P5, PT, R26.reuse, 0xa, PT ;  /* 0x0000000a1a00780c */ /* 0x040fe40003fa6270 */
[----:B------:R-:W-:Y:S02]  /*2b70*/  ISETP.GT.AND P3, PT, R7, 0x1, !P1 ;  /* 0x000000010700780c */ /* 0x000fe40004f64270 */
[----:B------:R-:W-:Y:S02]  /*2b80*/  ISETP.GE.AND P2, PT, R26, 0x9, PT ;  /* 0x000000091a00780c */ /* 0x000fe40003f46270 */
[----:B------:R-:W-:Y:S02]  /*2b90*/  ISETP.LT.OR P3, PT, R6, 0x2, P3 ;  /* 0x000000020600780c */ /* 0x000fe40001f61670 */
[----:B------:R-:W-:-:S02]  /*2ba0*/  P2R R51, PR, RZ, 0x20 ;  /* 0x00000020ff337803 */ /* 0x000fc40000000000 */
[----:B------:R-:W-:Y:S02]  /*2bb0*/  FSEL R66, R25, -INF , !P3 ;  /* 0xff80000019427808 */ /* 0x000fe40005800000 */
[C---:B------:R-:W-:Y:S02]  /*2bc0*/  ISETP.GT.AND P3, PT, R7.reuse, 0x9, !P5 ;  /* 0x000000090700780c */ /* 0x040fe40006f64270 */
[----:B------:R-:W-:Y:S02]  /*2bd0*/  ISETP.GT.AND P4, PT, R7, 0x8, !P2 ;  /* 0x000000080700780c */ /* 0x000fe40005784270 */
[----:B------:R-:W-:Y:S02]  /*2be0*/  ISETP.LT.OR P3, PT, R6, 0xa, P3 ;  /* 0x0000000a0600780c */ /* 0x000fe40001f61670 */
[----:B------:R-:W-:Y:S02]  /*2bf0*/  ISETP.GE.AND P5, PT, R26, 0x11, PT ;  /* 0x000000111a00780c */ /* 0x000fe40003fa6270 */
[----:B-1----:R-:W-:-:S02]  /*2c00*/  FSEL R82, R29, -INF , !P3 ;  /* 0xff8000001d527808 */ /* 0x002fc40005800000 */
[----:B------:R-:W-:Y:S02]  /*2c10*/  ISETP.LT.OR P4, PT, R6, 0x9, P4 ;  /* 0x000000090600780c */ /* 0x000fe40002781670 */
[----:B------:R-:W-:Y:S02]  /*2c20*/  ISETP.GT.AND P3, PT, R7, 0x10, !P5 ;  /* 0x000000100700780c */ /* 0x000fe40006f64270 */
[----:B------:R-:W-:Y:S02]  /*2c30*/  FSEL R70, R28, -INF , !P4 ;  /* 0xff8000001c467808 */ /* 0x000fe40006000000 */
[----:B------:R-:W-:Y:S02]  /*2c40*/  ISETP.LT.OR P3, PT, R6, 0x11, P3 ;  /* 0x000000110600780c */ /* 0x000fe40001f61670 */
[----:B------:R-:W-:Y:S02]  /*2c50*/  ISETP.GE.AND P4, PT, R26, 0x12, PT ;  /* 0x000000121a00780c */ /* 0x000fe40003f86270 */
[----:B------:R-:W-:-:S02]  /*2c60*/  FSEL R84, R32, -INF , !P3 ;  /* 0xff80000020547808 */ /* 0x000fc40005800000 */
[----:B------:R-:W-:Y:S02]  /*2c70*/  ISETP.GT.AND P3, PT, R7, 0x11, !P4 ;  /* 0x000000110700780c */ /* 0x000fe40006764270 */
[----:B------:R-:W-:Y:S02]  /*2c80*/  P2R R32, PR, RZ, 0x10 ;  /* 0x00000010ff207803 */ /* 0x000fe40000000000 */
[----:B------:R-:W-:Y:S02]  /*2c90*/  ISETP.LT.OR P3, PT, R6, 0x12, P3 ;  /* 0x000000120600780c */ /* 0x000fe40001f61670 */
[----:B------:R-:W-:Y:S02]  /*2ca0*/  ISETP.GE.AND P4, PT, R26, 0x19, PT ;  /* 0x000000191a00780c */ /* 0x000fe40003f86270 */
[----:B------:R-:W-:Y:S02]  /*2cb0*/  FSEL R86, R33, -INF , !P3 ;  /* 0xff80000021567808 */ /* 0x000fe40005800000 */
[----:B------:R-:W-:-:S02]  /*2cc0*/  ISETP.GT.AND P3, PT, R7, 0x18, !P4 ;  /* 0x000000180700780c */ /* 0x000fc40006764270 */
[----:B------:R-:W-:Y:S02]  /*2cd0*/  P2R R59, PR, RZ, 0x10 ;  /* 0x00000010ff3b7803 */ /* 0x000fe40000000000 */
[----:B------:R-:W-:Y:S02]  /*2ce0*/  ISETP.LT.OR P3, PT, R6, 0x19, P3 ;  /* 0x000000190600780c */ /* 0x000fe40001f61670 */
[----:B------:R-:W-:Y:S02]  /*2cf0*/  ISETP.GE.AND P4, PT, R26, 0x1a, PT ;  /* 0x0000001a1a00780c */ /* 0x000fe40003f86270 */
[----:B------:R-:W-:Y:S02]  /*2d00*/  FSEL R88, R36, -INF , !P3 ;  /* 0xff80000024587808 */ /* 0x000fe40005800000 */
[----:B------:R-:W-:Y:S02]  /*2d10*/  ISETP.GT.AND P3, PT, R7, 0x19, !P4 ;  /* 0x000000190700780c */ /* 0x000fe40006764270 */
[----:B------:R-:W-:-:S02]  /*2d20*/  P2R R61, PR, RZ, 0x10 ;  /* 0x00000010ff3d7803 */ /* 0x000fc40000000000 */
[----:B------:R-:W-:Y:S02]  /*2d30*/  ISETP.LT.OR P3, PT, R6, 0x1a, P3 ;  /* 0x0000001a0600780c */ /* 0x000fe40001f61670 */
[----:B------:R-:W-:Y:S02]  /*2d40*/  ISETP.GE.AND P4, PT, R26, 0x21, PT ;  /* 0x000000211a00780c */ /* 0x000fe40003f86270 */
[----:B------:R-:W-:Y:S02]  /*2d50*/  FSEL R90, R37, -INF , !P3 ;  /* 0xff800000255a7808 */ /* 0x000fe40005800000 */
[----:B------:R-:W-:Y:S02]  /*2d60*/  ISETP.GT.AND P3, PT, R7, 0x20, !P4 ;  /* 0x000000200700780c */ /* 0x000fe40006764270 */
[----:B------:R-:W-:Y:S02]  /*2d70*/  P2R R37, PR, RZ, 0x10 ;  /* 0x00000010ff257803 */ /* 0x000fe40000000000 */
[----:B------:R-:W-:-:S02]  /*2d80*/  ISETP.LT.OR P3, PT, R6, 0x21, P3 ;  /* 0x000000210600780c */ /* 0x000fc40001f61670 */
[----:B------:R-:W-:Y:S02]  /*2d90*/  ISETP.GE.AND P4, PT, R26, 0x22, PT ;  /* 0x000000221a00780c */ /* 0x000fe40003f86270 */
[----:B------:R-:W-:Y:S02]  /*2da0*/  FSEL R92, R40, -INF , !P3 ;  /* 0xff800000285c7808 */ /* 0x000fe40005800000 */
[----:B------:R-:W-:Y:S02]  /*2db0*/  ISETP.GT.AND P3, PT, R7, 0x21, !P4 ;  /* 0x000000210700780c */ /* 0x000fe40006764270 */
[----:B------:R-:W-:Y:S02]  /*2dc0*/  P2R R40, PR, RZ, 0x10 ;  /* 0x00000010ff287803 */ /* 0x000fe40000000000 */
[----:B------:R-:W-:Y:S02]  /*2dd0*/  ISETP.LT.OR P3, PT, R6, 0x22, P3 ;  /* 0x000000220600780c */ /* 0x000fe40001f61670 */
[----:B------:R-:W-:-:S02]  /*2de0*/  ISETP.GE.AND P4, PT, R26, 0x29, PT ;  /* 0x000000291a00780c */ /* 0x000fc40003f86270 */
[----:B------:R-:W-:Y:S02]  /*2df0*/  FSEL R94, R41, -INF , !P3 ;  /* 0xff800000295e7808 */ /* 0x000fe40005800000 */
[----:B------:R-:W-:Y:S02]  /*2e00*/  ISETP.GT.AND P3, PT, R7, 0x28, !P4 ;  /* 0x000000280700780c */ /* 0x000fe40006764270 */
[----:B------:R-:W-:Y:S02]  /*2e10*/  P2R R63, PR, RZ, 0x10 ;  /* 0x00000010ff3f7803 */ /* 0x000fe40000000000 */
        /* <DEDUP_REMOVED lines=51> */
[----:B------:R-:W-:Y:S02]  /*3150*/  P2R R55, PR, RZ, 0x20 ;  /* 0x00000020ff377803 */ /* 0x000fe40000000000 */
[----:B------:R-:W-:Y:S02]  /*3160*/  FSEL R33, R64, -INF , !P3 ;  /* 0xff80000040217808 */ /* 0x000fe40005800000 */
[C---:B------:R-:W-:Y:S02]  /*3170*/  ISETP.GE.AND P3, PT, R26.reuse, 0x52, PT ;  /* 0x000000521a00780c */ /* 0x040fe40003f66270 */
[----:B------:R-:W-:Y:S02]  /*3180*/  ISETP.GE.AND P6, PT, R26, 0x1, PT ;  /* 0x000000011a00780c */ /* 0x000fe40003fc6270 */
[----:B------:R-:W-:-:S04]  /*3190*/  ISETP.GT.AND P4, PT, R7, 0x51, !P3 ;  /* 0x000000510700780c */ /* 0x000fc80005f84270 */
[----:B------:R-:W-:-:S04]  /*31a0*/  ISETP.LT.OR P4, PT, R6, 0x52, P4 ;  /* 0x000000520600780c */ /* 0x000fc80002781670 */
[----:B------:R-:W-:Y:S02]  /*31b0*/  FSEL R31, R31, -INF , !P4 ;  /* 0xff8000001f1f7808 */ /* 0x000fe40006000000 */
[----:B------:R-:W-:-:S04]  /*31c0*/  ISETP.GE.AND P4, PT, R26, 0x59, PT ;  /* 0x000000591a00780c */ /* 0x000fc80003f86270 */
[----:B------:R-:W-:-:S04]  /*31d0*/  ISETP.GT.AND P5, PT, R7, 0x58, !P4 ;  /* 0x000000580700780c */ /* 0x000fc800067a4270 */
[----:B------:R-:W-:-:S04]  /*31e0*/  ISETP.LT.OR P5, PT, R6, 0x59, P5 ;  /* 0x000000590600780c */ /* 0x000fc80002fa1670 */
[----:B------:R-:W-:Y:S02]  /*31f0*/  FSEL R25, R68, -INF , !P5 ;  /* 0xff80000044197808 */ /* 0x000fe40006800000 */
[----:B------:R-:W-:-:S04]  /*3200*/  ISETP.GT.AND P5, PT, R7, RZ, !P6 ;  /* 0x000000ff0700720c */ /* 0x000fc800077a4270 */
[----:B------:R-:W-:-:S04]  /*3210*/  ISETP.LT.OR P5, PT, R6, 0x1, P5 ;  /* 0x000000010600780c */ /* 0x000fc80002fa1670 */
[----:B------:R-:W-:Y:S02]  /*3220*/  FSEL R36, R21, -INF , !P5 ;  /* 0xff80000015247808 */ /* 0x000fe40006800000 */
[----:B------:R-:W-:-:S04]  /*3230*/  ISETP.GE.AND P5, PT, R26, 0x5a, PT ;  /* 0x0000005a1a00780c */ /* 0x000fc80003fa6270 */
[----:B------:R-:W-:Y:S02]  /*3240*/  P2R R64, PR, RZ, 0x20 ;  /* 0x00000020ff407803 */ /* 0x000fe40000000000 */
[----:B------:R-:W-:-:S04]  /*3250*/  ISETP.GT.AND P5, PT, R7, 0x59, !P5 ;  /* 0x000000590700780c */ /* 0x000fc80006fa4270 */
[----:B------:R-:W-:Y:S01]  /*3260*/  ISETP.LT.OR P5, PT, R6, 0x5a, P5 ;  /* 0x0000005a0600780c */ /* 0x000fe20002fa1670 */
[----:B------:R-:W-:-:S03]  /*3270*/  VIADD R6, R5, 0x8 ;  /* 0x0000000805067836 */ /* 0x000fc60000000000 */
[----:B------:R-:W-:Y:S01]  /*3280*/  FSEL R29, R69, -INF , !P5 ;  /* 0xff800000451d7808 */ /* 0x000fe20006800000 */
[----:B------:R-:W-:Y:S01]  /*3290*/  IMAD.IADD R28, R43, 0x1, R6 ;  /* 0x000000012b1c7824 */ /* 0x000fe200078e0206 */
[----:B------:R-:W-:Y:S02]  /*32a0*/  PLOP3.LUT P5, PT, PT, PT, UP0, 0x40, 0x0 ;  /* 0x000000000000781c */ /* 0x000fe40003fae808 */
[----:B------:R-:W-:-:S11]  /*32b0*/  VIADDMNMX R26, R6, R39, R30, PT ;  /* 0x00000027061a7246 */ /* 0x000fd6000380011e */
[----:B------:R-:W-:Y:S05]  /*32c0*/  @P5 BRA `(.L_x_883) ;  /* 0x0000000000605947 */ /* 0x000fea0003800000 */
        /* <DEDUP_REMOVED lines=9> */
[----:B------:R-:W-:Y:S01]  /*3360*/  @P5 IMAD.HI.U32 R7, R18, UR6, RZ ;  /* 0x0000000612075c27 */ /* 0x000fe2000f8e00ff */
[----:B------:R-:W-:-:S13]  /*3370*/  PLOP3.LUT P5, PT, PT, PT, UP1, 0x80, 0x0 ;  /* 0x000000000000781c */ /* 0x000fda0003faf018 */
[----:B------:R-:W-:-:S04]  /*3380*/  @P5 SHF.R.U32.HI R18, RZ, UR7, R7 ;  /* 0x00000007ff125c19 */ /* 0x000fc80008011607 */
[----:B------:R-:W-:Y:S01]  /*3390*/  LOP3.LUT R18, RZ, R18, RZ, 0x33, !PT ;  /* 0x00000012ff127212 */ /* 0x000fe200078e33ff */
[----:B------:R-:W-:Y:S06]  /*33a0*/  BRA `(.L_x_886) ;  /* 0x0000000000187947 */ /* 0x000fec0003800000 */
.L_x_885:
[----:B------:R-:W-:-:S06]  /*33b0*/  UISETP.NE.AND UP1, UPT, UR5, 0x1, UPT ;  /* 0x000000010500788c */ /* 0x000fcc000bf25270 */
[----:B------:R-:W-:-:S05]  /*33c0*/  PLOP3.LUT P5, PT, PT, PT, UP1, 0x80, 0x0 ;  /* 0x000000000000781c */ /* 0x000fca0003faf018 */
[----:B------:R-:W-:-:S08]  /*33d0*/  @UP1 ULDC.64 UR6, c[0x0][0x9e8] ;  /* 0x00027a0000061ab9 */ /* 0x000fd00000000a00 */
[----:B------:R-:W-:Y:S01]  /*33e0*/  @P5 IMAD.HI.U32 R7, R18, UR6, RZ ;  /* 0x0000000612075c27 */ /* 0x000fe2000f8e00ff */
[----:B------:R-:W-:-:S13]  /*33f0*/  PLOP3.LUT P5, PT, PT, PT, UP1, 0x80, 0x0 ;  /* 0x000000000000781c */ /* 0x000fda0003faf018 */
[----:B------:R-:W-:-:S07]  /*3400*/  @P5 SHF.R.U32.HI R18, RZ, UR7, R7 ;  /* 0x00000007ff125c19 */ /* 0x000fce0008011607 */
.L_x_886:
[----:B------:R-:W-:Y:S05]  /*3410*/  BSYNC B0 ;  /* 0x0000000000007941 */ /* 0x000fea0003800000 */
.L_x_884:
[----:B------:R-:W-:-:S05]  /*3420*/  IMAD R7, R18, UR5, R47 ;  /* 0x0000000512077c24 */ /* 0x000fca000f8e022f */
[----:B------:R-:W-:Y:S02]  /*3430*/  VIMNMX R28, R28, R7, !PT ;  /* 0x000000071c1c7248 */ /* 0x000fe40007fe0100 */
[----:B------:R-:W-:-:S07]  /*3440*/  VIADDMNMX R26, R7, UR5, R26, PT ;  /* 0x00000005071a7c46 */ /* 0x000fce000b80011a */
.L_x_883:
[C---:B------:R-:W-:Y:S01]  /*3450*/  ISETP.GT.AND P1, PT, R28.reuse, 0x1, !P1 ;  /* 0x000000011c00780c */ /* 0x040fe20004f24270 */
[----:B------:R-:W-:Y:S01]  /*3460*/  ULDC UR6, c[0x0][0x988] ;  /* 0x0002620000067ab9 */ /* 0x000fe20000000800 */
[----:B------:R-:W-:Y:S01]  /*3470*/  ISETP.GT.AND P2, PT, R28, 0x8, !P2 ;  /* 0x000000081c00780c */ /* 0x000fe20005744270 */
[----:B------:R-:W-:Y:S01]  /*3480*/  IMAD.U32 R18, RZ, RZ, UR6 ;  /* 0x00000006ff127e24 */ /* 0x000fe2000f8e00ff */
[----:B------:R-:W-:Y:S01]  /*3490*/  ISETP.LT.OR P1, PT, R26, 0x2, P1 ;  /* 0x000000021a00780c */ /* 0x000fe20000f21670 */
[----:B------:R-:W-:Y:S01]  /*34a0*/  IMAD.IADD R15, R72, 0x1, -R15 ;  /* 0x00000001480f7824 */ /* 0x000fe200078e0a0f */
[----:B------:R-:W-:Y:S01]  /*34b0*/  ISETP.LT.OR P2, PT, R26, 0x9, P2 ;  /* 0x000000091a00780c */ /* 0x000fe20001741670 */
[----:B------:R-:W-:Y:S01]  /*34c0*/  VIADD R19, R19, 0xfffffffe ;  /* 0xfffffffe13137836 */ /* 0x000fe20000000000 */
[----:B------:R-:W-:Y:S02]  /*34d0*/  FSEL R30, R4, -INF , !P1 ;  /* 0xff800000041e7808 */ /* 0x000fe40004800000 */
[----:B------:R-:W-:-:S02]  /*34e0*/  ISETP.NE.AND P1, PT, R51, RZ, PT ;  /* 0x000000ff3300720c */ /* 0x000fc40003f25270 */
[----:B------:R-:W-:Y:S02]  /*34f0*/  FSEL R39, R27, -INF , !P2 ;  /* 0xff8000001b277808 */ /* 0x000fe40005000000 */
[----:B------:R-:W-:Y:S02]  /*3500*/  ISETP.GT.AND P1, PT, R28, 0x9, !P1 ;  /* 0x000000091c00780c */ /* 0x000fe40004f24270 */
[----:B------:R-:W-:Y:S02]  /*3510*/  ISETP.NE.AND P2, PT, R32, RZ, PT ;  /* 0x000000ff2000720c */ /* 0x000fe40003f45270 */
[----:B------:R-:W-:Y:S02]  /*3520*/  ISETP.LT.OR P1, PT, R26, 0xa, P1 ;  /* 0x0000000a1a00780c */ /* 0x000fe40000f21670 */
[----:B------:R-:W-:Y:S02]  /*3530*/  ISETP.NE.AND P5, PT, R59, RZ, PT ;  /* 0x000000ff3b00720c */ /* 0x000fe40003fa5270 */
[----:B------:R-:W-:-:S02]  /*3540*/  FSEL R41, R73, -INF , !P1 ;  /* 0xff80000049297808 */ /* 0x000fc40004800000 */
[----:B------:R-:W-:Y:S02]  /*3550*/  ISETP.NE.AND P1, PT, R55, RZ, PT ;  /* 0x000000ff3700720c */ /* 0x000fe40003f25270 */
[C---:B------:R-:W-:Y:S02]  /*3560*/  ISETP.GT.AND P6, PT, R28.reuse, RZ, !P6 ;  /* 0x000000ff1c00720c */ /* 0x040fe400077c4270 */
[----:B------:R-:W-:Y:S02]  /*3570*/  ISETP.GT.AND P1, PT, R28, 0x10, !P1 ;  /* 0x000000101c00780c */ /* 0x000fe40004f24270 */
[C---:B------:R-:W-:Y:S02]  /*3580*/  ISETP.LT.OR P6, PT, R26.reuse, 0x1, P6 ;  /* 0x000000011a00780c */ /* 0x040fe400037c1670 */
[----:B------:R-:W-:Y:S02]  /*3590*/  ISETP.LT.OR P1, PT, R26, 0x11, P1 ;  /* 0x000000111a00780c */ /* 0x000fe40000f21670 */
[----:B------:R-:W-:-:S02]  /*35a0*/  ISETP.GT.AND P3, PT, R28, 0x51, !P3 ;  /* 0x000000511c00780c */ /* 0x000fc40005f64270 */
[----:B------:R-:W-:Y:S02]  /*35b0*/  FSEL R43, R34, -INF , !P1 ;  /* 0xff800000222b7808 */ /* 0x000fe40004800000 */
[----:B------:R-:W-:Y:S02]  /*35c0*/  ISETP.GT.AND P1, PT, R28, 0x11, !P2 ;  /* 0x000000111c00780c */ /* 0x000fe40005724270 */
[----:B------:R-:W-:Y:S02]  /*35d0*/  ISETP.NE.AND P2, PT, R49, RZ, PT ;  /* 0x000000ff3100720c */ /* 0x000fe40003f45270 */
[----:B------:R-:W-:Y:S02]  /*35e0*/  ISETP.LT.OR P1, PT, R26, 0x12, P1 ;  /* 0x000000121a00780c */ /* 0x000fe40000f21670 */
[----:B------:R-:W-:Y:S02]  /*35f0*/  ISETP.GT.AND P4, PT, R28, 0x58, !P4 ;  /* 0x000000581c00780c */ /* 0x000fe40006784270 */
[----:B------:R-:W-:-:S02]  /*3600*/  FSEL R45, R74, -INF , !P1 ;  /* 0xff8000004a2d7808 */ /* 0x000fc40004800000 */
[----:B------:R-:W-:Y:S02]  /*3610*/  ISETP.GT.AND P1, PT, R28, 0x18, !P5 ;  /* 0x000000181c00780c */ /* 0x000fe40006f24270 */
[----:B------:R-:W-:Y:S02]  /*3620*/  ISETP.NE.AND P5, PT, R53, RZ, PT ;  /* 0x000000ff3500720c */ /* 0x000fe40003fa5270 */
[C---:B------:R-:W-:Y:S02]  /*3630*/  ISETP.LT.OR P1, PT, R26.reuse, 0x19, P1 ;  /* 0x000000191a00780c */ /* 0x040fe40000f21670 */
[----:B------:R-:W-:Y:S02]  /*3640*/  ISETP.LT.OR P3, PT, R26, 0x52, P3 ;  /* 0x000000521a00780c */ /* 0x000fe40001f61670 */
[----:B------:R-:W-:Y:S02]  /*3650*/  FSEL R47, R38, -INF , !P1 ;  /* 0xff800000262f7808 */ /* 0x000fe40004800000 */
[----:B------:R-:W-:-:S02]  /*3660*/  ISETP.NE.AND P1, PT, R61, RZ, PT ;  /* 0x000000ff3d00720c */ /* 0x000fc40003f25270 */
[----:B------:R-:W-:Y:S02]  /*3670*/  ISETP.LT.OR P4, PT, R26, 0x59, P4 ;  /* 0x000000591a00780c */ /* 0x000fe40002781670 */
[----:B------:R-:W-:Y:S02]  /*3680*/  ISETP.GT.AND P1, PT, R28, 0x19, !P1 ;  /* 0x000000191c00780c */ /* 0x000fe40004f24270 */
[----:B------:R-:W-:Y:S02]  /*3690*/  FSEL R73, R20, -INF , !P4 ;  /* 0xff80000014497808 */ /* 0x000fe40006000000 */
[----:B------:R-:W-:-:S04]  /*36a0*/  ISETP.LT.OR P1, PT, R26, 0x1a, P1 ;  /* 0x0000001a1a00780c */ /* 0x000fc80000f21670 */
[----:B------:R-:W-:Y:S02]  /*36b0*/  FSEL R49, R75, -INF , !P1 ;  /* 0xff8000004b317808 */ /* 0x000fe40004800000 */
[----:B------:R-:W-:Y:S02]  /*36c0*/  ISETP.NE.AND P1, PT, R37, RZ, PT ;  /* 0x000000ff2500720c */ /* 0x000fe40003f25270 */
[----:B------:R-:W-:Y:S02]  /*36d0*/  FSEL R37, R0, -INF , !P6 ;  /* 0xff80000000257808 */ /* 0x000fe40007000000 */
[----:B------:R-:W-:Y:S02]  /*36e0*/  FMNMX.FTZ R0, R36, R66, !PT ;  /* 0x0000004224007209 */ /* 0x000fe40007810000 */
[----:B------:R-:W-:Y:S02]  /*36f0*/  ISETP.GT.AND P1, PT, R28, 0x20, !P1 ;  /* 0x000000201c00780c */ /* 0x000fe40004f24270 */
[----:B------:R-:W-:-:S02]  /*3700*/  FMNMX.FTZ R0, R70, R0, !PT ;  /* 0x0000000046007209 */ /* 0x000fc40007810000 */
[----:B------:R-:W-:Y:S02]  /*3710*/  ISETP.LT.OR P1, PT, R26, 0x21, P1 ;  /* 0x000000211a00780c */ /* 0x000fe40000f21670 */
[----:B------:R-:W-:Y:S02]  /*3720*/  FMNMX.FTZ R0, R82, R0, !PT ;  /* 0x0000000052007209 */ /* 0x000fe40007810000 */
[----:B------:R-:W-:Y:S02]  /*3730*/  FSEL R51, R42, -INF , !P1 ;  /* 0xff8000002a337808 */ /* 0x000fe40004800000 */
[----:B------:R-:W-:Y:S02]  /*3740*/  FMNMX.FTZ R0, R84, R0, !PT ;  /* 0x0000000054007209 */ /* 0x000fe40007810000 */
[----:B------:R-:W-:Y:S02]  /*3750*/  ISETP.NE.AND P1, PT, R40, RZ, PT ;  /* 0x000000ff2800720c */ /* 0x000fe40003f25270 */
[----:B------:R-:W-:-:S02]  /*3760*/  FMNMX.FTZ R0, R86, R0, !PT ;  /* 0x0000000056007209 */ /* 0x000fc40007810000 */
[----:B------:R-:W-:Y:S02]  /*3770*/  ISETP.GT.AND P1, PT, R28, 0x21, !P1 ;  /* 0x000000211c00780c */ /* 0x000fe40004f24270 */
[----:B------:R-:W-:Y:S02]  /*3780*/  FMNMX.FTZ R0, R88, R0, !PT ;  /* 0x0000000058007209 */ /* 0x000fe40007810000 */
[----:B------:R-:W-:Y:S02]  /*3790*/  ISETP.LT.OR P1, PT, R26, 0x22, P1 ;  /* 0x000000221a00780c */ /* 0x000fe40000f21670 */
[----:B------:R-:W-:Y:S02]  /*37a0*/  FMNMX.FTZ R0, R90, R0, !PT ;  /* 0x000000005a007209 */ /* 0x000fe40007810000 */
[----:B------:R-:W-:Y:S02]  /*37b0*/  FSEL R53, R76, -INF , !P1 ;  /* 0xff8000004c357808 */ /* 0x000fe40004800000 */
[----:B------:R-:W-:-:S02]  /*37c0*/  FMNMX.FTZ R0, R92, R0, !PT ;  /* 0x000000005c007209 */ /* 0x000fc40007810000 */
[----:B------:R-:W-:Y:S02]  /*37d0*/  ISETP.NE.AND P1, PT, R63, RZ, PT ;  /* 0x000000ff3f00720c */ /* 0x000fe40003f25270 */
[----:B------:R-:W-:Y:S02]  /*37e0*/  FMNMX.FTZ R0, R94, R0, !PT ;  /* 0x000000005e007209 */ /* 0x000fe40007810000 */
[----:B------:R-:W-:Y:S02]  /*37f0*/  ISETP.GT.AND P1, PT, R28, 0x28, !P1 ;  /* 0x000000281c00780c */ /* 0x000fe40004f24270 */
[----:B------:R-:W-:Y:S02]  /*3800*/  FMNMX.FTZ R0, R44, R0, !PT ;  /* 0x000000002c007209 */ /* 0x000fe40007810000 */
[----:B------:R-:W-:Y:S02]  /*3810*/  ISETP.LT.OR P1, PT, R26, 0x29, P1 ;  /* 0x000000291a00780c */ /* 0x000fe40000f21670 */
[----:B------:R-:W-:-:S02]  /*3820*/  FMNMX.FTZ R0, R96, R0, !PT ;  /* 0x0000000060007209 */ /* 0x000fc40007810000 */
[----:B------:R-:W-:Y:S02]  /*3830*/  FSEL R55, R46, -INF , !P1 ;  /* 0xff8000002e377808 */ /* 0x000fe40004800000 */
[----:B------:R-:W-:Y:S02]  /*3840*/  FMNMX.FTZ R0, R48, R0, !PT ;  /* 0x0000000030007209 */ /* 0x000fe40007810000 */
[----:B------:R-:W-:Y:S02]  /*3850*/  ISETP.NE.AND P1, PT, R65, RZ, PT ;  /* 0x000000ff4100720c */ /* 0x000fe40003f25270 */
        /* <DEDUP_REMOVED lines=22> */
[----:B------:R-:W-:Y:S01]  /*39c0*/  ISETP.NE.AND P1, PT, R81, RZ, PT ;  /* 0x000000ff5100720c */ /* 0x000fe20003f25270 */
[----:B------:R-:W1:Y:S01]  /*39d0*/  SHFL.BFLY PT, R65, R0, 0x2, 0x1f ;  /* 0x0c401f0000417f89 */ /* 0x000e6200000e0000 */
[----:B------:R-:W-:Y:S02]  /*39e0*/  ISETP.NE.AND P6, PT, R87, RZ, PT ;  /* 0x000000ff5700720c */ /* 0x000fe40003fc5270 */
[----:B------:R-:W-:Y:S02]  /*39f0*/  ISETP.GT.AND P1, PT, R28, 0x38, !P1 ;  /* 0x000000381c00780c */ /* 0x000fe40004f24270 */
[----:B------:R-:W-:Y:S02]  /*3a00*/  FSEL R71, R3, -INF , !P3 ;  /* 0xff80000003477808 */ /* 0x000fe40005800000 */
[----:B------:R-:W-:-:S04]  /*3a10*/  ISETP.LT.OR P1, PT, R26, 0x39, P1 ;  /* 0x000000391a00780c */ /* 0x000fc80000f21670 */
[----:B------:R-:W-:Y:S02]  /*3a20*/  FSEL R63, R54, -INF , !P1 ;  /* 0xff800000363f7808 */ /* 0x000fe40004800000 */
[----:B------:R-:W-:-:S04]  /*3a30*/  ISETP.NE.AND P1, PT, R83, RZ, PT ;  /* 0x000000ff5300720c */ /* 0x000fc80003f25270 */
[----:B------:R-:W-:-:S04]  /*3a40*/  ISETP.GT.AND P1, PT, R28, 0x39, !P1 ;  /* 0x000000391c00780c */ /* 0x000fc80004f24270 */
[----:B------:R-:W-:Y:S02]  /*3a50*/  ISETP.LT.OR P1, PT, R26, 0x3a, P1 ;  /* 0x0000003a1a00780c */ /* 0x000fe40000f21670 */
[----:B-1----:R-:W-:Y:S02]  /*3a60*/  FMNMX.FTZ R32, R0, R65, !PT ;  /* 0x0000004100207209 */ /* 0x002fe40007810000 */
[----:B------:R-:W-:Y:S02]  /*3a70*/  FMNMX.FTZ R0, R37, R30, !PT ;  /* 0x0000001e25007209 */ /* 0x000fe40007810000 */
[----:B------:R-:W-:Y:S01]  /*3a80*/  FSEL R27, R79, -INF , !P1 ;  /* 0xff8000004f1b7808 */ /* 0x000fe20004800000 */
[----:B------:R-:W1:Y:S01]  /*3a90*/  SHFL.BFLY PT, R65, R32, 0x1, 0x1f ;  /* 0x0c201f0020417f89 */ /* 0x000e6200000e0000 */
[----:B------:R-:W-:Y:S02]  /*3aa0*/  FMNMX.FTZ R0, R39, R0, !PT ;  /* 0x0000000027007209 */ /* 0x000fe40007810000 */
[----:B------:R-:W-:-:S02]  /*3ab0*/  ISETP.GT.AND P1, PT, R28, 0x40, !P2 ;  /* 0x000000401c00780c */ /* 0x000fc40005724270 */
[----:B------:R-:W-:Y:S02]  /*3ac0*/  FMNMX.FTZ R0, R41, R0, !PT ;  /* 0x0000000029007209 */ /* 0x000fe40007810000 */
[----:B------:R-:W-:Y:S02]  /*3ad0*/  ISETP.LT.OR P1, PT, R26, 0x41, P1 ;  /* 0x000000411a00780c */ /* 0x000fe40000f21670 */
[----:B------:R-:W-:Y:S02]  /*3ae0*/  FMNMX.FTZ R0, R43, R0, !PT ;  /* 0x000000002b007209 */ /* 0x000fe40007810000 */
[----:B------:R-:W-:Y:S02]  /*3af0*/  FSEL R21, R58, -INF , !P1 ;  /* 0xff8000003a157808 */ /* 0x000fe40004800000 */
[----:B------:R-:W-:Y:S02]  /*3b00*/  FMNMX.FTZ R0, R45, R0, !PT ;  /* 0x000000002d007209 */ /* 0x000fe40007810000 */
[----:B------:R-:W-:-:S02]  /*3b10*/  ISETP.GT.AND P1, PT, R28, 0x41, !P5 ;  /* 0x000000411c00780c */ /* 0x000fc40006f24270 */
[----:B------:R-:W-:Y:S02]  /*3b20*/  FMNMX.FTZ R0, R47, R0, !PT ;  /* 0x000000002f007209 */ /* 0x000fe40007810000 */
[----:B------:R-:W-:Y:S02]  /*3b30*/  ISETP.LT.OR P1, PT, R26, 0x42, P1 ;  /* 0x000000421a00780c */ /* 0x000fe40000f21670 */
[----:B------:R-:W-:Y:S02]  /*3b40*/  FMNMX.FTZ R0, R49, R0, !PT ;  /* 0x0000000031007209 */ /* 0x000fe40007810000 */
[----:B------:R-:W-:Y:S02]  /*3b50*/  FSEL R7, R80, -INF , !P1 ;  /* 0xff80000050077808 */ /* 0x000fe40004800000 */
[----:B------:R-:W-:Y:S02]  /*3b60*/  FMNMX.FTZ R0, R51, R0, !PT ;  /* 0x0000000033007209 */ /* 0x000fe40007810000 */
[----:B-1----:R-:W-:-:S02]  /*3b70*/  FMNMX.FTZ R4, R32, R65, !PT ;  /* 0x0000004120047209 */ /* 0x002fc40007810000 */
[----:B------:R-:W-:Y:S02]  /*3b80*/  FMNMX.FTZ R0, R53, R0, !PT ;  /* 0x0000000035007209 */ /* 0x000fe40007810000 */
[C---:B------:R-:W-:Y:S01]  /*3b90*/  FSETP.NEU.FTZ.AND P1, PT, R4.reuse, -INF , PT ;  /* 0xff8000000400780b */ /* 0x040fe20003f3d000 */
[----:B------:R-:W-:Y:S01]  /*3ba0*/  FMUL.FTZ R34, R4, R18 ;  /* 0x0000001204227220 */ /* 0x000fe20000410000 */
[----:B------:R-:W-:Y:S02]  /*3bb0*/  FMNMX.FTZ R0, R55, R0, !PT ;  /* 0x0000000037007209 */ /* 0x000fe40007810000 */
[----:B------:R-:W-:Y:S02]  /*3bc0*/  ISETP.NE.AND P5, PT, R85, RZ, PT ;  /* 0x000000ff5500720c */ /* 0x000fe40003fa5270 */
[----:B------:R-:W-:Y:S02]  /*3bd0*/  FMNMX.FTZ R0, R57, R0, !PT ;  /* 0x0000000039007209 */ /* 0x000fe40007810000 */
[----:B------:R-:W-:-:S02]  /*3be0*/  FSEL R77, R34, RZ, P1 ;  /* 0x000000ff224d7208 */ /* 0x000fc40000800000 */
[----:B------:R-:W-:Y:S02]  /*3bf0*/  FMNMX.FTZ R0, R59, R0, !PT ;  /* 0x000000003b007209 */ /* 0x000fe40007810000 */
[----:B------:R-:W-:Y:S01]  /*3c00*/  ISETP.GT.AND P1, PT, R28, 0x48, !P5 ;  /* 0x000000481c00780c */ /* 0x000fe20006f24270 */
[--C-:B------:R-:W-:Y:S01]  /*3c10*/  FFMA.FTZ R32, R36, R18, -R77.reuse ;  /* 0x0000001224207223 */ /* 0x100fe2000001084d */
[----:B------:R-:W-:Y:S01]  /*3c20*/  FMNMX.FTZ R0, R61, R0, !PT ;  /* 0x000000003d007209 */ /* 0x000fe20007810000 */
[-CC-:B------:R-:W-:Y:S01]  /*3c30*/  FFMA.FTZ R34, R66, R18.reuse, -R77.reuse ;  /* 0x0000001242227223 */ /* 0x180fe2000001084d */
[----:B------:R-:W-:Y:S01]  /*3c40*/  ISETP.LT.OR P1, PT, R26, 0x49, P1 ;  /* 0x000000491a00780c */ /* 0x000fe20000f21670 */
[--C-:B------:R-:W-:Y:S01]  /*3c50*/  FFMA.FTZ R36, R70, R18, -R77.reuse ;  /* 0x0000001246247223 */ /* 0x100fe2000001084d */
[----:B------:R-:W-:Y:S01]  /*3c60*/  FMNMX.FTZ R0, R63, R0, !PT ;  /* 0x000000003f007209 */ /* 0x000fe20007810000 */
[----:B------:R-:W-:Y:S01]  /*3c70*/  MUFU.EX2 R32, R32 ;  /* 0x0000002000207308 */ /* 0x000fe20000000800 */
[----:B------:R-:W-:Y:S01]  /*3c80*/  FSEL R65, R62, -INF , !P1 ;  /* 0xff8000003e417808 */ /* 0x000fe20004800000 */
[--C-:B------:R-:W-:Y:S01]  /*3c90*/  FFMA.FTZ R38, R82, R18, -R77.reuse ;  /* 0x0000001252267223 */ /* 0x100fe2000001084d */
[----:B------:R-:W-:Y:S01]  /*3ca0*/  FMNMX.FTZ R0, R27, R0, !PT ;  /* 0x000000001b007209 */ /* 0x000fe20007810000 */
[-CC-:B------:R-:W-:Y:S01]  /*3cb0*/  FFMA.FTZ R40, R84, R18.reuse, -R77.reuse ;  /* 0x0000001254287223 */ /* 0x180fe2000001084d */
[----:B------:R-:W-:Y:S01]  /*3cc0*/  ISETP.NE.AND P2, PT, R89, RZ, PT ;  /* 0x000000ff5900720c */ /* 0x000fe20003f45270 */
[--C-:B------:R-:W-:Y:S01]  /*3cd0*/  FFMA.FTZ R29, R29, R18, -R77.reuse ;  /* 0x000000121d1d7223 */ /* 0x100fe2000001084d */
[----:B------:R-:W-:Y:S01]  /*3ce0*/  ISETP.GT.AND P1, PT, R28, 0x49, !P6 ;  /* 0x000000491c00780c */ /* 0x000fe20007724270 */
[----:B------:R1:W2:Y:S01]  /*3cf0*/  MUFU.EX2 R79, R34 ;  /* 0x00000022004f7308 */ /* 0x0002a20000000800 */
[----:B------:R-:W-:Y:S01]  /*3d00*/  FMNMX.FTZ R0, R21, R0, !PT ;  /* 0x0000000015007209 */ /* 0x000fe20007810000 */
[-CC-:B------:R-:W-:Y:S01]  /*3d10*/  FFMA.FTZ R42, R88, R18.reuse, -R77.reuse ;  /* 0x00000012582a7223 */ /* 0x180fe2000001084d */
[----:B------:R-:W-:Y:S01]  /*3d20*/  ISETP.GT.AND P2, PT, R28, 0x50, !P2 ;  /* 0x000000501c00780c */ /* 0x000fe20005744270 */
[-CC-:B------:R-:W-:Y:S01]  /*3d30*/  FFMA.FTZ R20, R96, R18.reuse, -R77.reuse ;  /* 0x0000001260147223 */ /* 0x180fe2000001084d */
[C---:B------:R-:W-:Y:S01]  /*3d40*/  ISETP.LT.OR P1, PT, R26.reuse, 0x4a, P1 ;  /* 0x0000004a1a00780c */ /* 0x040fe20000f21670 */
[--C-:B------:R-:W-:Y:S01]  /*3d50*/  FFMA.FTZ R31, R31, R18, -R77.reuse ;  /* 0x000000121f1f7223 */ /* 0x100fe2000001084d */
[----:B------:R-:W-:Y:S01]  /*3d60*/  FMNMX.FTZ R0, R7, R0, !PT ;  /* 0x0000000007007209 */ /* 0x000fe20007810000 */
[----:B------:R-:W-:Y:S01]  /*3d70*/  MUFU.EX2 R36, R36 ;  /* 0x0000002400247308 */ /* 0x000fe20000000800 */
[----:B------:R-:W-:Y:S01]  /*3d80*/  ISETP.LT.OR P2, PT, R26, 0x51, P2 ;  /* 0x000000511a00780c */ /* 0x000fe20001741670 */
[-CC-:B-1----:R-:W-:Y:S01]  /*3d90*/  FFMA.FTZ R34, R86, R18.reuse, -R77.reuse ;  /* 0x0000001256227223 */ /* 0x182fe2000001084d */
[----:B------:R-:W-:Y:S01]  /*3da0*/  FSEL R67, R2, -INF , !P1 ;  /* 0xff80000002437808 */ /* 0x000fe20004800000 */
[--C-:B------:R-:W-:Y:S01]  /*3db0*/  FFMA.FTZ R2, R92, R18, -R77.reuse ;  /* 0x000000125c027223 */ /* 0x100fe2000001084d */
[----:B------:R-:W-:Y:S01]  /*3dc0*/  FMNMX.FTZ R0, R65, R0, !PT ;  /* 0x0000000041007209 */ /* 0x000fe20007810000 */
[-CC-:B------:R-:W-:Y:S01]  /*3dd0*/  FFMA.FTZ R35, R35, R18.reuse, -R77.reuse ;  /* 0x0000001223237223 */ /* 0x180fe2000001084d */
[----:B------:R-:W-:Y:S01]  /*3de0*/  ISETP.NE.AND P5, PT, R64, RZ, PT ;  /* 0x000000ff4000720c */ /* 0x000fe20003fa5270 */
[----:B------:R1:W-:Y:S01]  /*3df0*/  MUFU.EX2 R180, R2 ;  /* 0x0000000200b47308 */ /* 0x0003e20000000800 */
[----:B------:R-:W-:Y:S01]  /*3e00*/  FSEL R69, R14, -INF , !P2 ;  /* 0xff8000000e457808 */ /* 0x000fe20005000000 */
[--C-:B------:R-:W-:Y:S01]  /*3e10*/  FFMA.FTZ R14, R94, R18, -R77.reuse ;  /* 0x000000125e0e7223 */ /* 0x100fe2000001084d */
[----:B------:R-:W-:Y:S01]  /*3e20*/  FMNMX.FTZ R0, R67, R0, !PT ;  /* 0x0000000043007209 */ /* 0x000fe20007810000 */
[-CC-:B------:R-:W-:Y:S01]  /*3e30*/  FFMA.FTZ R33, R33, R18.reuse, -R77.reuse ;  /* 0x0000001221217223 */ /* 0x180fe2000001084d */
[----:B------:R-:W-:Y:S01]  /*3e40*/  ISETP.GT.AND P5, PT, R28, 0x59, !P5 ;  /* 0x000000591c00780c */ /* 0x000fe20006fa4270 */
[--C-:B------:R-:W-:Y:S01]  /*3e50*/  FFMA.FTZ R28, R100, R18, -R77.reuse ;  /* 0x00000012641c7223 */ /* 0x100fe2000001084d */
[----:B------:R-:W-:Y:S01]  /*3e60*/  FMNMX.FTZ R0, R69, R0, !PT ;  /* 0x0000000045007209 */ /* 0x000fe20007810000 */
[----:B------:R3:W4:Y:S01]  /*3e70*/  MUFU.EX2 R81, R38 ;  /* 0x0000002600517308 */ /* 0x0007220000000800 */
[----:B------:R-:W-:Y:S01]  /*3e80*/  ISETP.LT.OR P5, PT, R26, 0x5a, P5 ;  /* 0x0000005a1a00780c */ /* 0x000fe20002fa1670 */
[--C-:B-1----:R-:W-:Y:S01]  /*3e90*/  FFMA.FTZ R2, R44, R18, -R77.reuse ;  /* 0x000000122c027223 */ /* 0x102fe2000001084d */
[----:B------:R-:W-:Y:S01]  /*3ea0*/  FMNMX.FTZ R0, R71, R0, !PT ;  /* 0x0000000047007209 */ /* 0x000fe20007810000 */
[-CC-:B------:R-:W-:Y:S01]  /*3eb0*/  FFMA.FTZ R26, R52, R18.reuse, -R77.reuse ;  /* 0x00000012341a7223 */ /* 0x180fe2000001084d */
[----:B------:R-:W-:Y:S01]  /*3ec0*/  FSEL R75, R24, -INF , !P5 ;  /* 0xff800000184b7808 */ /* 0x000fe20006800000 */
[--C-:B------:R-:W-:Y:S01]  /*3ed0*/  FFMA.FTZ R24, R48, R18, -R77.reuse ;  /* 0x0000001230187223 */ /* 0x100fe2000001084d */
[----:B------:R-:W-:Y:S01]  /*3ee0*/  FMNMX.FTZ R0, R73, R0, !PT ;  /* 0x0000000049007209 */ /* 0x000fe20007810000 */
[----:B------:R-:W-:Y:S01]  /*3ef0*/  MUFU.EX2 R182, R2 ;  /* 0x0000000200b67308 */ /* 0x000fe20000000800 */
[--C-:B---3--:R-:W-:Y:S01]  /*3f00*/  FFMA.FTZ R38, R90, R18, -R77.reuse ;  /* 0x000000125a267223 */ /* 0x108fe2000001084d */
[----:B--2---:R-:W-:Y:S01]  /*3f10*/  F2FP.F16.F32.PACK_AB R188, R79, R32 ;  /* 0x000000204fbc723e */ /* 0x004fe200000000ff */
[----:B------:R-:W-:Y:S01]  /*3f20*/  FFMA.FTZ R25, R25, R18, -R77 ;  /* 0x0000001219197223 */ /* 0x000fe2000001084d */
[----:B------:R-:W-:-:S04]  /*3f30*/  FMNMX.FTZ R0, R75, R0, !PT ;  /* 0x000000004b007209 */ /* 0x000fc80007810000 */
[----:B------:R-:W-:Y:S01]  /*3f40*/  MUFU.EX2 R40, R40 ;  /* 0x0000002800287308 */ /* 0x000fe20000000800 */
[----:B------:R-:W1:Y:S01]  /*3f50*/  SHFL.BFLY PT, R3, R0, 0x2, 0x1f ;  /* 0x0c401f0000037f89 */ /* 0x000e6200000e0000 */
[----:B----4-:R-:W-:-:S06]  /*3f60*/  F2FP.F16.F32.PACK_AB R190, R81, R36 ;  /* 0x0000002451be723e */ /* 0x010fcc00000000ff */
[----:B------:R2:W3:Y:S08]  /*3f70*/  MUFU.EX2 R83, R34 ;  /* 0x0000002200537308 */ /* 0x0004f00000000800 */
[----:B------:R4:W-:Y:S01]  /*3f80*/  MUFU.EX2 R170, R29 ;  /* 0x0000001d00aa7308 */ /* 0x0009e20000000800 */
[----:B--2---:R-:W-:-:S07]  /*3f90*/  FFMA.FTZ R34, R56, R18, -R77 ;  /* 0x0000001238227223 */ /* 0x004fce000001084d */
[----:B------:R-:W2:Y:S01]  /*3fa0*/  MUFU.EX2 R42, R42 ;  /* 0x0000002a002a7308 */ /* 0x000ea20000000800 */
[----:B-1----:R-:W-:Y:S01]  /*3fb0*/  FMNMX.FTZ R2, R0, R3, !PT ;  /* 0x0000000300027209 */ /* 0x002fe20007810000 */
[----:B------:R-:W-:Y:S01]  /*3fc0*/  FFMA.FTZ R0, R102, R18, -R77 ;  /* 0x0000001266007223 */ /* 0x000fe2000001084d */
[----:B----4-:R-:W-:Y:S01]  /*3fd0*/  FADD.FTZ R29, R32, R79 ;  /* 0x0000004f201d7221 */ /* 0x010fe20000010000 */
[----:B---3--:R-:W-:Y:S02]  /*3fe0*/  F2FP.F16.F32.PACK_AB R184, R83, R40 ;  /* 0x0000002853b8723e */ /* 0x008fe400000000ff */
[----:B------:R-:W1:Y:S01]  /*3ff0*/  SHFL.BFLY PT, R3, R2, 0x1, 0x1f ;  /* 0x0c201f0002037f89 */ /* 0x000e6200000e0000 */
[----:B------:R-:W-:Y:S01]  /*4000*/  FADD.FTZ R46, R36, R29 ;  /* 0x0000001d242e7221 */ /* 0x000fe20000010000 */
[----:B------:R-:W-:Y:S03]  /*4010*/  MUFU.EX2 R95, R0 ;  /* 0x00000000005f7308 */ /* 0x000fe60000000800 */
[----:B------:R-:W-:-:S04]  /*4020*/  FADD.FTZ R29, R81, R46 ;  /* 0x0000002e511d7221 */ /* 0x000fc80000010000 */
[----:B------:R-:W-:Y:S01]  /*4030*/  FADD.FTZ R48, R40, R29 ;  /* 0x0000001d28307221 */ /* 0x000fe20000010000 */
[----:B------:R-:W3:Y:S03]  /*4040*/  MUFU.EX2 R85, R38 ;  /* 0x0000002600557308 */ /* 0x000ee60000000800 */
[----:B------:R-:W-:-:S04]  /*4050*/  FADD.FTZ R29, R83, R48 ;  /* 0x00000030531d7221 */ /* 0x000fc80000010000 */
[----:B--2---:R-:W-:Y:S01]  /*4060*/  FADD.FTZ R50, R42, R29 ;  /* 0x0000001d2a327221 */ /* 0x004fe20000010000 */
[----:B------:R2:W-:Y:S01]  /*4070*/  MUFU.EX2 R87, R14 ;  /* 0x0000000e00577308 */ /* 0x0005e20000000800 */
[----:B-1----:R-:W-:-:S07]  /*4080*/  FMNMX.FTZ R3, R2, R3, !PT ;  /* 0x0000000302037209 */ /* 0x002fce0007810000 */
[----:B------:R-:W-:Y:S01]  /*4090*/  MUFU.EX2 R89, R20 ;  /* 0x0000001400597308 */ /* 0x000fe20000000800 */
[-C--:B--2---:R-:W-:Y:S01]  /*40a0*/  FFMA.FTZ R14, R98, R18.reuse, -R77 ;  /* 0x00000012620e7223 */ /* 0x084fe2000001084d */
[C---:B------:R-:W-:Y:S01]  /*40b0*/  FSETP.NEU.FTZ.AND P1, PT, R3.reuse, -INF , PT ;  /* 0xff8000000300780b */ /* 0x040fe20003f3d000 */
[----:B------:R-:W-:Y:S01]  /*40c0*/  FMUL.FTZ R0, R3, R18 ;  /* 0x0000001203007220 */ /* 0x000fe20000410000 */
[----:B---3--:R-:W-:-:S04]  /*40d0*/  F2FP.F16.F32.PACK_AB R186, R85, R42 ;  /* 0x0000002a55ba723e */ /* 0x008fc800000000ff */
[----:B------:R-:W-:Y:S01]  /*40e0*/  FSEL R0, R0, RZ, P1 ;  /* 0x000000ff00007208 */ /* 0x000fe20000800000 */
[----:B------:R-:W-:Y:S01]  /*40f0*/  MUFU.EX2 R93, R28 ;  /* 0x0000001c005d7308 */ /* 0x000fe20000000800 */
[----:B------:R-:W-:-:S03]  /*4100*/  PLOP3.LUT P1, PT, PT, PT, UP0, 0x40, 0x0 ;  /* 0x000000000000781c */ /* 0x000fc60003f2e808 */
[-CC-:B------:R-:W-:Y:S01]  /*4110*/  FFMA.FTZ R37, R37, R18.reuse, -R0.reuse ;  /* 0x0000001225257223 */ /* 0x180fe20000010800 */
[-CC-:B------:R-:W-:Y:S01]  /*4120*/  FFMA.FTZ R30, R30, R18.reuse, -R0.reuse ;  /* 0x000000121e1e7223 */ /* 0x180fe20000010800 */
        /* <DEDUP_REMOVED lines=22> */
[-CC-:B------:R-:W-:Y:S01]  /*4290*/  FFMA.FTZ R71, R71, R18.reuse, -R0.reuse ;  /* 0x0000001247477223 */ /* 0x180fe20000010800 */
[-CC-:B------:R-:W-:Y:S01]  /*42a0*/  FFMA.FTZ R73, R73, R18.reuse, -R0.reuse ;  /* 0x0000001249497223 */ /* 0x180fe20000010800 */
[----:B------:R-:W-:-:S04]  /*42b0*/  FFMA.FTZ R75, R75, R18, -R0 ;  /* 0x000000124b4b7223 */ /* 0x000fc80000010800 */
[----:B------:R-:W3:Y:S01]  /*42c0*/  MUFU.EX2 R2, R41 ;  /* 0x0000002900027308 */ /* 0x000ee20000000800 */
[----:B-1----:R-:W-:Y:S01]  /*42d0*/  FADD.FTZ R48, R37, R30 ;  /* 0x0000001e25307221 */ /* 0x002fe20000010000 */
[----:B------:R-:W-:-:S06]  /*42e0*/  F2FP.F16.F32.PACK_AB R189, R30, R37 ;  /* 0x000000251ebd723e */ /* 0x000fcc00000000ff */
[----:B------:R-:W-:Y:S01]  /*42f0*/  MUFU.EX2 R43, R43 ;  /* 0x0000002b002b7308 */ /* 0x000fe20000000800 */
[----:B--2---:R-:W-:-:S07]  /*4300*/  FADD.FTZ R29, R39, R48 ;  /* 0x00000030271d7221 */ /* 0x004fce0000010000 */
[----:B------:R-:W1:Y:S01]  /*4310*/  MUFU.EX2 R20, R45 ;  /* 0x0000002d00147308 */ /* 0x000e620000000800 */
[----:B---3--:R-:W-:-:S07]  /*4320*/  F2FP.F16.F32.PACK_AB R191, R2, R39 ;  /* 0x0000002702bf723e */ /* 0x008fce00000000ff */
[----:B------:R-:W-:Y:S08]  /*4330*/  MUFU.EX2 R47, R47 ;  /* 0x0000002f002f7308 */ /* 0x000ff00000000800 */
[----:B------:R2:W-:Y:S01]  /*4340*/  MUFU.EX2 R168, R31 ;  /* 0x0000001f00a87308 */ /* 0x0005e20000000800 */
[----:B-1----:R-:W-:-:S07]  /*4350*/  F2FP.F16.F32.PACK_AB R185, R20, R43 ;  /* 0x0000002b14b9723e */ /* 0x002fce00000000ff */
[----:B------:R-:W1:Y:S01]  /*4360*/  MUFU.EX2 R28, R49 ;  /* 0x00000031001c7308 */ /* 0x000e620000000800 */
[----:B--2---:R-:W-:Y:S01]  /*4370*/  FADD.FTZ R31, R85, R50 ;  /* 0x00000032551f7221 */ /* 0x004fe20000010000 */
[----:B------:R-:W-:-:S03]  /*4380*/  FADD.FTZ R50, R2, R29 ;  /* 0x0000001d02327221 */ /* 0x000fc60000010000 */
[----:B------:R-:W-:Y:S01]  /*4390*/  FADD.FTZ R52, R180, R31 ;  /* 0x0000001fb4347221 */ /* 0x000fe20000010000 */
[----:B------:R-:W-:Y:S01]  /*43a0*/  FADD.FTZ R29, R43, R50 ;  /* 0x000000322b1d7221 */ /* 0x000fe20000010000 */
[C---:B------:R-:W-:Y:S01]  /*43b0*/  F2FP.F16.F32.PACK_AB R180, R87.reuse, R180 ;  /* 0x000000b457b4723e */ /* 0x040fe200000000ff */
[----:B------:R-:W-:Y:S01]  /*43c0*/  MUFU.EX2 R51, R51 ;  /* 0x0000003300337308 */ /* 0x000fe20000000800 */
[----:B------:R-:W-:Y:S01]  /*43d0*/  FADD.FTZ R31, R87, R52 ;  /* 0x00000034571f7221 */ /* 0x000fe20000010000 */
[----:B------:R-:W-:-:S03]  /*43e0*/  FADD.FTZ R50, R20, R29 ;  /* 0x0000001d14327221 */ /* 0x000fc60000010000 */
[----:B------:R-:W-:Y:S01]  /*43f0*/  FADD.FTZ R52, R182, R31 ;  /* 0x0000001fb6347221 */ /* 0x000fe20000010000 */
[C---:B------:R-:W-:Y:S02]  /*4400*/  F2FP.F16.F32.PACK_AB R182, R89.reuse, R182 ;  /* 0x000000b659b6723e */ /* 0x040fe400000000ff */
[----:B------:R-:W2:Y:S01]  /*4410*/  MUFU.EX2 R38, R53 ;  /* 0x0000003500267308 */ /* 0x000ea20000000800 */
[----:B------:R-:W-:Y:S01]  /*4420*/  FADD.FTZ R29, R89, R52 ;  /* 0x00000034591d7221 */ /* 0x000fe20000010000 */
[----:B-1----:R-:W-:-:S06]  /*4430*/  F2FP.F16.F32.PACK_AB R187, R28, R47 ;  /* 0x0000002f1cbb723e */ /* 0x002fcc00000000ff */
[----:B------:R-:W-:Y:S08]  /*4440*/  MUFU.EX2 R55, R55 ;  /* 0x0000003700377308 */ /* 0x000ff00000000800 */
[----:B------:R1:W-:Y:S01]  /*4450*/  MUFU.EX2 R48, R27 ;  /* 0x0000001b00307308 */ /* 0x0003e20000000800 */
[----:B--2---:R-:W-:-:S07]  /*4460*/  F2FP.F16.F32.PACK_AB R181, R38, R51 ;  /* 0x0000003326b5723e */ /* 0x004fce00000000ff */
[----:B------:R-:W2:Y:S01]  /*4470*/  MUFU.EX2 R44, R57 ;  /* 0x00000039002c7308 */ /* 0x000ea20000000800 */
[----:B-1----:R-:W-:-:S04]  /*4480*/  FADD.FTZ R27, R47, R50 ;  /* 0x000000322f1b7221 */ /* 0x002fc80000010000 */
[----:B------:R-:W-:-:S03]  /*4490*/  FADD.FTZ R52, R28, R27 ;  /* 0x0000001b1c347221 */ /* 0x000fc60000010000 */
[----:B------:R-:W1:Y:S01]  /*44a0*/  MUFU.EX2 R24, R24 ;  /* 0x0000001800187308 */ /* 0x000e620000000800 */
[----:B------:R-:W-:-:S04]  /*44b0*/  FADD.FTZ R27, R51, R52 ;  /* 0x00000034331b7221 */ /* 0x000fc80000010000 */
[----:B------:R-:W-:-:S03]  /*44c0*/  FADD.FTZ R52, R38, R27 ;  /* 0x0000001b26347221 */ /* 0x000fc60000010000 */
[----:B------:R-:W-:Y:S01]  /*44d0*/  MUFU.EX2 R59, R59 ;  /* 0x0000003b003b7308 */ /* 0x000fe20000000800 */
[----:B--2---:R-:W-:-:S07]  /*44e0*/  F2FP.F16.F32.PACK_AB R183, R44, R55 ;  /* 0x000000372cb7723e */ /* 0x004fce00000000ff */
[----:B------:R2:W3:Y:S01]  /*44f0*/  MUFU.EX2 R91, R14 ;  /* 0x0000000e005b7308 */ /* 0x0004e20000000800 */
[----:B-1----:R-:W-:-:S07]  /*4500*/  FADD.FTZ R54, R24, R29 ;  /* 0x0000001d18367221 */ /* 0x002fce0000010000 */
[----:B------:R-:W1:Y:S01]  /*4510*/  MUFU.EX2 R46, R61 ;  /* 0x0000003d002e7308 */ /* 0x000e620000000800 */
[----:B--2---:R-:W-:-:S07]  /*4520*/  FFMA.FTZ R14, R60, R18, -R77 ;  /* 0x000000123c0e7223 */ /* 0x004fce000001084d */
[----:B------:R-:W2:Y:S01]  /*4530*/  MUFU.EX2 R26, R26 ;  /* 0x0000001a001a7308 */ /* 0x000ea20000000800 */
[C---:B---3--:R-:W-:Y:S01]  /*4540*/  FADD.FTZ R29, R91.reuse, R54 ;  /* 0x000000365b1d7221 */ /* 0x048fe20000010000 */
[----:B------:R-:W-:-:S06]  /*4550*/  F2FP.F16.F32.PACK_AB R176, R91, R24 ;  /* 0x000000185bb0723e */ /* 0x000fcc00000000ff */
[----:B------:R-:W3:Y:S01]  /*4560*/  MUFU.EX2 R63, R63 ;  /* 0x0000003f003f7308 */ /* 0x000ee20000000800 */
[----:B-1----:R-:W-:-:S07]  /*4570*/  F2FP.F16.F32.PACK_AB R177, R46, R59 ;  /* 0x0000003b2eb1723e */ /* 0x002fce00000000ff */
[----:B------:R1:W-:Y:S01]  /*4580*/  MUFU.EX2 R50, R7 ;  /* 0x0000000700327308 */ /* 0x0003e20000000800 */
[----:B--2---:R-:W-:Y:S01]  /*4590*/  FADD.FTZ R54, R26, R29 ;  /* 0x0000001d1a367221 */ /* 0x004fe20000010000 */
[----:B------:R-:W-:Y:S01]  /*45a0*/  F2FP.F16.F32.PACK_AB R178, R93, R26 ;  /* 0x0000001a5db2723e */ /* 0x000fe200000000ff */
[----:B------:R-:W-:Y:S02]  /*45b0*/  VIADD R29, R15, UR42 ;  /* 0x0000002a0f1d7c36 */ /* 0x000fe40008000000 */
[----:B------:R-:W-:-:S03]  /*45c0*/  FADD.FTZ R27, R93, R54 ;  /* 0x000000365d1b7221 */ /* 0x000fc60000010000 */
[----:B------:R-:W2:Y:S01]  /*45d0*/  MUFU.EX2 R34, R34 ;  /* 0x0000002200227308 */ /* 0x000ea20000000800 */
[----:B-1----:R-:W-:Y:S01]  /*45e0*/  FADD.FTZ R7, R55, R52 ;  /* 0x0000003437077221 */ /* 0x002fe20000010000 */
[----:B------:R-:W-:Y:S02]  /*45f0*/  R2UR UR6, R29 ;  /* 0x000000001d0672ca */ /* 0x000fe400000e0000 */
[----:B---3--:R-:W-:Y:S01]  /*4600*/  F2FP.F16.F32.PACK_AB R179, R48, R63 ;  /* 0x0000003f30b3723e */ /* 0x008fe200000000ff */
[----:B------:R-:W-:-:S03]  /*4610*/  FADD.FTZ R32, R44, R7 ;  /* 0x000000072c207221 */ /* 0x000fc60000010000 */
[----:B------:R-:W1:Y:S01]  /*4620*/  MUFU.EX2 R21, R21 ;  /* 0x0000001500157308 */ /* 0x000e620000000800 */
[----:B------:R-:W-:-:S04]  /*4630*/  FADD.FTZ R7, R59, R32 ;  /* 0x000000203b077221 */ /* 0x000fc80000010000 */
[----:B------:R-:W-:Y:S02]  /*4640*/  FADD.FTZ R32, R46, R7 ;  /* 0x000000072e207221 */ /* 0x000fe40000010000 */
[----:B------:R-:W-:Y:S01]  /*4650*/  UIADD3 UR4, UR6, UR4, URZ ;  /* 0x0000000406047290 */ /* 0x000fe2000fffe03f */
[----:B------:R-:W3:Y:S01]  /*4660*/  MUFU.EX2 R14, R14 ;  /* 0x0000000e000e7308 */ /* 0x000ee20000000800 */
[----:B------:R-:W-:Y:S01]  /*4670*/  FADD.FTZ R7, R63, R32 ;  /* 0x000000203f077221 */ /* 0x000fe20000010000 */
[----:B--2---:R-:W-:Y:S01]  /*4680*/  FADD.FTZ R36, R34, R27 ;  /* 0x0000001b22247221 */ /* 0x004fe20000010000 */
[C---:B------:R-:W-:Y:S02]  /*4690*/  F2FP.F16.F32.PACK_AB R172, R95.reuse, R34 ;  /* 0x000000225fac723e */ /* 0x040fe400000000ff */
[----:B------:R-:W-:Y:S01]  /*46a0*/  FADD.FTZ R26, R48, R7 ;  /* 0x00000007301a7221 */ /* 0x000fe20000010000 */
[----:B------:R-:W-:Y:S02]  /*46b0*/  FADD.FTZ R27, R95, R36 ;  /* 0x000000245f1b7221 */ /* 0x000fe40000010000 */
[----:B------:R-:W2:Y:S01]  /*46c0*/  MUFU.EX2 R65, R65 ;  /* 0x0000004100417308 */ /* 0x000ea20000000800 */
[----:B-1----:R-:W-:Y:S01]  /*46d0*/  FADD.FTZ R7, R21, R26 ;  /* 0x0000001a15077221 */ /* 0x002fe20000010000 */
[----:B------:R-:W-:-:S03]  /*46e0*/  F2FP.F16.F32.PACK_AB R173, R50, R21 ;  /* 0x0000001532ad723e */ /* 0x000fc600000000ff */
[----:B------:R-:W-:-:S03]  /*46f0*/  FADD.FTZ R26, R50, R7 ;  /* 0x00000007321a7221 */ /* 0x000fc60000010000 */
[----:B------:R-:W1:Y:S01]  /*4700*/  MUFU.EX2 R35, R35 ;  /* 0x0000002300237308 */ /* 0x000e620000000800 */
[----:B---3--:R-:W-:-:S07]  /*4710*/  FADD.FTZ R36, R14, R27 ;  /* 0x0000001b0e247221 */ /* 0x008fce0000010000 */
[----:B------:R-:W3:Y:S01]  /*4720*/  MUFU.EX2 R0, R67 ;  /* 0x0000004300007308 */ /* 0x000ee20000000800 */
[----:B--2---:R-:W-:-:S07]  /*4730*/  FADD.FTZ R7, R65, R26 ;  /* 0x0000001a41077221 */ /* 0x004fce0000010000 */
[----:B------:R-:W2:Y:S01]  /*4740*/  MUFU.EX2 R33, R33 ;  /* 0x0000002100217308 */ /* 0x000ea20000000800 */
[C---:B-1----:R-:W-:Y:S01]  /*4750*/  FADD.FTZ R36, R35.reuse, R36 ;  /* 0x0000002423247221 */ /* 0x042fe20000010000 */
[----:B------:R-:W-:-:S06]  /*4760*/  F2FP.F16.F32.PACK_AB R174, R35, R14 ;  /* 0x0000000e23ae723e */ /* 0x000fcc00000000ff */
[----:B------:R-:W1:Y:S01]  /*4770*/  MUFU.EX2 R69, R69 ;  /* 0x0000004500457308 */ /* 0x000e620000000800 */
[C---:B---3--:R-:W-:Y:S01]  /*4780*/  FADD.FTZ R30, R0.reuse, R7 ;  /* 0x00000007001e7221 */ /* 0x048fe20000010000 */
[----:B------:R-:W-:-:S06]  /*4790*/  F2FP.F16.F32.PACK_AB R175, R0, R65 ;  /* 0x0000004100af723e */ /* 0x000fcc00000000ff */
[----:B------:R-:W3:Y:S01]  /*47a0*/  MUFU.EX2 R24, R71 ;  /* 0x0000004700187308 */ /* 0x000ee20000000800 */
[----:B--2---:R-:W-:-:S04]  /*47b0*/  FADD.FTZ R27, R33, R36 ;  /* 0x00000024211b7221 */ /* 0x004fc80000010000 */
[C---:B------:R-:W-:Y:S01]  /*47c0*/  FADD.FTZ R32, R168.reuse, R27 ;  /* 0x0000001ba8207221 */ /* 0x040fe20000010000 */
[----:B------:R-:W-:Y:S02]  /*47d0*/  F2FP.F16.F32.PACK_AB R168, R168, R33 ;  /* 0x00000021a8a8723e */ /* 0x000fe400000000ff */
[----:B------:R-:W2:Y:S01]  /*47e0*/  MUFU.EX2 R25, R25 ;  /* 0x0000001900197308 */ /* 0x000ea20000000800 */
[----:B-1----:R-:W-:-:S07]  /*47f0*/  FADD.FTZ R7, R69, R30 ;  /* 0x0000001e45077221 */ /* 0x002fce0000010000 */
[----:B------:R-:W1:Y:S01]  /*4800*/  MUFU.EX2 R73, R73 ;  /* 0x0000004900497308 */ /* 0x000e620000000800 */
[C---:B---3--:R-:W-:Y:S01]  /*4810*/  FADD.FTZ R2, R24.reuse, R7 ;  /* 0x0000000718027221 */ /* 0x048fe20000010000 */
[----:B------:R-:W-:-:S06]  /*4820*/  F2FP.F16.F32.PACK_AB R169, R24, R69 ;  /* 0x0000004518a9723e */ /* 0x000fcc00000000ff */
[----:B------:R-:W3:Y:S01]  /*4830*/  MUFU.EX2 R26, R75 ;  /* 0x0000004b001a7308 */ /* 0x000ee20000000800 */
[----:B--2---:R-:W-:-:S04]  /*4840*/  FADD.FTZ R27, R25, R32 ;  /* 0x00000020191b7221 */ /* 0x004fc80000010000 */
[C---:B------:R-:W-:Y:S01]  /*4850*/  FADD.FTZ R14, R170.reuse, R27 ;  /* 0x0000001baa0e7221 */ /* 0x040fe20000010000 */
[----:B------:R-:W-:Y:S01]  /*4860*/  F2FP.F16.F32.PACK_AB R170, R170, R25 ;  /* 0x00000019aaaa723e */ /* 0x000fe200000000ff */
[----:B-1----:R-:W-:-:S04]  /*4870*/  FADD.FTZ R7, R73, R2 ;  /* 0x0000000249077221 */ /* 0x002fc80000010000 */
[C---:B---3--:R-:W-:Y:S01]  /*4880*/  FADD.FTZ R7, R26.reuse, R7 ;  /* 0x000000071a077221 */ /* 0x048fe20000010000 */
[----:B------:R-:W-:Y:S01]  /*4890*/  F2FP.F16.F32.PACK_AB R171, R26, R73 ;  /* 0x000000491aab723e */ /* 0x000fe200000000ff */
[----:B------:R-:W-:Y:S06]  /*48a0*/  @P1 BRA `(.L_x_887) ;  /* 0x0000000000481947 */ /* 0x000fec0003800000 */
[C---:B------:R-:W-:Y:S01]  /*48b0*/  ISETP.GT.AND P1, PT, R29.reuse, RZ, PT ;  /* 0x000000ff1d00720c */ /* 0x040fe20003f24270 */
[----:B------:R-:W-:-:S05]  /*48c0*/  VIADD R0, R29, 0xffffffff ;  /* 0xffffffff1d007836 */ /* 0x000fca0000000000 */
[----:B------:R-:W-:-:S07]  /*48d0*/  R2UR UR14, R0 ;  /* 0x00000000000e72ca */ /* 0x000fce00000e0000 */
[----:B------:R-:W-:Y:S08]  /*48e0*/  @P1 BRA `(.L_x_888) ;  /* 0x00000000001c1947 */ /* 0x000ff00003800000 */
[----:B------:R-:W-:Y:S02]  /*48f0*/  UISETP.NE.AND UP1, UPT, UR5, 0x1, UPT ;  /* 0x000000010500788c */ /* 0x000fe4000bf25270 */
[----:B------:R-:W-:-:S09]  /*4900*/  UIADD3 UR14, -UR6, URZ, URZ ;  /* 0x0000003f060e7290 */ /* 0x000fd2000fffe13f */
[----:B------:R-:W-:Y:S02]  /*4910*/  @UP1 ULDC.64 UR6, c[0x0][0x9e8] ;  /* 0x00027a0000061ab9 */ /* 0x000fe40000000a00 */
[----:B------:R-:W-:-:S04]  /*4920*/  UIMAD.WIDE.U32 UR10, UR14, UR6, URZ ;  /* 0x000000060e0a72a5 */ /* 0x000fc8000f8e003f */
[----:B------:R-:W-:-:S04]  /*4930*/  @UP1 USHF.R.U32.HI UR14, URZ, UR7, UR11 ;  /* 0x000000073f0e1299 */ /* 0x000fc8000801160b */
[----:B------:R-:W-:Y:S01]  /*4940*/  ULOP3.LUT UR14, URZ, UR14, URZ, 0x33, !UPT ;  /* 0x0000000e3f0e7292 */ /* 0x000fe2000f8e333f */
[----:B------:R-:W-:Y:S11]  /*4950*/  BRA `(.L_x_889) ;  /* 0x0000000000107947 */ /* 0x000ff60003800000 */
.L_x_888:
[----:B------:R-:W-:-:S11]  /*4960*/  UISETP.NE.AND UP1, UPT, UR5, 0x1, UPT ;  /* 0x000000010500788c */ /* 0x000fd6000bf25270 */
[----:B------:R-:W-:Y:S02]  /*4970*/  @UP1 ULDC.64 UR6, c[0x0][0x9e8] ;  /* 0x00027a0000061ab9 */ /* 0x000fe40000000a00 */
[----:B------:R-:W-:-:S04]  /*4980*/  UIMAD.WIDE.U32 UR10, UR14, UR6, URZ ;  /* 0x000000060e0a72a5 */ /* 0x000fc8000f8e003f */
[----:B------:R-:W-:-:S12]  /*4990*/  @UP1 USHF.R.U32.HI UR14, URZ, UR7, UR11 ;  /* 0x000000073f0e1299 */ /* 0x000fd8000801160b */
.L_x_889:
[----:B------:R-:W-:-:S04]  /*49a0*/  UIMAD UR5, UR14, UR5, UR5 ;  /* 0x000000050e0572a4 */ /* 0x000fc8000f8e0205 */
[----:B------:R-:W-:-:S04]  /*49b0*/  UISETP.LT.AND UP1, UPT, UR4, UR5, UPT ;  /* 0x000000050400728c */ /* 0x000fc8000bf21270 */
[----:B------:R-:W-:-:S12]  /*49c0*/  USEL UR4, UR4, UR5, UP1 ;  /* 0x0000000504047287 */ /* 0x000fd80008800000 */
.L_x_887:
[----:B------:R-:W-:Y:S01]  /*49d0*/  UIMAD.WIDE UR4, UR4, 0x2aaaaaab, URZ ;  /* 0x2aaaaaab040478a5 */ /* 0x000fe2000f8e023f */
[----:B------:R-:W-:Y:S01]  /*49e0*/  IMAD.MOV.U32 R2, RZ, RZ, 0x3f800000 ;  /* 0x3f800000ff027424 */ /* 0x000fe200078e00ff */
[----:B------:R-:W-:Y:S01]  /*49f0*/  CS2R R118, SRZ ;  /* 0x0000000000767805 */ /* 0x000fe2000001ff00 */
[----:B------:R-:W-:Y:S01]  /*4a00*/  IMAD.MOV.U32 R0, RZ, RZ, 0x3f800000 ;  /* 0x3f800000ff007424 */ /* 0x000fe200078e00ff */
        /* <DEDUP_REMOVED lines=8> */
[----:B------:R-:W-:Y:S01]  /*4a90*/  UISETP.LT.AND UP1, UPT, UR47, UR4, UPT ;  /* 0x000000042f00728c */ /* 0x000fe2000bf21270 */
[----:B------:R-:W-:Y:S02]  /*4aa0*/  CS2R R104, SRZ ;  /* 0x0000000000687805 */ /* 0x000fe4000001ff00 */
[----:B------:R-:W-:Y:S02]  /*4ab0*/  CS2R R102, SRZ ;  /* 0x0000000000667805 */ /* 0x000fe4000001ff00 */
[----:B------:R-:W-:Y:S01]  /*4ac0*/  CS2R R100, SRZ ;  /* 0x0000000000647805 */ /* 0x000fe2000001ff00 */
[----:B------:R-:W-:Y:S01]  /*4ad0*/  USEL UR41, UR47, UR4, !UP1 ;  /* 0x000000042f297287 */ /* 0x000fe2000c800000 */
[----:B------:R-:W-:-:S02]  /*4ae0*/  CS2R R98, SRZ ;  /* 0x0000000000627805 */ /* 0x000fc4000001ff00 */
[----:B------:R-:W-:Y:S02]  /*4af0*/  CS2R R96, SRZ ;  /* 0x0000000000607805 */ /* 0x000fe4000001ff00 */
[----:B------:R-:W-:Y:S02]  /*4b00*/  CS2R R94, SRZ ;  /* 0x00000000005e7805 */ /* 0x000fe4000001ff00 */
[----:B------:R-:W-:Y:S02]  /*4b10*/  CS2R R92, SRZ ;  /* 0x00000000005c7805 */ /* 0x000fe4000001ff00 */
[----:B------:R-:W-:Y:S02]  /*4b20*/  CS2R R90, SRZ ;  /* 0x00000000005a7805 */ /* 0x000fe4000001ff00 */
[----:B------:R-:W-:Y:S02]  /*4b30*/  ISETP.GE.AND P1, PT, R19, UR41, PT ;  /* 0x0000002913007c0c */ /* 0x000fe4000bf26270 */
        /* <DEDUP_REMOVED lines=33> */
[----:B------:R-:W-:Y:S06]  /*4d50*/  @!P1 BRA `(.L_x_890) ;  /* 0x0000003400609947 */ /* 0x000fec0003800000 */
[----:B------:R-:W-:Y:S01]  /*4d60*/  IMAD.IADD R20, R5, 0x1, R15 ;  /* 0x0000000105147824 */ /* 0x000fe200078e020f */
[----:B------:R-:W-:Y:S01]  /*4d70*/  ULDC UR46, c[0x0][0x9e4] ;  /* 0x00027900002e7ab9 */ /* 0x000fe20000000800 */
[----:B------:R-:W-:Y:S01]  /*4d80*/  IMAD.MOV.U32 R2, RZ, RZ, 0x3f800000 ;  /* 0x3f800000ff027424 */ /* 0x000fe200078e00ff */
[----:B------:R-:W-:Y:S01]  /*4d90*/  ULDC UR59, c[0x0][0x2e0] ;  /* 0x0000b800003b7ab9 */ /* 0x000fe20000000800 */
[----:B------:R-:W-:Y:S01]  /*4da0*/  IMAD.MOV.U32 R119, RZ, RZ, RZ ;  /* 0x000000ffff777224 */ /* 0x000fe200078e00ff */
[----:B------:R-:W-:Y:S01]  /*4db0*/  ULDC UR4, c[0x0][0x9d8] ;  /* 0x0002760000047ab9 */ /* 0x000fe20000000800 */
[----:B------:R-:W-:-:S05]  /*4dc0*/  ULDC UR58, c[0x0][0x9e0] ;  /* 0x00027800003a7ab9 */ /* 0x000fca0000000800 */
.L_x_907:
[----:B------:R-:W-:-:S04]  /*4dd0*/  UIADD3 UR5, UR36, 0x1, URZ ;  /* 0x0000000124057890 */ /* 0x000fc8000fffe03f */
[----:B------:R-:W-:-:S04]  /*4de0*/  UISETP.NE.AND UP1, UPT, UR5, 0x2, UPT ;  /* 0x000000020500788c */ /* 0x000fc8000bf25270 */
[----:B------:R-:W-:Y:S02]  /*4df0*/  USEL UR40, URZ, 0x1, UP1 ;  /* 0x000000013f287887 */ /* 0x000fe40008800000 */
[----:B------:R-:W-:Y:S02]  /*4e00*/  USEL UR5, UR5, URZ, UP1 ;  /* 0x0000003f05057287 */ /* 0x000fe40008800000 */
[----:B------:R-:W-:Y:S01]  /*4e10*/  ULOP3.LUT UR40, UR39, UR40, URZ, 0x3c, !UPT ;  /* 0x0000002827287292 */ /* 0x000fe2000f8e3c3f */
[----:B------:R-:W-:Y:S11]  /*4e20*/  @!P0 BRA `(.L_x_891) ;  /* 0x0000000000048947 */ /* 0x000ff60003800000 */
[----:B------:R-:W-:Y:S01]  /*4e30*/  BPT.TRAP 0x1 ;  /* 0x000000040000795c */ /* 0x000fe20000300000 */
.L_x_891:
[----:B------:R-:W-:Y:S01]  /*4e40*/  ULEA UR7, UR5, UR37, 0x3 ;  /* 0x0000002505077291 */ /* 0x000fe2000f8e183f */
[----:B------:R-:W-:-:S05]  /*4e50*/  IMAD.U32 R18, RZ, RZ, UR40 ;  /* 0x00000028ff127e24 */ /* 0x000fca000f8e00ff */
[----:B------:R-:W-:-:S04]  /*4e60*/  SHF.L.U32 R18, R18, 0x1f, RZ ;  /* 0x0000001f12127819 */ /* 0x000fc800000006ff */
[----:B------:R1:W2:Y:S01]  /*4e70*/  SYNCS.PHASECHK.TRANS64.TRYWAIT P1, [UR7+0x30830], R18 ;  /* 0x03083012ff0075a7 */ /* 0x0002a20008020147 */
[----:B------:R-:W-:Y:S05]  /*4e80*/  @!P0 BRA `(.L_x_892) ;  /* 0x0000000000048947 */ /* 0x000fea0003800000 */
[----:B------:R-:W-:Y:S01]  /*4e90*/  BPT.TRAP 0x1 ;  /* 0x000000040000795c */ /* 0x000fe20000300000 */
.L_x_892:
[----:B--2---:R-:W-:Y:S05]  /*4ea0*/  @P1 BRA `(.L_x_893) ;  /* 0x0000000000081947 */ /* 0x004fea0003800000 */
[----:B------:R-:W2:Y:S02]  /*4eb0*/  SYNCS.PHASECHK.TRANS64.TRYWAIT P1, [UR7+0x30830], R18 ;  /* 0x03083012ff0075a7 */ /* 0x000ea40008020147 */
[----:B--2---:R-:W-:Y:S05]  /*4ec0*/  @!P1 BRA `(.L_x_894) ;  /* 0x000000ec00689947 */ /* 0x004fea0003800000 */
.L_x_893:
[----:B------:R-:W-:Y:S01]  /*4ed0*/  R2UR UR52, R12 ;  /* 0x000000000c3472ca */ /* 0x000fe200000e0000 */
[----:B------:R-:W-:Y:S01]  /*4ee0*/  UIMAD UR6, UR5, 0x900, UR38 ;  /* 0x00000900050678a4 */ /* 0x000fe2000f8e0226 */
[----:B------:R-:W-:Y:S01]  /*4ef0*/  R2UR UR53, R13 ;  /* 0x000000000d3572ca */ /* 0x000fe200000e0000 */
[----:B------:R-:W-:Y:S01]  /*4f00*/  WARPGROUP.ARRIVE ;  /* 0x00000000000079c5 */ /* 0x000fe20000000000 */
[----:B------:R-:W-:Y:S01]  /*4f10*/  UMOV UR55, 0x40000040 ;  /* 0x4000004000377882 */ /* 0x000fe20000000000 */
[----:B------:R-:W-:Y:S01]  /*4f20*/  UIADD3 UR10, UR6, 0x6, URZ ;  /* 0x00000006060a7890 */ /* 0x000fe2000fffe03f */
[-C--:B------:R-:W-:Y:S01]  /*4f30*/  FMUL.FTZ R24, R24, R0.reuse ;  /* 0x0000000018187220 */ /* 0x080fe20000410000 */
[----:B------:R-:W-:Y:S01]  /*4f40*/  UMOV UR11, 0x40000040 ;  /* 0x40000040000b7882 */ /* 0x000fe20000000000 */
[----:B------:R-:W-:Y:S01]  /*4f50*/  UMOV UR54, UR6 ;  /* 0x0000000600367c82 */ /* 0x000fe20008000000 */
[----:B------:R-:W-:Y:S01]  /*4f60*/  UIADD3 UR14, UR6, 0x300, URZ ;  /* 0x00000300060e7890 */ /* 0x000fe2000fffe03f */
[-C--:B------:R-:W-:Y:S01]  /*4f70*/  FMUL.FTZ R25, R25, R0.reuse ;  /* 0x0000000019197220 */ /* 0x080fe20000410000 */
[----:B------:R-:W-:Y:S01]  /*4f80*/  UMOV UR15, 0x40000040 ;  /* 0x40000040000f7882 */ /* 0x000fe20000000000 */
[----:B------:R-:W-:Y:S01]  /*4f90*/  UIADD3 UR18, UR6, 0x302, URZ ;  /* 0x0000030206127890 */ /* 0x000fe2000fffe03f */
[-C--:B------:R-:W-:Y:S01]  /*4fa0*/  FMUL.FTZ R28, R28, R0.reuse ;  /* 0x000000001c1c7220 */ /* 0x080fe20000410000 */
[----:B------:R-:W-:Y:S01]  /*4fb0*/  UMOV UR19, 0x40000040 ;  /* 0x4000004000137882 */ /* 0x000fe20000000000 */
[----:B------:R-:W-:Y:S01]  /*4fc0*/  HGMMA.64x96x16.F32 R120, gdesc[UR52], RZ, !UPT, gsb0 ;  /* 0x01600000347879f0 */ /* 0x000fe2000c0008ff */
[----:B------:R-:W-:Y:S01]  /*4fd0*/  R2UR UR52, R10 ;  /* 0x000000000a3472ca */ /* 0x000fe200000e0000 */
[----:B------:R-:W-:Y:S01]  /*4fe0*/  UIADD3 UR54, UR6, 0x2, URZ ;  /* 0x0000000206367890 */ /* 0x000fe2000fffe03f */
[----:B------:R-:W-:Y:S01]  /*4ff0*/  R2UR UR53, R11 ;  /* 0x000000000b3572ca */ /* 0x000fe200000e0000 */
[----:B------:R-:W-:Y:S01]  /*5000*/  UMOV UR55, 0x40000040 ;  /* 0x4000004000377882 */ /* 0x000fe20000000000 */
[----:B------:R-:W-:Y:S01]  /*5010*/  UIADD3 UR22, UR6, 0x304, URZ ;  /* 0x0000030406167890 */ /* 0x000fe2000fffe03f */
[-C--:B------:R-:W-:Y:S01]  /*5020*/  FMUL.FTZ R29, R29, R0.reuse ;  /* 0x000000001d1d7220 */ /* 0x080fe20000410000 */
        /* <DEDUP_REMOVED lines=102> */
[----:B------:R-:W-:Y:S01]  /*5690*/  HGMMA.64x96x16.F32 R120, gdesc[UR52], R120, gsb0 ;  /* 0x01600000347879f0 */ /* 0x000fe20008000878 */
[----:B------:R-:W-:Y:S01]  /*56a0*/  R2UR UR52, R8 ;  /* 0x00000000083472ca */ /* 0x000fe200000e0000 */
[----:B------:R-:W-:Y:S01]  /*56b0*/  UIADD3 UR54, UR6, 0x4, URZ ;  /* 0x0000000406367890 */ /* 0x000fe2000fffe03f */
[----:B------:R-:W-:Y:S01]  /*56c0*/  R2UR UR53, R9 ;  /* 0x00000000093572ca */ /* 0x000fe200000e0000 */
[----:B------:R-:W-:Y:S01]  /*56d0*/  UMOV UR55, 0x40000040 ;  /* 0x4000004000377882 */ /* 0x000fe20000000000 */
[----:B------:R-:W-:Y:S01]  /*56e0*/  FMUL.FTZ R119, R119, R2 ;  /* 0x0000000277777220 */ /* 0x000fe20000410000 */
[----:B------:R-:W-:-:S02]  /*56f0*/  WARPGROUP.DEPBAR.LE gsb0, 0x0 ;  /* 0x00008000000079c5 */ /* 0x000fc40000010000 */
[----:B------:R-:W-:-:S08]  /*5700*/  WARPGROUP.ARRIVE ;  /* 0x00000000000079c5 */ /* 0x000fd00000000000 */
[----:B------:R-:W-:Y:S01]  /*5710*/  HGMMA.64x96x16.F32 R120, gdesc[UR52], R120, gsb0 ;  /* 0x01600000347879f0 */ /* 0x000fe20008000878 */
[----:B------:R-:W-:Y:S01]  /*5720*/  UIADD3 UR54, UR6, 0x606, URZ ;  /* 0x0000060606367890 */ /* 0x000fe2000fffe03f */
[----:B------:R-:W-:Y:S01]  /*5730*/  UMOV UR52, UR56 ;  /* 0x0000003800347c82 */ /* 0x000fe20008000000 */
[----:B------:R-:W-:Y:S01]  /*5740*/  UMOV UR53, UR57 ;  /* 0x0000003900357c82 */ /* 0x000fe20008000000 */
[----:B------:R-:W-:Y:S01]  /*5750*/  UMOV UR55, 0x40000040 ;  /* 0x4000004000377882 */ /* 0x000fe20000000000 */
        /* <DEDUP_REMOVED lines=28> */
[----:B------:R-:W-:Y:S05]  /*5920*/  @!P0 BRA `(.L_x_895) ;  /* 0x0000000000048947 */ /* 0x000fea0003800000 */
[----:B------:R-:W-:Y:S01]  /*5930*/  BPT.TRAP 0x1 ;  /* 0x000000040000795c */ /* 0x000fe20000300000 */
.L_x_895:
[----:B------:R-:W-:Y:S01]  /*5940*/  ULEA UR6, UR36, UR37, 0x3 ;  /* 0x0000002524067291 */ /* 0x000fe2000f8e183f */
[----:B------:R-:W-:-:S05]  /*5950*/  IMAD.U32 R0, RZ, RZ, UR39 ;  /* 0x00000027ff007e24 */ /* 0x000fca000f8e00ff */
[----:B------:R-:W-:-:S04]  /*5960*/  SHF.L.U32 R0, R0, 0x1f, RZ ;  /* 0x0000001f00007819 */ /* 0x000fc800000006ff */
[----:B------:R3:W4:Y:S01]  /*5970*/  SYNCS.PHASECHK.TRANS64.TRYWAIT P1, [UR6+0x30850], R0 ;  /* 0x03085000ff0075a7 */ /* 0x0007220008020146 */
[----:B------:R-:W-:Y:S05]  /*5980*/  @!P0 BRA `(.L_x_896) ;  /* 0x0000000000048947 */ /* 0x000fea0003800000 */
[----:B------:R-:W-:Y:S01]  /*5990*/  BPT.TRAP 0x1 ;  /* 0x000000040000795c */ /* 0x000fe20000300000 */
.L_x_896:
[----:B----4-:R-:W-:Y:S05]  /*59a0*/  @P1 BRA `(.L_x_897) ;  /* 0x0000000000081947 */ /* 0x010fea0003800000 */
[----:B------:R-:W4:Y:S02]  /*59b0*/  SYNCS.PHASECHK.TRANS64.TRYWAIT P1, [UR6+0x30850], R0 ;  /* 0x03085000ff0075a7 */ /* 0x000f240008020146 */
[----:B----4-:R-:W-:Y:S05]  /*59c0*/  @!P1 BRA `(.L_x_898) ;  /* 0x000000e000c09947 */ /* 0x010fea0003800000 */
.L_x_897:
[----:B------:R-:W-:Y:S01]  /*59d0*/  UIADD3 UR10, UR37, 0x400, URZ ;  /* 0x00000400250a7890 */ /* 0x000fe2000fffe03f */
[----:B------:R-:W-:Y:S01]  /*59e0*/  WARPGROUP.ARRIVE ;  /* 0x00000000000079c5 */ /* 0x000fe20000000000 */
[----:B------:R-:W-:-:S05]  /*59f0*/  UMOV UR11, 0x40000040 ;  /* 0x40000040000b7882 */ /* 0x000fca0000000000 */
[----:B------:R-:W4:Y:S01]  /*5a00*/  S2R R216, SR_TID.X ;  /* 0x0000000000d87919 */ /* 0x000f220000002100 */
[----:B------:R-:W-:Y:S01]  /*5a10*/  USHF.R.U32.HI UR10, URZ, 0x4, UR10 ;  /* 0x000000043f0a7899 */ /* 0x000fe2000801160a */
[----:B-12---:R-:W-:Y:S01]  /*5a20*/  FMUL.FTZ R18, R123, UR4 ;  /* 0x000000047b127c20 */ /* 0x006fe20008410000 */
[----:B------:R-:W-:Y:S01]  /*5a30*/  FMUL.FTZ R123, R130, UR4 ;  /* 0x00000004827b7c20 */ /* 0x000fe20008410000 */
[----:B------:R-:W-:Y:S01]  /*5a40*/  FMUL.FTZ R130, R143, UR4 ;  /* 0x000000048f827c20 */ /* 0x000fe20008410000 */
[----:B------:R-:W-:Y:S01]  /*5a50*/  ULOP3.LUT UR10, UR10, 0x3fff, URZ, 0xc0, !UPT ;  /* 0x00003fff0a0a7892 */ /* 0x000fe2000f8ec03f */
[----:B------:R-:W-:Y:S01]  /*5a60*/  FMUL.FTZ R143, R144, UR4 ;  /* 0x00000004908f7c20 */ /* 0x000fe20008410000 */
[----:B------:R-:W-:Y:S01]  /*5a70*/  FMUL.FTZ R144, R145, UR4 ;  /* 0x0000000491907c20 */ /* 0x000fe20008410000 */
[----:B------:R-:W-:Y:S01]  /*5a80*/  FMUL.FTZ R145, R148, UR4 ;  /* 0x0000000494917c20 */ /* 0x000fe20008410000 */
[----:B------:R-:W-:Y:S01]  /*5a90*/  ULOP3.LUT UR10, UR10, 0x3000000, URZ, 0xfc, !UPT ;  /* 0x030000000a0a7892 */ /* 0x000fe2000f8efc3f */
[----:B------:R-:W-:Y:S01]  /*5aa0*/  FMUL.FTZ R148, R152, UR4 ;  /* 0x0000000498947c20 */ /* 0x000fe20008410000 */
[----:B------:R-:W-:Y:S01]  /*5ab0*/  FMUL.FTZ R152, R156, UR4 ;  /* 0x000000049c987c20 */ /* 0x000fe20008410000 */
[----:B------:R-:W-:Y:S01]  /*5ac0*/  FMUL.FTZ R156, R160, UR4 ;  /* 0x00000004a09c7c20 */ /* 0x000fe20008410000 */
[----:B------:R-:W-:Y:S01]  /*5ad0*/  UIMAD UR14, UR36, 0x900, UR10 ;  /* 0x00000900240e78a4 */ /* 0x000fe2000f8e020a */
[----:B------:R-:W1:Y:S01]  /*5ae0*/  LDC R160, c[0x0][0x288] ;  /* 0x0000a200ffa07b82 */ /* 0x000e620000000800 */
[----:B------:R-:W-:Y:S01]  /*5af0*/  FMUL.FTZ R2, R120, UR4 ;  /* 0x0000000478027c20 */ /* 0x000fe20008410000 */
[----:B------:R-:W-:-:S02]  /*5b00*/  IMAD.U32 R120, RZ, RZ, UR7 ;  /* 0x00000007ff787e24 */ /* 0x000fc4000f8e00ff */
[----:B---3--:R-:W-:Y:S01]  /*5b10*/  FMUL.FTZ R0, R122, UR4 ;  /* 0x000000047a007c20 */ /* 0x008fe20008410000 */
[----:B------:R-:W-:Y:S01]  /*5b20*/  FMUL.FTZ R21, R126, UR4 ;  /* 0x000000047e157c20 */ /* 0x000fe20008410000 */
[----:B------:R-:W-:Y:S01]  /*5b30*/  FMUL.FTZ R122, R127, UR4 ;  /* 0x000000047f7a7c20 */ /* 0x000fe20008410000 */
[----:B------:R-:W-:Y:S01]  /*5b40*/  UMOV UR10, UR14 ;  /* 0x0000000e000a7c82 */ /* 0x000fe20008000000 */
[----:B------:R-:W-:Y:S01]  /*5b50*/  FMUL.FTZ R126, R135, UR4 ;  /* 0x00000004877e7c20 */ /* 0x000fe20008410000 */
[----:B------:R-:W-:Y:S01]  /*5b60*/  HGMMA.64x192x16.F32 R24, R188, gdesc[UR8].tnspB, R24, gsb0 ;  /* 0x42e00008bc187df0 */ /* 0x000fe20008000818 */
[----:B------:R-:W-:Y:S01]  /*5b70*/  UIADD3 UR10, UR14, 0x80, URZ ;  /* 0x000000800e0a7890 */ /* 0x000fe2000fffe03f */
[----:B------:R-:W-:Y:S01]  /*5b80*/  FMUL.FTZ R127, R138, UR4 ;  /* 0x000000048a7f7c20 */ /* 0x000fe20008410000 */
[----:B------:R-:W-:Y:S01]  /*5b90*/  UMOV UR11, 0x40000040 ;  /* 0x40000040000b7882 */ /* 0x000fe20000000000 */
[----:B------:R-:W-:Y:S01]  /*5ba0*/  FMUL.FTZ R138, R154, UR4 ;  /* 0x000000049a8a7c20 */ /* 0x000fe20008410000 */
[----:B------:R-:W-:Y:S01]  /*5bb0*/  FMUL.FTZ R135, R162, UR4 ;  /* 0x00000004a2877c20 */ /* 0x000fe20008410000 */
[----:B------:R-:W-:Y:S01]  /*5bc0*/  FMUL.FTZ R154, R157, UR4 ;  /* 0x000000049d9a7c20 */ /* 0x000fe20008410000 */
[----:B------:R-:W-:Y:S01]  /*5bd0*/  FMUL.FTZ R162, R165, UR4 ;  /* 0x00000004a5a27c20 */ /* 0x000fe20008410000 */
[----:B------:R-:W2:Y:S01]  /*5be0*/  MUFU.TANH R2, R2 ;  /* 0x0000000200027308 */ /* 0x000ea20000002400 */
[----:B----4-:R-:W-:-:S07]  /*5bf0*/  LOP3.LUT P1, RZ, R216, 0x7f, RZ, 0xc0, !PT ;  /* 0x0000007fd8ff7812 */ /* 0x010fce000782c0ff */
[----:B------:R-:W3:Y:S06]  /*5c00*/  MUFU.TANH R0, R0 ;  /* 0x0000000000007308 */ /* 0x000eec0000002400 */
[----:B------:R-:W-:Y:S02]  /*5c10*/  @!P1 VIADD R120, R120, 0x30840 ;  /* 0x0003084078789836 */ /* 0x000fe40000000000 */
[----:B------:R-:W4:Y:S03]  /*5c20*/  MUFU.TANH R18, R18 ;  /* 0x0000001200127308 */ /* 0x000f260000002400 */
[----:B------:R-:W-:-:S05]  /*5c30*/  @!P1 PRMT R120, RZ, 0x654, R120 ;  /* 0x00000654ff789816 */ /* 0x000fca0000000078 */
        /* <DEDUP_REMOVED lines=15> */
[----:B------:R-:W1:Y:S01]  /*5d30*/  MUFU.TANH R162, R162 ;  /* 0x000000a200a27308 */ /* 0x000e620000002400 */
[----:B------:R-:W-:-:S02]  /*5d40*/  WARPGROUP.DEPBAR.LE gsb0, 0x0 ;  /* 0x00008000000079c5 */ /* 0x000fc40000010000 */
[----:B------:R-:W-:-:S06]  /*5d50*/  WARPGROUP.ARRIVE ;  /* 0x00000000000079c5 */ /* 0x000fcc0000000000 */
[----:B------:R-:W-:Y:S01]  /*5d60*/  HGMMA.64x192x16.F32 R24, R184, gdesc[UR8].tnspB, R24, gsb0 ;  /* 0x42e00008b8187df0 */ /* 0x000fe20008000818 */
[----:B------:R-:W-:Y:S01]  /*5d70*/  UIADD3 UR10, UR14, 0x100, URZ ;  /* 0x000001000e0a7890 */ /* 0x000fe2000fffe03f */
[----:B------:R-:W-:Y:S01]  /*5d80*/  UMOV UR11, 0x40000040 ;  /* 0x40000040000b7882 */ /* 0x000fe20000000000 */
[----:B------:R-:W-:Y:S02]  /*5d90*/  WARPGROUP.DEPBAR.LE gsb0, 0x0 ;  /* 0x00008000000079c5 */ /* 0x000fe40000010000 */
[----:B------:R-:W-:Y:S01]  /*5da0*/  WARPGROUP.ARRIVE ;  /* 0x00000000000079c5 */ /* 0x000fe20000000000 */
[----:B------:R-:W-:Y:S01]  /*5db0*/  FMUL.FTZ R185, R133, UR4 ;  /* 0x0000000485b97c20 */ /* 0x000fe20008410000 */
[----:B------:R-:W-:Y:S01]  /*5dc0*/  FMUL.FTZ R187, R136, UR4 ;  /* 0x0000000488bb7c20 */ /* 0x000fe20008410000 */
[----:B------:R-:W-:Y:S01]  /*5dd0*/  FMUL.FTZ R133, R151, UR4 ;  /* 0x0000000497857c20 */ /* 0x000fe20008410000 */
[----:B------:R-:W-:-:S11]  /*5de0*/  FMUL.FTZ R136, R163, UR4 ;  /* 0x00000004a3887c20 */ /* 0x000fd60008410000 */
[----:B------:R-:W-:Y:S01]  /*5df0*/  HGMMA.64x192x16.F32 R24, R180, gdesc[UR8].tnspB, R24, gsb0 ;  /* 0x42e00008b4187df0 */ /* 0x000fe20008000818 */
[----:B------:R-:W-:Y:S01]  /*5e00*/  UIADD3 UR10, UR14, 0x180, URZ ;  /* 0x000001800e0a7890 */ /* 0x000fe2000fffe03f */
[----:B------:R-:W1:Y:S01]  /*5e10*/  MUFU.TANH R185, R185 ;  /* 0x000000b900b97308 */ /* 0x000e620000002400 */
[----:B------:R-:W-:-:S07]  /*5e20*/  UMOV UR11, 0x40000040 ;  /* 0x40000040000b7882 */ /* 0x000fce0000000000 */
[----:B------:R-:W1:Y:S08]  /*5e30*/  MUFU.TANH R187, R187 ;  /* 0x000000bb00bb7308 */ /* 0x000e700000002400 */
[----:B------:R-:W1:Y:S08]  /*5e40*/  MUFU.TANH R133, R133 ;  /* 0x0000008500857308 */ /* 0x000e700000002400 */
[----:B------:R-:W1:Y:S01]  /*5e50*/  MUFU.TANH R136, R136 ;  /* 0x0000008800887308 */ /* 0x000e620000002400 */
[----:B------:R-:W-:-:S02]  /*5e60*/  WARPGROUP.DEPBAR.LE gsb0, 0x0 ;  /* 0x00008000000079c5 */ /* 0x000fc40000010000 */
[----:B------:R-:W-:Y:S01]  /*5e70*/  WARPGROUP.ARRIVE ;  /* 0x00000000000079c5 */ /* 0x000fe20000000000 */
[----:B------:R-:W-:Y:S01]  /*5e80*/  FMUL.FTZ R181, R129, UR4 ;  /* 0x0000000481b57c20 */ /* 0x000fe20008410000 */
[----:B------:R-:W-:Y:S01]  /*5e90*/  FMUL.FTZ R129, R142, UR4 ;  /* 0x000000048e817c20 */ /* 0x000fe20008410000 */
[----:B------:R-:W-:Y:S01]  /*5ea0*/  FMUL.FTZ R183, R132, UR4 ;  /* 0x0000000484b77c20 */ /* 0x000fe20008410000 */
[----:B------:R-:W-:Y:S01]  /*5eb0*/  FMUL.FTZ R142, R158, UR4 ;  /* 0x000000049e8e7c20 */ /* 0x000fe20008410000 */
[----:B------:R-:W-:Y:S01]  /*5ec0*/  FMUL.FTZ R132, R147, UR4 ;  /* 0x0000000493847c20 */ /* 0x000fe20008410000 */
[----:B------:R-:W-:Y:S01]  /*5ed0*/  HGMMA.64x192x16.F32 R24, R176, gdesc[UR8].tnspB, R24, gsb0 ;  /* 0x42e00008b0187df0 */ /* 0x000fe20008000818 */
[----:B------:R-:W-:Y:S01]  /*5ee0*/  UIADD3 UR10, UR14, 0x200, URZ ;  /* 0x000002000e0a7890 */ /* 0x000fe2000fffe03f */
[----:B------:R-:W-:Y:S01]  /*5ef0*/  FMUL.FTZ R158, R161, UR4 ;  /* 0x00000004a19e7c20 */ /* 0x000fe20008410000 */
[----:B------:R-:W-:Y:S01]  /*5f00*/  UMOV UR11, 0x40000040 ;  /* 0x40000040000b7882 */ /* 0x000fe20000000000 */
[----:B------:R-:W1:Y:S08]  /*5f10*/  MUFU.TANH R181, R181 ;  /* 0x000000b500b57308 */ /* 0x000e700000002400 */
[----:B------:R-:W1:Y:S08]  /*5f20*/  MUFU.TANH R183, R183 ;  /* 0x000000b700b77308 */ /* 0x000e700000002400 */
[----:B------:R-:W1:Y:S08]  /*5f30*/  MUFU.TANH R129, R129 ;  /* 0x0000008100817308 */ /* 0x000e700000002400 */
        /* <DEDUP_REMOVED lines=46> */
[----:B------:R-:W2:Y:S01]  /*6220*/  MUFU.TANH R140, R140 ;  /* 0x0000008c008c7308 */ /* 0x000ea20000002400 */
[----:B------:R-:W-:-:S02]  /*6230*/  WARPGROUP.DEPBAR.LE gsb0, 0x0 ;  /* 0x00008000000079c5 */ /* 0x000fc40000010000 */
[----:B------:R-:W-:Y:S01]  /*6240*/  FMUL.FTZ R168, R164, UR4 ;  /* 0x00000004a4a87c20 */ /* 0x000fe20008410000 */
[----:B------:R-:W-:Y:S01]  /*6250*/  IMAD R164, R19, -0x60, RZ ;  /* 0xffffffa013a47824 */ /* 0x000fe200078e02ff */
[----:B------:R1:W-:Y:S01]  /*6260*/  @!P1 SYNCS.ARRIVE.TRANS64.RED.A1T0 RZ, [R120+URZ], RZ ;  /* 0x000000ff78ff99a7 */ /* 0x0003e2000810043f */
[----:B------:R-:W-:Y:S02]  /*6270*/  PLOP3.LUT P1, PT, PT, PT, UP0, 0x40, 0x0 ;  /* 0x000000000000781c */ /* 0x000fe40003f2e808 */
[----:B------:R-:W-:Y:S01]  /*6280*/  IMAD R121, R17, UR59, R164 ;  /* 0x0000003b11797c24 */ /* 0x000fe2000f8e02a4 */
[----:B------:R-:W2:Y:S04]  /*6290*/  MUFU.TANH R168, R168 ;  /* 0x000000a800a87308 */ /* 0x000ea80000002400 */
[----:B-1----:R-:W-:Y:S01]  /*62a0*/  IADD3 R121, R121, 0x1, -R160 ;  /* 0x0000000179797810 */ /* 0x002fe20007ffe8a0 */
[----:B------:R-:W-:-:S04]  /*62b0*/  IMAD R160, R16, -0x2, R164 ;  /* 0xfffffffe10a07824 */ /* 0x000fc800078e02a4 */
[----:B------:R-:W-:-:S04]  /*62c0*/  IMAD R121, R16, -0x2, R121 ;  /* 0xfffffffe10797824 */ /* 0x000fc800078e0279 */
[C---:B------:R-:W-:Y:S02]  /*62d0*/  VIADD R170, R121.reuse, UR58 ;  /* 0x0000003a79aa7c36 */ /* 0x040fe40008000000 */
[----:B------:R-:W-:Y:S02]  /*62e0*/  VIADD R166, R121, UR45 ;  /* 0x0000002d79a67c36 */ /* 0x000fe40008000000 */
[C---:B------:R-:W-:Y:S02]  /*62f0*/  IMAD.IADD R182, R5.reuse, 0x1, R170 ;  /* 0x0000000105b67824 */ /* 0x040fe400078e02aa */
[----:B------:R-:W-:Y:S01]  /*6300*/  IMAD.IADD R180, R5, 0x1, R166 ;  /* 0x0000000105b47824 */ /* 0x000fe200078e02a6 */
[----:B--234-:R-:W-:Y:S06]  /*6310*/  @P1 BRA `(.L_x_899) ;  /* 0x0000000000581947 */ /* 0x01cfec0003800000 */
[----:B------:R-:W-:Y:S01]  /*6320*/  ISETP.GT.AND P1, PT, R20, -0x1, PT ;  /* 0xffffffff1400780c */ /* 0x000fe20003f24270 */
[----:B------:R-:W-:-:S12]  /*6330*/  BSSY B0, `(.L_x_900) ;  /* 0x0000011000007945 */ /* 0x000fd80003800000 */
[----:B------:R-:W-:Y:S05]  /*6340*/  @P1 BRA `(.L_x_901) ;  /* 0x0000000000201947 */ /* 0x000fea0003800000 */
[----:B------:R-:W-:Y:S01]  /*6350*/  IMAD.U32 R149, RZ, RZ, UR46 ;  /* 0x0000002eff957e24 */ /* 0x000fe2000f8e00ff */
[----:B------:R-:W-:-:S04]  /*6360*/  LOP3.LUT R147, RZ, R20, RZ, 0x33, !PT ;  /* 0x00000014ff937212 */ /* 0x000fc800078e33ff */
[----:B------:R-:W-:-:S13]  /*6370*/  ISETP.NE.AND P1, PT, R149, 0x1, PT ;  /* 0x000000019500780c */ /* 0x000fda0003f25270 */
[----:B------:R-:W1:Y:S02]  /*6380*/  @P1 LDC.64 R120, c[0x0][0x9e8] ;  /* 0x00027a00ff781b82 */ /* 0x000e640000000a00 */
[----:B-1----:R-:W-:-:S05]  /*6390*/  @P1 IMAD.HI.U32 R120, R147, R120, RZ ;  /* 0x0000007893781227 */ /* 0x002fca00078e00ff */
[----:B------:R-:W-:-:S04]  /*63a0*/  @P1 SHF.R.U32.HI R147, RZ, R121, R120 ;  /* 0x00000079ff931219 */ /* 0x000fc80000011678 */
[----:B------:R-:W-:Y:S01]  /*63b0*/  LOP3.LUT R147, RZ, R147, RZ, 0x33, !PT ;  /* 0x00000093ff937212 */ /* 0x000fe200078e33ff */
[----:B------:R-:W-:Y:S06]  /*63c0*/  BRA `(.L_x_902) ;  /* 0x00000000001c7947 */ /* 0x000fec0003800000 */
.L_x_901:
[----:B------:R-:W-:-:S05]  /*63d0*/  IMAD.U32 R149, RZ, RZ, UR46 ;  /* 0x0000002eff957e24 */ /* 0x000fca000f8e00ff */
[----:B------:R-:W-:-:S13]  /*63e0*/  ISETP.NE.AND P1, PT, R149, 0x1, PT ;  /* 0x000000019500780c */ /* 0x000fda0003f25270 */
[----:B------:R-:W1:Y:S01]  /*63f0*/  @P1 LDC.64 R120, c[0x0][0x9e8] ;  /* 0x00027a00ff781b82 */ /* 0x000e620000000a00 */
[----:B------:R-:W-:-:S04]  /*6400*/  @P1 IMAD.IADD R147, R5, 0x1, R15 ;  /* 0x0000000105931824 */ /* 0x000fc800078e020f */
[----:B-1----:R-:W-:-:S04]  /*6410*/  @P1 IMAD.HI.U32 R120, R147, R120, RZ ;  /* 0x0000007893781227 */ /* 0x002fc800078e00ff */
[----:B------:R-:W-:Y:S01]  /*6420*/  IMAD.MOV.U32 R147, RZ, RZ, R20 ;  /* 0x000000ffff937224 */ /* 0x000fe200078e0014 */
[----:B------:R-:W-:-:S07]  /*6430*/  @P1 SHF.R.U32.HI R147, RZ, R121, R120 ;  /* 0x00000079ff931219 */ /* 0x000fce0000011678 */
.L_x_902:
[----:B------:R-:W-:Y:S05]  /*6440*/  BSYNC B0 ;  /* 0x0000000000007941 */ /* 0x000fea0003800000 */
.L_x_900:
[----:B------:R-:W-:-:S05]  /*6450*/  IMAD R121, R147, R149, R160 ;  /* 0x0000009593797224 */ /* 0x000fca00078e02a0 */
[----:B------:R-:W-:Y:S02]  /*6460*/  VIADDMNMX R182, R121, R149, R182, PT ;  /* 0x0000009579b67246 */ /* 0x000fe400038001b6 */
[----:B------:R-:W-:-:S07]  /*6470*/  VIMNMX R180, R180, R121, !PT ;  /* 0x00000079b4b47248 */ /* 0x000fce0007fe0100 */
.L_x_899:
[C---:B------:R-:W-:Y:S02]  /*6480*/  ISETP.GE.AND P1, PT, R164.reuse, 0x2, PT ;  /* 0x00000002a400780c */ /* 0x040fe40003f26270 */
[----:B------:R-:W-:Y:S02]  /*6490*/  ISETP.GE.AND P5, PT, R164, 0xa, PT ;  /* 0x0000000aa400780c */ /* 0x000fe40003fa6270 */
[----:B------:R-:W-:Y:S02]  /*64a0*/  ISETP.GT.AND P3, PT, R180, 0x1, !P1 ;  /* 0x00000001b400780c */ /* 0x000fe40004f64270 */
[----:B------:R-:W-:Y:S02]  /*64b0*/  ISETP.GE.AND P2, PT, R164, 0x9, PT ;  /* 0x00000009a400780c */ /* 0x000fe40003f46270 */
[----:B------:R-:W-:Y:S02]  /*64c0*/  ISETP.LT.OR P3, PT, R182, 0x2, P3 ;  /* 0x00000002b600780c */ /* 0x000fe40001f61670 */
[----:B------:R-:W-:-:S02]  /*64d0*/  ISETP.GT.AND P4, PT, R180, 0x8, !P2 ;  /* 0x00000008b400780c */ /* 0x000fc40005784270 */
[----:B------:R-:W-:Y:S02]  /*64e0*/  FSEL R173, R176, -INF , !P3 ;  /* 0xff800000b0ad7808 */ /* 0x000fe40005800000 */
[----:B------:R-:W-:Y:S02]  /*64f0*/  ISETP.GT.AND P3, PT, R180, 0x9, !P5 ;  /* 0x00000009b400780c */ /* 0x000fe40006f64270 */
[----:B------:R-:W-:Y:S02]  /*6500*/  P2R R176, PR, RZ, 0x20 ;  /* 0x00000020ffb07803 */ /* 0x000fe40000000000 */
[----:B------:R-:W-:Y:S02]  /*6510*/  ISETP.LT.OR P3, PT, R182, 0xa, P3 ;  /* 0x0000000ab600780c */ /* 0x000fe40001f61670 */
[----:B------:R-:W-:Y:S02]  /*6520*/  ISETP.GE.AND P5, PT, R164, 0x11, PT ;  /* 0x00000011a400780c */ /* 0x000fe40003fa6270 */
[----:B------:R-:W-:-:S02]  /*6530*/  FSEL R177, R177, -INF , !P3 ;  /* 0xff800000b1b17808 */ /* 0x000fc40005800000 */
        /* <DEDUP_REMOVED lines=50> */
[----:B------:R-:W-:Y:S01]  /*6860*/  FSEL R151, R144, -INF , !P3 ;  /* 0xff80000090977808 */ /* 0x000fe20005800000 */
[----:B------:R-:W-:Y:S01]  /*6870*/  IMAD.IADD R144, R6, 0x1, R166 ;  /* 0x0000000106907824 */ /* 0x000fe200078e02a6 */
        /* <DEDUP_REMOVED lines=28> */
[----:B------:R-:W-:Y:S02]  /*6a40*/  P2R R184, PR, RZ, 0x20 ;  /* 0x00000020ffb87803 */ /* 0x000fe40000000000 */
[----:B------:R-:W-:Y:S02]  /*6a50*/  FSEL R163, R154, -INF , !P3 ;  /* 0xff8000009aa37808 */ /* 0x000fe40005800000 */
[----:B------:R-:W-:-:S04]  /*6a60*/  ISETP.GE.AND P3, PT, R164, 0x51, PT ;  /* 0x00000051a400780c */ /* 0x000fc80003f66270 */
[----:B------:R-:W-:-:S04]  /*6a70*/  ISETP.GT.AND P4, PT, R180, 0x50, !P3 ;  /* 0x00000050b400780c */ /* 0x000fc80005f84270 */
[----:B------:R-:W-:-:S04]  /*6a80*/  ISETP.LT.OR P4, PT, R182, 0x51, P4 ;  /* 0x00000051b600780c */ /* 0x000fc80002781670 */
        /* <DEDUP_REMOVED lines=10> */
[----:B------:R-:W-:Y:S02]  /*6b30*/  P2R R152, PR, RZ, 0x40 ;  /* 0x00000040ff987803 */ /* 0x000fe40000000000 */
[----:B------:R-:W-:-:S04]  /*6b40*/  ISETP.GT.AND P6, PT, R180, RZ, !P6 ;  /* 0x000000ffb400720c */ /* 0x000fc800077c4270 */
[----:B------:R-:W-:-:S04]  /*6b50*/  ISETP.LT.OR P6, PT, R182, 0x1, P6 ;  /* 0x00000001b600780c */ /* 0x000fc800037c1670 */
[----:B------:R-:W-:Y:S01]  /*6b60*/  FSEL R223, R2, -INF , !P6 ;  /* 0xff80000002df7808 */ /* 0x000fe20007000000 */
[----:B------:R-:W-:Y:S01]  /*6b70*/  IMAD.IADD R2, R6, 0x1, R170 ;  /* 0x0000000106027824 */ /* 0x000fe200078e02aa */
[----:B------:R-:W-:-:S04]  /*6b80*/  ISETP.GE.AND P6, PT, R164, 0x5a, PT ;  /* 0x0000005aa400780c */ /* 0x000fc80003fc6270 */
[----:B------:R-:W-:Y:S02]  /*6b90*/  P2R R146, PR, RZ, 0x40 ;  /* 0x00000040ff927803 */ /* 0x000fe40000000000 */
[----:B------:R-:W-:-:S04]  /*6ba0*/  ISETP.GT.AND P6, PT, R180, 0x59, !P6 ;  /* 0x00000059b400780c */ /* 0x000fc800077c4270 */
[----:B------:R-:W-:-:S04]  /*6bb0*/  ISETP.LT.OR P6, PT, R182, 0x5a, P6 ;  /* 0x0000005ab600780c */ /* 0x000fc800037c1670 */
[----:B------:R-:W-:Y:S02]  /*6bc0*/  FSEL R143, R162, -INF , !P6 ;  /* 0xff800000a28f7808 */ /* 0x000fe40007000000 */
[----:B------:R-:W-:-:S13]  /*6bd0*/  PLOP3.LUT P6, PT, PT, PT, UP0, 0x40, 0x0 ;  /* 0x000000000000781c */ /* 0x000fda0003fce808 */
[----:B------:R-:W-:Y:S05]  /*6be0*/  @P6 BRA `(.L_x_903) ;  /* 0x0000000000546947 */ /* 0x000fea0003800000 */
[----:B------:R-:W-:Y:S01]  /*6bf0*/  IMAD.IADD R189, R6, 0x1, R15 ;  /* 0x0000000106bd7824 */ /* 0x000fe200078e020f */
[----:B------:R-:W-:Y:S04]  /*6c00*/  BSSY B0, `(.L_x_904) ;  /* 0x0000010000007945 */ /* 0x000fe80003800000 */
[----:B------:R-:W-:-:S13]  /*6c10*/  ISETP.GT.AND P6, PT, R189, -0x1, PT ;  /* 0xffffffffbd00780c */ /* 0x000fda0003fc4270 */
        /* <DEDUP_REMOVED lines=9> */
.L_x_905:
[----:B------:R-:W-:-:S05]  /*6cb0*/  IMAD.U32 R150, RZ, RZ, UR46 ;  /* 0x0000002eff967e24 */ /* 0x000fca000f8e00ff */
[----:B------:R-:W-:-:S13]  /*6cc0*/  ISETP.NE.AND P6, PT, R150, 0x1, PT ;  /* 0x000000019600780c */ /* 0x000fda0003fc5270 */
[----:B------:R-:W1:Y:S02]  /*6cd0*/  @P6 LDC.64 R120, c[0x0][0x9e8] ;  /* 0x00027a00ff786b82 */ /* 0x000e640000000a00 */
[----:B-1----:R-:W-:-:S05]  /*6ce0*/  @P6 IMAD.HI.U32 R120, R189, R120, RZ ;  /* 0x00000078bd786227 */ /* 0x002fca00078e00ff */
[----:B------:R-:W-:-:S07]  /*6cf0*/  @P6 SHF.R.U32.HI R189, RZ, R121, R120 ;  /* 0x00000079ffbd6219 */ /* 0x000fce0000011678 */
.L_x_906:
[----:B------:R-:W-:Y:S05]  /*6d00*/  BSYNC B0 ;  /* 0x0000000000007941 */ /* 0x000fea0003800000 */
.L_x_904:
[----:B------:R-:W-:-:S05]  /*6d10*/  IMAD R189, R189, R150, R160 ;  /* 0x00000096bdbd7224 */ /* 0x000fca00078e02a0 */
[----:B------:R-:W-:Y:S02]  /*6d20*/  VIADDMNMX R2, R189, R150, R2, PT ;  /* 0x00000096bd027246 */ /* 0x000fe40003800102 */
[----:B------:R-:W-:-:S07]  /*6d30*/  VIMNMX R144, R144, R189, !PT ;  /* 0x000000bd90907248 */ /* 0x000fce0007fe0100 */
.L_x_903:
[C---:B------:R-:W-:Y:S01]  /*6d40*/  ISETP.GT.AND P1, PT, R144.reuse, 0x1, !P1 ;  /* 0x000000019000780c */ /* 0x040fe20004f24270 */
[----:B------:R-:W-:Y:S01]  /*6d50*/  UMOV UR39, UR40 ;  /* 0x0000002800277c82 */ /* 0x000fe20008000000 */
[----:B------:R-:W-:Y:S01]  /*6d60*/  ISETP.GT.AND P2, PT, R144, 0x8, !P2 ;  /* 0x000000089000780c */ /* 0x000fe20005744270 */
[----:B------:R-:W-:Y:S01]  /*6d70*/  UMOV UR36, UR5 ;  /* 0x0000000500247c82 */ /* 0x000fe20008000000 */
[C---:B------:R-:W-:Y:S02]  /*6d80*/  ISETP.LT.OR P1, PT, R2.reuse, 0x2, P1 ;  /* 0x000000020200780c */ /* 0x040fe40000f21670 */
[----:B------:R-:W-:Y:S02]  /*6d90*/  ISETP.LT.OR P2, PT, R2, 0x9, P2 ;  /* 0x000000090200780c */ /* 0x000fe40001741670 */
        /* <DEDUP_REMOVED lines=9> */
[----:B------:R-:W-:Y:S02]  /*6e30*/  FMNMX.FTZ R18, R223, R4, !PT ;  /* 0x00000004df127209 */ /* 0x000fe40007810000 */
[----:B------:R-:W-:Y:S02]  /*6e40*/  ISETP.GT.AND P1, PT, R144, 0x10, !P1 ;  /* 0x000000109000780c */ /* 0x000fe40004f24270 */
[----:B------:R-:W-:Y:S02]  /*6e50*/  FMNMX.FTZ R18, R173, R18, !PT ;  /* 0x00000012ad127209 */ /* 0x000fe40007810000 */
[----:B------:R-:W-:Y:S02]  /*6e60*/  ISETP.LT.OR P1, PT, R2, 0x11, P1 ;  /* 0x000000110200780c */ /* 0x000fe40000f21670 */
[----:B------:R-:W-:-:S02]  /*6e70*/  FMNMX.FTZ R18, R175, R18, !PT ;  /* 0x00000012af127209 */ /* 0x000fc40007810000 */
[----:B------:R-:W-:Y:S02]  /*6e80*/  FSEL R209, R123, -INF , !P1 ;  /* 0xff8000007bd17808 */ /* 0x000fe40004800000 */
[----:B------:R-:W-:Y:S02]  /*6e90*/  ISETP.NE.AND P1, PT, R186, RZ, PT ;  /* 0x000000ffba00720c */ /* 0x000fe40003f25270 */
[----:B------:R-:W-:Y:S02]  /*6ea0*/  FMNMX.FTZ R18, R177, R18, !PT ;  /* 0x00000012b1127209 */ /* 0x000fe40007810000 */
[----:B------:R-:W-:Y:S02]  /*6eb0*/  ISETP.GT.AND P1, PT, R144, 0x11, !P1 ;  /* 0x000000119000780c */ /* 0x000fe40004f24270 */
[----:B------:R-:W-:Y:S02]  /*6ec0*/  FMNMX.FTZ R18, R179, R18, !PT ;  /* 0x00000012b3127209 */ /* 0x000fe40007810000 */
[----:B------:R-:W-:-:S02]  /*6ed0*/  ISETP.LT.OR P1, PT, R2, 0x12, P1 ;  /* 0x000000120200780c */ /* 0x000fc40000f21670 */
[----:B------:R-:W-:Y:S02]  /*6ee0*/  FMNMX.FTZ R18, R181, R18, !PT ;  /* 0x00000012b5127209 */ /* 0x000fe40007810000 */
[----:B------:R-:W-:Y:S02]  /*6ef0*/  FSEL R217, R124, -INF , !P1 ;  /* 0xff8000007cd97808 */ /* 0x000fe40004800000 */
[----:B------:R-:W-:Y:S02]  /*6f00*/  ISETP.NE.AND P1, PT, R188, RZ, PT ;  /* 0x000000ffbc00720c */ /* 0x000fe40003f25270 */
[----:B------:R-:W-:Y:S02]  /*6f10*/  FMNMX.FTZ R18, R183, R18, !PT ;  /* 0x00000012b7127209 */ /* 0x000fe40007810000 */
[----:B------:R-:W-:Y:S02]  /*6f20*/  ISETP.GT.AND P1, PT, R144, 0x18, !P1 ;  /* 0x000000189000780c */ /* 0x000fe40004f24270 */
[----:B------:R-:W-:-:S02]  /*6f30*/  FMNMX.FTZ R18, R185, R18, !PT ;  /* 0x00000012b9127209 */ /* 0x000fc40007810000 */
[----:B------:R-:W-:Y:S02]  /*6f40*/  ISETP.LT.OR P1, PT, R2, 0x19, P1 ;  /* 0x000000190200780c */ /* 0x000fe40000f21670 */
[----:B------:R-:W-:Y:S02]  /*6f50*/  FMNMX.FTZ R18, R187, R18, !PT ;  /* 0x00000012bb127209 */ /* 0x000fe40007810000 */
[----:B------:R-:W-:Y:S02]  /*6f60*/  FSEL R191, R125, -INF , !P1 ;  /* 0xff8000007dbf7808 */ /* 0x000fe40004800000 */
[----:B------:R-:W-:Y:S02]  /*6f70*/  ISETP.GT.AND P1, PT, R144, 0x19, !P2 ;  /* 0x000000199000780c */ /* 0x000fe40005724270 */
[----:B------:R-:W-:Y:S02]  /*6f80*/  ISETP.NE.AND P2, PT, R211, RZ, PT ;  /* 0x000000ffd300720c */ /* 0x000fe40003f45270 */
[----:B------:R-:W-:-:S02]  /*6f90*/  ISETP.LT.OR P1, PT, R2, 0x1a, P1 ;  /* 0x0000001a0200780c */ /* 0x000fc40000f21670 */
[----:B------:R-:W-:Y:S02]  /*6fa0*/  FMNMX.FTZ R18, R171, R18, !PT ;  /* 0x00000012ab127209 */ /* 0x000fe40007810000 */
[----:B------:R-:W-:Y:S02]  /*6fb0*/  FSEL R215, R126, -INF , !P1 ;  /* 0xff8000007ed77808 */ /* 0x000fe40004800000 */
[----:B------:R-:W-:Y:S02]  /*6fc0*/  ISETP.GT.AND P1, PT, R144, 0x20, !P6 ;  /* 0x000000209000780c */ /* 0x000fe40007724270 */
[----:B------:R-:W-:Y:S02]  /*6fd0*/  ISETP.NE.AND P6, PT, R213, RZ, PT ;  /* 0x000000ffd500720c */ /* 0x000fe40003fc5270 */
        /* <DEDUP_REMOVED lines=17> */
[----:B------:R-:W-:Y:S02]  /*70f0*/  ISETP.NE.AND P1, PT, R174, RZ, PT ;  /* 0x000000ffae00720c */ /* 0x000fe40003f25270 */
[----:B------:R-:W-:Y:S02]  /*7100*/  FMNMX.FTZ R18, R159, R18, !PT ;  /* 0x000000129f127209 */ /* 0x000fe40007810000 */
[----:B------:R-:W-:-:S02]  /*7110*/  ISETP.GT.AND P1, PT, R144, 0x29, !P1 ;  /* 0x000000299000780c */ /* 0x000fc40004f24270 */
[----:B------:R-:W-:Y:S02]  /*7120*/  FMNMX.FTZ R18, R161, R18, !PT ;  /* 0x00000012a1127209 */ /* 0x000fe40007810000 */
[----:B------:R-:W-:Y:S02]  /*7130*/  ISETP.LT.OR P1, PT, R2, 0x2a, P1 ;  /* 0x0000002a0200780c */ /* 0x000fe40000f21670 */
[----:B------:R-:W-:Y:S02]  /*7140*/  FMNMX.FTZ R18, R163, R18, !PT ;  /* 0x00000012a3127209 */ /* 0x000fe40007810000 */
[----:B------:R-:W-:Y:S02]  /*7150*/  FSEL R211, R130, -INF , !P1 ;  /* 0xff80000082d37808 */ /* 0x000fe40004800000 */
[----:B------:R-:W-:Y:S02]  /*7160*/  ISETP.NE.AND P1, PT, R178, RZ, PT ;  /* 0x000000ffb200720c */ /* 0x000fe40003f25270 */
[----:B------:R-:W-:-:S02]  /*7170*/  FMNMX.FTZ R18, R165, R18, !PT ;  /* 0x00000012a5127209 */ /* 0x000fc40007810000 */
[----:B------:R-:W-:Y:S02]  /*7180*/  ISETP.GT.AND P1, PT, R144, 0x30, !P1 ;  /* 0x000000309000780c */ /* 0x000fe40004f24270 */
[----:B------:R-:W-:Y:S02]  /*7190*/  FMNMX.FTZ R18, R167, R18, !PT ;  /* 0x00000012a7127209 */ /* 0x000fe40007810000 */
[----:B------:R-:W-:Y:S02]  /*71a0*/  ISETP.LT.OR P1, PT, R2, 0x31, P1 ;  /* 0x000000310200780c */ /* 0x000fe40000f21670 */
[----:B------:R-:W-:Y:S02]  /*71b0*/  FMNMX.FTZ R18, R145, R18, !PT ;  /* 0x0000001291127209 */ /* 0x000fe40007810000 */
[----:B------:R-:W-:Y:S02]  /*71c0*/  FSEL R131, R131, -INF , !P1 ;  /* 0xff80000083837808 */ /* 0x000fe40004800000 */
[----:B------:R-:W-:-:S02]  /*71d0*/  ISETP.NE.AND P1, PT, R208, RZ, PT ;  /* 0x000000ffd000720c */ /* 0x000fc40003f25270 */
[----:B------:R-:W-:Y:S02]  /*71e0*/  FMNMX.FTZ R122, R143, R18, !PT ;  /* 0x000000128f7a7209 */ /* 0x000fe40007810000 */
[C---:B------:R-:W-:Y:S01]  /*71f0*/  ISETP.GT.AND P1, PT, R144.reuse, 0x31, !P1 ;  /* 0x000000319000780c */ /* 0x040fe20004f24270 */
[----:B------:R-:W1:Y:S01]  /*7200*/  LDC R18, c[0x0][0x988] ;  /* 0x00026200ff127b82 */ /* 0x000e620000000800 */
[----:B------:R-:W-:Y:S01]  /*7210*/  ISETP.GT.AND P3, PT, R144, 0x50, !P3 ;  /* 0x000000509000780c */ /* 0x000fe20005f64270 */
[----:B------:R-:W2:Y:S01]  /*7220*/  SHFL.BFLY PT, R21, R122, 0x2, 0x1f ;  /* 0x0c401f007a157f89 */ /* 0x000ea200000e0000 */
[----:B------:R-:W-:Y:S02]  /*7230*/  ISETP.LT.OR P1, PT, R2, 0x32, P1 ;  /* 0x000000320200780c */ /* 0x000fe40000f21670 */
[----:B------:R-:W-:Y:S02]  /*7240*/  ISETP.GT.AND P4, PT, R144, 0x51, !P4 ;  /* 0x000000519000780c */ /* 0x000fe40006784270 */
[----:B------:R-:W-:-:S02]  /*7250*/  FSEL R121, R132, -INF , !P1 ;  /* 0xff80000084797808 */ /* 0x000fc40004800000 */
[----:B------:R-:W-:Y:S02]  /*7260*/  ISETP.NE.AND P1, PT, R210, RZ, PT ;  /* 0x000000ffd200720c */ /* 0x000fe40003f25270 */
[----:B------:R-:W-:Y:S02]  /*7270*/  ISETP.LT.OR P3, PT, R2, 0x51, P3 ;  /* 0x000000510200780c */ /* 0x000fe40001f61670 */
[C---:B------:R-:W-:Y:S02]  /*7280*/  ISETP.GT.AND P1, PT, R144.reuse, 0x38, !P1 ;  /* 0x000000389000780c */ /* 0x040fe40004f24270 */
[----:B------:R-:W-:Y:S02]  /*7290*/  ISETP.GT.AND P5, PT, R144, 0x58, !P5 ;  /* 0x000000589000780c */ /* 0x000fe40006fa4270 */
[C---:B------:R-:W-:Y:S02]  /*72a0*/  ISETP.LT.OR P1, PT, R2.reuse, 0x39, P1 ;  /* 0x000000390200780c */ /* 0x040fe40000f21670 */
[----:B------:R-:W-:-:S02]  /*72b0*/  ISETP.LT.OR P4, PT, R2, 0x52, P4 ;  /* 0x000000520200780c */ /* 0x000fc40002781670 */
[----:B------:R-:W-:Y:S02]  /*72c0*/  FSEL R127, R134, -INF , !P1 ;  /* 0xff800000867f7808 */ /* 0x000fe40004800000 */
[----:B------:R-:W-:Y:S02]  /*72d0*/  ISETP.NE.AND P1, PT, R212, RZ, PT ;  /* 0x000000ffd400720c */ /* 0x000fe40003f25270 */
[----:B------:R-:W-:Y:S02]  /*72e0*/  ISETP.LT.OR P5, PT, R2, 0x59, P5 ;  /* 0x000000590200780c */ /* 0x000fe40002fa1670 */
[----:B------:R-:W-:Y:S02]  /*72f0*/  ISETP.GT.AND P1, PT, R144, 0x39, !P1 ;  /* 0x000000399000780c */ /* 0x000fe40004f24270 */
[----:B--2---:R-:W-:Y:S02]  /*7300*/  FMNMX.FTZ R124, R122, R21, !PT ;  /* 0x000000157a7c7209 */ /* 0x004fe40007810000 */
[----:B------:R-:W-:-:S02]  /*7310*/  ISETP.LT.OR P1, PT, R2, 0x3a, P1 ;  /* 0x0000003a0200780c */ /* 0x000fc40000f21670 */
[----:B------:R-:W-:Y:S01]  /*7320*/  FSEL R139, R139, -INF , !P5 ;  /* 0xff8000008b8b7808 */ /* 0x000fe20006800000 */
[----:B------:R-:W2:Y:S01]  /*7330*/  SHFL.BFLY PT, R21, R124, 0x1, 0x1f ;  /* 0x0c201f007c157f89 */ /* 0x000ea200000e0000 */
[----:B------:R-:W-:Y:S02]  /*7340*/  FSEL R133, R133, -INF , !P1 ;  /* 0xff80000085857808 */ /* 0x000fe40004800000 */
[----:B------:R-:W-:-:S04]  /*7350*/  ISETP.NE.AND P1, PT, R214, RZ, PT ;  /* 0x000000ffd600720c */ /* 0x000fc80003f25270 */
[----:B------:R-:W-:-:S04]  /*7360*/  ISETP.GT.AND P1, PT, R144, 0x40, !P1 ;  /* 0x000000409000780c */ /* 0x000fc80004f24270 */
[----:B------:R-:W-:-:S04]  /*7370*/  ISETP.LT.OR P1, PT, R2, 0x41, P1 ;  /* 0x000000410200780c */ /* 0x000fc80000f21670 */
[----:B------:R-:W-:Y:S02]  /*7380*/  FSEL R125, R138, -INF , !P1 ;  /* 0xff8000008a7d7808 */ /* 0x000fe40004800000 */
[----:B------:R-:W-:-:S04]  /*7390*/  ISETP.NE.AND P1, PT, R148, RZ, PT ;  /* 0x000000ff9400720c */ /* 0x000fc80003f25270 */
[----:B------:R-:W-:Y:S02]  /*73a0*/  ISETP.GT.AND P1, PT, R144, 0x41, !P1 ;  /* 0x000000419000780c */ /* 0x000fe40004f24270 */
[----:B--2---:R-:W-:Y:S02]  /*73b0*/  FMNMX.FTZ R21, R124, R21, !PT ;  /* 0x000000157c157209 */ /* 0x004fe40007810000 */
[----:B------:R-:W-:-:S04]  /*73c0*/  ISETP.LT.OR P1, PT, R2, 0x42, P1 ;  /* 0x000000420200780c */ /* 0x000fc80000f21670 */
[----:B------:R-:W-:Y:S02]  /*73d0*/  FSEL R137, R137, -INF , !P1 ;  /* 0xff80000089897808 */ /* 0x000fe40004800000 */
[----:B------:R-:W-:-:S04]  /*73e0*/  ISETP.GT.AND P1, PT, R144, 0x48, !P2 ;  /* 0x000000489000780c */ /* 0x000fc80005724270 */
[----:B------:R-:W-:-:S04]  /*73f0*/  ISETP.LT.OR P1, PT, R2, 0x49, P1 ;  /* 0x000000490200780c */ /* 0x000fc80000f21670 */
[----:B------:R-:W-:Y:S02]  /*7400*/  FSEL R123, R142, -INF , !P1 ;  /* 0xff8000008e7b7808 */ /* 0x000fe40004800000 */
[----:B------:R-:W-:Y:S02]  /*7410*/  ISETP.GT.AND P1, PT, R144, 0x49, !P6 ;  /* 0x000000499000780c */ /* 0x000fe40007724270 */
[----:B------:R-:W-:Y:S02]  /*7420*/  ISETP.NE.AND P6, PT, R152, RZ, PT ;  /* 0x000000ff9800720c */ /* 0x000fe40003fc5270 */
[----:B------:R-:W-:-:S04]  /*7430*/  ISETP.LT.OR P1, PT, R2, 0x4a, P1 ;  /* 0x0000004a0200780c */ /* 0x000fc80000f21670 */
[----:B------:R-:W-:Y:S02]  /*7440*/  FSEL R141, R141, -INF , !P1 ;  /* 0xff8000008d8d7808 */ /* 0x000fe40004800000 */
[----:B------:R-:W-:Y:S02]  /*7450*/  ISETP.GT.AND P1, PT, R144, RZ, !P6 ;  /* 0x000000ff9000720c */ /* 0x000fe40007724270 */
[----:B------:R-:W-:Y:S02]  /*7460*/  ISETP.NE.AND P6, PT, R146, RZ, PT ;  /* 0x000000ff9200720c */ /* 0x000fe40003fc5270 */
[----:B------:R-:W-:Y:S02]  /*7470*/  ISETP.LT.OR P1, PT, R2, 0x1, P1 ;  /* 0x000000010200780c */ /* 0x000fe40000f21670 */
[----:B------:R-:W-:Y:S02]  /*7480*/  ISETP.GT.AND P2, PT, R144, 0x59, !P6 ;  /* 0x000000599000780c */ /* 0x000fe40007744270 */
[----:B------:R-:W-:Y:S01]  /*7490*/  FSEL R120, R0, -INF , !P1 ;  /* 0xff80000000787808 */ /* 0x000fe20004800000 */
[C---:B-1----:R-:W-:Y:S01]  /*74a0*/  FMUL.FTZ R0, R21.reuse, R18 ;  /* 0x0000001215007220 */ /* 0x042fe20000410000 */
[----:B------:R-:W-:-:S02]  /*74b0*/  FSETP.NEU.FTZ.AND P1, PT, R21, -INF , PT ;  /* 0xff8000001500780b */ /* 0x000fc40003f3d000 */
[----:B------:R-:W-:Y:S02]  /*74c0*/  FMNMX.FTZ R122, R120, R3, !PT ;  /* 0x00000003787a7209 */ /* 0x000fe40007810000 */
[----:B------:R-:W-:Y:S02]  /*74d0*/  FSEL R0, R0, RZ, P1 ;  /* 0x000000ff00007208 */ /* 0x000fe40000800000 */
[----:B------:R-:W-:Y:S02]  /*74e0*/  FMNMX.FTZ R122, R221, R122, !PT ;  /* 0x0000007add7a7209 */ /* 0x000fe40007810000 */
[----:B------:R-:W-:Y:S01]  /*74f0*/  ISETP.LT.OR P2, PT, R2, 0x5a, P2 ;  /* 0x0000005a0200780c */ /* 0x000fe20001741670 */
[--C-:B------:R-:W-:Y:S01]  /*7500*/  FFMA.FTZ R184, R179, R18, -R0.reuse ;  /* 0x00000012b3b87223 */ /* 0x100fe20000010800 */
[----:B------:R-:W-:Y:S01]  /*7510*/  FMNMX.FTZ R122, R189, R122, !PT ;  /* 0x0000007abd7a7209 */ /* 0x000fe20007810000 */
[-CC-:B------:R-:W-:Y:S01]  /*7520*/  FFMA.FTZ R182, R169, R18.reuse, -R0.reuse ;  /* 0x00000012a9b67223 */ /* 0x180fe20000010800 */
[----:B------:R-:W-:Y:S01]  /*7530*/  FSEL R179, R135, -INF , !P3 ;  /* 0xff80000087b37808 */ /* 0x000fe20005800000 */
        /* <DEDUP_REMOVED lines=11> */
[----:B------:R-:W-:Y:S01]  /*75f0*/  FSEL R159, R21, RZ, P1 ;  /* 0x000000ff159f7208 */ /* 0x000fe20000800000 */
[--C-:B------:R-:W-:Y:S01]  /*7600*/  FFMA.FTZ R188, R173, R18, -R0.reuse ;  /* 0x00000012adbc7223 */ /* 0x100fe20000010800 */
[----:B------:R-:W-:Y:S01]  /*7610*/  FMNMX.FTZ R122, R191, R122, !PT ;  /* 0x0000007abf7a7209 */ /* 0x000fe20007810000 */
[-CC-:B------:R-:W-:Y:S01]  /*7620*/  FFMA.FTZ R149, R151, R18.reuse, -R0.reuse ;  /* 0x0000001297957223 */ /* 0x180fe20000010800 */
[----:B------:R-:W-:Y:S01]  /*7630*/  FFMA.FTZ R173, R177, R18, -R0 ;  /* 0x00000012b1ad7223 */ /* 0x000fe20000010800 */
[----:B------:R-:W-:Y:S01]  /*7640*/  FADD.FTZ R159, -R159, R4 ;  /* 0x000000049f9f7221 */ /* 0x000fe20000010100 */
        /* <DEDUP_REMOVED lines=17> */
[-C--:B------:R-:W-:Y:S01]  /*7760*/  FFMA.FTZ R143, R143, R18.reuse, -R0 ;  /* 0x000000128f8f7223 */ /* 0x080fe20000010800 */
[----:B------:R-:W-:Y:S01]  /*7770*/  FMUL.FTZ R0, R159, R18 ;  /* 0x000000129f007220 */ /* 0x000fe20000410000 */
[----:B------:R-:W-:Y:S01]  /*7780*/  MUFU.EX2 R223, R223 ;  /* 0x000000df00df7308 */ /* 0x000fe20000000800 */
[----:B------:R-:W-:-:S02]  /*7790*/  FMNMX.FTZ R122, R131, R122, !PT ;  /* 0x0000007a837a7209 */ /* 0x000fc40007810000 */
[----:B------:R-:W-:Y:S02]  /*77a0*/  LOP3.LUT P6, RZ, R216, 0x7f, RZ, 0xc0, !PT ;  /* 0x0000007fd8ff7812 */ /* 0x000fe400078cc0ff */
        /* <DEDUP_REMOVED lines=8> */
[----:B------:R-:W-:-:S04]  /*7830*/  FMNMX.FTZ R122, R123, R122, !PT ;  /* 0x0000007a7b7a7209 */ /* 0x000fc80007810000 */
[----:B------:R-:W-:-:S03]  /*7840*/  FMNMX.FTZ R122, R141, R122, !PT ;  /* 0x0000007a8d7a7209 */ /* 0x000fc60007810000 */
[----:B------:R-:W4:Y:S01]  /*7850*/  MUFU.EX2 R173, R173 ;  /* 0x000000ad00ad7308 */ /* 0x000f220000000800 */
[----:B------:R-:W-:-:S04]  /*7860*/  FMNMX.FTZ R122, R179, R122, !PT ;  /* 0x0000007ab37a7209 */ /* 0x000fc80007810000 */
[----:B------:R-:W-:-:S03]  /*7870*/  FMNMX.FTZ R122, R171, R122, !PT ;  /* 0x0000007aab7a7209 */ /* 0x000fc60007810000 */
[----:B------:R-:W5:Y:S01]  /*7880*/  MUFU.EX2 R184, R184 ;  /* 0x000000b800b87308 */ /* 0x000f620000000800 */
[----:B------:R-:W-:-:S04]  /*7890*/  FMNMX.FTZ R122, R139, R122, !PT ;  /* 0x0000007a8b7a7209 */ /* 0x000fc80007810000 */
[----:B------:R-:W-:-:S03]  /*78a0*/  FMNMX.FTZ R122, R169, R122, !PT ;  /* 0x0000007aa97a7209 */ /* 0x000fc60007810000 */
[----:B------:R-:W5:Y:S02]  /*78b0*/  MUFU.EX2 R175, R175 ;  /* 0x000000af00af7308 */ /* 0x000f640000000800 */
[----:B------:R-:W1:Y:S06]  /*78c0*/  SHFL.BFLY PT, R181, R122, 0x2, 0x1f ;  /* 0x0c401f007ab57f89 */ /* 0x000e6c00000e0000 */
[----:B------:R-:W5:Y:S08]  /*78d0*/  MUFU.EX2 R186, R186 ;  /* 0x000000ba00ba7308 */ /* 0x000f700000000800 */
[----:B------:R-:W-:Y:S08]  /*78e0*/  MUFU.EX2 R177, R177 ;  /* 0x000000b100b17308 */ /* 0x000ff00000000800 */
[----:B------:R-:W-:Y:S01]  /*78f0*/  MUFU.EX2 R180, R180 ;  /* 0x000000b400b47308 */ /* 0x000fe20000000800 */
[----:B-1----:R-:W-:-:S05]  /*7900*/  FMNMX.FTZ R181, R122, R181, !PT ;  /* 0x000000b57ab57209 */ /* 0x002fca0007810000 */
[----:B------:R-:W1:Y:S02]  /*7910*/  SHFL.BFLY PT, R2, R181, 0x1, 0x1f ;  /* 0x0c201f00b5027f89 */ /* 0x000e6400000e0000 */
[----:B------:R-:W-:Y:S08]  /*7920*/  MUFU.EX2 R135, R135 ;  /* 0x0000008700877308 */ /* 0x000ff00000000800 */
[----:B------:R-:W-:Y:S08]  /*7930*/  MUFU.EX2 R182, R182 ;  /* 0x000000b600b67308 */ /* 0x000ff00000000800 */
[----:B------:R-:W-:Y:S01]  /*7940*/  MUFU.EX2 R147, R147 ;  /* 0x0000009300937308 */ /* 0x000fe20000000800 */
[----:B-1----:R-:W-:-:S07]  /*7950*/  FMNMX.FTZ R145, R181, R2, !PT ;  /* 0x00000002b5917209 */ /* 0x002fce0007810000 */
[----:B------:R-:W-:Y:S01]  /*7960*/  MUFU.EX2 R176, R176 ;  /* 0x000000b000b07308 */ /* 0x000fe20000000800 */
[C---:B------:R-:W-:Y:S01]  /*7970*/  FSETP.NEU.FTZ.AND P1, PT, R145.reuse, -INF , PT ;  /* 0xff8000009100780b */ /* 0x040fe20003f3d000 */
[----:B------:R-:W-:-:S03]  /*7980*/  FMUL.FTZ R124, R145, R18 ;  /* 0x00000012917c7220 */ /* 0x000fc60000410000 */
[----:B------:R-:W-:-:S03]  /*7990*/  FSEL R2, R145, RZ, P1 ;  /* 0x000000ff91027208 */ /* 0x000fc60000800000 */
[----:B------:R-:W-:Y:S01]  /*79a0*/  MUFU.EX2 R149, R149 ;  /* 0x0000009500957308 */ /* 0x000fe20000000800 */
[----:B------:R-:W-:Y:S02]  /*79b0*/  FSEL R124, R124, RZ, P1 ;  /* 0x000000ff7c7c7208 */ /* 0x000fe40000800000 */
[C---:B------:R-:W-:Y:S01]  /*79c0*/  ISETP.GT.AND P1, PT, R19.reuse, UR41, PT ;  /* 0x0000002913007c0c */ /* 0x040fe2000bf24270 */
[----:B------:R-:W-:Y:S01]  /*79d0*/  FADD.FTZ R3, -R2, R3 ;  /* 0x0000000302037221 */ /* 0x000fe20000010100 */
[----:B------:R-:W-:Y:S02]  /*79e0*/  VIADD R19, R19, 0xffffffff ;  /* 0xffffffff13137836 */ /* 0x000fe40000000000 */
[-CC-:B------:R-:W-:Y:S01]  /*79f0*/  FFMA.FTZ R159, R120, R18.reuse, -R124.reuse ;  /* 0x00000012789f7223 */ /* 0x180fe2000001087c */
[-CC-:B------:R-:W-:Y:S01]  /*7a00*/  FFMA.FTZ R4, R221, R18.reuse, -R124.reuse ;  /* 0x00000012dd047223 */ /* 0x180fe2000001087c */
[-C--:B------:R-:W-:Y:S01]  /*7a10*/  FMUL.FTZ R2, R3, R18.reuse ;  /* 0x0000001203027220 */ /* 0x080fe20000410000 */
[--C-:B------:R-:W-:Y:S01]  /*7a20*/  FFMA.FTZ R183, R129, R18, -R124.reuse ;  /* 0x0000001281b77223 */ /* 0x100fe2000001087c */
[----:B------:R-:W-:Y:S01]  /*7a30*/  FFMA.FTZ R129, R0, R14, R223 ;  /* 0x0000000e00817223 */ /* 0x000fe200000100df */
[-CC-:B------:R-:W-:Y:S01]  /*7a40*/  FFMA.FTZ R120, R189, R18.reuse, -R124.reuse ;  /* 0x00000012bd787223 */ /* 0x180fe2000001087c */
[----:B------:R-:W-:Y:S01]  /*7a50*/  MUFU.EX2 R159, R159 ;  /* 0x0000009f009f7308 */ /* 0x000fe20000000800 */
[-CC-:B------:R-:W-:Y:S01]  /*7a60*/  FFMA.FTZ R161, R219, R18.reuse, -R124.reuse ;  /* 0x00000012dba17223 */ /* 0x180fe2000001087c */
[----:B--2---:R-:W-:Y:S01]  /*7a70*/  FADD.FTZ R129, R188, R129 ;  /* 0x00000081bc817221 */ /* 0x004fe20000010000 */
[-CC-:B------:R-:W-:Y:S01]  /*7a80*/  FFMA.FTZ R185, R209, R18.reuse, -R124.reuse ;  /* 0x00000012d1b97223 */ /* 0x180fe2000001087c */
[-CC-:B------:R-:W-:Y:S01]  /*7a90*/  FFMA.FTZ R132, R121, R18.reuse, -R124.reuse ;  /* 0x0000001279847223 */ /* 0x180fe2000001087c */
[-CC-:B------:R-:W-:Y:S01]  /*7aa0*/  FFMA.FTZ R122, R217, R18.reuse, -R124.reuse ;  /* 0x00000012d97a7223 */ /* 0x180fe2000001087c */
[----:B---3--:R-:W-:Y:S01]  /*7ab0*/  FADD.FTZ R14, R190, R129 ;  /* 0x00000081be0e7221 */ /* 0x008fe20000010000 */
[-CC-:B------:R-:W-:Y:S01]  /*7ac0*/  FFMA.FTZ R187, R191, R18.reuse, -R124.reuse ;  /* 0x00000012bfbb7223 */ /* 0x180fe2000001087c */
[----:B------:R-:W1:Y:S01]  /*7ad0*/  MUFU.EX2 R2, R2 ;  /* 0x0000000200027308 */ /* 0x000e620000000800 */
[-C--:B------:R-:W-:Y:S01]  /*7ae0*/  FFMA.FTZ R126, R215, R18.reuse, -R124 ;  /* 0x00000012d77e7223 */ /* 0x080fe2000001087c */
[----:B----4-:R-:W-:Y:S01]  /*7af0*/  FADD.FTZ R121, R173, R14 ;  /* 0x0000000ead797221 */ /* 0x010fe20000010000 */
[-CC-:B------:R-:W-:Y:S01]  /*7b00*/  FFMA.FTZ R181, R207, R18.reuse, -R124.reuse ;  /* 0x00000012cfb57223 */ /* 0x180fe2000001087c */
[-CC-:B------:R-:W-:Y:S01]  /*7b10*/  FFMA.FTZ R128, R213, R18.reuse, -R124.reuse ;  /* 0x00000012d5807223 */ /* 0x180fe2000001087c */
[-CC-:B------:R-:W-:Y:S01]  /*7b20*/  FFMA.FTZ R127, R127, R18.reuse, -R124.reuse ;  /* 0x000000127f7f7223 */ /* 0x180fe2000001087c */
[----:B-----5:R-:W-:Y:S01]  /*7b30*/  FADD.FTZ R14, R184, R121 ;  /* 0x00000079b80e7221 */ /* 0x020fe20000010000 */
[-CC-:B------:R-:W-:Y:S01]  /*7b40*/  FFMA.FTZ R130, R211, R18.reuse, -R124.reuse ;  /* 0x00000012d3827223 */ /* 0x180fe2000001087c */
[----:B------:R-:W2:Y:S01]  /*7b50*/  MUFU.EX2 R4, R4 ;  /* 0x0000000400047308 */ /* 0x000ea20000000800 */
[-C--:B------:R-:W-:Y:S01]  /*7b60*/  FFMA.FTZ R3, R131, R18.reuse, -R124 ;  /* 0x0000001283037223 */ /* 0x080fe2000001087c */
[----:B------:R-:W-:Y:S01]  /*7b70*/  FADD.FTZ R129, R175, R14 ;  /* 0x0000000eaf817221 */ /* 0x000fe20000010000 */
[-CC-:B------:R-:W-:Y:S01]  /*7b80*/  FFMA.FTZ R134, R133, R18.reuse, -R124.reuse ;  /* 0x0000001285867223 */ /* 0x180fe2000001087c */
[-CC-:B------:R-:W-:Y:S01]  /*7b90*/  FFMA.FTZ R123, R123, R18.reuse, -R124.reuse ;  /* 0x000000127b7b7223 */ /* 0x180fe2000001087c */
[-CC-:B------:R-:W-:Y:S01]  /*7ba0*/  FFMA.FTZ R141, R141, R18.reuse, -R124.reuse ;  /* 0x000000128d8d7223 */ /* 0x180fe2000001087c */
[----:B------:R-:W-:Y:S01]  /*7bb0*/  FADD.FTZ R136, R186, R129 ;  /* 0x00000081ba887221 */ /* 0x000fe20000010000 */
[-CC-:B------:R-:W-:Y:S01]  /*7bc0*/  FFMA.FTZ R179, R179, R18.reuse, -R124.reuse ;  /* 0x00000012b3b37223 */ /* 0x180fe2000001087c */
[----:B------:R-:W3:Y:S01]  /*7bd0*/  MUFU.EX2 R120, R120 ;  /* 0x0000007800787308 */ /* 0x000ee20000000800 */
[----:B-1----:R-:W-:Y:S01]  /*7be0*/  FFMA.FTZ R121, R2, R7, R159 ;  /* 0x0000000702797223 */ /* 0x002fe2000001009f */
[-CC-:B------:R-:W-:Y:S01]  /*7bf0*/  FFMA.FTZ R171, R171, R18.reuse, -R124.reuse ;  /* 0x00000012abab7223 */ /* 0x180fe2000001087c */
[----:B------:R-:W-:Y:S01]  /*7c00*/  FFMA.FTZ R139, R139, R18, -R124 ;  /* 0x000000128b8b7223 */ /* 0x000fe2000001087c */
[----:B------:R-:W-:Y:S01]  /*7c10*/  IMAD.U32 R129, RZ, RZ, UR6 ;  /* 0x00000006ff817e24 */ /* 0x000fe2000f8e00ff */
[----:B------:R-:W-:-:S02]  /*7c20*/  F2FP.F16.F32.PACK_AB R186, R177, R186 ;  /* 0x000000bab1ba723e */ /* 0x000fc400000000ff */
[----:B------:R-:W-:Y:S01]  /*7c30*/  F2FP.F16.F32.PACK_AB R190, R173, R190 ;  /* 0x000000beadbe723e */ /* 0x000fe200000000ff */
[----:B------:R-:W1:Y:S01]  /*7c40*/  MUFU.EX2 R161, R161 ;  /* 0x000000a100a17308 */ /* 0x000e620000000800 */
[C---:B--2---:R-:W-:Y:S01]  /*7c50*/  FADD.FTZ R121, R4.reuse, R121 ;  /* 0x0000007904797221 */ /* 0x044fe20000010000 */
[----:B------:R-:W-:Y:S01]  /*7c60*/  @!P6 VIADD R129, R129, 0x30860 ;  /* 0x000308608181e836 */ /* 0x000fe20000000000 */
[----:B------:R-:W-:Y:S02]  /*7c70*/  F2FP.F16.F32.PACK_AB R184, R175, R184 ;  /* 0x000000b8afb8723e */ /* 0x000fe400000000ff */
[----:B------:R-:W-:Y:S01]  /*7c80*/  F2FP.F16.F32.PACK_AB R189, R4, R159 ;  /* 0x0000009f04bd723e */ /* 0x000fe200000000ff */
[----:B------:R-:W-:Y:S01]  /*7c90*/  IMAD.MOV.U32 R4, RZ, RZ, R21 ;  /* 0x000000ffff047224 */ /* 0x000fe200078e0015 */
[----:B------:R-:W-:Y:S01]  /*7ca0*/  @!P6 PRMT R129, RZ, 0x654, R129 ;  /* 0x00000654ff81e816 */ /* 0x000fe20000000081 */
[----:B------:R-:W2:Y:S01]  /*7cb0*/  MUFU.EX2 R185, R185 ;  /* 0x000000b900b97308 */ /* 0x000ea20000000800 */
[----:B---3--:R-:W-:Y:S01]  /*7cc0*/  FADD.FTZ R14, R120, R121 ;  /* 0x00000079780e7221 */ /* 0x008fe20000010000 */
[----:B------:R-:W-:Y:S01]  /*7cd0*/  FADD.FTZ R121, R177, R136 ;  /* 0x00000088b1797221 */ /* 0x000fe20000010000 */
[----:B------:R3:W-:Y:S01]  /*7ce0*/  @!P6 SYNCS.ARRIVE.TRANS64.RED.A1T0 RZ, [R129+URZ], RZ ;  /* 0x000000ff81ffe9a7 */ /* 0x0007e2000810043f */
[----:B------:R-:W-:-:S02]  /*7cf0*/  F2FP.F16.F32.PACK_AB R188, R188, R223 ;  /* 0x000000dfbcbc723e */ /* 0x000fc400000000ff */
[----:B------:R-:W-:Y:S01]  /*7d00*/  FADD.FTZ R136, R180, R121 ;  /* 0x00000079b4887221 */ /* 0x000fe20000010000 */
[----:B------:R-:W-:Y:S01]  /*7d10*/  FFMA.FTZ R121, R125, R18, -R124 ;  /* 0x000000127d797223 */ /* 0x000fe2000001087c */
[----:B------:R-:W4:Y:S01]  /*7d20*/  MUFU.EX2 R122, R122 ;  /* 0x0000007a007a7308 */ /* 0x000f220000000800 */
[----:B-1----:R-:W-:Y:S01]  /*7d30*/  FADD.FTZ R14, R161, R14 ;  /* 0x0000000ea10e7221 */ /* 0x002fe20000010000 */
[----:B------:R-:W-:Y:S02]  /*7d40*/  F2FP.F16.F32.PACK_AB R180, R135, R180 ;  /* 0x000000b487b4723e */ /* 0x000fe400000000ff */
[----:B------:R-:W-:-:S04]  /*7d50*/  F2FP.F16.F32.PACK_AB R191, R161, R120 ;  /* 0x00000078a1bf723e */ /* 0x000fc800000000ff */
[----:B------:R-:W1:Y:S01]  /*7d60*/  MUFU.EX2 R187, R187 ;  /* 0x000000bb00bb7308 */ /* 0x000e620000000800 */
[----:B--2---:R-:W-:-:S07]  /*7d70*/  FADD.FTZ R125, R185, R14 ;  /* 0x0000000eb97d7221 */ /* 0x004fce0000010000 */
[----:B------:R-:W2:Y:S01]  /*7d80*/  MUFU.EX2 R126, R126 ;  /* 0x0000007e007e7308 */ /* 0x000ea20000000800 */
[C---:B----4-:R-:W-:Y:S01]  /*7d90*/  FADD.FTZ R14, R122.reuse, R125 ;  /* 0x0000007d7a0e7221 */ /* 0x050fe20000010000 */
[----:B------:R-:W-:-:S06]  /*7da0*/  F2FP.F16.F32.PACK_AB R185, R122, R185 ;  /* 0x000000b97ab9723e */ /* 0x000fcc00000000ff */
[----:B------:R-:W4:Y:S01]  /*7db0*/  MUFU.EX2 R181, R181 ;  /* 0x000000b500b57308 */ /* 0x000f220000000800 */
[----:B-1----:R-:W-:-:S07]  /*7dc0*/  FADD.FTZ R125, R187, R14 ;  /* 0x0000000ebb7d7221 */ /* 0x002fce0000010000 */
[----:B------:R-:W1:Y:S01]  /*7dd0*/  MUFU.EX2 R128, R128 ;  /* 0x0000008000807308 */ /* 0x000e620000000800 */
[C---:B--2---:R-:W-:Y:S01]  /*7de0*/  FADD.FTZ R14, R126.reuse, R125 ;  /* 0x0000007d7e0e7221 */ /* 0x044fe20000010000 */
[----:B------:R-:W-:-:S06]  /*7df0*/  F2FP.F16.F32.PACK_AB R187, R126, R187 ;  /* 0x000000bb7ebb723e */ /* 0x000fcc00000000ff */
[----:B------:R2:W-:Y:S01]  /*7e00*/  MUFU.EX2 R7, R127 ;  /* 0x0000007f00077308 */ /* 0x0005e20000000800 */
[----:B----4-:R-:W-:-:S07]  /*7e10*/  FADD.FTZ R125, R181, R14 ;  /* 0x0000000eb57d7221 */ /* 0x010fce0000010000 */
[----:B------:R-:W4:Y:S01]  /*7e20*/  MUFU.EX2 R183, R183 ;  /* 0x000000b700b77308 */ /* 0x000f220000000800 */
[----:B--2---:R-:W-:Y:S01]  /*7e30*/  FADD.FTZ R127, R135, R136 ;  /* 0x00000088877f7221 */ /* 0x004fe20000010000 */
[----:B-1----:R-:W-:Y:S01]  /*7e40*/  FADD.FTZ R14, R128, R125 ;  /* 0x0000007d800e7221 */ /* 0x002fe20000010000 */
[-CC-:B------:R-:W-:Y:S01]  /*7e50*/  FFMA.FTZ R136, R137, R18.reuse, -R124.reuse ;  /* 0x0000001289887223 */ /* 0x180fe2000001087c */
[----:B------:R-:W-:Y:S01]  /*7e60*/  FFMA.FTZ R124, R169, R18, -R124 ;  /* 0x00000012a97c7223 */ /* 0x000fe2000001087c */
[----:B------:R-:W-:Y:S01]  /*7e70*/  FADD.FTZ R138, R182, R127 ;  /* 0x0000007fb68a7221 */ /* 0x000fe20000010000 */
[C---:B------:R-:W-:Y:S02]  /*7e80*/  F2FP.F16.F32.PACK_AB R182, R147.reuse, R182 ;  /* 0x000000b693b6723e */ /* 0x040fe400000000ff */
[----:B------:R-:W1:Y:S01]  /*7e90*/  MUFU.EX2 R178, R178 ;  /* 0x000000b200b27308 */ /* 0x000e620000000800 */
[----:B------:R-:W-:Y:S01]  /*7ea0*/  FADD.FTZ R127, R147, R138 ;  /* 0x0000008a937f7221 */ /* 0x000fe20000010000 */
[----:B------:R-:W-:-:S03]  /*7eb0*/  F2FP.F16.F32.PACK_AB R181, R128, R181 ;  /* 0x000000b580b5723e */ /* 0x000fc600000000ff */
[----:B------:R-:W-:Y:S01]  /*7ec0*/  FADD.FTZ R138, R176, R127 ;  /* 0x0000007fb08a7221 */ /* 0x000fe20000010000 */
[C---:B------:R-:W-:Y:S02]  /*7ed0*/  F2FP.F16.F32.PACK_AB R176, R149.reuse, R176 ;  /* 0x000000b095b0723e */ /* 0x040fe400000000ff */
[----:B------:R-:W2:Y:S01]  /*7ee0*/  MUFU.EX2 R130, R130 ;  /* 0x0000008200827308 */ /* 0x000ea20000000800 */
[----:B------:R-:W-:Y:S01]  /*7ef0*/  FADD.FTZ R127, R149, R138 ;  /* 0x0000008a957f7221 */ /* 0x000fe20000010000 */
[----:B----4-:R-:W-:-:S06]  /*7f00*/  FADD.FTZ R125, R183, R14 ;  /* 0x0000000eb77d7221 */ /* 0x010fcc0000010000 */
[----:B------:R-:W4:Y:S01]  /*7f10*/  MUFU.EX2 R151, R151 ;  /* 0x0000009700977308 */ /* 0x000f220000000800 */
[----:B-1----:R-:W-:-:S07]  /*7f20*/  FADD.FTZ R138, R178, R127 ;  /* 0x0000007fb28a7221 */ /* 0x002fce0000010000 */
[----:B------:R-:W-:Y:S01]  /*7f30*/  MUFU.EX2 R3, R3 ;  /* 0x0000000300037308 */ /* 0x000fe20000000800 */
[C---:B--2---:R-:W-:Y:S01]  /*7f40*/  FADD.FTZ R14, R130.reuse, R125 ;  /* 0x0000007d820e7221 */ /* 0x044fe20000010000 */
[----:B------:R-:W-:-:S06]  /*7f50*/  F2FP.F16.F32.PACK_AB R183, R130, R183 ;  /* 0x000000b782b7723e */ /* 0x000fcc00000000ff */
[----:B------:R-:W1:Y:S01]  /*7f60*/  MUFU.EX2 R172, R172 ;  /* 0x000000ac00ac7308 */ /* 0x000e620000000800 */
[C---:B----4-:R-:W-:Y:S01]  /*7f70*/  FADD.FTZ R127, R151.reuse, R138 ;  /* 0x0000008a977f7221 */ /* 0x050fe20000010000 */
[----:B------:R-:W-:-:S06]  /*7f80*/  F2FP.F16.F32.PACK_AB R178, R151, R178 ;  /* 0x000000b297b2723e */ /* 0x000fcc00000000ff */
[----:B------:R-:W2:Y:S08]  /*7f90*/  MUFU.EX2 R132, R132 ;  /* 0x0000008400847308 */ /* 0x000eb00000000800 */
[----:B------:R-:W4:Y:S01]  /*7fa0*/  MUFU.EX2 R153, R153 ;  /* 0x0000009900997308 */ /* 0x000f220000000800 */
[----:B-1----:R-:W-:-:S07]  /*7fb0*/  FADD.FTZ R138, R172, R127 ;  /* 0x0000007fac8a7221 */ /* 0x002fce0000010000 */
[----:B------:R-:W1:Y:S01]  /*7fc0*/  MUFU.EX2 R174, R174 ;  /* 0x000000ae00ae7308 */ /* 0x000e620000000800 */
[----:B--2---:R-:W-:-:S07]  /*7fd0*/  F2FP.F16.F32.PACK_AB R177, R132, R3 ;  /* 0x0000000384b1723e */ /* 0x004fce00000000ff */
[----:B------:R-:W-:Y:S01]  /*7fe0*/  MUFU.EX2 R134, R134 ;  /* 0x0000008600867308 */ /* 0x000fe20000000800 */
[C---:B----4-:R-:W-:Y:S01]  /*7ff0*/  FADD.FTZ R125, R153.reuse, R138 ;  /* 0x0000008a997d7221 */ /* 0x050fe20000010000 */
[----:B------:R-:W-:-:S06]  /*8000*/  F2FP.F16.F32.PACK_AB R172, R153, R172 ;  /* 0x000000ac99ac723e */ /* 0x000fcc00000000ff */
[----:B------:R-:W2:Y:S01]  /*8010*/  MUFU.EX2 R155, R155 ;  /* 0x0000009b009b7308 */ /* 0x000ea20000000800 */
[----:B-1----:R-:W-:-:S07]  /*8020*/  FADD.FTZ R138, R174, R125 ;  /* 0x0000007dae8a7221 */ /* 0x002fce0000010000 */
[----:B------:R-:W1:Y:S08]  /*8030*/  MUFU.EX2 R121, R121 ;  /* 0x0000007900797308 */ /* 0x000e700000000800 */
[----:B------:R4:W-:Y:S01]  /*8040*/  MUFU.EX2 R140, R123 ;  /* 0x0000007b008c7308 */ /* 0x0009e20000000800 */
[C---:B--2---:R-:W-:Y:S01]  /*8050*/  FADD.FTZ R125, R155.reuse, R138 ;  /* 0x0000008a9b7d7221 */ /* 0x044fe20000010000 */
[----:B------:R-:W-:-:S06]  /*8060*/  F2FP.F16.F32.PACK_AB R174, R155, R174 ;  /* 0x000000ae9bae723e */ /* 0x000fcc00000000ff */
[----:B------:R-:W2:Y:S01]  /*8070*/  MUFU.EX2 R168, R168 ;  /* 0x000000a800a87308 */ /* 0x000ea20000000800 */
[----:B----4-:R-:W-:Y:S01]  /*8080*/  FADD.FTZ R123, R3, R14 ;  /* 0x0000000e037b7221 */ /* 0x010fe20000010000 */
[----:B------:R-:W-:-:S03]  /*8090*/  IMAD.MOV.U32 R3, RZ, RZ, R145 ;  /* 0x000000ffff037224 */ /* 0x000fc600078e0091 */
[----:B------:R-:W-:-:S03]  /*80a0*/  FADD.FTZ R14, R132, R123 ;  /* 0x0000007b840e7221 */ /* 0x000fc60000010000 */
[----:B------:R-:W4:Y:S01]  /*80b0*/  MUFU.EX2 R136, R136 ;  /* 0x0000008800887308 */ /* 0x000f220000000800 */
[----:B------:R-:W-:-:S04]  /*80c0*/  FADD.FTZ R123, R7, R14 ;  /* 0x0000000e077b7221 */ /* 0x000fc80000010000 */
[----:B------:R-:W-:-:S03]  /*80d0*/  FADD.FTZ R14, R134, R123 ;  /* 0x0000007b860e7221 */ /* 0x000fc60000010000 */
[----:B------:R-:W5:Y:S01]  /*80e0*/  MUFU.EX2 R157, R157 ;  /* 0x0000009d009d7308 */ /* 0x000f620000000800 */
[----:B-1----:R-:W-:Y:S01]  /*80f0*/  FADD.FTZ R123, R121, R14 ;  /* 0x0000000e797b7221 */ /* 0x002fe20000010000 */
[----:B--2---:R-:W-:-:S06]  /*8100*/  FADD.FTZ R138, R168, R125 ;  /* 0x0000007da88a7221 */ /* 0x004fcc0000010000 */
[----:B------:R-:W1:Y:S01]  /*8110*/  MUFU.EX2 R141, R141 ;  /* 0x0000008d008d7308 */ /* 0x000e620000000800 */
[C---:B----4-:R-:W-:Y:S01]  /*8120*/  FADD.FTZ R123, R136.reuse, R123 ;  /* 0x0000007b887b7221 */ /* 0x050fe20000010000 */
[----:B------:R-:W-:-:S03]  /*8130*/  F2FP.F16.F32.PACK_AB R173, R136, R121 ;  /* 0x0000007988ad723e */ /* 0x000fc600000000ff */
[----:B------:R-:W-:-:S03]  /*8140*/  FADD.FTZ R123, R140, R123 ;  /* 0x0000007b8c7b7221 */ /* 0x000fc60000010000 */
[----:B------:R2:W4:Y:S01]  /*8150*/  MUFU.EX2 R142, R179 ;  /* 0x000000b3008e7308 */ /* 0x0005220000000800 */
[C---:B-----5:R-:W-:Y:S01]  /*8160*/  FADD.FTZ R125, R157.reuse, R138 ;  /* 0x0000008a9d7d7221 */ /* 0x060fe20000010000 */
[----:B------:R-:W-:-:S06]  /*8170*/  F2FP.F16.F32.PACK_AB R168, R157, R168 ;  /* 0x000000a89da8723e */ /* 0x000fcc00000000ff */
[----:B------:R-:W5:Y:S01]  /*8180*/  MUFU.EX2 R169, R171 ;  /* 0x000000ab00a97308 */ /* 0x000f620000000800 */
[C---:B-1----:R-:W-:Y:S01]  /*8190*/  FADD.FTZ R123, R141.reuse, R123 ;  /* 0x0000007b8d7b7221 */ /* 0x042fe20000010000 */
[----:B--2---:R-:W-:Y:S02]  /*81a0*/  F2FP.F16.F32.PACK_AB R179, R134, R7 ;  /* 0x0000000786b3723e */ /* 0x004fe400000000ff */
[----:B------:R-:W-:-:S04]  /*81b0*/  F2FP.F16.F32.PACK_AB R175, R141, R140 ;  /* 0x0000008c8daf723e */ /* 0x000fc800000000ff */
[----:B------:R-:W1:Y:S01]  /*81c0*/  MUFU.EX2 R170, R170 ;  /* 0x000000aa00aa7308 */ /* 0x000e620000000800 */
[----:B----4-:R-:W-:-:S07]  /*81d0*/  FADD.FTZ R123, R142, R123 ;  /* 0x0000007b8e7b7221 */ /* 0x010fce0000010000 */
[----:B------:R-:W2:Y:S01]  /*81e0*/  MUFU.EX2 R138, R139 ;  /* 0x0000008b008a7308 */ /* 0x000ea20000000800 */
[C---:B-----5:R-:W-:Y:S01]  /*81f0*/  FADD.FTZ R123, R169.reuse, R123 ;  /* 0x0000007ba97b7221 */ /* 0x060fe20000010000 */
[----:B------:R-:W-:-:S06]  /*8200*/  F2FP.F16.F32.PACK_AB R169, R169, R142 ;  /* 0x0000008ea9a9723e */ /* 0x000fcc00000000ff */
[----:B------:R-:W4:Y:S01]  /*8210*/  MUFU.EX2 R143, R143 ;  /* 0x0000008f008f7308 */ /* 0x000f220000000800 */
[----:B-1----:R-:W-:-:S07]  /*8220*/  FADD.FTZ R14, R170, R125 ;  /* 0x0000007daa0e7221 */ /* 0x002fce0000010000 */
[----:B------:R-:W1:Y:S01]  /*8230*/  MUFU.EX2 R124, R124 ;  /* 0x0000007c007c7308 */ /* 0x000e620000000800 */
[----:B--2---:R-:W-:Y:S01]  /*8240*/  FADD.FTZ R123, R138, R123 ;  /* 0x0000007b8a7b7221 */ /* 0x004fe20000010000 */
[C---:B----4-:R-:W-:Y:S01]  /*8250*/  FADD.FTZ R14, R143.reuse, R14 ;  /* 0x0000000e8f0e7221 */ /* 0x050fe20000010000 */
[----:B------:R-:W-:Y:S02]  /*8260*/  F2FP.F16.F32.PACK_AB R170, R143, R170 ;  /* 0x000000aa8faa723e */ /* 0x000fe400000000ff */
[C---:B-1----:R-:W-:Y:S01]  /*8270*/  FADD.FTZ R7, R124.reuse, R123 ;  /* 0x0000007b7c077221 */ /* 0x042fe20000010000 */
[----:B------:R-:W-:Y:S01]  /*8280*/  F2FP.F16.F32.PACK_AB R171, R124, R138 ;  /* 0x0000008a7cab723e */ /* 0x000fe200000000ff */
[----:B---3--:R-:W-:Y:S06]  /*8290*/  @P1 BRA `(.L_x_907) ;  /* 0xffffffc800cc1947 */ /* 0x008fec000383ffff */
[----:B------:R-:W-:Y:S01]  /*82a0*/  IMAD.MOV.U32 R3, RZ, RZ, R145 ;  /* 0x000000ffff037224 */ /* 0x000fe200078e0091 */
[----:B------:R-:W-:Y:S01]  /*82b0*/  UMOV UR36, UR5 ;  /* 0x0000000500247c82 */ /* 0x000fe20008000000 */
[----:B------:R-:W-:Y:S01]  /*82c0*/  IMAD.MOV.U32 R4, RZ, RZ, R21 ;  /* 0x000000ffff047224 */ /* 0x000fe200078e0015 */
[----:B------:R-:W-:-:S06]  /*82d0*/  UMOV UR39, UR40 ;  /* 0x0000002800277c82 */ /* 0x000fcc0008000000 */
.L_x_890:
[----:B------:R-:W1:Y:S01]  /*82e0*/  LDC R20, c[0x0][0x9e4] ;  /* 0x00027900ff147b82 */ /* 0x000e620000000800 */
[----:B------:R-:W-:Y:S01]  /*82f0*/  ULDC UR4, c[0x0][0x9dc] ;  /* 0x0002770000047ab9 */ /* 0x000fe20000000800 */
[----:B------:R-:W-:Y:S01]  /*8300*/  LOP3.LUT R195, R195, 0xffefffff, RZ, 0xc0, !PT ;  /* 0xffefffffc3c37812 */ /* 0x000fe200078ec0ff */
[----:B------:R-:W-:-:S05]  /*8310*/  VIADD R21, R194, -UR4 ;  /* 0x80000004c2157c36 */ /* 0x000fca0008000000 */
[----:B------:R-:W-:Y:S02]  /*8320*/  R2UR UR4, R21 ;  /* 0x00000000150472ca */ /* 0x000fe400000e0000 */
[----:B-1----:R-:W-:-:S13]  /*8330*/  ISETP.GE.AND P1, PT, R20, 0x1, PT ;  /* 0x000000011400780c */ /* 0x002fda0003f26270 */
[----:B------:R-:W-:Y:S01]  /*8340*/  @P1 LOP3.LUT R195, R195, 0x100000, RZ, 0xfc, !PT ;  /* 0x00100000c3c31812 */ /* 0x000fe200078efcff */
[----:B------:R-:W-:Y:S06]  /*8350*/  @!P1 BRA `(.L_x_908) ;  /* 0x0000000000449947 */ /* 0x000fec0003800000 */
        /* <DEDUP_REMOVED lines=9> */
.L_x_909:
[----:B------:R-:W-:-:S13]  /*83f0*/  ISETP.NE.AND P1, PT, R20, 0x1, PT ;  /* 0x000000011400780c */ /* 0x000fda0003f25270 */
[----:B------:R-:W1:Y:S02]  /*8400*/  @P1 LDC.64 R120, c[0x0][0x9e8] ;  /* 0x00027a00ff781b82 */ /* 0x000e640000000a00 */
[----:B-1----:R-:W-:-:S05]  /*8410*/  @P1 IMAD.HI.U32 R120, R194, R120, RZ ;  /* 0x00000078c2781227 */ /* 0x002fca00078e00ff */
[----:B------:R-:W-:-:S07]  /*8420*/  @P1 SHF.R.U32.HI R194, RZ, R121, R120 ;  /* 0x00000079ffc21219 */ /* 0x000fce0000011678 */
.L_x_910:
[----:B------:R-:W-:-:S05]  /*8430*/  IMAD R194, R194, R20, RZ ;  /* 0x00000014c2c27224 */ /* 0x000fca00078e02ff */
[----:B------:R-:W-:-:S13]  /*8440*/  R2UR UR5, R194 ;  /* 0x00000000c20572ca */ /* 0x000fda00000e0000 */
[----:B------:R-:W-:-:S04]  /*8450*/  UISETP.LT.AND UP0, UPT, UR4, UR5, UPT ;  /* 0x000000050400728c */ /* 0x000fc8000bf01270 */
[----:B------:R-:W-:-:S12]  /*8460*/  USEL UR4, UR4, UR5, !UP0 ;  /* 0x0000000504047287 */ /* 0x000fd8000c000000 */
.L_x_908:
[----:B------:R-:W-:-:S04]  /*8470*/  UIADD3 UR4, UR4, 0x5f, URZ ;  /* 0x0000005f04047890 */ /* 0x000fc8000fffe03f */
[----:B------:R-:W-:-:S04]  /*8480*/  UIMAD.WIDE UR4, UR4, 0x2aaaaaab, URZ ;  /* 0x2aaaaaab040478a5 */ /* 0x000fc8000f8e023f */
[----:B------:R-:W-:-:S04]  /*8490*/  USHF.R.U32.HI UR4, URZ, 0x1f, UR5 ;  /* 0x0000001f3f047899 */ /* 0x000fc80008011605 */
[----:B------:R-:W-:-:S04]  /*84a0*/  ULEA.HI.SX32 UR4, UR5, UR4, 0x1c ;  /* 0x0000000405047291 */ /* 0x000fc8000f8fe23f */
[----:B------:R-:W-:-:S04]  /*84b0*/  UISETP.LT.AND UP0, UPT, UR47, UR4, UPT ;  /* 0x000000042f00728c */ /* 0x000fc8000bf01270 */
[----:B------:R-:W-:-:S06]  /*84c0*/  USEL UR40, UR47, UR4, !UP0 ;  /* 0x000000042f287287 */ /* 0x000fcc000c000000 */
[----:B------:R-:W-:-:S13]  /*84d0*/  ISETP.GE.AND P1, PT, R19, UR40, PT ;  /* 0x0000002813007c0c */ /* 0x000fda000bf26270 */
[----:B------:R-:W-:Y:S05]  /*84e0*/  @!P1 BRA `(.L_x_911) ;  /* 0x00000024000c9947 */ /* 0x000fea0003800000 */
[----:B------:R-:W-:Y:S01]  /*84f0*/  IMAD.MOV.U32 R194, RZ, RZ, R3 ;  /* 0x000000ffffc27224 */ /* 0x000fe200078e0003 */
[----:B------:R-:W-:Y:S01]  /*8500*/  UMOV UR7, UR39 ;  /* 0x0000002700077c82 */ /* 0x000fe20008000000 */
[----:B------:R-:W-:Y:S01]  /*8510*/  IMAD.MOV.U32 R21, RZ, RZ, R4 ;  /* 0x000000ffff157224 */ /* 0x000fe200078e0004 */
[----:B------:R-:W-:Y:S01]  /*8520*/  UMOV UR4, UR36 ;  /* 0x0000002400047c82 */ /* 0x000fe20008000000 */
[----:B------:R-:W-:-:S05]  /*8530*/  ULDC UR5, c[0x0][0x9d8] ;  /* 0x0002760000057ab9 */ /* 0x000fca0000000800 */
.L_x_920:
[----:B------:R-:W-:-:S04]  /*8540*/  UIADD3 UR36, UR4, 0x1, URZ ;  /* 0x0000000104247890 */ /* 0x000fc8000fffe03f */
[----:B------:R-:W-:-:S04]  /*8550*/  UISETP.NE.AND UP0, UPT, UR36, 0x2, UPT ;  /* 0x000000022400788c */ /* 0x000fc8000bf05270 */
[----:B------:R-:W-:Y:S02]  /*8560*/  USEL UR39, URZ, 0x1, UP0 ;  /* 0x000000013f277887 */ /* 0x000fe40008000000 */
[----:B------:R-:W-:Y:S02]  /*8570*/  USEL UR36, UR36, URZ, UP0 ;  /* 0x0000003f24247287 */ /* 0x000fe40008000000 */
[----:B------:R-:W-:Y:S01]  /*8580*/  ULOP3.LUT UR39, UR7, UR39, URZ, 0x3c, !UPT ;  /* 0x0000002707277292 */ /* 0x000fe2000f8e3c3f */
[----:B------:R-:W-:Y:S11]  /*8590*/  @!P0 BRA `(.L_x_912) ;  /* 0x0000000000048947 */ /* 0x000ff60003800000 */
[----:B------:R-:W-:Y:S01]  /*85a0*/  BPT.TRAP 0x1 ;  /* 0x000000040000795c */ /* 0x000fe20000300000 */
.L_x_912:
[----:B------:R-:W-:Y:S01]  /*85b0*/  ULEA UR6, UR36, UR37, 0x3 ;  /* 0x0000002524067291 */ /* 0x000fe2000f8e183f */
[----:B------:R-:W-:-:S05]  /*85c0*/  IMAD.U32 R3, RZ, RZ, UR39 ;  /* 0x00000027ff037e24 */ /* 0x000fca000f8e00ff */
[----:B------:R-:W-:-:S04]  /*85d0*/  SHF.L.U32 R3, R3, 0x1f, RZ ;  /* 0x0000001f03037819 */ /* 0x000fc800000006ff */
[----:B------:R1:W2:Y:S01]  /*85e0*/  SYNCS.PHASECHK.TRANS64.TRYWAIT P1, [UR6+0x30830], R3 ;  /* 0x03083003ff0075a7 */ /* 0x0002a20008020146 */
[----:B------:R-:W-:Y:S05]  /*85f0*/  @!P0 BRA `(.L_x_913) ;  /* 0x0000000000048947 */ /* 0x000fea0003800000 */
[----:B------:R-:W-:Y:S01]  /*8600*/  BPT.TRAP 0x1 ;  /* 0x000000040000795c */ /* 0x000fe20000300000 */
.L_x_913:
[----:B--2---:R-:W-:Y:S05]  /*8610*/  @P1 BRA `(.L_x_914) ;  /* 0x0000000000081947 */ /* 0x004fea0003800000 */
[----:B------:R-:W2:Y:S02]  /*8620*/  SYNCS.PHASECHK.TRANS64.TRYWAIT P1, [UR6+0x30830], R3 ;  /* 0x03083003ff0075a7 */ /* 0x000ea40008020146 */
[----:B--2---:R-:W-:Y:S05]  /*8630*/  @!P1 BRA `(.L_x_915) ;  /* 0x000000b400bc9947 */ /* 0x004fea0003800000 */
.L_x_914:
        /* <DEDUP_REMOVED lines=167> */
.L_x_916:
[----:B------:R-:W-:Y:S01]  /*90b0*/  ULEA UR10, UR4, UR37, 0x3 ;  /* 0x00000025040a7291 */ /* 0x000fe2000f8e183f */
[----:B------:R-:W-:-:S05]  /*90c0*/  IMAD.U32 R0, RZ, RZ, UR7 ;  /* 0x00000007ff007e24 */ /* 0x000fca000f8e00ff */
[----:B------:R-:W-:-:S04]  /*90d0*/  SHF.L.U32 R0, R0, 0x1f, RZ ;  /* 0x0000001f00007819 */ /* 0x000fc800000006ff */
[----:B------:R3:W4:Y:S01]  /*90e0*/  SYNCS.PHASECHK.TRANS64.TRYWAIT P1, [UR10+0x30850], R0 ;  /* 0x03085000ff0075a7 */ /* 0x000722000802014a */
[----:B------:R-:W-:Y:S05]  /*90f0*/  @!P0 BRA `(.L_x_917) ;  /* 0x0000000000048947 */ /* 0x000fea0003800000 */
[----:B------:R-:W-:Y:S01]  /*9100*/  BPT.TRAP 0x1 ;  /* 0x000000040000795c */ /* 0x000fe20000300000 */
.L_x_917:
[----:B----4-:R-:W-:Y:S05]  /*9110*/  @P1 BRA `(.L_x_918) ;  /* 0x0000000000081947 */ /* 0x010fea0003800000 */
[----:B------:R-:W4:Y:S02]  /*9120*/  SYNCS.PHASECHK.TRANS64.TRYWAIT P1, [UR10+0x30850], R0 ;  /* 0x03085000ff0075a7 */ /* 0x000f24000802014a */
[----:B----4-:R-:W-:Y:S05]  /*9130*/  @!P1 BRA `(.L_x_919) ;  /* 0x000000ac00149947 */ /* 0x010fea0003800000 */
.L_x_918:
[----:B------:R-:W-:Y:S01]  /*9140*/  UIADD3 UR6, UR37, 0x400, URZ ;  /* 0x0000040025067890 */ /* 0x000fe2000fffe03f */
[----:B------:R-:W-:Y:S01]  /*9150*/  WARPGROUP.ARRIVE ;  /* 0x00000000000079c5 */ /* 0x000fe20000000000 */
[----:B------:R-:W-:Y:S01]  /*9160*/  UMOV UR7, 0x40000040 ;  /* 0x4000004000077882 */ /* 0x000fe20000000000 */
[----:B------:R-:W-:Y:S01]  /*9170*/  FMUL.FTZ R2, R120, UR5 ;  /* 0x0000000578027c20 */ /* 0x000fe20008410000 */
[----:B------:R-:W-:Y:S01]  /*9180*/  USHF.R.U32.HI UR6, URZ, 0x4, UR6 ;  /* 0x000000043f067899 */ /* 0x000fe20008011606 */
[----:B-12---:R-:W-:Y:S01]  /*9190*/  FMUL.FTZ R3, R121, UR5 ;  /* 0x0000000579037c20 */ /* 0x006fe20008410000 */
[----:B------:R-:W-:Y:S01]  /*91a0*/  FMUL.FTZ R207, R132, UR5 ;  /* 0x0000000584cf7c20 */ /* 0x000fe20008410000 */
[----:B------:R-:W-:Y:S01]  /*91b0*/  FMUL.FTZ R209, R133, UR5 ;  /* 0x0000000585d17c20 */ /* 0x000fe20008410000 */
[----:B------:R-:W-:Y:S01]  /*91c0*/  ULOP3.LUT UR6, UR6, 0x3fff, URZ, 0xc0, !UPT ;  /* 0x00003fff06067892 */ /* 0x000fe2000f8ec03f */
[----:B------:R-:W3:Y:S01]  /*91d0*/  MUFU.TANH R2, R2 ;  /* 0x0000000200027308 */ /* 0x000ee20000002400 */
[----:B------:R-:W-:Y:S01]  /*91e0*/  FMUL.FTZ R213, R136, UR5 ;  /* 0x0000000588d57c20 */ /* 0x000fe20008410000 */
[----:B------:R-:W-:Y:S01]  /*91f0*/  FMUL.FTZ R211, R137, UR5 ;  /* 0x0000000589d37c20 */ /* 0x000fe20008410000 */
[----:B------:R-:W-:Y:S01]  /*9200*/  ULOP3.LUT UR6, UR6, 0x3000000, URZ, 0xfc, !UPT ;  /* 0x0300000006067892 */ /* 0x000fe2000f8efc3f */
[----:B------:R-:W-:Y:S01]  /*9210*/  FMUL.FTZ R215, R140, UR5 ;  /* 0x000000058cd77c20 */ /* 0x000fe20008410000 */
[----:B------:R-:W-:Y:S01]  /*9220*/  FMUL.FTZ R217, R141, UR5 ;  /* 0x000000058dd97c20 */ /* 0x000fe20008410000 */
[----:B------:R-:W-:Y:S01]  /*9230*/  FMUL.FTZ R219, R144, UR5 ;  /* 0x0000000590db7c20 */ /* 0x000fe20008410000 */
[----:B------:R-:W-:Y:S01]  /*9240*/  UIMAD UR4, UR4, 0x900, UR6 ;  /* 0x00000900040478a4 */ /* 0x000fe2000f8e0206 */
[----:B------:R-:W1:Y:S01]  /*9250*/  MUFU.TANH R3, R3 ;  /* 0x0000000300037308 */ /* 0x000e620000002400 */
[----:B------:R-:W-:Y:S01]  /*9260*/  FMUL.FTZ R221, R145, UR5 ;  /* 0x0000000591dd7c20 */ /* 0x000fe20008410000 */
[----:B------:R-:W-:Y:S01]  /*9270*/  FMUL.FTZ R225, R152, UR5 ;  /* 0x0000000598e17c20 */ /* 0x000fe20008410000 */
[----:B------:R-:W-:Y:S01]  /*9280*/  FMUL.FTZ R233, R153, UR5 ;  /* 0x0000000599e97c20 */ /* 0x000fe20008410000 */
[----:B------:R-:W-:Y:S01]  /*9290*/  FMUL.FTZ R227, R156, UR5 ;  /* 0x000000059ce37c20 */ /* 0x000fe20008410000 */
[----:B------:R-:W-:Y:S01]  /*92a0*/  FMUL.FTZ R121, R122, UR5 ;  /* 0x000000057a797c20 */ /* 0x000fe20008410000 */
[----:B------:R-:W-:Y:S01]  /*92b0*/  UMOV UR6, UR4 ;  /* 0x0000000400067c82 */ /* 0x000fe20008000000 */
[----:B------:R-:W-:Y:S01]  /*92c0*/  FMUL.FTZ R237, R157, UR5 ;  /* 0x000000059ded7c20 */ /* 0x000fe20008410000 */
[----:B------:R-:W-:Y:S01]  /*92d0*/  HGMMA.64x192x16.F32 R24, R188, gdesc[UR4].tnspB, R24, gsb0 ;  /* 0x42e00004bc187df0 */ /* 0x000fe20008000818 */
[----:B------:R-:W-:Y:S01]  /*92e0*/  UIADD3 UR6, UR4, 0x80, URZ ;  /* 0x0000008004067890 */ /* 0x000fe2000fffe03f */
[----:B---3--:R-:W-:Y:S01]  /*92f0*/  FMNMX.FTZ R0, R2, R21, !PT ;  /* 0x0000001502007209 */ /* 0x008fe20007810000 */
[----:B------:R-:W-:Y:S01]  /*9300*/  UMOV UR7, 0x40000040 ;  /* 0x4000004000077882 */ /* 0x000fe20000000000 */
[----:B------:R-:W-:Y:S01]  /*9310*/  MUFU.TANH R207, R207 ;  /* 0x000000cf00cf7308 */ /* 0x000fe20000002400 */
[----:B------:R-:W-:Y:S01]  /*9320*/  FMUL.FTZ R123, R123, UR5 ;  /* 0x000000057b7b7c20 */ /* 0x000fe20008410000 */
[----:B------:R-:W-:Y:S01]  /*9330*/  FMUL.FTZ R229, R160, UR5 ;  /* 0x00000005a0e57c20 */ /* 0x000fe20008410000 */
[----:B------:R-:W-:Y:S01]  /*9340*/  FMUL.FTZ R235, R161, UR5 ;  /* 0x00000005a1eb7c20 */ /* 0x000fe20008410000 */
[----:B------:R-:W-:Y:S01]  /*9350*/  FMUL.FTZ R127, R127, UR5 ;  /* 0x000000057f7f7c20 */ /* 0x000fe20008410000 */
[----:B-1----:R-:W-:Y:S01]  /*9360*/  FMNMX.FTZ R0, R3, R0, !PT ;  /* 0x0000000003007209 */ /* 0x002fe20007810000 */
        /* <DEDUP_REMOVED lines=21> */
[----:B------:R-:W1:Y:S01]  /*94c0*/  LDC R18, c[0x0][0x988] ;  /* 0x00026200ff127b82 */ /* 0x000e620000000800 */
[----:B------:R-:W-:Y:S01]  /*94d0*/  FMUL.FTZ R167, R167, UR5 ;  /* 0x00000005a7a77c20 */ /* 0x000fe20008410000 */
[----:B------:R-:W2:Y:S03]  /*94e0*/  S2R R208, SR_TID.X ;  /* 0x0000000000d07919 */ /* 0x000ea60000002100 */
[----:B------:R-:W-:Y:S08]  /*94f0*/  MUFU.TANH R215, R215 ;  /* 0x000000d700d77308 */ /* 0x000ff00000002400 */
[----:B------:R-:W-:Y:S08]  /*9500*/  MUFU.TANH R217, R217 ;  /* 0x000000d900d97308 */ /* 0x000ff00000002400 */
[----:B------:R-:W-:Y:S08]  /*9510*/  MUFU.TANH R219, R219 ;  /* 0x000000db00db7308 */ /* 0x000ff00000002400 */
[----:B------:R-:W-:Y:S01]  /*9520*/  MUFU.TANH R221, R221 ;  /* 0x000000dd00dd7308 */ /* 0x000fe20000002400 */
[----:B--2---:R-:W-:-:S07]  /*9530*/  LOP3.LUT P1, RZ, R208, 0x7f, RZ, 0xc0, !PT ;  /* 0x0000007fd0ff7812 */ /* 0x004fce000782c0ff */
[----:B------:R-:W-:Y:S08]  /*9540*/  MUFU.TANH R225, R225 ;  /* 0x000000e100e17308 */ /* 0x000ff00000002400 */
[----:B------:R-:W-:Y:S08]  /*9550*/  MUFU.TANH R233, R233 ;  /* 0x000000e900e97308 */ /* 0x000ff00000002400 */
[----:B------:R-:W-:Y:S08]  /*9560*/  MUFU.TANH R227, R227 ;  /* 0x000000e300e37308 */ /* 0x000ff00000002400 */
[----:B------:R-:W2:Y:S08]  /*9570*/  MUFU.TANH R121, R121 ;  /* 0x0000007900797308 */ /* 0x000eb00000002400 */
[----:B------:R-:W-:Y:S08]  /*9580*/  MUFU.TANH R237, R237 ;  /* 0x000000ed00ed7308 */ /* 0x000ff00000002400 */
[----:B------:R-:W3:Y:S01]  /*9590*/  MUFU.TANH R123, R123 ;  /* 0x0000007b007b7308 */ /* 0x000ee20000002400 */
[----:B--2---:R-:W-:-:S07]  /*95a0*/  FMNMX.FTZ R122, R121, R194, !PT ;  /* 0x000000c2797a7209 */ /* 0x004fce0007810000 */
[----:B------:R-:W-:Y:S08]  /*95b0*/  MUFU.TANH R229, R229 ;  /* 0x000000e500e57308 */ /* 0x000ff00000002400 */
[----:B------:R-:W-:Y:S01]  /*95c0*/  MUFU.TANH R235, R235 ;  /* 0x000000eb00eb7308 */ /* 0x000fe20000002400 */
[----:B---3--:R-:W-:-:S07]  /*95d0*/  FMNMX.FTZ R122, R123, R122, !PT ;  /* 0x0000007a7b7a7209 */ /* 0x008fce0007810000 */
        /* <DEDUP_REMOVED lines=38> */
[----:B------:R-:W2:Y:S01]  /*9840*/  MUFU.TANH R185, R185 ;  /* 0x000000b900b97308 */ /* 0x000ea20000002400 */
[----:B------:R-:W-:-:S07]  /*9850*/  UMOV UR7, 0x40000040 ;  /* 0x4000004000077882 */ /* 0x000fce0000000000 */
[----:B------:R-:W3:Y:S08]  /*9860*/  MUFU.TANH R187, R187 ;  /* 0x000000bb00bb7308 */ /* 0x000ef00000002400 */
[----:B------:R-:W4:Y:S01]  /*9870*/  MUFU.TANH R125, R125 ;  /* 0x0000007d007d7308 */ /* 0x000f220000002400 */
[----:B--2---:R-:W-:-:S04]  /*9880*/  FMNMX.FTZ R0, R185, R0, !PT ;  /* 0x00000000b9007209 */ /* 0x004fc80007810000 */
[----:B---3--:R-:W-:-:S04]  /*9890*/  FMNMX.FTZ R0, R187, R0, !PT ;  /* 0x00000000bb007209 */ /* 0x008fc80007810000 */
[----:B------:R-:W-:-:S04]  /*98a0*/  FMNMX.FTZ R0, R189, R0, !PT ;  /* 0x00000000bd007209 */ /* 0x000fc80007810000 */
[----:B------:R-:W-:Y:S02]  /*98b0*/  FMNMX.FTZ R0, R191, R0, !PT ;  /* 0x00000000bf007209 */ /* 0x000fe40007810000 */
[----:B----4-:R-:W-:Y:S02]  /*98c0*/  FMNMX.FTZ R122, R125, R122, !PT ;  /* 0x0000007a7d7a7209 */ /* 0x010fe40007810000 */
        /* <DEDUP_REMOVED lines=41> */
[----:B------:R-:W-:-:S04]  /*9b60*/  FMNMX.FTZ R0, R235, R0, !PT ;  /* 0x00000000eb007209 */ /* 0x000fc80007810000 */
[----:B------:R-:W-:-:S04]  /*9b70*/  FMNMX.FTZ R0, R231, R0, !PT ;  /* 0x00000000e7007209 */ /* 0x000fc80007810000 */
[----:B------:R-:W-:-:S05]  /*9b80*/  FMNMX.FTZ R0, R223, R0, !PT ;  /* 0x00000000df007209 */ /* 0x000fca0007810000 */
[----:B------:R-:W2:Y:S02]  /*9b90*/  SHFL.BFLY PT, R157, R0, 0x2, 0x1f ;  /* 0x0c401f00009d7f89 */ /* 0x000ea400000e0000 */
[----:B--2---:R-:W-:Y:S01]  /*9ba0*/  FMNMX.FTZ R4, R0, R157, !PT ;  /* 0x0000009d00047209 */ /* 0x004fe20007810000 */
[----:B------:R-:W-:-:S06]  /*9bb0*/  FMUL.FTZ R157, R158, UR5 ;  /* 0x000000059e9d7c20 */ /* 0x000fcc0008410000 */
[----:B------:R-:W2:Y:S02]  /*9bc0*/  MUFU.TANH R157, R157 ;  /* 0x0000009d009d7308 */ /* 0x000ea40000002400 */
[----:B--2---:R-:W-:-:S04]  /*9bd0*/  FMNMX.FTZ R122, R157, R122, !PT ;  /* 0x0000007a9d7a7209 */ /* 0x004fc80007810000 */
[----:B------:R-:W-:-:S04]  /*9be0*/  FMNMX.FTZ R122, R159, R122, !PT ;  /* 0x0000007a9f7a7209 */ /* 0x000fc80007810000 */
[----:B------:R-:W-:-:S04]  /*9bf0*/  FMNMX.FTZ R122, R161, R122, !PT ;  /* 0x0000007aa17a7209 */ /* 0x000fc80007810000 */
[----:B------:R-:W-:-:S04]  /*9c00*/  FMNMX.FTZ R122, R163, R122, !PT ;  /* 0x0000007aa37a7209 */ /* 0x000fc80007810000 */
[----:B------:R-:W-:-:S04]  /*9c10*/  FMNMX.FTZ R122, R165, R122, !PT ;  /* 0x0000007aa57a7209 */ /* 0x000fc80007810000 */
[----:B------:R-:W-:Y:S01]  /*9c20*/  FMNMX.FTZ R122, R167, R122, !PT ;  /* 0x0000007aa77a7209 */ /* 0x000fe20007810000 */
[----:B------:R-:W-:Y:S02]  /*9c30*/  WARPGROUP.DEPBAR.LE gsb0, 0x0 ;  /* 0x00008000000079c5 */ /* 0x000fe40000010000 */
[----:B------:R-:W-:Y:S01]  /*9c40*/  WARPGROUP.ARRIVE ;  /* 0x00000000000079c5 */ /* 0x000fe20000000000 */
[----:B------:R-:W2:Y:S05]  /*9c50*/  SHFL.BFLY PT, R177, R4, 0x1, 0x1f ;  /* 0x0c201f0004b17f89 */ /* 0x000eaa00000e0000 */
[----:B------:R-:W-:Y:S01]  /*9c60*/  HGMMA.64x192x16.F32 R24, R172, gdesc[UR4].tnspB, R24, gsb0 ;  /* 0x42e00004ac187df0 */ /* 0x000fe20008000818 */
[----:B------:R-:W-:Y:S01]  /*9c70*/  UIADD3 UR6, UR4, 0x280, URZ ;  /* 0x0000028004067890 */ /* 0x000fe2000fffe03f */
[----:B------:R-:W-:-:S02]  /*9c80*/  UMOV UR7, 0x40000040 ;  /* 0x4000004000077882 */ /* 0x000fc40000000000 */
[----:B------:R-:W-:Y:S01]  /*9c90*/  UMOV UR4, UR36 ;  /* 0x0000002400047c82 */ /* 0x000fe20008000000 */
[----:B--2---:R-:W-:-:S05]  /*9ca0*/  FMNMX.FTZ R4, R4, R177, !PT ;  /* 0x000000b104047209 */ /* 0x004fca0007810000 */
[C---:B-1----:R-:W-:Y:S01]  /*9cb0*/  FMUL.FTZ R120, R4.reuse, R18 ;  /* 0x0000001204787220 */ /* 0x042fe20000410000 */
[----:B------:R-:W-:-:S03]  /*9cc0*/  FADD.FTZ R21, -R4, R21 ;  /* 0x0000001504157221 */ /* 0x000fc60000010100 */
[-CC-:B------:R-:W-:Y:S01]  /*9cd0*/  FFMA.FTZ R188, R3, R18.reuse, -R120.reuse ;  /* 0x0000001203bc7223 */ /* 0x180fe20000010878 */
[-C--:B------:R-:W-:Y:S01]  /*9ce0*/  FMUL.FTZ R0, R21, R18.reuse ;  /* 0x0000001215007220 */ /* 0x080fe20000410000 */
[----:B------:R-:W1:Y:S01]  /*9cf0*/  SHFL.BFLY PT, R3, R122, 0x2, 0x1f ;  /* 0x0c401f007a037f89 */ /* 0x000e6200000e0000 */
        /* <DEDUP_REMOVED lines=18> */
[----:B-1----:R-:W-:Y:S01]  /*9e20*/  FMNMX.FTZ R2, R122, R3, !PT ;  /* 0x000000037a027209 */ /* 0x002fe20007810000 */
[----:B------:R-:W-:-:S06]  /*9e30*/  FFMA.FTZ R122, R229, R18, -R120 ;  /* 0x00000012e57a7223 */ /* 0x000fcc0000010878 */
[----:B------:R-:W-:Y:S01]  /*9e40*/  MUFU.EX2 R21, R21 ;  /* 0x0000001500157308 */ /* 0x000fe20000000800 */
[----:B------:R-:W1:Y:S07]  /*9e50*/  SHFL.BFLY PT, R3, R2, 0x1, 0x1f ;  /* 0x0c201f0002037f89 */ /* 0x000e6e00000e0000 */
[----:B------:R-:W-:Y:S08]  /*9e60*/  MUFU.EX2 R188, R188 ;  /* 0x000000bc00bc7308 */ /* 0x000ff00000000800 */
[----:B------:R-:W-:Y:S08]  /*9e70*/  MUFU.EX2 R190, R190 ;  /* 0x000000be00be7308 */ /* 0x000ff00000000800 */
[----:B------:R-:W-:Y:S01]  /*9e80*/  MUFU.EX2 R177, R177 ;  /* 0x000000b100b17308 */ /* 0x000fe20000000800 */
[----:B-1----:R-:W-:-:S05]  /*9e90*/  FMNMX.FTZ R3, R2, R3, !PT ;  /* 0x0000000302037209 */ /* 0x002fca0007810000 */
[----:B------:R-:W-:Y:S02]  /*9ea0*/  FADD.FTZ R181, -R3, R194 ;  /* 0x000000c203b57221 */ /* 0x000fe40000010100 */
[----:B------:R-:W-:Y:S01]  /*9eb0*/  MUFU.EX2 R184, R184 ;  /* 0x000000b800b87308 */ /* 0x000fe20000000800 */
[----:B------:R-:W-:Y:S02]  /*9ec0*/  IMAD.MOV.U32 R194, RZ, RZ, R3 ;  /* 0x000000ffffc27224 */ /* 0x000fe400078e0003 */
[----:B------:R-:W-:-:S05]  /*9ed0*/  FMUL.FTZ R181, R181, R18 ;  /* 0x00000012b5b57220 */ /* 0x000fca0000410000 */
[----:B------:R1:W-:Y:S08]  /*9ee0*/  MUFU.EX2 R2, R181 ;  /* 0x000000b500027308 */ /* 0x0003f00000000800 */
        /* <DEDUP_REMOVED lines=18> */
[-CC-:B------:R-:W-:Y:S01]  /*a010*/  FFMA.FTZ R174, R227, R18.reuse, -R120.reuse ;  /* 0x00000012e3ae7223 */ /* 0x180fe20000010878 */
[-C--:B------:R-:W-:Y:S01]  /*a020*/  FFMA.FTZ R217, R223, R18.reuse, -R120 ;  /* 0x00000012dfd97223 */ /* 0x080fe20000010878 */
[----:B------:R-:W-:Y:S01]  /*a030*/  HGMMA.64x192x16.F32 R24, R168, gdesc[UR4].tnspB, R24, gsb0 ;  /* 0x42e00004a8187df0 */ /* 0x000fe20008000818 */
[-C--:B------:R-:W-:Y:S01]  /*a040*/  FMUL.FTZ R120, R3, R18.reuse ;  /* 0x0000001203787220 */ /* 0x080fe20000410000 */
[----:B------:R-:W-:Y:S01]  /*a050*/  MUFU.EX2 R173, R173 ;  /* 0x000000ad00ad7308 */ /* 0x000fe20000000800 */
[----:B------:R-:W-:Y:S02]  /*a060*/  UMOV UR7, UR39 ;  /* 0x0000002700077c82 */ /* 0x000fe40008000000 */
[-CC-:B------:R-:W-:Y:S01]  /*a070*/  FFMA.FTZ R189, R121, R18.reuse, -R120.reuse ;  /* 0x0000001279bd7223 */ /* 0x180fe20000010878 */
[----:B------:R-:W-:Y:S01]  /*a080*/  FFMA.FTZ R191, R125, R18, -R120 ;  /* 0x000000127dbf7223 */ /* 0x000fe20000010878 */
[----:B------:R-:W-:-:S02]  /*a090*/  IMAD.U32 R125, RZ, RZ, UR36 ;  /* 0x00000024ff7d7e24 */ /* 0x000fc4000f8e00ff */
[-CC-:B------:R-:W-:Y:S01]  /*a0a0*/  FFMA.FTZ R126, R123, R18.reuse, -R120.reuse ;  /* 0x000000127b7e7223 */ /* 0x180fe20000010878 */
[-CC-:B------:R-:W-:Y:S01]  /*a0b0*/  FFMA.FTZ R128, R127, R18.reuse, -R120.reuse ;  /* 0x000000127f807223 */ /* 0x180fe20000010878 */
[-CC-:B------:R-:W-:Y:S01]  /*a0c0*/  FFMA.FTZ R185, R129, R18.reuse, -R120.reuse ;  /* 0x0000001281b97223 */ /* 0x180fe20000010878 */
[----:B------:R-:W2:Y:S01]  /*a0d0*/  MUFU.EX2 R189, R189 ;  /* 0x000000bd00bd7308 */ /* 0x000ea20000000800 */
[----:B------:R-:W-:Y:S01]  /*a0e0*/  @!P1 LEA R125, R125, UR37, 0x3 ;  /* 0x000000257d7d9c11 */ /* 0x000fe2000f8e18ff */
[-CC-:B------:R-:W-:Y:S01]  /*a0f0*/  FFMA.FTZ R130, R131, R18.reuse, -R120.reuse ;  /* 0x0000001283827223 */ /* 0x180fe20000010878 */
[----:B------:R-:W-:Y:S02]  /*a100*/  IMAD.U32 R129, RZ, RZ, UR10 ;  /* 0x0000000aff817e24 */ /* 0x000fe4000f8e00ff */
[-CC-:B------:R-:W-:Y:S01]  /*a110*/  FFMA.FTZ R121, R133, R18.reuse, -R120.reuse ;  /* 0x0000001285797223 */ /* 0x180fe20000010878 */
[----:B------:R-:W-:Y:S01]  /*a120*/  FFMA.FTZ R132, R135, R18, -R120 ;  /* 0x0000001287847223 */ /* 0x000fe20000010878 */
[----:B------:R-:W-:-:S02]  /*a130*/  @!P1 VIADD R125, R125, 0x30840 ;  /* 0x000308407d7d9836 */ /* 0x000fc40000000000 */
[-CC-:B-1----:R-:W-:Y:S01]  /*a140*/  FFMA.FTZ R181, R137, R18.reuse, -R120.reuse ;  /* 0x0000001289b57223 */ /* 0x182fe20000010878 */
[----:B------:R-:W1:Y:S01]  /*a150*/  MUFU.EX2 R126, R126 ;  /* 0x0000007e007e7308 */ /* 0x000e620000000800 */
[----:B------:R-:W-:Y:S02]  /*a160*/  @!P1 VIADD R129, R129, 0x30860 ;  /* 0x0003086081819836 */ /* 0x000fe40000000000 */
[-CC-:B------:R-:W-:Y:S01]  /*a170*/  FFMA.FTZ R134, R139, R18.reuse, -R120.reuse ;  /* 0x000000128b867223 */ /* 0x180fe20000010878 */
[----:B------:R-:W-:Y:S01]  /*a180*/  @!P1 PRMT R125, RZ, 0x654, R125 ;  /* 0x00000654ff7d9816 */ /* 0x000fe2000000007d */
[-CC-:B------:R-:W-:Y:S01]  /*a190*/  FFMA.FTZ R183, R141, R18.reuse, -R120.reuse ;  /* 0x000000128db77223 */ /* 0x180fe20000010878 */
[-CC-:B------:R-:W-:Y:S01]  /*a1a0*/  FFMA.FTZ R136, R143, R18.reuse, -R120.reuse ;  /* 0x000000128f887223 */ /* 0x180fe20000010878 */
[----:B------:R-:W-:Y:S01]  /*a1b0*/  @!P1 PRMT R129, RZ, 0x654, R129 ;  /* 0x00000654ff819816 */ /* 0x000fe20000000081 */
[-CC-:B------:R-:W-:Y:S01]  /*a1c0*/  FFMA.FTZ R123, R145, R18.reuse, -R120.reuse ;  /* 0x00000012917b7223 */ /* 0x180fe20000010878 */
[----:B------:R-:W3:Y:S01]  /*a1d0*/  MUFU.EX2 R191, R191 ;  /* 0x000000bf00bf7308 */ /* 0x000ee20000000800 */
[----:B--2---:R-:W-:Y:S01]  /*a1e0*/  FFMA.FTZ R127, R2, R7, R189 ;  /* 0x00000007027f7223 */ /* 0x004fe200000100bd */
[-CC-:B------:R-:W-:Y:S01]  /*a1f0*/  FFMA.FTZ R138, R147, R18.reuse, -R120.reuse ;  /* 0x00000012938a7223 */ /* 0x180fe20000010878 */
[-CC-:B------:R-:W-:Y:S01]  /*a200*/  FFMA.FTZ R149, R149, R18.reuse, -R120.reuse ;  /* 0x0000001295957223 */ /* 0x180fe20000010878 */
[-CC-:B------:R-:W-:Y:S01]  /*a210*/  FFMA.FTZ R155, R155, R18.reuse, -R120.reuse ;  /* 0x000000129b9b7223 */ /* 0x180fe20000010878 */
[-CC-:B------:R-:W-:Y:S01]  /*a220*/  FFMA.FTZ R157, R157, R18.reuse, -R120.reuse ;  /* 0x000000129d9d7223 */ /* 0x180fe20000010878 */
[-CC-:B------:R-:W-:Y:S01]  /*a230*/  FFMA.FTZ R159, R159, R18.reuse, -R120.reuse ;  /* 0x000000129f9f7223 */ /* 0x180fe20000010878 */
[-CC-:B------:R-:W-:Y:S01]  /*a240*/  FFMA.FTZ R161, R161, R18.reuse, -R120.reuse ;  /* 0x00000012a1a17223 */ /* 0x180fe20000010878 */
[----:B------:R-:W2:Y:S01]  /*a250*/  MUFU.EX2 R128, R128 ;  /* 0x0000008000807308 */ /* 0x000ea20000000800 */
[C---:B-1----:R-:W-:Y:S01]  /*a260*/  FADD.FTZ R140, R126.reuse, R127 ;  /* 0x0000007f7e8c7221 */ /* 0x042fe20000010000 */
[----:B------:R-:W-:Y:S01]  /*a270*/  F2FP.F16.F32.PACK_AB R189, R126, R189 ;  /* 0x000000bd7ebd723e */ /* 0x000fe200000000ff */
[-CC-:B------:R-:W-:Y:S01]  /*a280*/  FFMA.FTZ R163, R163, R18.reuse, -R120.reuse ;  /* 0x00000012a3a37223 */ /* 0x180fe20000010878 */
[----:B------:R-:W-:-:S04]  /*a290*/  FFMA.FTZ R165, R165, R18, -R120 ;  /* 0x00000012a5a57223 */ /* 0x000fc80000010878 */
[----:B------:R-:W1:Y:S01]  /*a2a0*/  MUFU.EX2 R185, R185 ;  /* 0x000000b900b97308 */ /* 0x000e620000000800 */
[----:B---3--:R-:W-:-:S07]  /*a2b0*/  FADD.FTZ R127, R191, R140 ;  /* 0x0000008cbf7f7221 */ /* 0x008fce0000010000 */
[----:B------:R-:W3:Y:S01]  /*a2c0*/  MUFU.EX2 R130, R130 ;  /* 0x0000008200827308 */ /* 0x000ee20000000800 */
[C---:B--2---:R-:W-:Y:S01]  /*a2d0*/  FADD.FTZ R140, R128.reuse, R127 ;  /* 0x0000007f808c7221 */ /* 0x044fe20000010000 */
[----:B------:R-:W-:-:S06]  /*a2e0*/  F2FP.F16.F32.PACK_AB R191, R128, R191 ;  /* 0x000000bf80bf723e */ /* 0x000fcc00000000ff */
[----:B------:R-:W2:Y:S01]  /*a2f0*/  MUFU.EX2 R121, R121 ;  /* 0x0000007900797308 */ /* 0x000ea20000000800 */
[----:B-1----:R-:W-:-:S07]  /*a300*/  FADD.FTZ R127, R185, R140 ;  /* 0x0000008cb97f7221 */ /* 0x002fce0000010000 */
[----:B------:R-:W1:Y:S01]  /*a310*/  MUFU.EX2 R132, R132 ;  /* 0x0000008400847308 */ /* 0x000e620000000800 */
[C---:B---3--:R-:W-:Y:S01]  /*a320*/  FADD.FTZ R140, R130.reuse, R127 ;  /* 0x0000007f828c7221 */ /* 0x048fe20000010000 */
[----:B------:R-:W-:-:S06]  /*a330*/  F2FP.F16.F32.PACK_AB R185, R130, R185 ;  /* 0x000000b982b9723e */ /* 0x000fcc00000000ff */
[----:B------:R-:W-:Y:S01]  /*a340*/  MUFU.EX2 R181, R181 ;  /* 0x000000b500b57308 */ /* 0x000fe20000000800 */
[----:B--2---:R-:W-:-:S07]  /*a350*/  FADD.FTZ R127, R121, R140 ;  /* 0x0000008c797f7221 */ /* 0x004fce0000010000 */
[----:B------:R-:W-:Y:S01]  /*a360*/  MUFU.EX2 R134, R134 ;  /* 0x0000008600867308 */ /* 0x000fe20000000800 */
[----:B-1----:R-:W-:-:S07]  /*a370*/  FADD.FTZ R140, R132, R127 ;  /* 0x0000007f848c7221 */ /* 0x002fce0000010000 */
        /* <DEDUP_REMOVED lines=12> */
[----:B------:R-:W1:Y:S08]  /*a440*/  MUFU.EX2 R163, R163 ;  /* 0x000000a300a37308 */ /* 0x000e700000000800 */
[----:B------:R-:W-:Y:S08]  /*a450*/  MUFU.EX2 R124, R124 ;  /* 0x0000007c007c7308 */ /* 0x000ff00000000800 */
[----:B------:R-:W-:Y:S01]  /*a460*/  MUFU.EX2 R165, R165 ;  /* 0x000000a500a57308 */ /* 0x000fe20000000800 */
[----:B------:R-:W-:-:S02]  /*a470*/  WARPGROUP.DEPBAR.LE gsb0, 0x0 ;  /* 0x00008000000079c5 */ /* 0x000fc40000010000 */
[----:B------:R2:W-:Y:S01]  /*a480*/  @!P1 SYNCS.ARRIVE.TRANS64.RED.A1T0 RZ, [R125+URZ], RZ ;  /* 0x000000ff7dff99a7 */ /* 0x0005e2000810043f */
[----:B------:R-:W-:-:S04]  /*a490*/  F2FP.F16.F32.PACK_AB R168, R215, R122 ;  /* 0x0000007ad7a8723e */ /* 0x000fc800000000ff */
[----:B------:R-:W-:Y:S01]  /*a4a0*/  MUFU.EX2 R217, R217 ;  /* 0x000000d900d97308 */ /* 0x000fe20000000800 */
[----:B-1----:R-:W-:Y:S01]  /*a4b0*/  F2FP.F16.F32.PACK_AB R169, R163, R161 ;  /* 0x000000a1a3a9723e */ /* 0x002fe200000000ff */
[----:B--2---:R-:W-:Y:S01]  /*a4c0*/  FFMA.FTZ R125, R0, R14, R21 ;  /* 0x0000000e007d7223 */ /* 0x004fe20000010015 */
[----:B------:R1:W-:Y:S01]  /*a4d0*/  @!P1 SYNCS.ARRIVE.TRANS64.RED.A1T0 RZ, [R129+URZ], RZ ;  /* 0x000000ff81ff99a7 */ /* 0x0003e2000810043f */
[-C--:B------:R-:W-:Y:S01]  /*a4e0*/  FFMA.FTZ R14, R151, R18.reuse, -R120 ;  /* 0x00000012970e7223 */ /* 0x080fe20000010878 */
[----:B------:R-:W-:Y:S01]  /*a4f0*/  ISETP.GT.AND P1, PT, R19, UR40, PT ;  /* 0x0000002813007c0c */ /* 0x000fe2000bf24270 */
[C---:B------:R-:W-:Y:S01]  /*a500*/  FADD.FTZ R125, R188.reuse, R125 ;  /* 0x0000007dbc7d7221 */ /* 0x040fe20000010000 */
[----:B------:R-:W-:Y:S01]  /*a510*/  F2FP.F16.F32.PACK_AB R188, R188, R21 ;  /* 0x00000015bcbc723e */ /* 0x000fe200000000ff */
[----:B------:R-:W-:Y:S01]  /*a520*/  FADD.FTZ R21, R181, R140 ;  /* 0x0000008cb5157221 */ /* 0x000fe20000010000 */
[----:B------:R-:W-:Y:S01]  /*a530*/  F2FP.F16.F32.PACK_AB R181, R134, R181 ;  /* 0x000000b586b5723e */ /* 0x000fe200000000ff */
[----:B------:R-:W-:Y:S01]  /*a540*/  FADD.FTZ R142, R190, R125 ;  /* 0x0000007dbe8e7221 */ /* 0x000fe20000010000 */
[-C--:B------:R-:W-:Y:S01]  /*a550*/  FFMA.FTZ R125, R153, R18.reuse, -R120 ;  /* 0x00000012997d7223 */ /* 0x080fe20000010878 */
[----:B------:R-:W-:Y:S01]  /*a560*/  FADD.FTZ R140, R134, R21 ;  /* 0x00000015868c7221 */ /* 0x000fe20000010000 */
[----:B------:R-:W2:Y:S01]  /*a570*/  MUFU.EX2 R14, R14 ;  /* 0x0000000e000e7308 */ /* 0x000ea20000000800 */
[----:B-1----:R-:W-:Y:S01]  /*a580*/  FADD.FTZ R129, R177, R142 ;  /* 0x0000008eb1817221 */ /* 0x002fe20000010000 */
[----:B------:R-:W-:Y:S01]  /*a590*/  FFMA.FTZ R120, R167, R18, -R120 ;  /* 0x00000012a7787223 */ /* 0x000fe20000010878 */
[----:B------:R-:W-:Y:S01]  /*a5a0*/  FADD.FTZ R21, R183, R140 ;  /* 0x0000008cb7157221 */ /* 0x000fe20000010000 */
[----:B------:R-:W-:Y:S01]  /*a5b0*/  F2FP.F16.F32.PACK_AB R190, R177, R190 ;  /* 0x000000beb1be723e */ /* 0x000fe200000000ff */
[----:B------:R-:W-:Y:S01]  /*a5c0*/  FADD.FTZ R142, R184, R129 ;  /* 0x00000081b88e7221 */ /* 0x000fe20000010000 */
[C---:B------:R-:W-:Y:S01]  /*a5d0*/  F2FP.F16.F32.PACK_AB R184, R179.reuse, R184 ;  /* 0x000000b8b3b8723e */ /* 0x040fe200000000ff */
[C---:B------:R-:W-:Y:S01]  /*a5e0*/  FADD.FTZ R126, R136.reuse, R21 ;  /* 0x00000015887e7221 */ /* 0x040fe20000010000 */
[----:B------:R-:W1:Y:S01]  /*a5f0*/  MUFU.EX2 R125, R125 ;  /* 0x0000007d007d7308 */ /* 0x000e620000000800 */
[----:B------:R-:W-:Y:S01]  /*a600*/  FADD.FTZ R129, R179, R142 ;  /* 0x0000008eb3817221 */ /* 0x000fe20000010000 */
[----:B------:R-:W-:Y:S01]  /*a610*/  F2FP.F16.F32.PACK_AB R183, R136, R183 ;  /* 0x000000b788b7723e */ /* 0x000fe200000000ff */
[----:B------:R-:W-:Y:S01]  /*a620*/  FADD.FTZ R21, R123, R126 ;  /* 0x0000007e7b157221 */ /* 0x000fe20000010000 */
[----:B------:R-:W-:Y:S01]  /*a630*/  F2FP.F16.F32.PACK_AB R177, R138, R123 ;  /* 0x0000007b8ab1723e */ /* 0x000fe200000000ff */
[----:B------:R-:W-:Y:S01]  /*a640*/  FADD.FTZ R142, R186, R129 ;  /* 0x00000081ba8e7221 */ /* 0x000fe20000010000 */
[C---:B------:R-:W-:Y:S01]  /*a650*/  F2FP.F16.F32.PACK_AB R186, R187.reuse, R186 ;  /* 0x000000babbba723e */ /* 0x040fe200000000ff */
[----:B------:R-:W-:Y:S01]  /*a660*/  FADD.FTZ R126, R138, R21 ;  /* 0x000000158a7e7221 */ /* 0x000fe20000010000 */
[----:B------:R-:W3:Y:S01]  /*a670*/  MUFU.EX2 R120, R120 ;  /* 0x0000007800787308 */ /* 0x000ee20000000800 */
[----:B------:R-:W-:Y:S01]  /*a680*/  FADD.FTZ R129, R187, R142 ;  /* 0x0000008ebb817221 */ /* 0x000fe20000010000 */
[----:B------:R-:W-:Y:S01]  /*a690*/  F2FP.F16.F32.PACK_AB R187, R132, R121 ;  /* 0x0000007984bb723e */ /* 0x000fe200000000ff */
[----:B------:R-:W-:Y:S01]  /*a6a0*/  FADD.FTZ R21, R7, R126 ;  /* 0x0000007e07157221 */ /* 0x000fe20000010000 */
[----:B--2---:R-:W-:Y:S01]  /*a6b0*/  F2FP.F16.F32.PACK_AB R179, R14, R7 ;  /* 0x000000070eb3723e */ /* 0x004fe200000000ff */
[----:B------:R-:W-:Y:S01]  /*a6c0*/  FADD.FTZ R142, R180, R129 ;  /* 0x00000081b48e7221 */ /* 0x000fe20000010000 */
[----:B------:R-:W-:Y:S01]  /*a6d0*/  F2FP.F16.F32.PACK_AB R180, R207, R180 ;  /* 0x000000b4cfb4723e */ /* 0x000fe200000000ff */
[----:B------:R-:W-:Y:S01]  /*a6e0*/  FADD.FTZ R126, R14, R21 ;  /* 0x000000150e7e7221 */ /* 0x000fe20000010000 */
[----:B------:R-:W-:-:S02]  /*a6f0*/  VIADD R19, R19, 0xffffffff ;  /* 0xffffffff13137836 */ /* 0x000fc40000000000 */
[----:B------:R-:W-:Y:S01]  /*a700*/  FADD.FTZ R127, R207, R142 ;  /* 0x0000008ecf7f7221 */ /* 0x000fe20000010000 */
[----:B------:R-:W-:Y:S01]  /*a710*/  F2FP.F16.F32.PACK_AB R170, R217, R124 ;  /* 0x0000007cd9aa723e */ /* 0x000fe200000000ff */
[----:B-1----:R-:W-:Y:S02]  /*a720*/  FADD.FTZ R126, R125, R126 ;  /* 0x0000007e7d7e7221 */ /* 0x002fe40000010000 */
[----:B------:R-:W-:Y:S01]  /*a730*/  FADD.FTZ R142, R182, R127 ;  /* 0x0000007fb68e7221 */ /* 0x000fe20000010000 */
[----:B------:R-:W-:Y:S01]  /*a740*/  F2FP.F16.F32.PACK_AB R182, R173, R182 ;  /* 0x000000b6adb6723e */ /* 0x000fe200000000ff */
[----:B------:R-:W-:Y:S02]  /*a750*/  FADD.FTZ R126, R155, R126 ;  /* 0x0000007e9b7e7221 */ /* 0x000fe40000010000 */
[----:B------:R-:W-:Y:S01]  /*a760*/  FADD.FTZ R127, R173, R142 ;  /* 0x0000008ead7f7221 */ /* 0x000fe20000010000 */
[----:B------:R-:W-:Y:S01]  /*a770*/  F2FP.F16.F32.PACK_AB R173, R155, R125 ;  /* 0x0000007d9bad723e */ /* 0x000fe200000000ff */
[----:B------:R-:W-:Y:S01]  /*a780*/  FADD.FTZ R126, R157, R126 ;  /* 0x0000007e9d7e7221 */ /* 0x000fe20000010000 */
[----:B---3--:R-:W-:Y:S01]  /*a790*/  F2FP.F16.F32.PACK_AB R171, R120, R165 ;  /* 0x000000a578ab723e */ /* 0x008fe200000000ff */
[----:B------:R-:W-:Y:S01]  /*a7a0*/  FADD.FTZ R128, R176, R127 ;  /* 0x0000007fb0807221 */ /* 0x000fe20000010000 */
[----:B------:R-:W-:Y:S01]  /*a7b0*/  F2FP.F16.F32.PACK_AB R176, R175, R176 ;  /* 0x000000b0afb0723e */ /* 0x000fe200000000ff */
[----:B------:R-:W-:-:S02]  /*a7c0*/  FADD.FTZ R126, R159, R126 ;  /* 0x0000007e9f7e7221 */ /* 0x000fc40000010000 */
[----:B------:R-:W-:Y:S01]  /*a7d0*/  FADD.FTZ R121, R175, R128 ;  /* 0x00000080af797221 */ /* 0x000fe20000010000 */
[----:B------:R-:W-:Y:S01]  /*a7e0*/  F2FP.F16.F32.PACK_AB R175, R159, R157 ;  /* 0x0000009d9faf723e */ /* 0x000fe200000000ff */
[----:B------:R-:W-:Y:S02]  /*a7f0*/  FADD.FTZ R126, R161, R126 ;  /* 0x0000007ea17e7221 */ /* 0x000fe40000010000 */
[----:B------:R-:W-:Y:S01]  /*a800*/  FADD.FTZ R128, R178, R121 ;  /* 0x00000079b2807221 */ /* 0x000fe20000010000 */
[----:B------:R-:W-:Y:S01]  /*a810*/  F2FP.F16.F32.PACK_AB R178, R209, R178 ;  /* 0x000000b2d1b2723e */ /* 0x000fe200000000ff */
[----:B------:R-:W-:Y:S02]  /*a820*/  FADD.FTZ R126, R163, R126 ;  /* 0x0000007ea37e7221 */ /* 0x000fe40000010000 */
[----:B------:R-:W-:Y:S02]  /*a830*/  FADD.FTZ R121, R209, R128 ;  /* 0x00000080d1797221 */ /* 0x000fe40000010000 */
[----:B------:R-:W-:-:S02]  /*a840*/  FADD.FTZ R126, R165, R126 ;  /* 0x0000007ea57e7221 */ /* 0x000fc40000010000 */
[----:B------:R-:W-:Y:S01]  /*a850*/  FADD.FTZ R128, R172, R121 ;  /* 0x00000079ac807221 */ /* 0x000fe20000010000 */
[----:B------:R-:W-:-:S03]  /*a860*/  F2FP.F16.F32.PACK_AB R172, R211, R172 ;  /* 0x000000acd3ac723e */ /* 0x000fc600000000ff */
[----:B------:R-:W-:-:S04]  /*a870*/  FADD.FTZ R21, R211, R128 ;  /* 0x00000080d3157221 */ /* 0x000fc80000010000 */
[----:B------:R-:W-:Y:S01]  /*a880*/  FADD.FTZ R128, R174, R21 ;  /* 0x00000015ae807221 */ /* 0x000fe20000010000 */
[C---:B------:R-:W-:Y:S01]  /*a890*/  F2FP.F16.F32.PACK_AB R174, R213.reuse, R174 ;  /* 0x000000aed5ae723e */ /* 0x040fe200000000ff */
[----:B------:R-:W-:Y:S02]  /*a8a0*/  IMAD.MOV.U32 R21, RZ, RZ, R4 ;  /* 0x000000ffff157224 */ /* 0x000fe400078e0004 */
[----:B------:R-:W-:-:S04]  /*a8b0*/  FADD.FTZ R7, R213, R128 ;  /* 0x00000080d5077221 */ /* 0x000fc80000010000 */
[----:B------:R-:W-:-:S04]  /*a8c0*/  FADD.FTZ R14, R122, R7 ;  /* 0x000000077a0e7221 */ /* 0x000fc80000010000 */
[----:B------:R-:W-:-:S04]  /*a8d0*/  FADD.FTZ R7, R215, R14 ;  /* 0x0000000ed7077221 */ /* 0x000fc80000010000 */
[----:B------:R-:W-:Y:S01]  /*a8e0*/  FADD.FTZ R14, R124, R7 ;  /* 0x000000077c0e7221 */ /* 0x000fe20000010000 */
[----:B------:R-:W-:-:S03]  /*a8f0*/  FADD.FTZ R7, R120, R126 ;  /* 0x0000007e78077221 */ /* 0x000fc60000010000 */
[----:B------:R-:W-:Y:S01]  /*a900*/  FADD.FTZ R14, R217, R14 ;  /* 0x0000000ed90e7221 */ /* 0x000fe20000010000 */
[----:B------:R-:W-:Y:S06]  /*a910*/  @P1 BRA `(.L_x_920) ;  /* 0xffffffdc00081947 */ /* 0x000fec000383ffff */
.L_x_911:
[----:B------:R-:W-:-:S13]  /*a920*/  ISETP.GE.AND P1, PT, R19, UR47, PT ;  /* 0x0000002f13007c0c */ /* 0x000fda000bf26270 */
[----:B------:R-:W-:Y:S05]  /*a930*/  @!P1 BRA `(.L_x_921) ;  /* 0x00000034005c9947 */ /* 0x000fea0003800000 */
[----:B------:R-:W-:Y:S01]  /*a940*/  IMAD.MOV.U32 R207, RZ, RZ, R3 ;  /* 0x000000ffffcf7224 */ /* 0x000fe200078e0003 */
[----:B------:R-:W-:Y:S01]  /*a950*/  UMOV UR7, UR39 ;  /* 0x0000002700077c82 */ /* 0x000fe20008000000 */
[----:B------:R-:W-:Y:S01]  /*a960*/  IMAD.MOV.U32 R194, RZ, RZ, R4 ;  /* 0x000000ffffc27224 */ /* 0x000fe200078e0004 */
[----:B------:R-:W-:Y:S01]  /*a970*/  UMOV UR4, UR36 ;  /* 0x0000002400047c82 */ /* 0x000fe20008000000 */
[----:B------:R-:W-:Y:S01]  /*a980*/  IMAD.IADD R21, R5, 0x1, R15 ;  /* 0x0000000105157824 */ /* 0x000fe200078e020f */
[----:B------:R-:W-:Y:S01]  /*a990*/  ULDC UR40, c[0x0][0x9e4] ;  /* 0x0002790000287ab9 */ /* 0x000fe20000000800 */
[----:B------:R-:W-:Y:S01]  /*a9a0*/  ULDC UR46, c[0x0][0x2e0] ;  /* 0x0000b800002e7ab9 */ /* 0x000fe20000000800 */
[----:B------:R-:W-:Y:S01]  /*a9b0*/  ULDC UR5, c[0x0][0x9d8] ;  /* 0x0002760000057ab9 */ /* 0x000fe20000000800 */
[----:B------:R-:W-:-:S05]  /*a9c0*/  ULDC UR41, c[0x0][0x9e0] ;  /* 0x0002780000297ab9 */ /* 0x000fca0000000800 */
.L_x_938:
[----:B------:R-:W-:-:S04]  /*a9d0*/  UIADD3 UR36, UR4, 0x1, URZ ;  /* 0x0000000104247890 */ /* 0x000fc8000fffe03f */
[----:B------:R-:W-:-:S04]  /*a9e0*/  UISETP.NE.AND UP0, UPT, UR36, 0x2, UPT ;  /* 0x000000022400788c */ /* 0x000fc8000bf05270 */
[----:B------:R-:W-:Y:S02]  /*a9f0*/  USEL UR39, URZ, 0x1, UP0 ;  /* 0x000000013f277887 */ /* 0x000fe40008000000 */
[----:B------:R-:W-:Y:S02]  /*aa00*/  USEL UR36, UR36, URZ, UP0 ;  /* 0x0000003f24247287 */ /* 0x000fe40008000000 */
[----:B------:R-:W-:Y:S01]  /*aa10*/  ULOP3.LUT UR39, UR7, UR39, URZ, 0x3c, !UPT ;  /* 0x0000002707277292 */ /* 0x000fe2000f8e3c3f */
[----:B------:R-:W-:Y:S11]  /*aa20*/  @!P0 BRA `(.L_x_922) ;  /* 0x0000000000048947 */ /* 0x000ff60003800000 */
[----:B------:R-:W-:Y:S01]  /*aa30*/  BPT.TRAP 0x1 ;  /* 0x000000040000795c */ /* 0x000fe20000300000 */
.L_x_922:
[----:B------:R-:W-:Y:S01]  /*aa40*/  ULEA UR6, UR36, UR37, 0x3 ;  /* 0x0000002524067291 */ /* 0x000fe2000f8e183f */
[----:B------:R-:W-:-:S05]  /*aa50*/  IMAD.U32 R3, RZ, RZ, UR39 ;  /* 0x00000027ff037e24 */ /* 0x000fca000f8e00ff */
[----:B------:R-:W-:-:S04]  /*aa60*/  SHF.L.U32 R3, R3, 0x1f, RZ ;  /* 0x0000001f03037819 */ /* 0x000fc800000006ff */
[----:B------:R1:W2:Y:S01]  /*aa70*/  SYNCS.PHASECHK.TRANS64.TRYWAIT P1, [UR6+0x30830], R3 ;  /* 0x03083003ff0075a7 */ /* 0x0002a20008020146 */
[----:B------:R-:W-:Y:S05]  /*aa80*/  @!P0 BRA `(.L_x_923) ;  /* 0x0000000000048947 */ /* 0x000fea0003800000 */
[----:B------:R-:W-:Y:S01]  /*aa90*/  BPT.TRAP 0x1 ;  /* 0x000000040000795c */ /* 0x000fe20000300000 */
.L_x_923:
[----:B--2---:R-:W-:Y:S05]  /*aaa0*/  @P1 BRA `(.L_x_924) ;  /* 0x0000000000081947 */ /* 0x004fea0003800000 */
[----:B------:R-:W2:Y:S02]  /*aab0*/  SYNCS.PHASECHK.TRANS64.TRYWAIT P1, [UR6+0x30830], R3 ;  /* 0x03083003ff0075a7 */ /* 0x000ea40008020146 */
[----:B--2---:R-:W-:Y:S05]  /*aac0*/  @!P1 BRA `(.L_x_925) ;  /* 0x0000009000c89947 */ /* 0x004fea0003800000 */
.L_x_924:
        /* <DEDUP_REMOVED lines=167> */
.L_x_926:
[----:B------:R-:W-:Y:S01]  /*b540*/  ULEA UR10, UR4, UR37, 0x3 ;  /* 0x00000025040a7291 */ /* 0x000fe2000f8e183f */
[----:B------:R-:W-:-:S05]  /*b550*/  IMAD.U32 R0, RZ, RZ, UR7 ;  /* 0x00000007ff007e24 */ /* 0x000fca000f8e00ff */
[----:B------:R-:W-:-:S04]  /*b560*/  SHF.L.U32 R0, R0, 0x1f, RZ ;  /* 0x0000001f00007819 */ /* 0x000fc800000006ff */
[----:B------:R3:W4:Y:S01]  /*b570*/  SYNCS.PHASECHK.TRANS64.TRYWAIT P1, [UR10+0x30850], R0 ;  /* 0x03085000ff0075a7 */ /* 0x000722000802014a */
[----:B------:R-:W-:Y:S05]  /*b580*/  @!P0 BRA `(.L_x_927) ;  /* 0x0000000000048947 */ /* 0x000fea0003800000 */
[----:B------:R-:W-:Y:S01]  /*b590*/  BPT.TRAP 0x1 ;  /* 0x000000040000795c */ /* 0x000fe20000300000 */
.L_x_927:
[----:B----4-:R-:W-:Y:S05]  /*b5a0*/  @P1 BRA `(.L_x_928) ;  /* 0x0000000000081947 */ /* 0x010fea0003800000 */
[----:B------:R-:W4:Y:S02]  /*b5b0*/  SYNCS.PHASECHK.TRANS64.TRYWAIT P1, [UR10+0x30850], R0 ;  /* 0x03085000ff0075a7 */ /* 0x000f24000802014a */
[----:B----4-:R-:W-:Y:S05]  /*b5c0*/  @!P1 BRA `(.L_x_929) ;  /* 0x0000008800209947 */ /* 0x010fea0003800000 */
.L_x_928:
[----:B------:R-:W-:Y:S01]  /*b5d0*/  UIADD3 UR6, UR37, 0x400, URZ ;  /* 0x0000040025067890 */ /* 0x000fe2000fffe03f */
[----:B------:R-:W-:Y:S01]  /*b5e0*/  WARPGROUP.ARRIVE ;  /* 0x00000000000079c5 */ /* 0x000fe20000000000 */
[----:B------:R-:W-:-:S05]  /*b5f0*/  UMOV UR7, 0x40000040 ;  /* 0x4000004000077882 */ /* 0x000fca0000000000 */
[----:B------:R-:W4:Y:S01]  /*b600*/  S2R R216, SR_TID.X ;  /* 0x0000000000d87919 */ /* 0x000f220000002100 */
[----:B------:R-:W-:Y:S01]  /*b610*/  USHF.R.U32.HI UR6, URZ, 0x4, UR6 ;  /* 0x000000043f067899 */ /* 0x000fe20008011606 */
[----:B------:R-:W-:Y:S01]  /*b620*/  FMUL.FTZ R18, R126, UR5 ;  /* 0x000000057e127c20 */ /* 0x000fe20008410000 */
[----:B------:R-:W-:Y:S02]  /*b630*/  IMAD.U32 R126, RZ, RZ, UR36 ;  /* 0x00000024ff7e7e24 */ /* 0x000fe4000f8e00ff */
[----:B-12---:R-:W-:Y:S01]  /*b640*/  FMUL.FTZ R3, R121, UR5 ;  /* 0x0000000579037c20 */ /* 0x006fe20008410000 */
[----:B------:R-:W-:Y:S01]  /*b650*/  ULOP3.LUT UR6, UR6, 0x3fff, URZ, 0xc0, !UPT ;  /* 0x00003fff06067892 */ /* 0x000fe2000f8ec03f */
[----:B---3--:R-:W-:Y:S01]  /*b660*/  FMUL.FTZ R0, R122, UR5 ;  /* 0x000000057a007c20 */ /* 0x008fe20008410000 */
[----:B------:R-:W-:Y:S01]  /*b670*/  FMUL.FTZ R4, R123, UR5 ;  /* 0x000000057b047c20 */ /* 0x000fe20008410000 */
[----:B------:R-:W-:Y:S01]  /*b680*/  FMUL.FTZ R121, R130, UR5 ;  /* 0x0000000582797c20 */ /* 0x000fe20008410000 */
[----:B------:R-:W-:Y:S01]  /*b690*/  ULOP3.LUT UR6, UR6, 0x3000000, URZ, 0xfc, !UPT ;  /* 0x0300000006067892 */ /* 0x000fe2000f8efc3f */
[----:B------:R-:W-:Y:S01]  /*b6a0*/  FMUL.FTZ R122, R131, UR5 ;  /* 0x00000005837a7c20 */ /* 0x000fe20008410000 */
[----:B------:R-:W-:Y:S01]  /*b6b0*/  FMUL.FTZ R123, R134, UR5 ;  /* 0x00000005867b7c20 */ /* 0x000fe20008410000 */
[----:B------:R-:W-:Y:S01]  /*b6c0*/  FMUL.FTZ R2, R120, UR5 ;  /* 0x0000000578027c20 */ /* 0x000fe20008410000 */
[----:B------:R-:W-:Y:S01]  /*b6d0*/  UIMAD UR4, UR4, 0x900, UR6 ;  /* 0x00000900040478a4 */ /* 0x000fe2000f8e0206 */
[----:B------:R-:W-:Y:S01]  /*b6e0*/  FMUL.FTZ R130, R143, UR5 ;  /* 0x000000058f827c20 */ /* 0x000fe20008410000 */
        /* <DEDUP_REMOVED lines=13> */
[----:B------:R-:W1:Y:S01]  /*b7c0*/  MUFU.TANH R2, R2 ;  /* 0x0000000200027308 */ /* 0x000e620000002400 */
[----:B----4-:R-:W-:-:S07]  /*b7d0*/  LOP3.LUT P1, RZ, R216, 0x7f, RZ, 0xc0, !PT ;  /* 0x0000007fd8ff7812 */ /* 0x010fce000782c0ff */
[----:B------:R-:W2:Y:S08]  /*b7e0*/  MUFU.TANH R3, R3 ;  /* 0x0000000300037308 */ /* 0x000eb00000002400 */
[----:B------:R-:W3:Y:S01]  /*b7f0*/  MUFU.TANH R0, R0 ;  /* 0x0000000000007308 */ /* 0x000ee20000002400 */
[----:B------:R-:W-:-:S05]  /*b800*/  @!P1 LEA R126, R126, UR37, 0x3 ;  /* 0x000000257e7e9c11 */ /* 0x000fca000f8e18ff */
        /* <DEDUP_REMOVED lines=54> */
[----:B------:R-:W5:Y:S01]  /*bb70*/  LDC R162, c[0x0][0x288] ;  /* 0x0000a200ffa27b82 */ /* 0x000f620000000800 */
        /* <DEDUP_REMOVED lines=43> */
[----:B------:R-:W-:Y:S02]  /*be30*/  IMAD R170, R19, -0x60, RZ ;  /* 0xffffffa013aa7824 */ /* 0x000fe400078e02ff */
[----:B------:R-:W-:Y:S01]  /*be40*/  FMUL.FTZ R168, R164, UR5 ;  /* 0x00000005a4a87c20 */ /* 0x000fe20008410000 */
[----:B------:R-:W-:Y:S01]  /*be50*/  FMUL.FTZ R164, R165, UR5 ;  /* 0x00000005a5a47c20 */ /* 0x000fe20008410000 */
[----:B------:R1:W-:Y:S01]  /*be60*/  @!P1 SYNCS.ARRIVE.TRANS64.RED.A1T0 RZ, [R126+URZ], RZ ;  /* 0x000000ff7eff99a7 */ /* 0x0003e2000810043f */
[----:B------:R-:W-:Y:S01]  /*be70*/  IMAD R127, R17, UR46, R170 ;  /* 0x0000002e117f7c24 */ /* 0x000fe2000f8e02aa */
[----:B------:R-:W-:Y:S02]  /*be80*/  ISETP.GE.AND P1, PT, R20, 0x1, PT ;  /* 0x000000011400780c */ /* 0x000fe40003f26270 */
[----:B------:R-:W1:Y:S02]  /*be90*/  MUFU.TANH R168, R168 ;  /* 0x000000a800a87308 */ /* 0x000e640000002400 */
[----:B-----5:R-:W-:Y:S01]  /*bea0*/  IADD3 R127, R127, 0x1, -R162 ;  /* 0x000000017f7f7810 */ /* 0x020fe20007ffe8a2 */
[----:B------:R-:W-:-:S04]  /*beb0*/  IMAD R162, R16, -0x2, R170 ;  /* 0xfffffffe10a27824 */ /* 0x000fc800078e02aa */
[----:B------:R-:W-:Y:S01]  /*bec0*/  IMAD R127, R16, -0x2, R127 ;  /* 0xfffffffe107f7824 */ /* 0x000fe200078e027f */
[----:B------:R-:W1:Y:S03]  /*bed0*/  MUFU.TANH R164, R164 ;  /* 0x000000a400a47308 */ /* 0x000e660000002400 */
[C---:B------:R-:W-:Y:S02]  /*bee0*/  VIADD R178, R127.reuse, UR41 ;  /* 0x000000297fb27c36 */ /* 0x040fe40008000000 */
[----:B------:R-:W-:Y:S02]  /*bef0*/  VIADD R166, R127, UR45 ;  /* 0x0000002d7fa67c36 */ /* 0x000fe40008000000 */
[C---:B------:R-:W-:Y:S02]  /*bf00*/  IMAD.IADD R182, R5.reuse, 0x1, R178 ;  /* 0x0000000105b67824 */ /* 0x040fe400078e02b2 */
[----:B------:R-:W-:Y:S01]  /*bf10*/  IMAD.IADD R180, R5, 0x1, R166 ;  /* 0x0000000105b47824 */ /* 0x000fe200078e02a6 */
[----:B--234-:R-:W-:Y:S06]  /*bf20*/  @!P1 BRA `(.L_x_930) ;  /* 0x0000000000589947 */ /* 0x01cfec0003800000 */
[----:B------:R-:W-:Y:S01]  /*bf30*/  ISETP.GT.AND P1, PT, R21, -0x1, PT ;  /* 0xffffffff1500780c */ /* 0x000fe20003f24270 */
[----:B------:R-:W-:-:S12]  /*bf40*/  BSSY B0, `(.L_x_931) ;  /* 0x0000011000007945 */ /* 0x000fd80003800000 */
[----:B------:R-:W-:Y:S05]  /*bf50*/  @P1 BRA `(.L_x_932) ;  /* 0x0000000000201947 */ /* 0x000fea0003800000 */
[----:B------:R-:W-:Y:S01]  /*bf60*/  IMAD.U32 R147, RZ, RZ, UR40 ;  /* 0x00000028ff937e24 */ /* 0x000fe2000f8e00ff */
[----:B------:R-:W-:-:S04]  /*bf70*/  LOP3.LUT R145, RZ, R21, RZ, 0x33, !PT ;  /* 0x00000015ff917212 */ /* 0x000fc800078e33ff */
[----:B------:R-:W-:-:S13]  /*bf80*/  ISETP.NE.AND P1, PT, R147, 0x1, PT ;  /* 0x000000019300780c */ /* 0x000fda0003f25270 */
[----:B-1----:R-:W1:Y:S02]  /*bf90*/  @P1 LDC.64 R126, c[0x0][0x9e8] ;  /* 0x00027a00ff7e1b82 */ /* 0x002e640000000a00 */
[----:B-1----:R-:W-:-:S05]  /*bfa0*/  @P1 IMAD.HI.U32 R126, R145, R126, RZ ;  /* 0x0000007e917e1227 */ /* 0x002fca00078e00ff */
[----:B------:R-:W-:-:S04]  /*bfb0*/  @P1 SHF.R.U32.HI R145, RZ, R127, R126 ;  /* 0x0000007fff911219 */ /* 0x000fc8000001167e */
[----:B------:R-:W-:Y:S01]  /*bfc0*/  LOP3.LUT R145, RZ, R145, RZ, 0x33, !PT ;  /* 0x00000091ff917212 */ /* 0x000fe200078e33ff */
[----:B------:R-:W-:Y:S06]  /*bfd0*/  BRA `(.L_x_933) ;  /* 0x00000000001c7947 */ /* 0x000fec0003800000 */
.L_x_932:
[----:B------:R-:W-:-:S05]  /*bfe0*/  IMAD.U32 R147, RZ, RZ, UR40 ;  /* 0x00000028ff937e24 */ /* 0x000fca000f8e00ff */
[----:B------:R-:W-:-:S13]  /*bff0*/  ISETP.NE.AND P1, PT, R147, 0x1, PT ;  /* 0x000000019300780c */ /* 0x000fda0003f25270 */
[----:B-1----:R-:W1:Y:S01]  /*c000*/  @P1 LDC.64 R126, c[0x0][0x9e8] ;  /* 0x00027a00ff7e1b82 */ /* 0x002e620000000a00 */
[----:B------:R-:W-:-:S04]  /*c010*/  @P1 IMAD.IADD R145, R5, 0x1, R15 ;  /* 0x0000000105911824 */ /* 0x000fc800078e020f */
[----:B-1----:R-:W-:-:S04]  /*c020*/  @P1 IMAD.HI.U32 R126, R145, R126, RZ ;  /* 0x0000007e917e1227 */ /* 0x002fc800078e00ff */
[----:B------:R-:W-:Y:S01]  /*c030*/  IMAD.MOV.U32 R145, RZ, RZ, R21 ;  /* 0x000000ffff917224 */ /* 0x000fe200078e0015 */
[----:B------:R-:W-:-:S07]  /*c040*/  @P1 SHF.R.U32.HI R145, RZ, R127, R126 ;  /* 0x0000007fff911219 */ /* 0x000fce000001167e */
.L_x_933:
[----:B------:R-:W-:Y:S05]  /*c050*/  BSYNC B0 ;  /* 0x0000000000007941 */ /* 0x000fea0003800000 */
.L_x_931:
[----:B------:R-:W-:-:S05]  /*c060*/  IMAD R127, R145, R147, R162 ;  /* 0x00000093917f7224 */ /* 0x000fca00078e02a2 */
[----:B------:R-:W-:Y:S02]  /*c070*/  VIADDMNMX R182, R127, R147, R182, PT ;  /* 0x000000937fb67246 */ /* 0x000fe400038001b6 */
[----:B------:R-:W-:-:S07]  /*c080*/  VIMNMX R180, R180, R127, !PT ;  /* 0x0000007fb4b47248 */ /* 0x000fce0007fe0100 */
.L_x_930:
[----:B------:R-:W-:Y:S01]  /*c090*/  ISETP.GE.AND P2, PT, R170, 0x9, PT ;  /* 0x00000009aa00780c */ /* 0x000fe20003f46270 */
[----:B-1----:R-:W-:Y:S01]  /*c0a0*/  IMAD.IADD R126, R6, 0x1, R178 ;  /* 0x00000001067e7824 */ /* 0x002fe200078e02b2 */
[----:B------:R-:W-:Y:S02]  /*c0b0*/  ISETP.GE.AND P1, PT, R170, 0x2, PT ;  /* 0x00000002aa00780c */ /* 0x000fe40003f26270 */
[C---:B------:R-:W-:Y:S02]  /*c0c0*/  ISETP.GT.AND P3, PT, R180.reuse, 0x8, !P2 ;  /* 0x00000008b400780c */ /* 0x040fe40005764270 */
[----:B------:R-:W-:Y:S02]  /*c0d0*/  ISETP.GT.AND P4, PT, R180, 0x1, !P1 ;  /* 0x00000001b400780c */ /* 0x000fe40004f84270 */
[----:B------:R-:W-:Y:S02]  /*c0e0*/  ISETP.LT.OR P3, PT, R182, 0x9, P3 ;  /* 0x00000009b600780c */ /* 0x000fe40001f61670 */
[----:B------:R-:W-:-:S02]  /*c0f0*/  ISETP.GE.AND P5, PT, R170, 0xa, PT ;  /* 0x0000000aaa00780c */ /* 0x000fc40003fa6270 */
[----:B------:R-:W-:Y:S02]  /*c100*/  FSEL R171, R172, -INF , !P3 ;  /* 0xff800000acab7808 */ /* 0x000fe40005800000 */
[----:B------:R-:W-:Y:S02]  /*c110*/  ISETP.LT.OR P4, PT, R182, 0x2, P4 ;  /* 0x00000002b600780c */ /* 0x000fe40002781670 */
[----:B------:R-:W-:Y:S02]  /*c120*/  ISETP.GT.AND P3, PT, R180, 0x9, !P5 ;  /* 0x00000009b400780c */ /* 0x000fe40006f64270 */
[----:B------:R-:W-:Y:S02]  /*c130*/  FSEL R169, R3, -INF , !P4 ;  /* 0xff80000003a97808 */ /* 0x000fe40006000000 */
        /* <DEDUP_REMOVED lines=100> */
[----:B------:R-:W-:Y:S02]  /*c780*/  FSEL R227, R2, -INF , !P6 ;  /* 0xff80000002e37808 */ /* 0x000fe40007000000 */
[----:B------:R-:W-:-:S04]  /*c790*/  ISETP.GE.AND P6, PT, R170, 0x5a, PT ;  /* 0x0000005aaa00780c */ /* 0x000fc80003fc6270 */
[----:B------:R-:W-:Y:S02]  /*c7a0*/  P2R R146, PR, RZ, 0x40 ;  /* 0x00000040ff927803 */ /* 0x000fe40000000000 */
[----:B------:R-:W-:-:S04]  /*c7b0*/  ISETP.GT.AND P6, PT, R180, 0x59, !P6 ;  /* 0x00000059b400780c */ /* 0x000fc800077c4270 */
[----:B------:R-:W-:-:S04]  /*c7c0*/  ISETP.LT.OR P6, PT, R182, 0x5a, P6 ;  /* 0x0000005ab600780c */ /* 0x000fc800037c1670 */
[----:B------:R-:W-:Y:S02]  /*c7d0*/  FSEL R127, R164, -INF , !P6 ;  /* 0xff800000a47f7808 */ /* 0x000fe40007000000 */
[----:B------:R-:W-:-:S13]  /*c7e0*/  ISETP.GE.AND P6, PT, R20, 0x1, PT ;  /* 0x000000011400780c */ /* 0x000fda0003fc6270 */
[----:B------:R-:W-:Y:S05]  /*c7f0*/  @!P6 BRA `(.L_x_934) ;  /* 0x000000000054e947 */ /* 0x000fea0003800000 */
        /* <DEDUP_REMOVED lines=12> */
.L_x_936:
[----:B------:R-:W-:-:S05]  /*c8c0*/  IMAD.U32 R148, RZ, RZ, UR40 ;  /* 0x00000028ff947e24 */ /* 0x000fca000f8e00ff */
[----:B------:R-:W-:-:S13]  /*c8d0*/  ISETP.NE.AND P6, PT, R148, 0x1, PT ;  /* 0x000000019400780c */ /* 0x000fda0003fc5270 */
[----:B------:R-:W1:Y:S02]  /*c8e0*/  @P6 LDC.64 R2, c[0x0][0x9e8] ;  /* 0x00027a00ff026b82 */ /* 0x000e640000000a00 */
[----:B-1----:R-:W-:-:S05]  /*c8f0*/  @P6 IMAD.HI.U32 R2, R187, R2, RZ ;  /* 0x00000002bb026227 */ /* 0x002fca00078e00ff */
[----:B------:R-:W-:-:S07]  /*c900*/  @P6 SHF.R.U32.HI R187, RZ, R3, R2 ;  /* 0x00000003ffbb6219 */ /* 0x000fce0000011602 */
.L_x_937:
[----:B------:R-:W-:Y:S05]  /*c910*/  BSYNC B0 ;  /* 0x0000000000007941 */ /* 0x000fea0003800000 */
.L_x_935:
[----:B------:R-:W-:-:S05]  /*c920*/  IMAD R187, R187, R148, R162 ;  /* 0x00000094bbbb7224 */ /* 0x000fca00078e02a2 */
[----:B------:R-:W-:Y:S02]  /*c930*/  VIADDMNMX R126, R187, R148, R126, PT ;  /* 0x00000094bb7e7246 */ /* 0x000fe4000380017e */
[----:B------:R-:W-:-:S07]  /*c940*/  VIMNMX R144, R144, R187, !PT ;  /* 0x000000bb90907248 */ /* 0x000fce0007fe0100 */
.L_x_934:
[----:B------:R-:W-:Y:S01]  /*c950*/  ISETP.GT.AND P1, PT, R144, 0x1, !P1 ;  /* 0x000000019000780c */ /* 0x000fe20004f24270 */
[----:B------:R-:W-:Y:S01]  /*c960*/  UMOV UR7, UR39 ;  /* 0x0000002700077c82 */ /* 0x000fe20008000000 */
[----:B------:R-:W-:Y:S01]  /*c970*/  ISETP.NE.AND P6, PT, R209, RZ, PT ;  /* 0x000000ffd100720c */ /* 0x000fe20003fc5270 */
[----:B------:R-:W-:Y:S01]  /*c980*/  UMOV UR4, UR36 ;  /* 0x0000002400047c82 */ /* 0x000fe20008000000 */
[----:B------:R-:W-:Y:S02]  /*c990*/  ISETP.LT.OR P1, PT, R126, 0x2, P1 ;  /* 0x000000027e00780c */ /* 0x000fe40000f21670 */
[----:B------:R-:W-:Y:S02]  /*c9a0*/  ISETP.GT.AND P2, PT, R144, 0x8, !P2 ;  /* 0x000000089000780c */ /* 0x000fe40005744270 */
[----:B------:R-:W-:Y:S02]  /*c9b0*/  FSEL R223, R4, -INF , !P1 ;  /* 0xff80000004df7808 */ /* 0x000fe40004800000 */
[----:B------:R-:W-:-:S02]  /*c9c0*/  ISETP.NE.AND P1, PT, R189, RZ, PT ;  /* 0x000000ffbd00720c */ /* 0x000fc40003f25270 */
[----:B------:R-:W-:Y:S02]  /*c9d0*/  ISETP.LT.OR P2, PT, R126, 0x9, P2 ;  /* 0x000000097e00780c */ /* 0x000fe40001741670 */
[----:B------:R-:W-:Y:S02]  /*c9e0*/  ISETP.GT.AND P1, PT, R144, 0x9, !P1 ;  /* 0x000000099000780c */ /* 0x000fe40004f24270 */
[----:B------:R-:W-:Y:S02]  /*c9f0*/  FSEL R187, R18, -INF , !P2 ;  /* 0xff80000012bb7808 */ /* 0x000fe40005000000 */
[----:B------:R-:W-:Y:S01]  /*ca00*/  ISETP.LT.OR P1, PT, R126, 0xa, P1 ;  /* 0x0000000a7e00780c */ /* 0x000fe20000f21670 */
[----:B------:R-:W1:Y:S01]  /*ca10*/  LDC R18, c[0x0][0x988] ;  /* 0x00026200ff127b82 */ /* 0x000e620000000800 */
        /* <DEDUP_REMOVED lines=61> */
[----:B------:R-:W-:Y:S01]  /*cdf0*/  ISETP.NE.AND P1, PT, R208, RZ, PT ;  /* 0x000000ffd000720c */ /* 0x000fe20003f25270 */
[----:B------:R-:W2:Y:S01]  /*ce00*/  SHFL.BFLY PT, R2, R3, 0x2, 0x1f ;  /* 0x0c401f0003027f89 */ /* 0x000ea200000e0000 */
[----:B------:R-:W-:-:S02]  /*ce10*/  ISETP.NE.AND P6, PT, R154, RZ, PT ;  /* 0x000000ff9a00720c */ /* 0x000fc40003fc5270 */
[C---:B------:R-:W-:Y:S02]  /*ce20*/  ISETP.GT.AND P1, PT, R144.reuse, 0x31, !P1 ;  /* 0x000000319000780c */ /* 0x040fe40004f24270 */
[----:B------:R-:W-:Y:S02]  /*ce30*/  ISETP.GT.AND P3, PT, R144, 0x50, !P3 ;  /* 0x000000509000780c */ /* 0x000fe40005f64270 */
[C---:B------:R-:W-:Y:S02]  /*ce40*/  ISETP.LT.OR P1, PT, R126.reuse, 0x32, P1 ;  /* 0x000000327e00780c */ /* 0x040fe40000f21670 */
[----:B------:R-:W-:Y:S02]  /*ce50*/  ISETP.LT.OR P3, PT, R126, 0x51, P3 ;  /* 0x000000517e00780c */ /* 0x000fe40001f61670 */
[----:B------:R-:W-:Y:S02]  /*ce60*/  FSEL R123, R132, -INF , !P1 ;  /* 0xff800000847b7808 */ /* 0x000fe40004800000 */
[----:B------:R-:W-:-:S02]  /*ce70*/  ISETP.NE.AND P1, PT, R210, RZ, PT ;  /* 0x000000ffd200720c */ /* 0x000fc40003f25270 */
[C---:B------:R-:W-:Y:S02]  /*ce80*/  ISETP.GT.AND P4, PT, R144.reuse, 0x51, !P4 ;  /* 0x000000519000780c */ /* 0x040fe40006784270 */
[----:B------:R-:W-:Y:S02]  /*ce90*/  ISETP.GT.AND P1, PT, R144, 0x38, !P1 ;  /* 0x000000389000780c */ /* 0x000fe40004f24270 */
[----:B------:R-:W-:Y:S02]  /*cea0*/  FSEL R225, R142, -INF , !P3 ;  /* 0xff8000008ee17808 */ /* 0x000fe40005800000 */
[----:B------:R-:W-:Y:S02]  /*ceb0*/  ISETP.LT.OR P1, PT, R126, 0x39, P1 ;  /* 0x000000397e00780c */ /* 0x000fe40000f21670 */
[----:B------:R-:W-:Y:S02]  /*cec0*/  ISETP.GT.AND P5, PT, R144, 0x58, !P5 ;  /* 0x000000589000780c */ /* 0x000fe40006fa4270 */
[----:B------:R-:W-:-:S02]  /*ced0*/  FSEL R125, R134, -INF , !P1 ;  /* 0xff800000867d7808 */ /* 0x000fc40004800000 */
[----:B------:R-:W-:Y:S02]  /*cee0*/  ISETP.NE.AND P1, PT, R212, RZ, PT ;  /* 0x000000ffd400720c */ /* 0x000fe40003f25270 */
[----:B--2---:R-:W-:Y:S02]  /*cef0*/  FMNMX.FTZ R122, R3, R2, !PT ;  /* 0x00000002037a7209 */ /* 0x004fe40007810000 */
[----:B------:R-:W-:Y:S02]  /*cf00*/  ISETP.GT.AND P1, PT, R144, 0x39, !P1 ;  /* 0x000000399000780c */ /* 0x000fe40004f24270 */
[C---:B------:R-:W-:Y:S01]  /*cf10*/  ISETP.LT.OR P4, PT, R126.reuse, 0x52, P4 ;  /* 0x000000527e00780c */ /* 0x040fe20002781670 */
[----:B------:R-:W2:Y:S01]  /*cf20*/  SHFL.BFLY PT, R229, R122, 0x1, 0x1f ;  /* 0x0c201f007ae57f89 */ /* 0x000ea200000e0000 */
[C---:B------:R-:W-:Y:S02]  /*cf30*/  ISETP.LT.OR P1, PT, R126.reuse, 0x3a, P1 ;  /* 0x0000003a7e00780c */ /* 0x040fe40000f21670 */
[----:B------:R-:W-:-:S02]  /*cf40*/  ISETP.LT.OR P5, PT, R126, 0x59, P5 ;  /* 0x000000597e00780c */ /* 0x000fc40002fa1670 */
[----:B------:R-:W-:Y:S02]  /*cf50*/  FSEL R133, R133, -INF , !P1 ;  /* 0xff80000085857808 */ /* 0x000fe40004800000 */
[----:B------:R-:W-:-:S04]  /*cf60*/  ISETP.NE.AND P1, PT, R214, RZ, PT ;  /* 0x000000ffd600720c */ /* 0x000fc80003f25270 */
[----:B------:R-:W-:-:S04]  /*cf70*/  ISETP.GT.AND P1, PT, R144, 0x40, !P1 ;  /* 0x000000409000780c */ /* 0x000fc80004f24270 */
[----:B------:R-:W-:-:S04]  /*cf80*/  ISETP.LT.OR P1, PT, R126, 0x41, P1 ;  /* 0x000000417e00780c */ /* 0x000fc80000f21670 */
[----:B------:R-:W-:Y:S02]  /*cf90*/  FSEL R137, R137, -INF , !P1 ;  /* 0xff80000089897808 */ /* 0x000fe40004800000 */
[----:B------:R-:W-:Y:S02]  /*cfa0*/  ISETP.NE.AND P1, PT, R150, RZ, PT ;  /* 0x000000ff9600720c */ /* 0x000fe40003f25270 */
[----:B--2---:R-:W-:Y:S02]  /*cfb0*/  FMNMX.FTZ R4, R122, R229, !PT ;  /* 0x000000e57a047209 */ /* 0x004fe40007810000 */
[----:B------:R-:W-:-:S04]  /*cfc0*/  ISETP.GT.AND P1, PT, R144, 0x41, !P1 ;  /* 0x000000419000780c */ /* 0x000fc80004f24270 */
        /* <DEDUP_REMOVED lines=61> */
[----:B------:R-:W-:Y:S01]  /*d3a0*/  FMNMX.FTZ R120, R131, R120, !PT ;  /* 0x0000007883787209 */ /* 0x000fe20007810000 */
[----:B------:R-:W-:Y:S01]  /*d3b0*/  IMAD.MOV.U32 R194, RZ, RZ, R4 ;  /* 0x000000ffffc27224 */ /* 0x000fe200078e0004 */
[----:B------:R-:W-:-:S02]  /*d3c0*/  LOP3.LUT P6, RZ, R216, 0x7f, RZ, 0xc0, !PT ;  /* 0x0000007fd8ff7812 */ /* 0x000fc400078cc0ff */
        /* <DEDUP_REMOVED lines=12> */
[----:B------:R-:W-:Y:S01]  /*d490*/  FMNMX.FTZ R120, R225, R120, !PT ;  /* 0x00000078e1787209 */ /* 0x000fe20007810000 */
[C---:B--2---:R-:W-:Y:S01]  /*d4a0*/  FADD.FTZ R161, R188.reuse, R161 ;  /* 0x000000a1bca17221 */ /* 0x044fe20000010000 */
[----:B------:R-:W-:Y:S02]  /*d4b0*/  F2FP.F16.F32.PACK_AB R188, R188, R227 ;  /* 0x000000e3bcbc723e */ /* 0x000fe400000000ff */
[----:B------:R-:W-:-:S03]  /*d4c0*/  FMNMX.FTZ R120, R175, R120, !PT ;  /* 0x00000078af787209 */ /* 0x000fc60007810000 */
[----:B------:R-:W2:Y:S01]  /*d4d0*/  MUFU.EX2 R184, R184 ;  /* 0x000000b800b87308 */ /* 0x000ea20000000800 */
[----:B------:R-:W-:Y:S01]  /*d4e0*/  FMNMX.FTZ R120, R177, R120, !PT ;  /* 0x00000078b1787209 */ /* 0x000fe20007810000 */
[----:B---3--:R-:W-:-:S03]  /*d4f0*/  FADD.FTZ R14, R190, R161 ;  /* 0x000000a1be0e7221 */ /* 0x008fc60000010000 */
[----:B------:R-:W-:-:S03]  /*d500*/  FMNMX.FTZ R120, R139, R120, !PT ;  /* 0x000000788b787209 */ /* 0x000fc60007810000 */
[----:B------:R-:W3:Y:S01]  /*d510*/  MUFU.EX2 R171, R171 ;  /* 0x000000ab00ab7308 */ /* 0x000ee20000000800 */
[----:B-1----:R-:W-:Y:S01]  /*d520*/  F2FP.F16.F32.PACK_AB R190, R169, R190 ;  /* 0x000000bea9be723e */ /* 0x002fe200000000ff */
[----:B------:R-:W1:Y:S06]  /*d530*/  SHFL.BFLY PT, R3, R120, 0x2, 0x1f ;  /* 0x0c401f0078037f89 */ /* 0x000e6c00000e0000 */
[----:B------:R-:W4:Y:S08]  /*d540*/  MUFU.EX2 R186, R186 ;  /* 0x000000ba00ba7308 */ /* 0x000f300000000800 */
[----:B------:R5:W-:Y:S08]  /*d550*/  MUFU.EX2 R135, R185 ;  /* 0x000000b900877308 */ /* 0x000bf00000000800 */
        /* <DEDUP_REMOVED lines=9> */
[----:B------:R-:W-:-:S06]  /*d5f0*/  FMUL.FTZ R126, R3, R18 ;  /* 0x00000012037e7220 */ /* 0x000fcc0000410000 */
[----:B------:R-:W-:Y:S01]  /*d600*/  MUFU.EX2 R147, R147 ;  /* 0x0000009300937308 */ /* 0x000fe20000000800 */
[----:B------:R-:W-:-:S05]  /*d610*/  FSEL R126, R126, RZ, P1 ;  /* 0x000000ff7e7e7208 */ /* 0x000fca0000800000 */
[-CC-:B------:R-:W-:Y:S01]  /*d620*/  FFMA.FTZ R143, R2, R18.reuse, -R126.reuse ;  /* 0x00000012028f7223 */ /* 0x180fe2000001087e */
[----:B------:R-:W-:Y:S01]  /*d630*/  FSEL R2, R3, RZ, P1 ;  /* 0x000000ff03027208 */ /* 0x000fe20000800000 */
[-CC-:B------:R-:W-:Y:S01]  /*d640*/  FFMA.FTZ R120, R223, R18.reuse, -R126.reuse ;  /* 0x00000012df787223 */ /* 0x180fe2000001087e */
[-CC-:B------:R-:W-:Y:S01]  /*d650*/  FFMA.FTZ R122, R187, R18.reuse, -R126.reuse ;  /* 0x00000012bb7a7223 */ /* 0x180fe2000001087e */
[-CC-:B------:R-:W-:Y:S01]  /*d660*/  FFMA.FTZ R157, R221, R18.reuse, -R126.reuse ;  /* 0x00000012dd9d7223 */ /* 0x180fe2000001087e */
[-CC-:B-----5:R-:W-:Y:S01]  /*d670*/  FFMA.FTZ R185, R209, R18.reuse, -R126.reuse ;  /* 0x00000012d1b97223 */ /* 0x1a0fe2000001087e */
[----:B------:R-:W-:Y:S01]  /*d680*/  FADD.FTZ R159, -R2, R207 ;  /* 0x000000cf029f7221 */ /* 0x000fe20000010100 */
[----:B------:R-:W-:Y:S01]  /*d690*/  MUFU.EX2 R143, R143 ;  /* 0x0000008f008f7308 */ /* 0x000fe20000000800 */
[-CC-:B------:R-:W-:Y:S01]  /*d6a0*/  FFMA.FTZ R134, R123, R18.reuse, -R126.reuse ;  /* 0x000000127b867223 */ /* 0x180fe2000001087e */
[-C--:B------:R-:W-:Y:S01]  /*d6b0*/  FFMA.FTZ R124, R219, R18.reuse, -R126 ;  /* 0x00000012db7c7223 */ /* 0x080fe2000001087e */
[-C--:B------:R-:W-:Y:S01]  /*d6c0*/  FMUL.FTZ R159, R159, R18.reuse ;  /* 0x000000129f9f7220 */ /* 0x080fe20000410000 */
[----:B------:R-:W-:Y:S01]  /*d6d0*/  FADD.FTZ R123, R169, R14 ;  /* 0x0000000ea97b7221 */ /* 0x000fe20000010000 */
[-CC-:B------:R-:W-:Y:S01]  /*d6e0*/  FFMA.FTZ R187, R189, R18.reuse, -R126.reuse ;  /* 0x00000012bdbb7223 */ /* 0x180fe2000001087e */
[-CC-:B------:R-:W-:Y:S01]  /*d6f0*/  FFMA.FTZ R128, R217, R18.reuse, -R126.reuse ;  /* 0x00000012d9807223 */ /* 0x180fe2000001087e */
[-CC-:B------:R-:W-:Y:S01]  /*d700*/  FFMA.FTZ R181, R191, R18.reuse, -R126.reuse ;  /* 0x00000012bfb57223 */ /* 0x180fe2000001087e */
[----:B------:R-:W1:Y:S01]  /*d710*/  MUFU.EX2 R2, R159 ;  /* 0x0000009f00027308 */ /* 0x000e620000000800 */
[----:B--2---:R-:W-:Y:S01]  /*d720*/  FADD.FTZ R14, R184, R123 ;  /* 0x0000007bb80e7221 */ /* 0x004fe20000010000 */
[-CC-:B------:R-:W-:Y:S01]  /*d730*/  FFMA.FTZ R130, R215, R18.reuse, -R126.reuse ;  /* 0x00000012d7827223 */ /* 0x180fe2000001087e */
[-CC-:B------:R-:W-:Y:S01]  /*d740*/  FFMA.FTZ R183, R211, R18.reuse, -R126.reuse ;  /* 0x00000012d3b77223 */ /* 0x180fe2000001087e */
[-C--:B------:R-:W-:Y:S01]  /*d750*/  FFMA.FTZ R179, R125, R18.reuse, -R126 ;  /* 0x000000127db37223 */ /* 0x080fe2000001087e */
[----:B---3--:R-:W-:Y:S01]  /*d760*/  FADD.FTZ R123, R171, R14 ;  /* 0x0000000eab7b7221 */ /* 0x008fe20000010000 */
[-CC-:B------:R-:W-:Y:S01]  /*d770*/  FFMA.FTZ R132, R213, R18.reuse, -R126.reuse ;  /* 0x00000012d5847223 */ /* 0x180fe2000001087e */
[-CC-:B------:R-:W-:Y:S01]  /*d780*/  FFMA.FTZ R131, R131, R18.reuse, -R126.reuse ;  /* 0x0000001283837223 */ /* 0x180fe2000001087e */
[----:B------:R-:W2:Y:S01]  /*d790*/  MUFU.EX2 R120, R120 ;  /* 0x0000007800787308 */ /* 0x000ea20000000800 */
[----:B----4-:R-:W-:Y:S01]  /*d7a0*/  FADD.FTZ R138, R186, R123 ;  /* 0x0000007bba8a7221 */ /* 0x010fe20000010000 */
[-CC-:B------:R-:W-:Y:S01]  /*d7b0*/  FFMA.FTZ R136, R133, R18.reuse, -R126.reuse ;  /* 0x0000001285887223 */ /* 0x180fe2000001087e */
[-CC-:B------:R-:W-:Y:S01]  /*d7c0*/  FFMA.FTZ R141, R141, R18.reuse, -R126.reuse ;  /* 0x000000128d8d7223 */ /* 0x180fe2000001087e */
[-CC-:B------:R-:W-:Y:S01]  /*d7d0*/  FFMA.FTZ R129, R129, R18.reuse, -R126.reuse ;  /* 0x0000001281817223 */ /* 0x180fe2000001087e */
[-CC-:B------:R-:W-:Y:S01]  /*d7e0*/  FFMA.FTZ R225, R225, R18.reuse, -R126.reuse ;  /* 0x00000012e1e17223 */ /* 0x180fe2000001087e */
[-CC-:B------:R-:W-:Y:S01]  /*d7f0*/  FFMA.FTZ R175, R175, R18.reuse, -R126.reuse ;  /* 0x00000012afaf7223 */ /* 0x180fe2000001087e */
[----:B------:R-:W-:Y:S01]  /*d800*/  FFMA.FTZ R177, R177, R18, -R126 ;  /* 0x00000012b1b17223 */ /* 0x000fe2000001087e */
[----:B------:R-:W3:Y:S01]  /*d810*/  MUFU.EX2 R122, R122 ;  /* 0x0000007a007a7308 */ /* 0x000ee20000000800 */
[----:B-1----:R-:W-:Y:S01]  /*d820*/  FFMA.FTZ R7, R2, R7, R143 ;  /* 0x0000000702077223 */ /* 0x002fe2000001008f */
[----:B------:R-:W-:Y:S01]  /*d830*/  IMAD.U32 R133, RZ, RZ, UR10 ;  /* 0x0000000aff857e24 */ /* 0x000fe2000f8e00ff */
[C---:B------:R-:W-:Y:S01]  /*d840*/  ISETP.GT.AND P1, PT, R19.reuse, UR47, PT ;  /* 0x0000002f13007c0c */ /* 0x040fe2000bf24270 */
[----:B------:R-:W-:Y:S01]  /*d850*/  VIADD R19, R19, 0xffffffff ;  /* 0xffffffff13137836 */ /* 0x000fe20000000000 */
[----:B------:R-:W-:Y:S01]  /*d860*/  F2FP.F16.F32.PACK_AB R186, R173, R186 ;  /* 0x000000baadba723e */ /* 0x000fe200000000ff */
[----:B------:R-:W-:Y:S01]  /*d870*/  @!P6 VIADD R133, R133, 0x30860 ;  /* 0x000308608585e836 */ /* 0x000fe20000000000 */
[----:B------:R-:W-:Y:S01]  /*d880*/  F2FP.F16.F32.PACK_AB R184, R171, R184 ;  /* 0x000000b8abb8723e */ /* 0x000fe200000000ff */
[----:B------:R-:W1:Y:S01]  /*d890*/  MUFU.EX2 R157, R157 ;  /* 0x0000009d009d7308 */ /* 0x000e620000000800 */
[C---:B--2---:R-:W-:Y:S01]  /*d8a0*/  FADD.FTZ R7, R120.reuse, R7 ;  /* 0x0000000778077221 */ /* 0x044fe20000010000 */
[----:B------:R-:W-:Y:S01]  /*d8b0*/  F2FP.F16.F32.PACK_AB R189, R120, R143 ;  /* 0x0000008f78bd723e */ /* 0x000fe200000000ff */
[----:B------:R-:W-:Y:S01]  /*d8c0*/  IMAD.MOV.U32 R207, RZ, RZ, R3 ;  /* 0x000000ffffcf7224 */ /* 0x000fe200078e0003 */
[----:B------:R-:W-:-:S04]  /*d8d0*/  @!P6 PRMT R133, RZ, 0x654, R133 ;  /* 0x00000654ff85e816 */ /* 0x000fc80000000085 */
[----:B------:R-:W2:Y:S01]  /*d8e0*/  MUFU.EX2 R185, R185 ;  /* 0x000000b900b97308 */ /* 0x000ea20000000800 */
[----:B---3--:R-:W-:Y:S01]  /*d8f0*/  FADD.FTZ R14, R122, R7 ;  /* 0x000000077a0e7221 */ /* 0x008fe20000010000 */
[----:B------:R-:W-:Y:S01]  /*d900*/  FADD.FTZ R7, R173, R138 ;  /* 0x0000008aad077221 */ /* 0x000fe20000010000 */
[----:B------:R3:W-:Y:S03]  /*d910*/  @!P6 SYNCS.ARRIVE.TRANS64.RED.A1T0 RZ, [R133+URZ], RZ ;  /* 0x000000ff85ffe9a7 */ /* 0x0007e6000810043f */
[----:B------:R-:W-:Y:S01]  /*d920*/  FADD.FTZ R138, R180, R7 ;  /* 0x00000007b48a7221 */ /* 0x000fe20000010000 */
[-C--:B------:R-:W-:Y:S01]  /*d930*/  FFMA.FTZ R7, R137, R18.reuse, -R126 ;  /* 0x0000001289077223 */ /* 0x080fe2000001087e */
[----:B------:R-:W4:Y:S01]  /*d940*/  MUFU.EX2 R124, R124 ;  /* 0x0000007c007c7308 */ /* 0x000f220000000800 */
[----:B-1----:R-:W-:Y:S01]  /*d950*/  FADD.FTZ R14, R157, R14 ;  /* 0x0000000e9d0e7221 */ /* 0x002fe20000010000 */
[----:B------:R-:W-:Y:S01]  /*d960*/  FADD.FTZ R125, R135, R138 ;  /* 0x0000008a877d7221 */ /* 0x000fe20000010000 */
[-CC-:B------:R-:W-:Y:S01]  /*d970*/  FFMA.FTZ R138, R121, R18.reuse, -R126.reuse ;  /* 0x00000012798a7223 */ /* 0x180fe2000001087e */
[----:B------:R-:W-:Y:S01]  /*d980*/  FFMA.FTZ R126, R139, R18, -R126 ;  /* 0x000000128b7e7223 */ /* 0x000fe2000001087e */
[----:B------:R-:W-:Y:S01]  /*d990*/  F2FP.F16.F32.PACK_AB R180, R135, R180 ;  /* 0x000000b487b4723e */ /* 0x000fe200000000ff */
[----:B------:R-:W-:Y:S01]  /*d9a0*/  FADD.FTZ R140, R182, R125 ;  /* 0x0000007db68c7221 */ /* 0x000fe20000010000 */
[----:B------:R-:W-:Y:S01]  /*d9b0*/  F2FP.F16.F32.PACK_AB R182, R145, R182 ;  /* 0x000000b691b6723e */ /* 0x000fe200000000ff */
[----:B------:R-:W1:Y:S01]  /*d9c0*/  MUFU.EX2 R187, R187 ;  /* 0x000000bb00bb7308 */ /* 0x000e620000000800 */
[----:B--2---:R-:W-:Y:S01]  /*d9d0*/  FADD.FTZ R123, R185, R14 ;  /* 0x0000000eb97b7221 */ /* 0x004fe20000010000 */
[----:B------:R-:W-:-:S06]  /*d9e0*/  F2FP.F16.F32.PACK_AB R191, R157, R122 ;  /* 0x0000007a9dbf723e */ /* 0x000fcc00000000ff */
[----:B------:R-:W2:Y:S01]  /*d9f0*/  MUFU.EX2 R128, R128 ;  /* 0x0000008000807308 */ /* 0x000ea20000000800 */
[C---:B----4-:R-:W-:Y:S01]  /*da00*/  FADD.FTZ R14, R124.reuse, R123 ;  /* 0x0000007b7c0e7221 */ /* 0x050fe20000010000 */
[----:B------:R-:W-:Y:S01]  /*da10*/  FADD.FTZ R123, R145, R140 ;  /* 0x0000008c917b7221 */ /* 0x000fe20000010000 */
[----:B------:R-:W-:-:S03]  /*da20*/  F2FP.F16.F32.PACK_AB R185, R124, R185 ;  /* 0x000000b97cb9723e */ /* 0x000fc600000000ff */
[----:B------:R-:W-:Y:S01]  /*da30*/  FADD.FTZ R140, R176, R123 ;  /* 0x0000007bb08c7221 */ /* 0x000fe20000010000 */
[----:B------:R-:W-:Y:S01]  /*da40*/  F2FP.F16.F32.PACK_AB R176, R147, R176 ;  /* 0x000000b093b0723e */ /* 0x000fe200000000ff */
[----:B------:R-:W4:Y:S01]  /*da50*/  MUFU.EX2 R181, R181 ;  /* 0x000000b500b57308 */ /* 0x000f220000000800 */
[----:B-1----:R-:W-:Y:S01]  /*da60*/  FADD.FTZ R121, R187, R14 ;  /* 0x0000000ebb797221 */ /* 0x002fe20000010000 */
[----:B------:R-:W-:-:S06]  /*da70*/  FADD.FTZ R123, R147, R140 ;  /* 0x0000008c937b7221 */ /* 0x000fcc0000010000 */
[----:B------:R-:W1:Y:S01]  /*da80*/  MUFU.EX2 R130, R130 ;  /* 0x0000008200827308 */ /* 0x000e620000000800 */
[C---:B--2---:R-:W-:Y:S01]  /*da90*/  FADD.FTZ R14, R128.reuse, R121 ;  /* 0x00000079800e7221 */ /* 0x044fe20000010000 */
[----:B------:R-:W-:-:S06]  /*daa0*/  F2FP.F16.F32.PACK_AB R187, R128, R187 ;  /* 0x000000bb80bb723e */ /* 0x000fcc00000000ff */
[----:B------:R-:W2:Y:S01]  /*dab0*/  MUFU.EX2 R183, R183 ;  /* 0x000000b700b77308 */ /* 0x000ea20000000800 */
[----:B----4-:R-:W-:-:S07]  /*dac0*/  FADD.FTZ R121, R181, R14 ;  /* 0x0000000eb5797221 */ /* 0x010fce0000010000 */
[----:B------:R-:W4:Y:S01]  /*dad0*/  MUFU.EX2 R178, R178 ;  /* 0x000000b200b27308 */ /* 0x000f220000000800 */
[C---:B-1----:R-:W-:Y:S01]  /*dae0*/  FADD.FTZ R14, R130.reuse, R121 ;  /* 0x00000079820e7221 */ /* 0x042fe20000010000 */
[----:B------:R-:W-:-:S06]  /*daf0*/  F2FP.F16.F32.PACK_AB R181, R130, R181 ;  /* 0x000000b582b5723e */ /* 0x000fcc00000000ff */
[----:B------:R-:W1:Y:S01]  /*db00*/  MUFU.EX2 R132, R132 ;  /* 0x0000008400847308 */ /* 0x000e620000000800 */
[----:B--2---:R-:W-:-:S07]  /*db10*/  FADD.FTZ R121, R183, R14 ;  /* 0x0000000eb7797221 */ /* 0x004fce0000010000 */
[----:B------:R-:W2:Y:S01]  /*db20*/  MUFU.EX2 R149, R149 ;  /* 0x0000009500957308 */ /* 0x000ea20000000800 */
[----:B----4-:R-:W-:-:S07]  /*db30*/  FADD.FTZ R140, R178, R123 ;  /* 0x0000007bb28c7221 */ /* 0x010fce0000010000 */
[----:B------:R-:W4:Y:S01]  /*db40*/  MUFU.EX2 R131, R131 ;  /* 0x0000008300837308 */ /* 0x000f220000000800 */
[C---:B-1----:R-:W-:Y:S01]  /*db50*/  FADD.FTZ R14, R132.reuse, R121 ;  /* 0x00000079840e7221 */ /* 0x042fe20000010000 */
[----:B------:R-:W-:-:S06]  /*db60*/  F2FP.F16.F32.PACK_AB R183, R132, R183 ;  /* 0x000000b784b7723e */ /* 0x000fcc00000000ff */
[----:B------:R-:W1:Y:S01]  /*db70*/  MUFU.EX2 R172, R172 ;  /* 0x000000ac00ac7308 */ /* 0x000e620000000800 */
[C---:B--2---:R-:W-:Y:S01]  /*db80*/  FADD.FTZ R123, R149.reuse, R140 ;  /* 0x0000008c957b7221 */ /* 0x044fe20000010000 */
[----:B------:R-:W-:-:S06]  /*db90*/  F2FP.F16.F32.PACK_AB R178, R149, R178 ;  /* 0x000000b295b2723e */ /* 0x000fcc00000000ff */
[----:B------:R-:W2:Y:S01]  /*dba0*/  MUFU.EX2 R134, R134 ;  /* 0x0000008600867308 */ /* 0x000ea20000000800 */
[----:B----4-:R-:W-:-:S07]  /*dbb0*/  FADD.FTZ R121, R131, R14 ;  /* 0x0000000e83797221 */ /* 0x010fce0000010000 */
[----:B------:R-:W4:Y:S01]  /*dbc0*/  MUFU.EX2 R151, R151 ;  /* 0x0000009700977308 */ /* 0x000f220000000800 */
[----:B-1----:R-:W-:-:S07]  /*dbd0*/  FADD.FTZ R140, R172, R123 ;  /* 0x0000007bac8c7221 */ /* 0x002fce0000010000 */
        /* <DEDUP_REMOVED lines=27> */
[----:B------:R4:W5:Y:S01]  /*dd90*/  MUFU.EX2 R169, R175 ;  /* 0x000000af00a97308 */ /* 0x0009620000000800 */
[----:B-1----:R-:W-:-:S07]  /*dda0*/  FADD.FTZ R121, R129, R121 ;  /* 0x0000007981797221 */ /* 0x002fce0000010000 */
[----:B------:R-:W1:Y:S01]  /*ddb0*/  MUFU.EX2 R170, R170 ;  /* 0x000000aa00aa7308 */ /* 0x000e620000000800 */
[----:B--2---:R-:W-:Y:S01]  /*ddc0*/  FADD.FTZ R121, R144, R121 ;  /* 0x0000007990797221 */ /* 0x004fe20000010000 */
[----:B----4-:R-:W-:-:S06]  /*ddd0*/  F2FP.F16.F32.PACK_AB R175, R129, R142 ;  /* 0x0000008e81af723e */ /* 0x010fcc00000000ff */
[----:B------:R2:W4:Y:S01]  /*dde0*/  MUFU.EX2 R140, R177 ;  /* 0x000000b1008c7308 */ /* 0x0005220000000800 */
[C---:B-----5:R-:W-:Y:S01]  /*ddf0*/  FADD.FTZ R121, R169.reuse, R121 ;  /* 0x00000079a9797221 */ /* 0x060fe20000010000 */
[----:B------:R-:W-:-:S06]  /*de00*/  F2FP.F16.F32.PACK_AB R169, R169, R144 ;  /* 0x00000090a9a9723e */ /* 0x000fcc00000000ff */
[----:B------:R-:W5:Y:S01]  /*de10*/  MUFU.EX2 R127, R127 ;  /* 0x0000007f007f7308 */ /* 0x000f620000000800 */
[----:B-1----:R-:W-:Y:S01]  /*de20*/  FADD.FTZ R14, R170, R123 ;  /* 0x0000007baa0e7221 */ /* 0x002fe20000010000 */
[----:B--2---:R-:W-:-:S06]  /*de30*/  F2FP.F16.F32.PACK_AB R177, R134, R131 ;  /* 0x0000008386b1723e */ /* 0x004fcc00000000ff */
[----:B------:R-:W1:Y:S01]  /*de40*/  MUFU.EX2 R126, R126 ;  /* 0x0000007e007e7308 */ /* 0x000e620000000800 */
[----:B----4-:R-:W-:Y:S01]  /*de50*/  FADD.FTZ R121, R140, R121 ;  /* 0x000000798c797221 */ /* 0x010fe20000010000 */
[C---:B-----5:R-:W-:Y:S01]  /*de60*/  FADD.FTZ R14, R127.reuse, R14 ;  /* 0x0000000e7f0e7221 */ /* 0x060fe20000010000 */
[----:B------:R-:W-:Y:S02]  /*de70*/  F2FP.F16.F32.PACK_AB R170, R127, R170 ;  /* 0x000000aa7faa723e */ /* 0x000fe400000000ff */
[C---:B-1----:R-:W-:Y:S01]  /*de80*/  FADD.FTZ R7, R126.reuse, R121 ;  /* 0x000000797e077221 */ /* 0x042fe20000010000 */
[----:B------:R-:W-:Y:S01]  /*de90*/  F2FP.F16.F32.PACK_AB R171, R126, R140 ;  /* 0x0000008c7eab723e */ /* 0x000fe200000000ff */
[----:B---3--:R-:W-:Y:S06]  /*dea0*/  @P1 BRA `(.L_x_938) ;  /* 0xffffffc800c81947 */ /* 0x008fec000383ffff */
.L_x_921:
        /* <DEDUP_REMOVED lines=99> */
.L_x_939:
[----:B------:R-:W-:Y:S01]  /*e4e0*/  ULEA UR5, UR36, UR37, 0x3 ;  /* 0x0000002524057291 */ /* 0x000fe2000f8e183f */
[----:B------:R-:W-:-:S05]  /*e4f0*/  IMAD.U32 R0, RZ, RZ, UR39 ;  /* 0x00000027ff007e24 */ /* 0x000fca000f8e00ff */
[----:B------:R-:W-:-:S04]  /*e500*/  SHF.L.U32 R0, R0, 0x1f, RZ ;  /* 0x0000001f00007819 */ /* 0x000fc800000006ff */
[----:B------:R1:W2:Y:S01]  /*e510*/  SYNCS.PHASECHK.TRANS64.TRYWAIT P1, [UR5+0x30850], R0 ;  /* 0x03085000ff0075a7 */ /* 0x0002a20008020145 */
[----:B------:R-:W-:Y:S05]  /*e520*/  @!P0 BRA `(.L_x_940) ;  /* 0x0000000000048947 */ /* 0x000fea0003800000 */
[----:B------:R-:W-:Y:S01]  /*e530*/  BPT.TRAP 0x1 ;  /* 0x000000040000795c */ /* 0x000fe20000300000 */
.L_x_940:
[----:B--2---:R-:W-:Y:S05]  /*e540*/  @P1 BRA `(.L_x_941) ;  /* 0x0000000000081947 */ /* 0x004fea0003800000 */
[----:B------:R-:W2:Y:S02]  /*e550*/  SYNCS.PHASECHK.TRANS64.TRYWAIT P0, [UR5+0x30850], R0 ;  /* 0x03085000ff0075a7 */ /* 0x000ea40008000145 */
[----:B--2---:R-:W-:Y:S05]  /*e560*/  @!P0 BRA `(.L_x_942) ;  /* 0x0000005800508947 */ /* 0x004fea0003800000 */
.L_x_941:
[----:B------:R-:W-:Y:S01]  /*e570*/  UIADD3 UR37, UR37, 0x400, URZ ;  /* 0x0000040025257890 */ /* 0x000fe2000fffe03f */
[----:B------:R-:W-:Y:S01]  /*e580*/  WARPGROUP.ARRIVE ;  /* 0x00000000000079c5 */ /* 0x000fe20000000000 */
[----:B------:R-:W-:Y:S01]  /*e590*/  UMOV UR7, 0x40000040 ;  /* 0x4000004000077882 */ /* 0x000fe20000000000 */
[----:B--2---:R-:W2:Y:S01]  /*e5a0*/  SHFL.BFLY PT, R5, R14, 0x2, 0x1f ;  /* 0x0c401f000e057f89 */ /* 0x004ea200000e0000 */
[----:B------:R-:W-:Y:S01]  /*e5b0*/  USHF.R.U32.HI UR37, URZ, 0x4, UR37 ;  /* 0x000000043f257899 */ /* 0x000fe20008011625 */
[----:B------:R-:W-:Y:S02]  /*e5c0*/  R2UR UR8, R199 ;  /* 0x00000000c70872ca */ /* 0x000fe400000e0000 */
[----:B-1----:R-:W1:Y:S01]  /*e5d0*/  SHFL.BFLY PT, R0, R7, 0x2, 0x1f ;  /* 0x0c401f0007007f89 */ /* 0x002e6200000e0000 */
[----:B------:R-:W-:Y:S01]  /*e5e0*/  ULOP3.LUT UR37, UR37, 0x3fff, URZ, 0xc0, !UPT ;  /* 0x00003fff25257892 */ /* 0x000fe2000f8ec03f */
[----:B------:R-:W3:Y:S03]  /*e5f0*/  S2R R13, SR_TID.X ;  /* 0x00000000000d7919 */ /* 0x000ee60000002100 */
[----:B------:R-:W-:-:S04]  /*e600*/  ULOP3.LUT UR4, UR37, 0x3000000, URZ, 0xfc, !UPT ;  /* 0x0300000025047892 */ /* 0x000fc8000f8efc3f */
[----:B------:R-:W-:Y:S02]  /*e610*/  UIMAD UR4, UR36, 0x900, UR4 ;  /* 0x00000900240478a4 */ /* 0x000fe4000f8e0204 */
[----:B------:R-:W-:Y:S02]  /*e620*/  UIADD3 UR36, UR36, 0x1, URZ ;  /* 0x0000000124247890 */ /* 0x000fe4000fffe03f */
[----:B------:R-:W-:Y:S02]  /*e630*/  UIADD3 UR8, UR8, 0x1, URZ ;  /* 0x0000000108087890 */ /* 0x000fe4000fffe03f */
[----:B------:R-:W-:Y:S01]  /*e640*/  UISETP.NE.AND UP0, UPT, UR36, 0x2, UPT ;  /* 0x000000022400788c */ /* 0x000fe2000bf05270 */
[----:B------:R-:W-:Y:S02]  /*e650*/  UMOV UR6, UR4 ;  /* 0x0000000400067c82 */ /* 0x000fe40008000000 */
[----:B------:R-:W-:Y:S01]  /*e660*/  HGMMA.64x192x16.F32 R24, R188, gdesc[UR4].tnspB, R24, gsb0 ;  /* 0x42e00004bc187df0 */ /* 0x000fe20008000818 */
[----:B------:R-:W-:Y:S01]  /*e670*/  UIADD3 UR6, UR4, 0x80, URZ ;  /* 0x0000008004067890 */ /* 0x000fe2000fffe03f */
[----:B--2---:R-:W-:Y:S01]  /*e680*/  FADD.FTZ R5, R5, R14 ;  /* 0x0000000e05057221 */ /* 0x004fe20000010000 */
[----:B------:R-:W-:Y:S01]  /*e690*/  UMOV UR7, 0x40000040 ;  /* 0x4000004000077882 */ /* 0x000fe20000000000 */
[----:B------:R-:W-:-:S02]  /*e6a0*/  IMAD.U32 R199, RZ, RZ, UR8 ;  /* 0x00000008ffc77e24 */ /* 0x000fc4000f8e00ff */
[----:B-1----:R-:W-:Y:S01]  /*e6b0*/  FADD.FTZ R2, R0, R7 ;  /* 0x0000000700027221 */ /* 0x002fe20000010000 */
[----:B------:R-:W-:Y:S01]  /*e6c0*/  IMAD.U32 R7, RZ, RZ, UR5 ;  /* 0x00000005ff077e24 */ /* 0x000fe2000f8e00ff */
[----:B------:R-:W1:Y:S01]  /*e6d0*/  SHFL.BFLY PT, R0, R5, 0x1, 0x1f ;  /* 0x0c201f0005007f89 */ /* 0x000e6200000e0000 */
[----:B------:R-:W-:-:S03]  /*e6e0*/  USEL UR36, UR36, URZ, UP0 ;  /* 0x0000003f24247287 */ /* 0x000fc60008000000 */
[----:B------:R-:W2:Y:S01]  /*e6f0*/  SHFL.BFLY PT, R9, R2, 0x1, 0x1f ;  /* 0x0c201f0002097f89 */ /* 0x000ea200000e0000 */
[----:B---3--:R-:W-:-:S13]  /*e700*/  LOP3.LUT P2, RZ, R13, 0x7f, RZ, 0xc0, !PT ;  /* 0x0000007f0dff7812 */ /* 0x008fda000784c0ff */
[----:B------:R-:W-:Y:S02]  /*e710*/  @!P2 VIADD R7, R7, 0x30860 ;  /* 0x000308600707a836 */ /* 0x000fe40000000000 */
[----:B-1----:R-:W-:Y:S01]  /*e720*/  FADD.FTZ R11, R5, R0 ;  /* 0x00000000050b7221 */ /* 0x002fe20000010000 */
[----:B------:R-:W-:Y:S02]  /*e730*/  IMAD.MOV.U32 R0, RZ, RZ, -0x800000 ;  /* 0xff800000ff007424 */ /* 0x000fe400078e00ff */
[----:B--2---:R-:W-:Y:S02]  /*e740*/  FADD.FTZ R12, R2, R9 ;  /* 0x00000009020c7221 */ /* 0x004fe40000010000 */
[----:B------:R-:W-:Y:S02]  /*e750*/  FSETP.NE.FTZ.AND P0, PT, R11, RZ, PT ;  /* 0x000000ff0b00720b */ /* 0x000fe40003f15000 */
[----:B------:R-:W-:Y:S01]  /*e760*/  CS2R R8, SRZ ;  /* 0x0000000000087805 */ /* 0x000fe2000001ff00 */
[----:B------:R-:W-:Y:S01]  /*e770*/  IMAD.MOV.U32 R2, RZ, RZ, -0x800000 ;  /* 0xff800000ff027424 */ /* 0x000fe200078e00ff */
[----:B------:R-:W-:-:S09]  /*e780*/  FSETP.NE.FTZ.AND P1, PT, R12, RZ, PT ;  /* 0x000000ff0c00720b */ /* 0x000fd20003f35000 */
[----:B------:R-:W1:Y:S01]  /*e790*/  @P0 MUFU.LG2 R6, R11 ;  /* 0x0000000b00060308 */ /* 0x000e620000000c00 */
[----:B------:R-:W-:-:S03]  /*e7a0*/  @P0 FMUL.FTZ R5, R18, 0.69314718246459960938 ;  /* 0x3f31721812050820 */ /* 0x000fc60000410000 */
[----:B------:R-:W-:-:S04]  /*e7b0*/  @P1 FMUL.FTZ R13, R18, 0.69314718246459960938 ;  /* 0x3f317218120d1820 */ /* 0x000fc80000410000 */
[----:B------:R-:W2:Y:S08]  /*e7c0*/  @P1 MUFU.LG2 R10, R12 ;  /* 0x0000000c000a1308 */ /* 0x000eb00000000c00 */
[----:B------:R-:W3:Y:S01]  /*e7d0*/  @P0 MUFU.RCP R8, R11 ;  /* 0x0000000b00080308 */ /* 0x000ee20000001000 */
[----:B-1----:R-:W-:-:S04]  /*e7e0*/  @P0 FMUL.FTZ R6, R6, 0.69314718246459960938 ;  /* 0x3f31721806060820 */ /* 0x002fc80000410000 */
[----:B------:R-:W-:Y:S01]  /*e7f0*/  @P0 FFMA.FTZ R0, R5, R4, R6 ;  /* 0x0000000405000223 */ /* 0x000fe20000010006 */
[----:B------:R-:W-:Y:S02]  /*e800*/  @!P2 PRMT R4, RZ, 0x654, R7 ;  /* 0x00000654ff04a816 */ /* 0x000fe40000000007 */
[----:B------:R-:W1:Y:S01]  /*e810*/  @P1 MUFU.RCP R9, R12 ;  /* 0x0000000c00091308 */ /* 0x000e620000001000 */
[----:B--2---:R-:W-:Y:S01]  /*e820*/  @P1 FMUL.FTZ R10, R10, 0.69314718246459960938 ;  /* 0x3f3172180a0a1820 */ /* 0x004fe20000410000 */
[----:B------:R-:W-:-:S03]  /*e830*/  PLOP3.LUT P0, PT, PT, PT, PT, 0x8, 0x0 ;  /* 0x000000000000781c */ /* 0x000fc60003f0e170 */
        /* <DEDUP_REMOVED lines=22> */
[----:B------:R-:W-:-:S04]  /*e9a0*/  USEL UR4, URZ, 0x1, UP0 ;  /* 0x000000013f047887 */ /* 0x000fc80008000000 */
[----:B------:R-:W-:Y:S01]  /*e9b0*/  ULOP3.LUT UR39, UR39, UR4, URZ, 0x3c, !UPT ;  /* 0x0000000427277292 */ /* 0x000fe2000f8e3c3f */
[----:B------:R-:W-:Y:S02]  /*e9c0*/  WARPGROUP.DEPBAR.LE gsb0, 0x0 ;  /* 0x00008000000079c5 */ /* 0x000fe40000010000 */
[----:B------:R-:W-:-:S10]  /*e9d0*/  WARPGROUP.ARRIVE ;  /* 0x00000000000079c5 */ /* 0x000fd40000000000 */
[----:B------:R-:W-:Y:S03]  /*e9e0*/  HGMMA.64x192x16.F32 R24, R168, gdesc[UR4].tnspB, R24, gsb0 ;  /* 0x42e00004a8187df0 */ /* 0x000fe60008000818 */
[----:B------:R-:W-:Y:S02]  /*e9f0*/  WARPGROUP.DEPBAR.LE gsb0, 0x0 ;  /* 0x00008000000079c5 */ /* 0x000fe40000010000 */
[----:B------:R2:W-:Y:S01]  /*ea00*/  @!P2 SYNCS.ARRIVE.TRANS64.RED.A1T0 RZ, [R4+URZ], RZ ;  /* 0x000000ff04ffa9a7 */ /* 0x0005e2000810043f */
[-C--:B---3--:R-:W-:Y:S01]  /*ea10*/  FMUL.FTZ R122, R25, R8.reuse ;  /* 0x00000008197a7220 */ /* 0x088fe20000410000 */
        /* <DEDUP_REMOVED lines=94> */
[----:B--2---:R-:W-:-:S07]  /*f000*/  FMUL.FTZ R119, R119, R9 ;  /* 0x0000000977777220 */ /* 0x004fce0000410000 */
.L_x_872:
[----:B------:R-:W1:Y:S08]  /*f010*/  S2UR UR4, SR_CgaCtaId ;  /* 0x00000000000479c3 */ /* 0x000e700000008800 */
[----:B------:R-:W-:Y:S06]  /*f020*/  BAR.SYNC.DEFER_BLOCKING 0x5, 0x120 ;  /* 0x0144800000007b1d */ /* 0x000fec0000010000 */
[----:B------:R-:W-:-:S02]  /*f030*/  UMOV UR37, 0x400 ;  /* 0x0000040000257882 */ /* 0x000fc40000000000 */
[----:B-1----:R-:W-:-:S09]  /*f040*/  ULEA UR37, UR4, UR37, 0x18 ;  /* 0x0000002504257291 */ /* 0x002fd2000f8ec03f */
[----:B------:R-:W1:Y:S02]  /*f050*/  LDS R4, [UR37+0x308d0] ;  /* 0x0308d025ff047984 */ /* 0x000e640008000800 */
[----:B-1----:R-:W-:Y:S01]  /*f060*/  R2UR UR4, R4 ;  /* 0x00000000040472ca */ /* 0x002fe200000e0000 */
[----:B------:R-:W-:Y:S06]  /*f070*/  BAR.ARV 0x4, 0x120 ;  /* 0x0104800000007b1d */ /* 0x000fec0000002000 */
[----:B------:R-:W-:Y:S08]  /*f080*/  @P0 BRA `(.L_x_943) ;  /* 0x0000000c00180947 */ /* 0x000ff00003800000 */
[----:B------:R-:W-:Y:S01]  /*f090*/  IADD3 R9, P3, R22, 0x20, RZ ;  /* 0x0000002016097810 */ /* 0x000fe20007f7e0ff */
[----:B------:R-:W-:Y:S01]  /*f0a0*/  VIADD R125, R202, UR42 ;  /* 0x0000002aca7d7c36 */ /* 0x000fe20008000000 */
[----:B------:R-:W-:Y:S01]  /*f0b0*/  IADD3 R13, P4, R22, 0x60, RZ ;  /* 0x00000060160d7810 */ /* 0x000fe20007f9e0ff */
[----:B------:R-:W-:Y:S01]  /*f0c0*/  ULDC UR10, c[0x0][0xa88] ;  /* 0x0002a200000a7ab9 */ /* 0x000fe20000000800 */
[----:B------:R-:W-:Y:S01]  /*f0d0*/  LOP3.LUT R8, R9, 0x380, RZ, 0xc0, !PT ;  /* 0x0000038009087812 */ /* 0x000fe200078ec0ff */
[----:B------:R-:W-:Y:S01]  /*f0e0*/  VIADD R4, R125, 0x8 ;  /* 0x000000087d047836 */ /* 0x000fe20000000000 */
[----:B------:R-:W-:Y:S01]  /*f0f0*/  LOP3.LUT R12, R13, 0x380, RZ, 0xc0, !PT ;  /* 0x000003800d0c7812 */ /* 0x000fe200078ec0ff */
[----:B------:R-:W-:Y:S01]  /*f100*/  USHF.R.S32.HI UR5, URZ, 0x1f, UR43 ;  /* 0x0000001f3f057899 */ /* 0x000fe2000801142b */
[----:B------:R-:W-:Y:S01]  /*f110*/  SHF.R.U64 R8, R8, 0x3, RZ ;  /* 0x0000000308087819 */ /* 0x000fe200000012ff */
[----:B------:R-:W-:Y:S01]  /*f120*/  ULDC.64 UR8, c[0x0][0xb70] ;  /* 0x0002dc0000087ab9 */ /* 0x000fe20000000a00 */
[----:B------:R-:W-:Y:S01]  /*f130*/  SHF.R.U64 R12, R12, 0x3, RZ ;  /* 0x000000030c0c7819 */ /* 0x000fe200000012ff */
[----:B------:R-:W-:Y:S01]  /*f140*/  UIMAD UR5, UR5, UR8, URZ ;  /* 0x00000008050572a4 */ /* 0x000fe2000f8e023f */
[----:B------:R-:W-:Y:S01]  /*f150*/  LOP3.LUT R8, R8, R9, RZ, 0x3c, !PT ;  /* 0x0000000908087212 */ /* 0x000fe200078e3cff */
[--C-:B------:R-:W-:Y:S01]  /*f160*/  IMAD.X R9, RZ, RZ, R23.reuse, P3 ;  /* 0x000000ffff097224 */ /* 0x100fe200018e0617 */
[----:B------:R-:W-:Y:S01]  /*f170*/  IADD3 R21, P3, R22, 0x4040, RZ ;  /* 0x0000404016157810 */ /* 0x000fe20007f7e0ff */
[----:B------:R-:W-:Y:S01]  /*f180*/  UIMAD.WIDE.U32 UR6, UR43, UR8, URZ ;  /* 0x000000082b0672a5 */ /* 0x000fe2000f8e003f */
[----:B------:R-:W-:Y:S01]  /*f190*/  LOP3.LUT R12, R12, R13, RZ, 0x3c, !PT ;  /* 0x0000000d0c0c7212 */ /* 0x000fe200078e3cff */
[----:B------:R-:W-:Y:S01]  /*f1a0*/  IMAD.X R13, RZ, RZ, R23, P4 ;  /* 0x000000ffff0d7224 */ /* 0x000fe200020e0617 */
[C---:B------:R-:W-:Y:S01]  /*f1b0*/  LOP3.LUT R5, R22.reuse, 0x380, RZ, 0xc0, !PT ;  /* 0x0000038016057812 */ /* 0x040fe200078ec0ff */
[----:B------:R-:W-:Y:S01]  /*f1c0*/  UIMAD UR5, UR43, UR9, UR5 ;  /* 0x000000092b0572a4 */ /* 0x000fe2000f8e0205 */
[----:B------:R-:W-:-:S02]  /*f1d0*/  IADD3 R17, P4, R22, 0x8000, RZ ;  /* 0x0000800016117810 */ /* 0x000fc40007f9e0ff */
[----:B------:R-:W-:Y:S01]  /*f1e0*/  LOP3.LUT R20, R21, 0x380, RZ, 0xc0, !PT ;  /* 0x0000038015147812 */ /* 0x000fe200078ec0ff */
[----:B------:R-:W-:Y:S01]  /*f1f0*/  UIADD3 UR5, UR7, UR5, URZ ;  /* 0x0000000507057290 */ /* 0x000fe2000fffe03f */
[----:B------:R-:W-:Y:S02]  /*f200*/  LOP3.LUT P0, RZ, R201, 0x3, RZ, 0xc0, !PT ;  /* 0x00000003c9ff7812 */ /* 0x000fe4000780c0ff */
[----:B------:R-:W-:Y:S02]  /*f210*/  SHF.R.U64 R5, R5, 0x3, RZ ;  /* 0x0000000305057819 */ /* 0x000fe400000012ff */
[----:B------:R-:W-:Y:S02]  /*f220*/  LOP3.LUT R26, R17, 0x380, RZ, 0xc0, !PT ;  /* 0x00000380111a7812 */ /* 0x000fe400078ec0ff */
[----:B------:R-:W-:Y:S02]  /*f230*/  SHF.R.U64 R20, R20, 0x3, RZ ;  /* 0x0000000314147819 */ /* 0x000fe400000012ff */
[----:B------:R-:W-:-:S02]  /*f240*/  ISETP.GE.OR P1, PT, R4, UR10, P0 ;  /* 0x0000000a04007c0c */ /* 0x000fc40008726670 */
[----:B------:R-:W-:Y:S02]  /*f250*/  IADD3 R19, P5, R22, 0x4020, RZ ;  /* 0x0000402016137810 */ /* 0x000fe40007fbe0ff */
[----:B------:R-:W-:Y:S01]  /*f260*/  LOP3.LUT R4, R5, R22, RZ, 0x3c, !PT ;  /* 0x0000001605047212 */ /* 0x000fe200078e3cff */
[--C-:B------:R-:W-:Y:S01]  /*f270*/  IMAD.MOV.U32 R5, RZ, RZ, R23.reuse ;  /* 0x000000ffff057224 */ /* 0x100fe200078e0017 */
[----:B------:R-:W-:Y:S02]  /*f280*/  SHF.R.U64 R26, R26, 0x3, RZ ;  /* 0x000000031a1a7819 */ /* 0x000fe400000012ff */
[----:B------:R-:W-:Y:S01]  /*f290*/  LOP3.LUT R20, R20, R21, RZ, 0x3c, !PT ;  /* 0x0000001514147212 */ /* 0x000fe200078e3cff */
[----:B------:R-:W-:Y:S01]  /*f2a0*/  IMAD.X R21, RZ, RZ, R23, P3 ;  /* 0x000000ffff157224 */ /* 0x000fe200018e0617 */
[----:B------:R-:W-:Y:S02]  /*f2b0*/  LOP3.LUT R18, R19, 0x380, RZ, 0xc0, !PT ;  /* 0x0000038013127812 */ /* 0x000fe400078ec0ff */
[----:B------:R-:W-:-:S02]  /*f2c0*/  IADD3 R11, P2, R22, 0x40, RZ ;  /* 0x00000040160b7810 */ /* 0x000fc40007f5e0ff */
[C---:B------:R-:W-:Y:S02]  /*f2d0*/  IADD3 R87, P3, R22.reuse, 0x8060, RZ ;  /* 0x0000806016577810 */ /* 0x040fe40007f7e0ff */
[----:B------:R-:W-:Y:S02]  /*f2e0*/  IADD3 R15, P6, R22, 0x4000, RZ ;  /* 0x00004000160f7810 */ /* 0x000fe40007fde0ff */
[----:B------:R-:W-:Y:S02]  /*f2f0*/  LOP3.LUT R26, R26, R17, RZ, 0x3c, !PT ;  /* 0x000000111a1a7212 */ /* 0x000fe400078e3cff */
[----:B------:R-:W-:Y:S02]  /*f300*/  MOV R17, R4 ;  /* 0x0000000400117202 */ /* 0x000fe40000000f00 */
[----:B------:R-:W-:Y:S02]  /*f310*/  SHF.R.U64 R18, R18, 0x3, RZ ;  /* 0x0000000312127819 */ /* 0x000fe400000012ff */
[----:B------:R-:W-:-:S02]  /*f320*/  F2FP.F16.F32.PACK_AB R5, R27, R32 ;  /* 0x000000201b05723e */ /* 0x000fc400000000ff */
[----:B------:R-:W-:Y:S02]  /*f330*/  LOP3.LUT R10, R11, 0x380, RZ, 0xc0, !PT ;  /* 0x000003800b0a7812 */ /* 0x000fe400078ec0ff */
[----:B------:R-:W-:Y:S02]  /*f340*/  LOP3.LUT R32, R87, 0x380, RZ, 0xc0, !PT ;  /* 0x0000038057207812 */ /* 0x000fe400078ec0ff */
[----:B------:R-:W-:Y:S02]  /*f350*/  LOP3.LUT R14, R15, 0x380, RZ, 0xc0, !PT ;  /* 0x000003800f0e7812 */ /* 0x000fe400078ec0ff */
[----:B------:R-:W-:Y:S01]  /*f360*/  LOP3.LUT R18, R18, R19, RZ, 0x3c, !PT ;  /* 0x0000001312127212 */ /* 0x000fe200078e3cff */
[----:B------:R-:W-:Y:S01]  /*f370*/  IMAD.X R19, RZ, RZ, R23, P5 ;  /* 0x000000ffff137224 */ /* 0x000fe200028e0617 */
[----:B------:R-:W-:Y:S02]  /*f380*/  SHF.R.U64 R10, R10, 0x3, RZ ;  /* 0x000000030a0a7819 */ /* 0x000fe400000012ff */
[----:B------:R-:W-:-:S02]  /*f390*/  SHF.R.U64 R32, R32, 0x3, RZ ;  /* 0x0000000320207819 */ /* 0x000fc400000012ff */
[----:B------:R-:W-:Y:S02]  /*f3a0*/  SHF.R.U64 R14, R14, 0x3, RZ ;  /* 0x000000030e0e7819 */ /* 0x000fe400000012ff */
[----:B------:R-:W-:Y:S01]  /*f3b0*/  LOP3.LUT R10, R10, R11, RZ, 0x3c, !PT ;  /* 0x0000000b0a0a7212 */ /* 0x000fe200078e3cff */
[----:B------:R-:W-:Y:S01]  /*f3c0*/  IMAD.X R11, RZ, RZ, R23, P2 ;  /* 0x000000ffff0b7224 */ /* 0x000fe200010e0617 */
[----:B------:R-:W-:Y:S02]  /*f3d0*/  LOP3.LUT R32, R32, R87, RZ, 0x3c, !PT ;  /* 0x0000005720207212 */ /* 0x000fe400078e3cff */
[----:B------:R-:W-:Y:S02]  /*f3e0*/  LOP3.LUT R14, R14, R15, RZ, 0x3c, !PT ;  /* 0x0000000f0e0e7212 */ /* 0x000fe400078e3cff */
[----:B------:R-:W-:Y:S02]  /*f3f0*/  MOV R87, R18 ;  /* 0x0000001200577202 */ /* 0x000fe40000000f00 */
[C---:B------:R-:W-:Y:S01]  /*f400*/  IADD3 R15, P2, R22.reuse, 0x4060, RZ ;  /* 0x00004060160f7810 */ /* 0x040fe20007f5e0ff */
[----:B------:R-:W1:Y:S01]  /*f410*/  LDC.64 R18, c[0x0][0xb78] ;  /* 0x0002de00ff127b82 */ /* 0x000e620000000a00 */
[----:B------:R-:W-:-:S02]  /*f420*/  IADD3 R72, P5, R22, 0x8040, RZ ;  /* 0x0000804016487810 */ /* 0x000fc40007fbe0ff */
[----:B------:R-:W-:Y:S02]  /*f430*/  LOP3.LUT R24, R15, 0x380, RZ, 0xc0, !PT ;  /* 0x000003800f187812 */ /* 0x000fe400078ec0ff */
[----:B------:R-:W-:Y:S02]  /*f440*/  F2FP.F16.F32.PACK_AB R4, R122, R7 ;  /* 0x000000077a04723e */ /* 0x000fe400000000ff */
[----:B------:R-:W-:Y:S02]  /*f450*/  SHF.R.U64 R24, R24, 0x3, RZ ;  /* 0x0000000318187819 */ /* 0x000fe400000012ff */
[----:B------:R-:W-:Y:S02]  /*f460*/  LOP3.LUT R27, R72, 0x380, RZ, 0xc0, !PT ;  /* 0x00000380481b7812 */ /* 0x000fe400078ec0ff */
[----:B------:R-:W-:Y:S02]  /*f470*/  F2FP.F16.F32.PACK_AB R6, R29, R6 ;  /* 0x000000061d06723e */ /* 0x000fe400000000ff */
[----:B------:R-:W-:Y:S01]  /*f480*/  F2FP.F16.F32.PACK_AB R7, R25, R30 ;  /* 0x0000001e1907723e */ /* 0x000fe200000000ff */
[----:B------:R-:W-:Y:S01]  /*f490*/  BAR.SYNC.DEFER_BLOCKING 0x1, 0x100 ;  /* 0x0044000000007b1d */ /* 0x000fe20000010000 */
[----:B------:R-:W-:Y:S01]  /*f4a0*/  LOP3.LUT R24, R24, R15, RZ, 0x3c, !PT ;  /* 0x0000000f18187212 */ /* 0x000fe200078e3cff */
[--C-:B------:R-:W-:Y:S01]  /*f4b0*/  IMAD.X R15, RZ, RZ, R23.reuse, P6 ;  /* 0x000000ffff0f7224 */ /* 0x100fe200030e0617 */
[----:B------:R-:W-:Y:S01]  /*f4c0*/  IADD3 R35, P6, R22, 0x8020, RZ ;  /* 0x0000802016237810 */ /* 0x000fe20007fde0ff */
[----:B------:R-:W-:Y:S01]  /*f4d0*/  IMAD.X R25, RZ, RZ, R23, P2 ;  /* 0x000000ffff197224 */ /* 0x000fe200010e0617 */
[----:B------:R-:W-:-:S02]  /*f4e0*/  SHF.R.U64 R27, R27, 0x3, RZ ;  /* 0x000000031b1b7819 */ /* 0x000fc400000012ff */
[----:B------:R-:W-:Y:S01]  /*f4f0*/  MOV R86, R20 ;  /* 0x0000001400567202 */ /* 0x000fe20000000f00 */
[----:B------:R-:W-:Y:S01]  /*f500*/  IMAD.U32 R21, RZ, RZ, UR7 ;  /* 0x00000007ff157e24 */ /* 0x000fe2000f8e00ff */
[----:B------:R-:W-:Y:S01]  /*f510*/  LOP3.LUT R34, R35, 0x380, RZ, 0xc0, !PT ;  /* 0x0000038023227812 */ /* 0x000fe200078ec0ff */
[----:B------:R-:W-:Y:S01]  /*f520*/  IMAD.U32 R21, RZ, RZ, UR5 ;  /* 0x00000005ff157e24 */ /* 0x000fe2000f8e00ff */
[----:B------:R-:W-:Y:S01]  /*f530*/  USHF.R.S32.HI UR5, URZ, 0x1f, UR44 ;  /* 0x0000001f3f057899 */ /* 0x000fe2000801142c */
[----:B------:R-:W-:Y:S01]  /*f540*/  LOP3.LUT R30, R27, R72, RZ, 0x3c, !PT ;  /* 0x000000481b1e7212 */ /* 0x000fe200078e3cff */
[----:B------:R-:W-:Y:S01]  /*f550*/  IMAD.X R27, RZ, RZ, R23, P4 ;  /* 0x000000ffff1b7224 */ /* 0x000fe200020e0617 */
[----:B------:R-:W-:Y:S01]  /*f560*/  SHF.R.U64 R34, R34, 0x3, RZ ;  /* 0x0000000322227819 */ /* 0x000fe200000012ff */
[----:B------:R-:W-:Y:S01]  /*f570*/  IMAD.U32 R20, RZ, RZ, UR6 ;  /* 0x00000006ff147e24 */ /* 0x000fe2000f8e00ff */
[----:B------:R-:W-:Y:S01]  /*f580*/  MOV R29, R8 ;  /* 0x00000008001d7202 */ /* 0x000fe20000000f00 */
[----:B------:R-:W-:Y:S01]  /*f590*/  ULDC.64 UR6, c[0x0][0xb40] ;  /* 0x0002d00000067ab9 */ /* 0x000fe20000000a00 */
[----:B------:R-:W-:-:S02]  /*f5a0*/  MOV R123, R10 ;  /* 0x0000000a007b7202 */ /* 0x000fc40000000f00 */
[----:B------:R-:W-:Y:S02]  /*f5b0*/  MOV R122, R12 ;  /* 0x0000000c007a7202 */ /* 0x000fe40000000f00 */
[----:B------:R-:W-:Y:S01]  /*f5c0*/  MOV R121, R14 ;  /* 0x0000000e00797202 */ /* 0x000fe20000000f00 */
[----:B------:R2:W-:Y:S01]  /*f5d0*/  STSM.16.M88.4 [R17], R4 ;  /* 0x0000000411007844 */ /* 0x0005e20000000200 */
[----:B------:R-:W-:Y:S02]  /*f5e0*/  F2FP.F16.F32.PACK_AB R8, R41, R40 ;  /* 0x000000282908723e */ /* 0x000fe400000000ff */
[----:B------:R-:W-:Y:S02]  /*f5f0*/  F2FP.F16.F32.PACK_AB R9, R43, R42 ;  /* 0x0000002a2b09723e */ /* 0x000fe400000000ff */
[----:B------:R-:W-:Y:S02]  /*f600*/  F2FP.F16.F32.PACK_AB R10, R45, R44 ;  /* 0x0000002c2d0a723e */ /* 0x000fe400000000ff */
[----:B------:R-:W-:-:S02]  /*f610*/  F2FP.F16.F32.PACK_AB R11, R47, R46 ;  /* 0x0000002e2f0b723e */ /* 0x000fc400000000ff */
[----:B------:R-:W-:Y:S01]  /*f620*/  LOP3.LUT R34, R34, R35, RZ, 0x3c, !PT ;  /* 0x0000002322227212 */ /* 0x000fe200078e3cff */
[--C-:B------:R-:W-:Y:S01]  /*f630*/  IMAD.X R35, RZ, RZ, R23.reuse, P6 ;  /* 0x000000ffff237224 */ /* 0x100fe200030e0617 */
[----:B------:R-:W-:Y:S02]  /*f640*/  MOV R72, R24 ;  /* 0x0000001800487202 */ /* 0x000fe40000000f00 */
[----:B------:R-:W-:Y:S02]  /*f650*/  F2FP.F16.F32.PACK_AB R12, R49, R48 ;  /* 0x00000030310c723e */ /* 0x000fe400000000ff */
[----:B------:R-:W-:Y:S02]  /*f660*/  F2FP.F16.F32.PACK_AB R13, R51, R50 ;  /* 0x00000032330d723e */ /* 0x000fe400000000ff */
[----:B--2---:R-:W-:Y:S01]  /*f670*/  F2FP.F16.F32.PACK_AB R7, R124, R31 ;  /* 0x0000001f7c07723e */ /* 0x004fe200000000ff */
[--C-:B------:R-:W-:Y:S01]  /*f680*/  IMAD.X R31, RZ, RZ, R23.reuse, P5 ;  /* 0x000000ffff1f7224 */ /* 0x100fe200028e0617 */
[----:B------:R-:W-:Y:S01]  /*f690*/  F2FP.F16.F32.PACK_AB R5, R126, R33 ;  /* 0x000000217e05723e */ /* 0x000fe200000000ff */
[----:B------:R-:W-:Y:S01]  /*f6a0*/  IMAD.X R33, RZ, RZ, R23, P3 ;  /* 0x000000ffff217224 */ /* 0x000fe200018e0617 */
[----:B------:R-:W-:-:S02]  /*f6b0*/  F2FP.F16.F32.PACK_AB R4, R120, R3 ;  /* 0x000000037804723e */ /* 0x000fc400000000ff */
[----:B------:R-:W-:Y:S02]  /*f6c0*/  F2FP.F16.F32.PACK_AB R6, R37, R36 ;  /* 0x000000242506723e */ /* 0x000fe400000000ff */
[----:B------:R-:W-:Y:S01]  /*f6d0*/  MOV R3, R30 ;  /* 0x0000001e00037202 */ /* 0x000fe20000000f00 */
[C---:B-1----:R-:W-:Y:S01]  /*f6e0*/  IMAD R30, R18.reuse, UR5, RZ ;  /* 0x00000005121e7c24 */ /* 0x042fe2000f8e02ff */
[----:B------:R-:W-:Y:S01]  /*f6f0*/  MOV R17, R26 ;  /* 0x0000001a00117202 */ /* 0x000fe20000000f00 */
[----:B------:R1:W-:Y:S01]  /*f700*/  STSM.16.M88.4 [R29], R4 ;  /* 0x000000041d007844 */ /* 0x0003e20000000200 */
[----:B------:R-:W-:Y:S02]  /*f710*/  F2FP.F16.F32.PACK_AB R14, R53, R52 ;  /* 0x00000034350e723e */ /* 0x000fe400000000ff */
[----:B------:R-:W-:Y:S01]  /*f720*/  F2FP.F16.F32.PACK_AB R15, R55, R54 ;  /* 0x00000036370f723e */ /* 0x000fe200000000ff */
[----:B------:R-:W-:Y:S01]  /*f730*/  STSM.16.M88.4 [R123], R8 ;  /* 0x000000087b007844 */ /* 0x000fe20000000200 */
[----:B------:R-:W-:Y:S01]  /*f740*/  MOV R32, R32 ;  /* 0x0000002000207202 */ /* 0x000fe20000000f00 */
[----:B------:R-:W-:Y:S01]  /*f750*/  IMAD R33, R19, UR44, R30 ;  /* 0x0000002c13217c24 */ /* 0x000fe2000f8e021e */
[----:B------:R-:W-:Y:S01]  /*f760*/  F2FP.F16.F32.PACK_AB R24, R57, R56 ;  /* 0x000000383918723e */ /* 0x000fe200000000ff */
[----:B------:R-:W-:Y:S01]  /*f770*/  STSM.16.M88.4 [R122], R12 ;  /* 0x0000000c7a007844 */ /* 0x000fe20000000200 */
[----:B------:R-:W-:Y:S01]  /*f780*/  F2FP.F16.F32.PACK_AB R25, R59, R58 ;  /* 0x0000003a3b19723e */ /* 0x000fe200000000ff */
[----:B------:R-:W-:Y:S01]  /*f790*/  IMAD.WIDE.U32 R18, R18, UR44, R20 ;  /* 0x0000002c12127c25 */ /* 0x000fe2000f8e0014 */
[----:B------:R-:W-:-:S02]  /*f7a0*/  F2FP.F16.F32.PACK_AB R26, R61, R60 ;  /* 0x0000003c3d1a723e */ /* 0x000fc400000000ff */
[----:B------:R-:W-:Y:S02]  /*f7b0*/  F2FP.F16.F32.PACK_AB R27, R63, R62 ;  /* 0x0000003e3f1b723e */ /* 0x000fe400000000ff */
[----:B------:R-:W-:Y:S02]  /*f7c0*/  F2FP.F16.F32.PACK_AB R80, R81, R80 ;  /* 0x000000505150723e */ /* 0x000fe400000000ff */
[----:B-1----:R-:W-:Y:S01]  /*f7d0*/  F2FP.F16.F32.PACK_AB R4, R65, R64 ;  /* 0x000000404104723e */ /* 0x002fe200000000ff */
[----:B------:R-:W-:Y:S01]  /*f7e0*/  STSM.16.M88.4 [R121], R24 ;  /* 0x0000001879007844 */ /* 0x000fe20000000200 */
[----:B------:R-:W-:Y:S02]  /*f7f0*/  F2FP.F16.F32.PACK_AB R5, R67, R66 ;  /* 0x000000424305723e */ /* 0x000fe400000000ff */
[----:B------:R-:W-:Y:S02]  /*f800*/  F2FP.F16.F32.PACK_AB R6, R69, R68 ;  /* 0x000000444506723e */ /* 0x000fe400000000ff */
[----:B------:R-:W-:-:S02]  /*f810*/  F2FP.F16.F32.PACK_AB R7, R71, R70 ;  /* 0x000000464707723e */ /* 0x000fc400000000ff */
[----:B------:R-:W-:Y:S02]  /*f820*/  F2FP.F16.F32.PACK_AB R28, R73, R28 ;  /* 0x0000001c491c723e */ /* 0x000fe400000000ff */
[----:B------:R-:W-:Y:S01]  /*f830*/  F2FP.F16.F32.PACK_AB R29, R75, R74 ;  /* 0x0000004a4b1d723e */ /* 0x000fe200000000ff */
[----:B------:R1:W-:Y:S01]  /*f840*/  STSM.16.M88.4 [R87], R4 ;  /* 0x0000000457007844 */ /* 0x0003e20000000200 */
[----:B------:R-:W-:Y:S02]  /*f850*/  F2FP.F16.F32.PACK_AB R30, R77, R76 ;  /* 0x0000004c4d1e723e */ /* 0x000fe400000000ff */
[----:B------:R-:W-:Y:S02]  /*f860*/  F2FP.F16.F32.PACK_AB R31, R79, R78 ;  /* 0x0000004e4f1f723e */ /* 0x000fe400000000ff */
[----:B------:R-:W-:Y:S02]  /*f870*/  F2FP.F16.F32.PACK_AB R81, R39, R82 ;  /* 0x000000522751723e */ /* 0x000fe400000000ff */
[----:B------:R-:W-:Y:S01]  /*f880*/  F2FP.F16.F32.PACK_AB R88, R89, R88 ;  /* 0x000000585958723e */ /* 0x000fe200000000ff */
[----:B------:R-:W-:Y:S01]  /*f890*/  STSM.16.M88.4 [R86], R28 ;  /* 0x0000001c56007844 */ /* 0x000fe20000000200 */
[----:B------:R-:W-:-:S02]  /*f8a0*/  F2FP.F16.F32.PACK_AB R82, R85, R84 ;  /* 0x000000545552723e */ /* 0x000fc400000000ff */
[----:B------:R-:W-:Y:S02]  /*f8b0*/  F2FP.F16.F32.PACK_AB R83, R38, R83 ;  /* 0x000000532653723e */ /* 0x000fe400000000ff */
[----:B------:R-:W-:Y:S02]  /*f8c0*/  F2FP.F16.F32.PACK_AB R89, R91, R90 ;  /* 0x0000005a5b59723e */ /* 0x000fe400000000ff */
[----:B------:R-:W-:Y:S01]  /*f8d0*/  F2FP.F16.F32.PACK_AB R96, R97, R96 ;  /* 0x000000606160723e */ /* 0x000fe200000000ff */
[----:B------:R-:W-:Y:S01]  /*f8e0*/  STSM.16.M88.4 [R72], R80 ;  /* 0x0000005048007844 */ /* 0x000fe20000000200 */
[----:B------:R-:W-:Y:S02]  /*f8f0*/  F2FP.F16.F32.PACK_AB R90, R93, R92 ;  /* 0x0000005c5d5a723e */ /* 0x000fe400000000ff */
[----:B------:R-:W-:Y:S02]  /*f900*/  F2FP.F16.F32.PACK_AB R91, R95, R94 ;  /* 0x0000005e5f5b723e */ /* 0x000fe400000000ff */
[----:B------:R-:W-:-:S02]  /*f910*/  F2FP.F16.F32.PACK_AB R97, R99, R98 ;  /* 0x000000626361723e */ /* 0x000fc400000000ff */
[----:B------:R-:W-:Y:S01]  /*f920*/  F2FP.F16.F32.PACK_AB R104, R105, R104 ;  /* 0x000000686968723e */ /* 0x000fe200000000ff */
[----:B------:R-:W-:Y:S01]  /*f930*/  STSM.16.M88.4 [R17], R88 ;  /* 0x0000005811007844 */ /* 0x000fe20000000200 */
[----:B------:R-:W-:Y:S02]  /*f940*/  MOV R34, R34 ;  /* 0x0000002200227202 */ /* 0x000fe40000000f00 */
        /* <DEDUP_REMOVED lines=11> */
[----:B-1----:R-:W-:Y:S02]  /*fa00*/  SHF.R.S32.HI R5, RZ, 0x1f, R125 ;  /* 0x0000001fff057819 */ /* 0x002fe4000001147d */
[C---:B------:R-:W-:Y:S01]  /*fa10*/  IADD3 R6, P2, R125.reuse, R18, RZ ;  /* 0x000000127d067210 */ /* 0x040fe20007f5e0ff */
[----:B------:R-:W-:Y:S01]  /*fa20*/  STSM.16.M88.4 [R32], R112 ;  /* 0x0000007020007844 */ /* 0x000fe20000000200 */
[----:B------:R-:W-:-:S02]  /*fa30*/  ISETP.GE.OR P0, PT, R125, UR10, P0 ;  /* 0x0000000a7d007c0c */ /* 0x000fc40008706670 */
[----:B------:R-:W-:Y:S01]  /*fa40*/  IADD3.X R5, R5, R19, R33, P2, !PT ;  /* 0x0000001305057210 */ /* 0x000fe200017fe421 */
[----:B------:R-:W-:Y:S01]  /*fa50*/  @!PT LDS RZ, [RZ] ;  /* 0x00000000fffff984 */ /* 0x000fe20000000800 */
[----:B------:R-:W-:Y:S01]  /*fa60*/  @!PT LDS RZ, [RZ] ;  /* 0x00000000fffff984 */ /* 0x000fe20000000800 */
[----:B------:R-:W-:Y:S01]  /*fa70*/  @!PT LDS RZ, [RZ] ;  /* 0x00000000fffff984 */ /* 0x000fe20000000800 */
[----:B------:R-:W-:Y:S01]  /*fa80*/  @!PT LDS RZ, [RZ] ;  /* 0x00000000fffff984 */ /* 0x000fe20000000800 */
[----:B------:R1:W-:Y:S06]  /*fa90*/  MEMBAR.ALL.CTA ;  /* 0x0000000000007992 */ /* 0x0003ec0000008000 */
[----:B-1----:R-:W1:Y:S02]  /*faa0*/  FENCE.VIEW.ASYNC.S ;  /* 0x00000000000073c6 */ /* 0x002e640000000000 */
[----:B-1----:R-:W-:Y:S06]  /*fab0*/  BAR.ARV 0x1, 0x120 ;  /* 0x0044800000007b1d */ /* 0x002fec0000002000 */
[----:B------:R-:W-:-:S04]  /*fac0*/  LEA R4, P2, R6, UR6, 0x2 ;  /* 0x0000000606047c11 */ /* 0x000fc8000f8410ff */
[----:B------:R-:W-:Y:S02]  /*fad0*/  LEA.HI.X R5, R6, UR7, R5, 0x2, P2 ;  /* 0x0000000706057c11 */ /* 0x000fe400090f1405 */
[----:B------:R-:W1:Y:S04]  /*fae0*/  SHFL.IDX PT, R6, R204, RZ, 0x1f ;  /* 0x00001fffcc067589 */ /* 0x000e6800000e0000 */
[----:B------:R2:W-:Y:S04]  /*faf0*/  @!P1 STG.E desc[UR60][R4.64+0x20], R2 ;  /* 0x0000200204009986 */ /* 0x0005e8000c10193c */
[----:B------:R2:W-:Y:S01]  /*fb00*/  @!P0 STG.E desc[UR60][R4.64], R0 ;  /* 0x0000000004008986 */ /* 0x0005e2000c10193c */
[----:B-1----:R-:W-:-:S13]  /*fb10*/  ISETP.NE.AND P0, PT, R6, 0x7, PT ;  /* 0x000000070600780c */ /* 0x002fda0003f05270 */
[----:B--2---:R-:W-:Y:S05]  /*fb20*/  @P0 BRA `(.L_x_944) ;  /* 0x0000000800bc0947 */ /* 0x004fea0003800000 */
[----:B------:R-:W-:Y:S01]  /*fb30*/  BAR.SYNC.DEFER_BLOCKING 0x1, 0x120 ;  /* 0x0044800000007b1d */ /* 0x000fe20000010000 */
[----:B------:R-:W-:-:S05]  /*fb40*/  ELECT P0, URZ, PT ;  /* 0x00000000003f782f */ /* 0x000fca0003800000 */
[----:B------:R-:W-:Y:S08]  /*fb50*/  BSSY B0, `(.L_x_945) ;  /* 0x0000018000007945 */ /* 0x000ff00003800000 */
[----:B------:R-:W-:Y:S05]  /*fb60*/  @!P0 BRA `(.L_x_946) ;  /* 0x0000000000588947 */ /* 0x000fea0003800000 */
[----:B------:R-:W-:Y:S01]  /*fb70*/  ULDC.64 UR10, c[0x0][0x198] ;  /* 0x00006600000a7ab9 */ /* 0x000fe20000000a00 */
[----:B------:R-:W-:Y:S02]  /*fb80*/  UIADD3 UR5, UR37, 0x4000, URZ ;  /* 0x0000400025057890 */ /* 0x000fe4000fffe03f */
[----:B------:R-:W-:Y:S02]  /*fb90*/  UIADD3 UR6, UP0, UR10, 0x9f0, URZ ;  /* 0x000009f00a067890 */ /* 0x000fe4000ff1e03f */
[----:B------:R-:W-:Y:S02]  /*fba0*/  UIADD3 UR9, UR37, 0x8000, URZ ;  /* 0x0000800025097890 */ /* 0x000fe4000fffe03f */
[----:B------:R-:W-:Y:S01]  /*fbb0*/  UIADD3.X UR7, URZ, UR11, URZ, UP0, !UPT ;  /* 0x0000000b3f077290 */ /* 0x000fe200087fe43f */
[----:B------:R-:W-:Y:S01]  /*fbc0*/  UMOV UR41, URZ ;  /* 0x0000003f00297c82 */ /* 0x000fe20008000000 */
[----:B------:R-:W-:Y:S01]  /*fbd0*/  UMOV UR45, URZ ;  /* 0x0000003f002d7c82 */ /* 0x000fe20008000000 */
[----:B------:R-:W-:Y:S01]  /*fbe0*/  UMOV UR40, UR37 ;  /* 0x0000002500287c82 */ /* 0x000fe20008000000 */
[----:B------:R-:W-:-:S05]  /*fbf0*/  UMOV UR8, 0x40 ;  /* 0x0000004000087882 */ /* 0x000fca0000000000 */
        /* <DEDUP_REMOVED lines=13> */
.L_x_946:
[----:B------:R-:W-:Y:S05]  /*fcd0*/  BSYNC B0 ;  /* 0x0000000000007941 */ /* 0x000fea0003800000 */
.L_x_945:
[----:B------:R-:W-:Y:S05]  /*fce0*/  BRA `(.L_x_944) ;  /* 0x00000008004c7947 */ /* 0x000fea0003800000 */
.L_x_943:
[----:B------:R-:W1:Y:S01]  /*fcf0*/  LDC R12, c[0x0][0xdac] ;  /* 0x00036b00ff0c7b82 */ /* 0x000e620000000800 */
[----:B------:R-:W-:Y:S01]  /*fd00*/  ISETP.GT.AND P0, PT, R206, 0x7f, PT ;  /* 0x0000007fce00780c */ /* 0x000fe20003f04270 */
[----:B------:R-:W-:Y:S01]  /*fd10*/  USHF.R.S32.HI UR6, URZ, 0x1f, UR43 ;  /* 0x0000001f3f067899 */ /* 0x000fe2000801142b */
[----:B------:R-:W-:Y:S01]  /*fd20*/  BSSY B0, `(.L_x_947) ;  /* 0x000001b000007945 */ /* 0x000fe20003800000 */
[----:B------:R-:W-:Y:S01]  /*fd30*/  USHF.R.S32.HI UR7, URZ, 0x1f, UR44 ;  /* 0x0000001f3f077899 */ /* 0x000fe2000801142c */
[----:B------:R-:W-:-:S03]  /*fd40*/  SHF.R.S32.HI R193, RZ, 0x1f, R192 ;  /* 0x0000001fffc17819 */ /* 0x000fc600000114c0 */
[----:B------:R-:W2:Y:S08]  /*fd50*/  LDC.64 R6, c[0x0][0xae0] ;  /* 0x0002b800ff067b82 */ /* 0x000eb00000000a00 */
[----:B------:R-:W3:Y:S01]  /*fd60*/  LDC.64 R8, c[0x0][0xae8] ;  /* 0x0002ba00ff087b82 */ /* 0x000ee20000000a00 */
[----:B------:R-:W-:Y:S05]  /*fd70*/  @P0 BRA `(.L_x_948) ;  /* 0x0000000000540947 */ /* 0x000fea0003800000 */
[----:B------:R-:W4:Y:S01]  /*fd80*/  S2R R0, SR_TID.X ;  /* 0x0000000000007919 */ /* 0x000f220000002100 */
[----:B------:R-:W-:Y:S01]  /*fd90*/  ULDC UR5, c[0x0][0xa88] ;  /* 0x0002a20000057ab9 */ /* 0x000fe20000000800 */
[----:B----4-:R-:W-:-:S04]  /*fda0*/  IADD3 R2, R200, -0x80, R0 ;  /* 0xffffff80c8027810 */ /* 0x010fc80007ffe000 */
[----:B------:R-:W-:-:S13]  /*fdb0*/  ISETP.GE.AND P0, PT, R2, UR5, PT ;  /* 0x0000000502007c0c */ /* 0x000fda000bf06270 */
[----:B------:R-:W-:Y:S05]  /*fdc0*/  @P0 BRA `(.L_x_948) ;  /* 0x0000000000400947 */ /* 0x000fea0003800000 */
[----:B------:R-:W4:Y:S01]  /*fdd0*/  LDC.64 R4, c[0x0][0xb70] ;  /* 0x0002dc00ff047b82 */ /* 0x000f220000000a00 */
[----:B------:R-:W-:Y:S01]  /*fde0*/  SHF.R.S32.HI R3, RZ, 0x1f, R2 ;  /* 0x0000001fff037819 */ /* 0x000fe20000011402 */
[----:B------:R-:W-:-:S06]  /*fdf0*/  ULDC.64 UR8, c[0x0][0xb40] ;  /* 0x0002d00000087ab9 */ /* 0x000fcc0000000a00 */
[----:B------:R-:W5:Y:S01]  /*fe00*/  LDC.64 R10, c[0x0][0xb78] ;  /* 0x0002de00ff0a7b82 */ /* 0x000f620000000a00 */
[C---:B----4-:R-:W-:Y:S02]  /*fe10*/  IMAD R0, R4.reuse, UR6, RZ ;  /* 0x0000000604007c24 */ /* 0x050fe4000f8e02ff */
[----:B------:R-:W-:-:S04]  /*fe20*/  IMAD.WIDE.U32 R2, R4, UR43, R2 ;  /* 0x0000002b04027c25 */ /* 0x000fc8000f8e0002 */
[----:B------:R-:W-:Y:S02]  /*fe30*/  IMAD R5, R5, UR43, R0 ;  /* 0x0000002b05057c24 */ /* 0x000fe4000f8e0200 */
[C---:B-----5:R-:W-:Y:S02]  /*fe40*/  IMAD R0, R10.reuse, UR7, RZ ;  /* 0x000000070a007c24 */ /* 0x060fe4000f8e02ff */
[----:B------:R-:W-:Y:S02]  /*fe50*/  IMAD.IADD R3, R3, 0x1, R5 ;  /* 0x0000000103037824 */ /* 0x000fe400078e0205 */
[----:B------:R-:W-:Y:S02]  /*fe60*/  IMAD R5, R11, UR44, R0 ;  /* 0x0000002c0b057c24 */ /* 0x000fe4000f8e0200 */
[----:B------:R-:W-:-:S04]  /*fe70*/  IMAD.WIDE.U32 R2, R10, UR44, R2 ;  /* 0x0000002c0a027c25 */ /* 0x000fc8000f8e0002 */
[----:B------:R-:W-:Y:S01]  /*fe80*/  IMAD.IADD R3, R3, 0x1, R5 ;  /* 0x0000000103037824 */ /* 0x000fe200078e0205 */
[----:B------:R-:W-:-:S04]  /*fe90*/  LEA R4, P0, R2, UR8, 0x2 ;  /* 0x0000000802047c11 */ /* 0x000fc8000f8010ff */
[----:B------:R-:W-:Y:S01]  /*fea0*/  LEA.HI.X R5, R2, UR9, R3, 0x2, P0 ;  /* 0x0000000902057c11 */ /* 0x000fe200080f1403 */
[----:B------:R-:W-:-:S05]  /*feb0*/  IMAD.MOV.U32 R3, RZ, RZ, -0x800000 ;  /* 0xff800000ff037424 */ /* 0x000fca00078e00ff */
[----:B------:R4:W-:Y:S03]  /*fec0*/  STG.E desc[UR60][R4.64], R3 ;  /* 0x0000000304007986 */ /* 0x0009e6000c10193c */
.L_x_948:
[----:B------:R-:W-:Y:S05]  /*fed0*/  BSYNC B0 ;  /* 0x0000000000007941 */ /* 0x000fea0003800000 */
.L_x_947:
[----:B------:R-:W-:Y:S01]  /*fee0*/  R2UR UR8, R198 ;  /* 0x00000000c60872ca */ /* 0x000fe200000e0000 */
[----:B------:R-:W-:Y:S01]  /*fef0*/  ULDC UR5, c[0x0][0xa88] ;  /* 0x0002a20000057ab9 */ /* 0x000fe20000000800 */
[C---:B--2---:R-:W-:Y:S01]  /*ff00*/  IMAD R0, R6.reuse, UR6, RZ ;  /* 0x0000000606007c24 */ /* 0x044fe2000f8e02ff */
[----:B------:R-:W-:Y:S01]  /*ff10*/  UIADD3 UR42, -UR42, UR5, URZ ;  /* 0x000000052a2a7290 */ /* 0x000fe2000fffe13f */
[----:B----4-:R-:W-:Y:S01]  /*ff20*/  IMAD.WIDE.U32 R2, R6, UR43, R192 ;  /* 0x0000002b06027c25 */ /* 0x010fe2000f8e00c0 */
[----:B------:R-:W-:Y:S01]  /*ff30*/  SHF.R.S32.HI R197, RZ, 0x1f, R196 ;  /* 0x0000001fffc57819 */ /* 0x000fe200000114c4 */
[----:B------:R-:W-:Y:S02]  /*ff40*/  BSSY B0, `(.L_x_949) ;  /* 0x0000025000007945 */ /* 0x000fe40003800000 */
[----:B------:R-:W-:Y:S01]  /*ff50*/  IMAD R5, R7, UR43, R0 ;  /* 0x0000002b07057c24 */ /* 0x000fe2000f8e0200 */
[C---:B------:R-:W-:Y:S01]  /*ff60*/  ISETP.GE.AND P3, PT, R196.reuse, UR42, PT ;  /* 0x0000002ac4007c0c */ /* 0x040fe2000bf66270 */
[----:B------:R-:W-:-:S02]  /*ff70*/  VIADD R0, R196, 0x40 ;  /* 0x00000040c4007836 */ /* 0x000fc40000000000 */
[----:B------:R-:W-:Y:S01]  /*ff80*/  VIADD R4, R196, 0x20 ;  /* 0x00000020c4047836 */ /* 0x000fe20000000000 */
[----:B------:R-:W-:Y:S01]  /*ff90*/  ULOP3.LUT UR5, URZ, UR8, URZ, 0x33, !UPT ;  /* 0x000000083f057292 */ /* 0x000fe2000f8e333f */
[----:B------:R-:W-:Y:S01]  /*ffa0*/  IMAD.IADD R3, R3, 0x1, R5 ;  /* 0x0000000103037824 */ /* 0x000fe200078e0205 */
[----:B------:R-:W-:Y:S01]  /*ffb0*/  ISETP.GE.AND P1, PT, R0, UR42, PT ;  /* 0x0000002a00007c0c */ /* 0x000fe2000bf26270 */
[----:B---3--:R-:W-:Y:S01]  /*ffc0*/  IMAD R0, R8, UR7, RZ ;  /* 0x0000000708007c24 */ /* 0x008fe2000f8e02ff */
[----:B------:R-:W-:Y:S01]  /*ffd0*/  ISETP.GE.AND P0, PT, R4, UR42, PT ;  /* 0x0000002a04007c0c */ /* 0x000fe2000bf06270 */
[----:B------:R-:W-:Y:S02]  /*ffe0*/  VIADD R4, R196, 0x60 ;  /* 0x00000060c4047836 */ /* 0x000fe40000000000 */
[----:B------:R-:W-:Y:S02]  /*fff0*/  IMAD R9, R9, UR44, R0 ;  /* 0x0000002c09097c24 */ /* 0x000fe4000f8e0200 */
[----:B-1----:R-:W-:Y:S01]  /*10000*/  VIADD R5, R12, UR5 ;  /* 0x000000050c057c36 */ /* 0x002fe20008000000 */
[----:B------:R-:W-:Y:S01]  /*10010*/  ISETP.GE.AND P2, PT, R4, UR42, PT ;  /* 0x0000002a04007c0c */ /* 0x000fe2000bf46270 */
[----:B------:R-:W-:-:S04]  /*10020*/  IMAD.WIDE.U32 R6, R8, UR44, R2 ;  /* 0x0000002c08067c25 */ /* 0x000fc8000f8e0002 */
[----:B------:R-:W-:-:S04]  /*10030*/  IMAD.WIDE R4, R5, 0x80, R196 ;  /* 0x0000008005047825 */ /* 0x000fc800078e02c4 */
[----:B------:R-:W-:Y:S01]  /*10040*/  IMAD.IADD R11, R7, 0x1, R9 ;  /* 0x00000001070b7824 */ /* 0x000fe200078e0209 */
[----:B------:R-:W-:Y:S06]  /*10050*/  @P3 BRA `(.L_x_950) ;  /* 0x00000000004c3947 */ /* 0x000fec0003800000 */
[----:B------:R-:W-:Y:S01]  /*10060*/  ULDC.64 UR6, c[0x0][0xad8] ;  /* 0x0002b60000067ab9 */ /* 0x000fe20000000a00 */
        /* <DEDUP_REMOVED lines=8> */
[----:B------:R-:W-:Y:S02]  /*100f0*/  IMAD.MOV.U32 R3, RZ, RZ, R11 ;  /* 0x000000ffff037224 */ /* 0x000fe400078e000b */
        /* <DEDUP_REMOVED lines=9> */
.L_x_950:
[----:B------:R-:W-:Y:S05]  /*10190*/  BSYNC B0 ;  /* 0x0000000000007941 */ /* 0x000fea0003800000 */
.L_x_949:
[----:B------:R-:W-:Y:S04]  /*101a0*/  BSSY B0, `(.L_x_951) ;  /* 0x0000017000007945 */ /* 0x000fe80003800000 */
[----:B------:R-:W-:Y:S05]  /*101b0*/  @P0 BRA `(.L_x_952) ;  /* 0x0000000000540947 */ /* 0x000fea0003800000 */
[----:B-1----:R-:W-:Y:S01]  /*101c0*/  IADD3 R9, P0, R4, 0x20, RZ ;  /* 0x0000002004097810 */ /* 0x002fe20007f1e0ff */
[C---:B------:R-:W-:Y:S01]  /*101d0*/  VIADD R2, R192.reuse, 0x40 ;  /* 0x00000040c0027836 */ /* 0x040fe20000000000 */
[----:B------:R-:W-:Y:S01]  /*101e0*/  ULDC UR5, c[0x0][0xa8c] ;  /* 0x0002a30000057ab9 */ /* 0x000fe20000000800 */
[----:B------:R-:W-:Y:S01]  /*101f0*/  ULDC.64 UR6, c[0x0][0xad8] ;  /* 0x0002b60000067ab9 */ /* 0x000fe20000000a00 */
[----:B------:R-:W-:Y:S01]  /*10200*/  IMAD.MOV.U32 R3, RZ, RZ, R11 ;  /* 0x000000ffff037224 */ /* 0x000fe200078e000b */
[----:B------:R-:W-:Y:S01]  /*10210*/  ISETP.GE.AND P3, PT, R192, UR5, PT ;  /* 0x00000005c0007c0c */ /* 0x000fe2000bf66270 */
[----:B------:R-:W-:Y:S01]  /*10220*/  IMAD.X R0, RZ, RZ, R5, P0 ;  /* 0x000000ffff007224 */ /* 0x000fe200000e0605 */
[----:B------:R-:W-:Y:S01]  /*10230*/  ISETP.GE.AND P4, PT, R2, UR5, PT ;  /* 0x0000000502007c0c */ /* 0x000fe2000bf86270 */
[----:B------:R-:W-:Y:S02]  /*10240*/  IMAD.MOV.U32 R2, RZ, RZ, R6 ;  /* 0x000000ffff027224 */ /* 0x000fe400078e0006 */
[----:B------:R-:W-:-:S02]  /*10250*/  VIADD R8, R192, 0x80 ;  /* 0x00000080c0087836 */ /* 0x000fc40000000000 */
[----:B------:R-:W-:Y:S02]  /*10260*/  IMAD R0, R0, UR6, RZ ;  /* 0x0000000600007c24 */ /* 0x000fe4000f8e02ff */
[----:B------:R-:W-:Y:S01]  /*10270*/  IMAD.WIDE.U32 R2, R9, UR6, R2 ;  /* 0x0000000609027c25 */ /* 0x000fe2000f8e0002 */
[----:B------:R-:W-:-:S03]  /*10280*/  ISETP.GE.AND P5, PT, R8, UR5, PT ;  /* 0x0000000508007c0c */ /* 0x000fc6000bfa6270 */
        /* <DEDUP_REMOVED lines=8> */
.L_x_952:
[----:B------:R-:W-:Y:S05]  /*10310*/  BSYNC B0 ;  /* 0x0000000000007941 */ /* 0x000fea0003800000 */
.L_x_951:
[----:B------:R-:W-:Y:S04]  /*10320*/  BSSY B0, `(.L_x_953) ;  /* 0x0000017000007945 */ /* 0x000fe80003800000 */
[----:B------:R-:W-:Y:S05]  /*10330*/  @P1 BRA `(.L_x_954) ;  /* 0x0000000000541947 */ /* 0x000fea0003800000 */
[----:B-12---:R-:W-:Y:S01]  /*10340*/  IADD3 R9, P0, R4, 0x40, RZ ;  /* 0x0000004004097810 */ /* 0x006fe20007f1e0ff */
        /* <DEDUP_REMOVED lines=20> */
.L_x_954:
[----:B------:R-:W-:Y:S05]  /*10490*/  BSYNC B0 ;  /* 0x0000000000007941 */ /* 0x000fea0003800000 */
.L_x_953:
[----:B------:R-:W-:Y:S04]  /*104a0*/  BSSY B0, `(.L_x_944) ;  /* 0x0000017000007945 */ /* 0x000fe80003800000 */
[----:B------:R-:W-:Y:S05]  /*104b0*/  @P2 BRA `(.L_x_955) ;  /* 0x0000000000542947 */ /* 0x000fea0003800000 */
[----:B------:R-:W-:Y:S01]  /*104c0*/  IADD3 R7, P0, R4, 0x60, RZ ;  /* 0x0000006004077810 */ /* 0x000fe20007f1e0ff */
        /* <DEDUP_REMOVED lines=20> */
.L_x_955:
[----:B------:R-:W-:Y:S05]  /*10610*/  BSYNC B0 ;  /* 0x0000000000007941 */ /* 0x000fea0003800000 */
.L_x_944:
[----:B------:R-:W5:Y:S02]  /*10620*/  LDC R0, c[0x0][0xda8] ;  /* 0x00036a00ff007b82 */ /* 0x000f640000000800 */
[----:B-----5:R-:W-:-:S13]  /*10630*/  ISETP.LE.AND P0, PT, R0, UR4, PT ;  /* 0x0000000400007c0c */ /* 0x020fda000bf03270 */
[----:B------:R-:W-:Y:S05]  /*10640*/  @!P0 BRA `(.L_x_956) ;  /* 0xffffff0400e88947 */ /* 0x000fea000383ffff */
[----:B------:R-:W-:Y:S05]  /*10650*/  EXIT ;  /* 0x000000000000794d */ /* 0x000fea0003800000 */
.L_x_862:
[----:B------:R-:W-:-:S08]  /*10660*/  NOP ;  /* 0x0000000000007918 */ /* 0x000fd00000000000 */
[----:B-1----:R-:W1:-:S00]  /*10670*/  USETMAXREG.DEALLOC.CTAPOOL 0x18 ;  /* 0x00000018000079c8 */ /* 0x002e4000080e0500 */
[----:B-1----:R-:W-:-:S06]  /*10680*/  LOP3.LUT R0, R0, 0x3, RZ, 0xc0, !PT ;  /* 0x0000000300007812 */ /* 0x002fcc00078ec0ff */
[----:B------:R-:W1:Y:S02]  /*10690*/  SHFL.IDX PT, R0, R0, RZ, 0x1f ;  /* 0x00001fff00007589 */ /* 0x000e6400000e0000 */
[----:B-1----:R-:W-:-:S13]  /*106a0*/  ISETP.NE.AND P0, PT, R0, RZ, PT ;  /* 0x000000ff0000720c */ /* 0x002fda0003f05270 */
[----:B------:R-:W-:Y:S05]  /*106b0*/  @P0 EXIT ;  /* 0x000000000000094d */ /* 0x000fea0003800000 */
[----:B------:R-:W1:Y:S01]  /*106c0*/  S2UR UR4, SR_CTAID.X ;  /* 0x00000000000479c3 */ /* 0x000e620000002500 */
[----:B------:R-:W-:Y:S01]  /*106d0*/  UMOV UR47, URZ ;  /* 0x0000003f002f7c82 */ /* 0x000fe20008000000 */
[----:B------:R-:W-:Y:S02]  /*106e0*/  IMAD.MOV.U32 R16, RZ, RZ, RZ ;  /* 0x000000ffff107224 */ /* 0x000fe400078e00ff */
[----:B------:R-:W-:-:S04]  /*106f0*/  IMAD.MOV.U32 R17, RZ, RZ, 0x1 ;  /* 0x00000001ff117424 */ /* 0x000fc800078e00ff */
[----:B------:R-:W1:Y:S02]  /*10700*/  LDC R0, c[0x0][0xda8] ;  /* 0x00036a00ff007b82 */ /* 0x000e640000000800 */
[----:B-1----:R-:W-:-:S13]  /*10710*/  ISETP.LE.AND P0, PT, R0, UR4, PT ;  /* 0x0000000400007c0c */ /* 0x002fda000bf03270 */
[----:B------:R-:W-:Y:S05]  /*10720*/  @P0 BRA `(.L_x_957) ;  /* 0x00000030004c0947 */ /* 0x000fea0003800000 */
[----:B------:R-:W-:Y:S01]  /*10730*/  IMAD.U32 R19, RZ, RZ, UR4 ;  /* 0x00000004ff137e24 */ /* 0x000fe2000f8e00ff */
[----:B------:R-:W-:Y:S01]  /*10740*/  ULDC UR48, c[0x0][0xc] ;  /* 0x0000030000307ab9 */ /* 0x000fe20000000800 */
[----:B------:R-:W-:Y:S01]  /*10750*/  IMAD.MOV.U32 R17, RZ, RZ, 0x1 ;  /* 0x00000001ff117424 */ /* 0x000fe200078e00ff */
[----:B------:R-:W-:Y:S01]  /*10760*/  ULDC.64 UR44, c[0x0][0x198] ;  /* 0x00006600002c7ab9 */ /* 0x000fe20000000a00 */
[----:B------:R-:W-:Y:S01]  /*10770*/  IMAD.MOV.U32 R16, RZ, RZ, RZ ;  /* 0x000000ffff107224 */ /* 0x000fe200078e00ff */
[----:B------:R-:W-:-:S06]  /*10780*/  UMOV UR47, URZ ;  /* 0x0000003f002f7c82 */ /* 0x000fcc0008000000 */
.L_x_1011:
[----:B------:R-:W-:Y:S01]  /*10790*/  ULDC UR7, c[0x0][0xdd0] ;  /* 0x0003740000077ab9 */ /* 0x000fe20000000800 */
[----:B-1----:R-:W1:Y:S01]  /*107a0*/  LDC R0, c[0x0][0xde8] ;  /* 0x00037a00ff007b82 */ /* 0x002e620000000800 */
[C---:B------:R-:W-:Y:S01]  /*107b0*/  R2UR UR8, R19.reuse ;  /* 0x00000000130872ca */ /* 0x040fe200000e0000 */
[----:B------:R-:W-:Y:S01]  /*107c0*/  UISETP.NE.AND UP0, UPT, UR7, 0x1, UPT ;  /* 0x000000010700788c */ /* 0x000fe2000bf05270 */
[----:B------:R-:W-:-:S10]  /*107d0*/  R2UR UR6, R19 ;  /* 0x00000000130672ca */ /* 0x000fd400000e0000 */
[----:B------:R-:W-:Y:S01]  /*107e0*/  @UP0 ULDC UR4, c[0x0][0xdd4] ;  /* 0x0003750000040ab9 */ /* 0x000fe20000000800 */
[----:B------:R-:W-:Y:S01]  /*107f0*/  @UP0 ULDC UR9, c[0x0][0xdd8] ;  /* 0x0003760000090ab9 */ /* 0x000fe20000000800 */
[----:B------:R-:W-:-:S04]  /*10800*/  UIMAD.WIDE.U32 UR4, UR8, UR4, URZ ;  /* 0x00000004080472a5 */ /* 0x000fc8000f8e003f */
[----:B------:R-:W-:-:S04]  /*10810*/  @UP0 USHF.R.U32.HI UR8, URZ, UR9, UR5 ;  /* 0x000000093f080299 */ /* 0x000fc80008011605 */
[----:B------:R-:W-:Y:S02]  /*10820*/  UIADD3 UR4, -UR8, URZ, URZ ;  /* 0x0000003f08047290 */ /* 0x000fe4000fffe13f */
[----:B-1----:R-:W-:Y:S02]  /*10830*/  ISETP.LE.AND P0, PT, R0, UR8, PT ;  /* 0x0000000800007c0c */ /* 0x002fe4000bf03270 */
[----:B------:R-:W-:-:S11]  /*10840*/  UIMAD UR7, UR7, UR4, UR6 ;  /* 0x00000004070772a4 */ /* 0x000fd6000f8e0206 */
[----:B------:R-:W-:Y:S05]  /*10850*/  @!P0 BRA `(.L_x_958) ;  /* 0x0000000000208947 */ /* 0x000fea0003800000 */
[----:B------:R-:W-:Y:S01]  /*10860*/  ULDC UR9, c[0x0][0xddc] ;  /* 0x0003770000097ab9 */ /* 0x000fe20000000800 */
[----:B------:R-:W-:Y:S01]  /*10870*/  UMOV UR6, UR7 ;  /* 0x0000000700067c82 */ /* 0x000fe20008000000 */
[----:B------:R-:W-:-:S11]  /*10880*/  UISETP.NE.AND UP0, UPT, UR9, 0x1, UPT ;  /* 0x000000010900788c */ /* 0x000fd6000bf05270 */
[----:B------:R-:W-:Y:S02]  /*10890*/  @UP0 ULDC.64 UR10, c[0x0][0xde0] ;  /* 0x00037800000a0ab9 */ /* 0x000fe40000000a00 */
[----:B------:R-:W-:-:S04]  /*108a0*/  UIMAD.WIDE.U32 UR4, UR7, UR10, URZ ;  /* 0x0000000a070472a5 */ /* 0x000fc8000f8e003f */
[----:B------:R-:W-:-:S04]  /*108b0*/  @UP0 USHF.R.U32.HI UR6, URZ, UR11, UR5 ;  /* 0x0000000b3f060299 */ /* 0x000fc80008011605 */
[----:B------:R-:W-:Y:S01]  /*108c0*/  UIMAD UR4, UR6, UR9, URZ ;  /* 0x00000009060472a4 */ /* 0x000fe2000f8e023f */
[----:B------:R-:W-:Y:S11]  /*108d0*/  BRA `(.L_x_959) ;  /* 0x00000000001c7947 */ /* 0x000ff60003800000 */
.L_x_958:
[----:B------:R-:W-:Y:S01]  /*108e0*/  ULDC UR9, c[0x0][0xdc4] ;  /* 0x0003710000097ab9 */ /* 0x000fe20000000800 */
[----:B------:R-:W-:Y:S01]  /*108f0*/  UMOV UR6, UR7 ;  /* 0x0000000700067c82 */ /* 0x000fe20008000000 */
[----:B------:R-:W-:-:S11]  /*10900*/  UISETP.NE.AND UP0, UPT, UR9, 0x1, UPT ;  /* 0x000000010900788c */ /* 0x000fd6000bf05270 */
[----:B------:R-:W-:Y:S02]  /*10910*/  @UP0 ULDC.64 UR10, c[0x0][0xdc8] ;  /* 0x00037200000a0ab9 */ /* 0x000fe40000000a00 */
[----:B------:R-:W-:-:S04]  /*10920*/  UIMAD.WIDE.U32 UR4, UR7, UR10, URZ ;  /* 0x0000000a070472a5 */ /* 0x000fc8000f8e003f */
[----:B------:R-:W-:-:S04]  /*10930*/  @UP0 USHF.R.U32.HI UR6, URZ, UR11, UR5 ;  /* 0x0000000b3f060299 */ /* 0x000fc80008011605 */
[----:B------:R-:W-:-:S12]  /*10940*/  UIMAD UR4, UR6, UR9, URZ ;  /* 0x00000009060472a4 */ /* 0x000fd8000f8e023f */
.L_x_959:
[----:B------:R-:W-:Y:S01]  /*10950*/  ULDC.64 UR12, c[0x0][0x3f8] ;  /* 0x0000fe00000c7ab9 */ /* 0x000fe20000000a00 */
[----:B------:R-:W-:Y:S02]  /*10960*/  UIADD3 UR9, UR7, -UR4, URZ ;  /* 0x8000000407097290 */ /* 0x000fe4000fffe03f */
[----:B------:R-:W-:Y:S02]  /*10970*/  UISETP.NE.U32.AND UP0, UPT, UR12, URZ, UPT ;  /* 0x0000003f0c00728c */ /* 0x000fe4000bf05070 */
[----:B------:R-:W-:Y:S01]  /*10980*/  ULOP3.LUT UR10, URZ, UR6, URZ, 0x33, !UPT ;  /* 0x000000063f0a7292 */ /* 0x000fe2000f8e333f */
[----:B------:R-:W-:Y:S01]  /*10990*/  ULDC UR12, c[0x0][0xdb8] ;  /* 0x00036e00000c7ab9 */ /* 0x000fe20000000800 */
[----:B------:R-:W-:Y:S01]  /*109a0*/  ULDC.64 UR4, c[0x0][0x9e0] ;  /* 0x0002780000047ab9 */ /* 0x000fe20000000a00 */
[----:B------:R-:W-:Y:S02]  /*109b0*/  UISETP.NE.AND UP1, UPT, UR12, 0x1, UPT ;  /* 0x000000010c00788c */ /* 0x000fe4000bf25270 */
[----:B------:R-:W-:Y:S01]  /*109c0*/  UISETP.NE.AND.EX UP0, UPT, UR13, URZ, UPT, UP0 ;  /* 0x0000003f0d00728c */ /* 0x000fe2000bf05300 */
[----:B------:R-:W-:-:S02]  /*109d0*/  ULDC UR11, c[0x0][0xdc4] ;  /* 0x00037100000b7ab9 */ /* 0x000fc40000000800 */
[----:B------:R-:W-:Y:S01]  /*109e0*/  ULDC UR13, c[0x0][0xdac] ;  /* 0x00036b00000d7ab9 */ /* 0x000fe20000000800 */
[----:B------:R-:W-:Y:S02]  /*109f0*/  UISETP.GE.AND UP2, UPT, UR5, 0x1, UPT ;  /* 0x000000010500788c */ /* 0x000fe4000bf46270 */
[----:B------:R-:W-:Y:S02]  /*10a00*/  UIMAD UR11, UR8, UR11, UR9 ;  /* 0x0000000b080b72a4 */ /* 0x000fe4000f8e0209 */
[----:B------:R-:W-:Y:S01]  /*10a10*/  UIADD3 UR10, UR10, UR13, URZ ;  /* 0x0000000d0a0a7290 */ /* 0x000fe2000fffe03f */
[----:B------:R-:W-:Y:S01]  /*10a20*/  @UP1 ULDC UR8, c[0x0][0xdbc] ;  /* 0x00036f0000081ab9 */ /* 0x000fe20000000800 */
[----:B------:R-:W-:Y:S01]  /*10a30*/  PLOP3.LUT P1, PT, PT, PT, UP2, 0x80, 0x0 ;  /* 0x000000000000781c */ /* 0x000fe20003f2f028 */
[----:B------:R-:W-:Y:S02]  /*10a40*/  UIMAD.WIDE.U32 UR8, UR11, UR8, URZ ;  /* 0x000000080b0872a5 */ /* 0x000fe4000f8e003f */
[----:B------:R-:W-:Y:S01]  /*10a50*/  USHF.L.U32 UR41, UR10, 0x7, URZ ;  /* 0x000000070a297899 */ /* 0x000fe2000800063f */
[----:B------:R-:W-:Y:S01]  /*10a60*/  ULDC UR14, c[0x0][0x404] ;  /* 0x00010100000e7ab9 */ /* 0x000fe20000000800 */
[----:B------:R-:W-:Y:S01]  /*10a70*/  ULDC UR7, c[0x0][0x288] ;  /* 0x0000a20000077ab9 */ /* 0x000fe20000000800 */
[----:B------:R-:W-:Y:S01]  /*10a80*/  @UP1 ULDC UR13, c[0x0][0xdc0] ;  /* 0x00037000000d1ab9 */ /* 0x000fe20000000800 */
[----:B------:R-:W-:Y:S01]  /*10a90*/  UMOV UR43, UR11 ;  /* 0x0000000b002b7c82 */ /* 0x000fe20008000000 */
[----:B------:R-:W-:-:S02]  /*10aa0*/  USEL UR14, UR14, 0x1, UP0 ;  /* 0x000000010e0e7887 */ /* 0x000fc40008000000 */
[----:B------:R-:W-:Y:S02]  /*10ab0*/  UIADD3 UR10, UR41, 0x80, -UR7 ;  /* 0x00000080290a7890 */ /* 0x000fe4000fffe807 */
[----:B------:R-:W-:Y:S01]  /*10ac0*/  @UP1 USHF.R.U32.HI UR43, URZ, UR13, UR9 ;  /* 0x0000000d3f2b1299 */ /* 0x000fe20008011609 */
[----:B------:R-:W-:Y:S02]  /*10ad0*/  ULDC UR6, c[0x0][0x2e0] ;  /* 0x0000b80000067ab9 */ /* 0x000fe40000000800 */
[----:B------:R-:W-:Y:S02]  /*10ae0*/  UIMAD UR8, UR14, UR6, UR10 ;  /* 0x000000060e0872a4 */ /* 0x000fe4000f8e020a */
[----:B------:R-:W-:Y:S02]  /*10af0*/  UIADD3 UR42, -UR43, URZ, URZ ;  /* 0x0000003f2b2a7290 */ /* 0x000fe4000fffe13f */
[----:B------:R-:W-:Y:S02]  /*10b00*/  UIADD3 UR4, UR8, UR4, URZ ;  /* 0x0000000408047290 */ /* 0x000fe4000fffe03f */
[----:B------:R-:W-:Y:S01]  /*10b10*/  UIMAD UR42, UR12, UR42, UR11 ;  /* 0x0000002a0c2a72a4 */ /* 0x000fe2000f8e020b */
[----:B------:R-:W-:Y:S11]  /*10b20*/  @!P1 BRA `(.L_x_960) ;  /* 0x0000000000449947 */ /* 0x000ff60003800000 */
[----:B------:R-:W-:Y:S01]  /*10b30*/  ISETP.LT.AND P0, PT, RZ, UR8, PT ;  /* 0x00000008ff007c0c */ /* 0x000fe2000bf01270 */
[----:B------:R-:W-:-:S12]  /*10b40*/  UIADD3 UR10, UR8, -0x1, URZ ;  /* 0xffffffff080a7890 */ /* 0x000fd8000fffe03f */
[----:B------:R-:W-:Y:S05]  /*10b50*/  @P0 BRA `(.L_x_961) ;  /* 0x00000000001c0947 */ /* 0x000fea0003800000 */
[----:B------:R-:W-:Y:S02]  /*10b60*/  UISETP.NE.AND UP0, UPT, UR5, 0x1, UPT ;  /* 0x000000010500788c */ /* 0x000fe4000bf05270 */
[----:B------:R-:W-:-:S09]  /*10b70*/  UIADD3 UR10, -UR8, URZ, URZ ;  /* 0x0000003f080a7290 */ /* 0x000fd2000fffe13f */
[----:B------:R-:W-:Y:S02]  /*10b80*/  @UP0 ULDC.64 UR12, c[0x0][0x9e8] ;  /* 0x00027a00000c0ab9 */ /* 0x000fe40000000a00 */
[----:B------:R-:W-:-:S04]  /*10b90*/  UIMAD.WIDE.U32 UR8, UR10, UR12, URZ ;  /* 0x0000000c0a0872a5 */ /* 0x000fc8000f8e003f */
[----:B------:R-:W-:-:S04]  /*10ba0*/  @UP0 USHF.R.U32.HI UR10, URZ, UR13, UR9 ;  /* 0x0000000d3f0a0299 */ /* 0x000fc80008011609 */
[----:B------:R-:W-:Y:S01]  /*10bb0*/  ULOP3.LUT UR10, URZ, UR10, URZ, 0x33, !UPT ;  /* 0x0000000a3f0a7292 */ /* 0x000fe2000f8e333f */
[----:B------:R-:W-:Y:S11]  /*10bc0*/  BRA `(.L_x_962) ;  /* 0x0000000000107947 */ /* 0x000ff60003800000 */
.L_x_961:
[----:B------:R-:W-:-:S11]  /*10bd0*/  UISETP.NE.AND UP0, UPT, UR5, 0x1, UPT ;  /* 0x000000010500788c */ /* 0x000fd6000bf05270 */
[----:B------:R-:W-:Y:S02]  /*10be0*/  @UP0 ULDC.64 UR12, c[0x0][0x9e8] ;  /* 0x00027a00000c0ab9 */ /* 0x000fe40000000a00 */
[----:B------:R-:W-:-:S04]  /*10bf0*/  UIMAD.WIDE.U32 UR8, UR10, UR12, URZ ;  /* 0x0000000c0a0872a5 */ /* 0x000fc8000f8e003f */
[----:B------:R-:W-:-:S12]  /*10c00*/  @UP0 USHF.R.U32.HI UR10, URZ, UR13, UR9 ;  /* 0x0000000d3f0a0299 */ /* 0x000fd80008011609 */
.L_x_962:
[----:B------:R-:W-:-:S04]  /*10c10*/  UIMAD UR10, UR10, UR5, UR5 ;  /* 0x000000050a0a72a4 */ /* 0x000fc8000f8e0205 */
[----:B------:R-:W-:-:S04]  /*10c20*/  UISETP.LT.AND UP0, UPT, UR4, UR10, UPT ;  /* 0x0000000a0400728c */ /* 0x000fc8000bf01270 */
[----:B------:R-:W-:-:S12]  /*10c30*/  USEL UR4, UR4, UR10, UP0 ;  /* 0x0000000a04047287 */ /* 0x000fd80008000000 */
.L_x_960:
[----:B------:R-:W-:Y:S02]  /*10c40*/  UIMAD UR8, UR14, UR6, 0x5f ;  /* 0x0000005f0e0874a4 */ /* 0x000fe4000f8e0206 */
[----:B------:R-:W-:Y:S02]  /*10c50*/  UIADD3 UR10, UR4, 0x5f, URZ ;  /* 0x0000005f040a7890 */ /* 0x000fe4000fffe03f */
[----:B------:R-:W-:Y:S02]  /*10c60*/  UIMAD.WIDE UR8, UR8, 0x2aaaaaab, URZ ;  /* 0x2aaaaaab080878a5 */ /* 0x000fe4000f8e023f */
[----:B------:R-:W-:Y:S02]  /*10c70*/  UIMAD.WIDE UR10, UR10, 0x2aaaaaab, URZ ;  /* 0x2aaaaaab0a0a78a5 */ /* 0x000fe4000f8e023f */
[----:B------:R-:W-:Y:S02]  /*10c80*/  USHF.R.U32.HI UR8, URZ, 0x1f, UR9 ;  /* 0x0000001f3f087899 */ /* 0x000fe40008011609 */
[----:B------:R-:W-:-:S02]  /*10c90*/  USHF.R.U32.HI UR4, URZ, 0x1f, UR11 ;  /* 0x0000001f3f047899 */ /* 0x000fc4000801160b */
[----:B------:R-:W-:Y:S02]  /*10ca0*/  UIADD3 UR7, UR41, -UR7, URZ ;  /* 0x8000000729077290 */ /* 0x000fe4000fffe03f */
[----:B------:R-:W-:Y:S02]  /*10cb0*/  ULEA.HI.SX32 UR9, UR9, UR8, 0x1c ;  /* 0x0000000809097291 */ /* 0x000fe4000f8fe23f */
[----:B------:R-:W-:Y:S02]  /*10cc0*/  ULEA.HI.SX32 UR4, UR11, UR4, 0x1c ;  /* 0x000000040b047291 */ /* 0x000fe4000f8fe23f */
[----:B------:R-:W-:Y:S02]  /*10cd0*/  UIMAD UR7, UR14, UR6, UR7 ;  /* 0x000000060e0772a4 */ /* 0x000fe4000f8e0207 */
[----:B------:R-:W-:Y:S01]  /*10ce0*/  UISETP.LT.AND UP0, UPT, UR9, UR4, UPT ;  /* 0x000000040900728c */ /* 0x000fe2000bf01270 */
[----:B------:R-:W-:Y:S02]  /*10cf0*/  ULDC UR8, c[0x0][0x9dc] ;  /* 0x0002770000087ab9 */ /* 0x000fe40000000800 */
[----:B------:R-:W-:-:S02]  /*10d00*/  UIADD3 UR8, UR7, -UR8, URZ ;  /* 0x8000000807087290 */ /* 0x000fc4000fffe03f */
[----:B------:R-:W-:Y:S01]  /*10d10*/  USEL UR46, UR9, UR4, UP0 ;  /* 0x00000004092e7287 */ /* 0x000fe20008000000 */
[----:B------:R-:W-:Y:S11]  /*10d20*/  @!P1 BRA `(.L_x_963) ;  /* 0x0000000000489947 */ /* 0x000ff60003800000 */
[----:B------:R-:W-:Y:S02]  /*10d30*/  UMOV UR4, UR7 ;  /* 0x0000000700047c82 */ /* 0x000fe40008000000 */
[----:B------:R-:W-:-:S06]  /*10d40*/  UISETP.GT.AND UP0, UPT, UR4, -0x1, UPT ;  /* 0xffffffff0400788c */ /* 0x000fcc000bf04270 */
[----:B------:R-:W-:-:S13]  /*10d50*/  PLOP3.LUT P0, PT, PT, PT, UP0, 0x80, 0x0 ;  /* 0x000000000000781c */ /* 0x000fda0003f0f008 */
[----:B------:R-:W-:Y:S05]  /*10d60*/  @P0 BRA `(.L_x_964) ;  /* 0x00000000001c0947 */ /* 0x000fea0003800000 */
[----:B------:R-:W-:Y:S02]  /*10d70*/  UISETP.NE.AND UP0, UPT, UR5, 0x1, UPT ;  /* 0x000000010500788c */ /* 0x000fe4000bf05270 */
[----:B------:R-:W-:-:S09]  /*10d80*/  ULOP3.LUT UR4, URZ, UR4, URZ, 0x33, !UPT ;  /* 0x000000043f047292 */ /* 0x000fd2000f8e333f */
[----:B------:R-:W-:Y:S02]  /*10d90*/  @UP0 ULDC.64 UR10, c[0x0][0x9e8] ;  /* 0x00027a00000a0ab9 */ /* 0x000fe40000000a00 */
[----:B------:R-:W-:-:S04]  /*10da0*/  UIMAD.WIDE.U32 UR6, UR4, UR10, URZ ;  /* 0x0000000a040672a5 */ /* 0x000fc8000f8e003f */
[----:B------:R-:W-:-:S04]  /*10db0*/  @UP0 USHF.R.U32.HI UR4, URZ, UR11, UR7 ;  /* 0x0000000b3f040299 */ /* 0x000fc80008011607 */
[----:B------:R-:W-:Y:S01]  /*10dc0*/  ULOP3.LUT UR4, URZ, UR4, URZ, 0x33, !UPT ;  /* 0x000000043f047292 */ /* 0x000fe2000f8e333f */
[----:B------:R-:W-:Y:S11]  /*10dd0*/  BRA `(.L_x_965) ;  /* 0x0000000000107947 */ /* 0x000ff60003800000 */
.L_x_964:
[----:B------:R-:W-:-:S11]  /*10de0*/  UISETP.NE.AND UP0, UPT, UR5, 0x1, UPT ;  /* 0x000000010500788c */ /* 0x000fd6000bf05270 */
[----:B------:R-:W-:Y:S02]  /*10df0*/  @UP0 ULDC.64 UR10, c[0x0][0x9e8] ;  /* 0x00027a00000a0ab9 */ /* 0x000fe40000000a00 */
[----:B------:R-:W-:-:S04]  /*10e00*/  UIMAD.WIDE.U32 UR6, UR4, UR10, URZ ;  /* 0x0000000a040672a5 */ /* 0x000fc8000f8e003f */
[----:B------:R-:W-:-:S12]  /*10e10*/  @UP0 USHF.R.U32.HI UR4, URZ, UR11, UR7 ;  /* 0x0000000b3f040299 */ /* 0x000fd80008011607 */
.L_x_965:
[----:B------:R-:W-:-:S04]  /*10e20*/  UIMAD UR4, UR4, UR5, URZ ;  /* 0x00000005040472a4 */ /* 0x000fc8000f8e023f */
[----:B------:R-:W-:-:S04]  /*10e30*/  UISETP.LT.AND UP0, UPT, UR8, UR4, UPT ;  /* 0x000000040800728c */ /* 0x000fc8000bf01270 */
[----:B------:R-:W-:-:S12]  /*10e40*/  USEL UR8, UR8, UR4, !UP0 ;  /* 0x0000000408087287 */ /* 0x000fd8000c000000 */
.L_x_963:
[----:B------:R-:W-:Y:S01]  /*10e50*/  UIMAD.WIDE UR4, UR8, 0x2aaaaaab, URZ ;  /* 0x2aaaaaab080478a5 */ /* 0x000fe2000f8e023f */
[----:B------:R-:W-:Y:S03]  /*10e60*/  BSSY B6, `(.L_x_966) ;  /* 0x000028e000067945 */ /* 0x000fe60003800000 */
[----:B------:R-:W-:-:S04]  /*10e70*/  USHF.R.U32.HI UR4, URZ, 0x1f, UR5 ;  /* 0x0000001f3f047899 */ /* 0x000fc80008011605 */
[----:B------:R-:W-:-:S04]  /*10e80*/  ULEA.HI.SX32 UR4, UR5, UR4, 0x1c ;  /* 0x0000000405047291 */ /* 0x000fc8000f8fe23f */
[----:B------:R-:W-:-:S04]  /*10e90*/  UISETP.LT.AND UP0, UPT, URZ, UR4, UPT ;  /* 0x000000043f00728c */ /* 0x000fc8000bf01270 */
[----:B------:R-:W-:-:S04]  /*10ea0*/  USEL UR39, URZ, UR4, !UP0 ;  /* 0x000000043f277287 */ /* 0x000fc8000c000000 */
[----:B------:R-:W-:-:S06]  /*10eb0*/  UISETP.GT.AND UP0, UPT, UR46, UR39, UPT ;  /* 0x000000272e00728c */ /* 0x000fcc000bf04270 */
[----:B------:R-:W-:-:S13]  /*10ec0*/  PLOP3.LUT P0, PT, PT, PT, UP0, 0x80, 0x0 ;  /* 0x000000000000781c */ /* 0x000fda0003f0f008 */
[----:B------:R-:W-:Y:S05]  /*10ed0*/  @P0 BRA `(.L_x_967) ;  /* 0x0000000000480947 */ /* 0x000fea0003800000 */
[----:B------:R-:W1:Y:S01]  /*10ee0*/  S2R R0, SR_TID.X ;  /* 0x0000000000007919 */ /* 0x000e620000002100 */
[----:B------:R-:W-:Y:S01]  /*10ef0*/  IMAD.MOV.U32 R13, RZ, RZ, R19 ;  /* 0x000000ffff0d7224 */ /* 0x000fe200078e0013 */
        /* <DEDUP_REMOVED lines=14> */
[----:B-1----:R-:W-:Y:S01]  /*10fe0*/  IADD3 R13, R0, UR48, R13 ;  /* 0x00000030000d7c10 */ /* 0x002fe2000fffe00d */
[----:B------:R-:W-:Y:S06]  /*10ff0*/  BRA `(.L_x_968) ;  /* 0x0000002400d07947 */ /* 0x000fec0003800000 */
.L_x_967:
[----:B------:R-:W1:Y:S01]  /*11000*/  S2UR UR4, SR_CgaCtaId ;  /* 0x00000000000479c3 */ /* 0x000e620000008800 */
[----:B------:R-:W-:Y:S02]  /*11010*/  UMOV UR38, 0x400 ;  /* 0x0000040000267882 */ /* 0x000fe40000000000 */
[----:B-1----:R-:W-:-:S04]  /*11020*/  ULEA UR38, UR4, UR38, 0x18 ;  /* 0x0000002604267291 */ /* 0x002fc8000f8ec03f */
[----:B------:R-:W-:-:S04]  /*11030*/  UIADD3 UR4, UR38, 0x1e400, URZ ;  /* 0x0001e40026047890 */ /* 0x000fc8000fffe03f */
[----:B------:R-:W-:-:S06]  /*11040*/  ULOP3.LUT UP0, URZ, UR4, 0x3ff, URZ, 0xc0, !UPT ;  /* 0x000003ff043f7892 */ /* 0x000fcc000f80c03f */
[----:B------:R-:W-:-:S13]  /*11050*/  PLOP3.LUT P0, PT, PT, PT, UP0, 0x80, 0x0 ;  /* 0x000000000000781c */ /* 0x000fda0003f0f008 */
[----:B------:R-:W-:Y:S05]  /*11060*/  @!P0 BRA `(.L_x_969) ;  /* 0x0000000000408947 */ /* 0x000fea0003800000 */
[----:B------:R-:W-:Y:S01]  /*11070*/  MOV R2, 0x0 ;  /* 0x0000000000027802 */ /* 0x000fe20000000f00 */
[----:B------:R-:W-:Y:S01]  /*11080*/  ULDC.64 UR6, c[0x4][0xa8] ;  /* 0x01002a0000067ab9 */ /* 0x000fe20000000a00 */
[----:B------:R-:W-:Y:S01]  /*11090*/  ULDC.64 UR8, c[0x4][0xb0] ;  /* 0x01002c0000087ab9 */ /* 0x000fe20000000a00 */
[----:B------:R-:W-:Y:S01]  /*110a0*/  ULDC.64 UR4, c[0x4][0x30] ;  /* 0x01000c0000047ab9 */ /* 0x000fe20000000a00 */
[----:B------:R-:W-:Y:S02]  /*110b0*/  IMAD.U32 R4, RZ, RZ, UR6 ;  /* 0x00000006ff047e24 */ /* 0x000fe4000f8e00ff */
[----:B------:R-:W1:Y:S01]  /*110c0*/  LDC.64 R2, c[0x4][R2] ;  /* 0x0100000002027b82 */ /* 0x000e620000000a00 */
[----:B------:R-:W-:Y:S02]  /*110d0*/  IMAD.U32 R5, RZ, RZ, UR7 ;  /* 0x00000007ff057e24 */ /* 0x000fe4000f8e00ff */
[----:B------:R-:W-:Y:S02]  /*110e0*/  IMAD.U32 R6, RZ, RZ, UR8 ;  /* 0x00000008ff067e24 */ /* 0x000fe4000f8e00ff */
[----:B------:R-:W-:-:S02]  /*110f0*/  IMAD.U32 R7, RZ, RZ, UR9 ;  /* 0x00000009ff077e24 */ /* 0x000fc4000f8e00ff */
[----:B------:R-:W-:Y:S02]  /*11100*/  IMAD.U32 R10, RZ, RZ, UR4 ;  /* 0x00000004ff0a7e24 */ /* 0x000fe4000f8e00ff */
[----:B------:R-:W-:Y:S02]  /*11110*/  IMAD.U32 R11, RZ, RZ, UR5 ;  /* 0x00000005ff0b7e24 */ /* 0x000fe4000f8e00ff */
[----:B------:R-:W-:Y:S02]  /*11120*/  IMAD.MOV.U32 R8, RZ, RZ, 0x70 ;  /* 0x00000070ff087424 */ /* 0x000fe400078e00ff */
[----:B------:R-:W-:Y:S02]  /*11130*/  IMAD.MOV.U32 R12, RZ, RZ, 0x1 ;  /* 0x00000001ff0c7424 */ /* 0x000fe400078e00ff */
[----:B------:R-:W-:-:S07]  /*11140*/  IMAD.MOV.U32 R13, RZ, RZ, RZ ;  /* 0x000000ffff0d7224 */ /* 0x000fce00078e00ff */
[----:B------:R-:W-:-:S07]  /*11150*/  LEPC R20, `(.L_x_969) ;  /* 0x000000001014794e */ /* 0x000fce0000000000 */
[----:B-1----:R-:W-:Y:S05]  /*11160*/  CALL.ABS.NOINC R2 ;  /* 0x0000000002007343 */ /* 0x002fea0003c00000 */
.L_x_969:
        /* <DEDUP_REMOVED lines=8> */
[----:B------:R1:W2:Y:S01]  /*111f0*/  LDC.64 R2, c[0x4][R18] ;  /* 0x0100000012027b82 */ /* 0x0002a20000000a00 */
[----:B------:R-:W-:Y:S02]  /*11200*/  IMAD.U32 R4, RZ, RZ, UR6 ;  /* 0x00000006ff047e24 */ /* 0x000fe4000f8e00ff */
[----:B------:R-:W-:Y:S02]  /*11210*/  IMAD.U32 R5, RZ, RZ, UR7 ;  /* 0x00000007ff057e24 */ /* 0x000fe4000f8e00ff */
[----:B------:R-:W-:Y:S02]  /*11220*/  IMAD.U32 R6, RZ, RZ, UR8 ;  /* 0x00000008ff067e24 */ /* 0x000fe4000f8e00ff */
[----:B------:R-:W-:-:S02]  /*11230*/  IMAD.U32 R7, RZ, RZ, UR9 ;  /* 0x00000009ff077e24 */ /* 0x000fc4000f8e00ff */
[----:B------:R-:W-:Y:S02]  /*11240*/  IMAD.U32 R10, RZ, RZ, UR4 ;  /* 0x00000004ff0a7e24 */ /* 0x000fe4000f8e00ff */
[----:B------:R-:W-:Y:S02]  /*11250*/  IMAD.U32 R11, RZ, RZ, UR5 ;  /* 0x00000005ff0b7e24 */ /* 0x000fe4000f8e00ff */
[----:B------:R-:W-:Y:S02]  /*11260*/  IMAD.MOV.U32 R8, RZ, RZ, 0x70 ;  /* 0x00000070ff087424 */ /* 0x000fe400078e00ff */
[----:B------:R-:W-:Y:S02]  /*11270*/  IMAD.MOV.U32 R12, RZ, RZ, 0x1 ;  /* 0x00000001ff0c7424 */ /* 0x000fe400078e00ff */
[----:B-1----:R-:W-:-:S07]  /*11280*/  IMAD.MOV.U32 R13, RZ, RZ, RZ ;  /* 0x000000ffff0d7224 */ /* 0x002fce00078e00ff */
[----:B------:R-:W-:-:S07]  /*11290*/  LEPC R20, `(.L_x_971) ;  /* 0x000000001014794e */ /* 0x000fce0000000000 */
[----:B--2---:R-:W-:Y:S05]  /*112a0*/  CALL.ABS.NOINC R2 ;  /* 0x0000000002007343 */ /* 0x004fea0003c00000 */
.L_x_971:
[----:B------:R1:W2:Y:S01]  /*112b0*/  LDC.64 R2, c[0x4][R18] ;  /* 0x0100000012027b82 */ /* 0x0002a20000000a00 */
[----:B------:R-:W-:Y:S01]  /*112c0*/  ULDC.64 UR6, c[0x4][0xa8] ;  /* 0x01002a0000067ab9 */ /* 0x000fe20000000a00 */
[----:B------:R-:W-:Y:S01]  /*112d0*/  ULDC.64 UR8, c[0x4][0xb0] ;  /* 0x01002c0000087ab9 */ /* 0x000fe20000000a00 */
[----:B------:R-:W-:Y:S01]  /*112e0*/  ULDC.64 UR4, c[0x4][0x40] ;  /* 0x0100100000047ab9 */ /* 0x000fe20000000a00 */
        /* <DEDUP_REMOVED lines=11> */
.L_x_970:
[----:B------:R-:W-:Y:S01]  /*113a0*/  ULDC.64 UR4, c[0x0][0x9f8] ;  /* 0x00027e0000047ab9 */ /* 0x000fe20000000a00 */
[----:B------:R-:W-:Y:S01]  /*113b0*/  IMAD.U32 R5, RZ, RZ, UR43 ;  /* 0x0000002bff057e24 */ /* 0x000fe2000f8e00ff */
[----:B------:R-:W-:Y:S01]  /*113c0*/  ISETP.NE.U32.AND P0, PT, RZ, UR4, PT ;  /* 0x00000004ff007c0c */ /* 0x000fe2000bf05070 */
[----:B------:R-:W-:Y:S01]  /*113d0*/  IMAD.U32 R0, RZ, RZ, UR43 ;  /* 0x0000002bff007e24 */ /* 0x000fe2000f8e00ff */
[----:B------:R-:W1:Y:S01]  /*113e0*/  LDC R4, c[0x0][0x428] ;  /* 0x00010a00ff047b82 */ /* 0x000e620000000800 */
[----:B------:R-:W2:Y:S01]  /*113f0*/  S2R R18, SR_TID.X ;  /* 0x0000000000127919 */ /* 0x000ea20000002100 */
[----:B------:R-:W-:-:S13]  /*11400*/  ISETP.NE.AND.EX P0, PT, RZ, UR5, PT, P0 ;  /* 0x00000005ff007c0c */ /* 0x000fda000bf05300 */
[----:B------:R-:W3:Y:S02]  /*11410*/  @P0 LDC.64 R2, c[0x0][0x9f8] ;  /* 0x00027e00ff020b82 */ /* 0x000ee40000000a00 */
[----:B---3--:R-:W-:-:S05]  /*11420*/  @P0 IMAD.WIDE R2, R5, 0x4, R2 ;  /* 0x0000000405020825 */ /* 0x008fca00078e0202 */
[----:B------:R3:W4:Y:S01]  /*11430*/  @P0 LDG.E R0, desc[UR60][R2.64] ;  /* 0x0000003c02000981 */ /* 0x000722000c1e1900 */
[----:B-1----:R-:W-:Y:S01]  /*11440*/  ISETP.NE.AND P0, PT, R4, 0x1, PT ;  /* 0x000000010400780c */ /* 0x002fe20003f05270 */
[----:B------:R-:W-:Y:S01]  /*11450*/  IMAD.U32 R4, RZ, RZ, UR42 ;  /* 0x0000002aff047e24 */ /* 0x000fe2000f8e00ff */
[----:B--2---:R-:W-:Y:S01]  /*11460*/  LOP3.LUT R18, R18, 0x1f, RZ, 0xc0, !PT ;  /* 0x0000001f12127812 */ /* 0x004fe200078ec0ff */
[----:B------:R-:W-:Y:S01]  /*11470*/  UMOV UR40, URZ ;  /* 0x0000003f00287c82 */ /* 0x000fe20008000000 */
[----:B------:R-:W-:Y:S01]  /*11480*/  UMOV UR8, 0x40 ;  /* 0x0000004000087882 */ /* 0x000fe20000000000 */
[----:B------:R-:W-:Y:S01]  /*11490*/  UMOV UR9, UR41 ;  /* 0x0000002900097c82 */ /* 0x000fe20008000000 */
[----:B------:R-:W-:Y:S01]  /*114a0*/  ISETP.NE.AND P1, PT, R18, RZ, PT ;  /* 0x000000ff1200720c */ /* 0x000fe20003f25270 */
[----:B------:R-:W-:Y:S01]  /*114b0*/  UMOV UR10, UR42 ;  /* 0x0000002a000a7c82 */ /* 0x000fe20008000000 */
[----:B------:R-:W-:Y:S01]  /*114c0*/  UMOV UR11, UR43 ;  /* 0x0000002b000b7c82 */ /* 0x000fe20008000000 */
[----:B---3--:R-:W1:Y:S01]  /*114d0*/  LDC.64 R2, c[0x0][0x3f8] ;  /* 0x0000fe00ff027b82 */ /* 0x008e620000000a00 */
[----:B------:R-:W-:Y:S01]  /*114e0*/  UMOV UR12, 0x80 ;  /* 0x00000080000c7882 */ /* 0x000fe20000000000 */
[----:B------:R-:W-:Y:S01]  /*114f0*/  UMOV UR13, UR41 ;  /* 0x00000029000d7c82 */ /* 0x000fe20008000000 */
[----:B------:R-:W-:Y:S01]  /*11500*/  UMOV UR14, UR42 ;  /* 0x0000002a000e7c82 */ /* 0x000fe20008000000 */
[----:B------:R-:W-:Y:S01]  /*11510*/  UMOV UR15, UR43 ;  /* 0x0000002b000f7c82 */ /* 0x000fe20008000000 */
[----:B------:R-:W-:-:S03]  /*11520*/  UMOV UR6, 0xffffffff ;  /* 0xffffffff00067882 */ /* 0x000fc60000000000 */
[----:B------:R-:W2:Y:S02]  /*11530*/  @P0 LDC R5, c[0x0][0x42c] ;  /* 0x00010b00ff050b82 */ /* 0x000ea40000000800 */
[----:B------:R-:W-:-:S05]  /*11540*/  VOTEU.ALL UP1, P1 ;  /* 0x00000000003f7886 */ /* 0x000fca0000820000 */
[----:B------:R-:W-:Y:S01]  /*11550*/  @!UP1 UIADD3 UR4, UP0, UR44, 0x270, URZ ;  /* 0x000002702c049890 */ /* 0x000fe2000ff1e03f */
[----:B------:R-:W3:Y:S03]  /*11560*/  @P0 LDC R6, c[0x0][0x430] ;  /* 0x00010c00ff060b82 */ /* 0x000ee60000000800 */
[----:B------:R-:W-:-:S09]  /*11570*/  @!UP1 UIADD3.X UR5, URZ, UR45, URZ, UP0, !UPT ;  /* 0x0000002d3f059290 */ /* 0x000fd200087fe43f */
[----:B------:R1:W-:Y:S01]  /*11580*/  @!UP1 UTMAPF.L2.4D [UR40], [UR4] ;  /* 0x00000028040095b8 */ /* 0x0003e20008018000 */
[----:B--2---:R-:W-:Y:S01]  /*11590*/  @P0 IMAD.HI.U32 R5, R5, UR42, RZ ;  /* 0x0000002a05050c27 */ /* 0x004fe2000f8e00ff */
[----:B------:R2:W-:Y:S04]  /*115a0*/  @!UP1 UTMAPF.L2.4D [UR8], [UR4] ;  /* 0x00000008040095b8 */ /* 0x0005e80008018000 */
[----:B---3--:R-:W-:Y:S01]  /*115b0*/  @P0 SHF.R.U32.HI R4, RZ, R6, R5 ;  /* 0x00000006ff040219 */ /* 0x008fe20000011605 */
[----:B------:R-:W-:Y:S01]  /*115c0*/  IMAD.U32 R5, RZ, RZ, UR46 ;  /* 0x0000002eff057e24 */ /* 0x000fe2000f8e00ff */
[----:B-1----:R-:W-:Y:S01]  /*115d0*/  ISETP.NE.U32.AND P0, PT, R2, RZ, PT ;  /* 0x000000ff0200720c */ /* 0x002fe20003f05070 */
[----:B------:R2:W-:Y:S02]  /*115e0*/  @!UP1 UTMAPF.L2.4D [UR12], [UR4] ;  /* 0x0000000c040095b8 */ /* 0x0005e40008018000 */
[----:B------:R-:W-:Y:S01]  /*115f0*/  VIADD R5, R5, 0xffffffff ;  /* 0xffffffff05057836 */ /* 0x000fe20000000000 */
[----:B------:R-:W-:-:S04]  /*11600*/  ISETP.NE.AND.EX P0, PT, R3, RZ, PT, P0 ;  /* 0x000000ff0300720c */ /* 0x000fc80003f05300 */
[----:B----4-:R-:W-:Y:S01]  /*11610*/  SEL R6, R0, RZ, !P0 ;  /* 0x000000ff00067207 */ /* 0x010fe20004000000 */
[----:B--2---:R-:W-:Y:S08]  /*11620*/  BRA.DIV UR6, `(.L_x_972) ;  /* 0x0000002a06387947 */ /* 0x004ff0000b800000 */
.L_x_1023:
[----:B------:R-:W-:Y:S01]  /*11630*/  UMOV UR4, 0xffffffff ;  /* 0xffffffff00047882 */ /* 0x000fe20000000000 */
[----:B------:R-:W-:Y:S02]  /*11640*/  SHF.R.S32.HI R18, RZ, 0x1f, R0 ;  /* 0x0000001fff127819 */ /* 0x000fe40000011400 */
[----:B------:R-:W-:Y:S05]  /*11650*/  BRA.DIV UR4, `(.L_x_973) ;  /* 0x0000002a04587947 */ /* 0x000fea000b800000 */
[----:B------:R-:W-:-:S13]  /*11660*/  ELECT P6, URZ, PT ;  /* 0x00000000003f782f */ /* 0x000fda00038c0000 */
.L_x_1026:
[----:B------:R-:W-:Y:S05]  /*11670*/  @!P6 BRA `(.L_x_974) ;  /* 0x0000000000f8e947 */ /* 0x000fea0003800000 */
[----:B------:R-:W-:Y:S01]  /*11680*/  IMAD.MOV.U32 R6, RZ, RZ, R0 ;  /* 0x000000ffff067224 */ /* 0x000fe200078e0000 */
[----:B------:R-:W-:Y:S06]  /*11690*/  @!P0 BRA `(.L_x_975) ;  /* 0x0000000000488947 */ /* 0x000fec0003800000 */
[----:B------:R-:W1:Y:S01]  /*116a0*/  LDC R11, c[0x0][0x41c] ;  /* 0x00010700ff0b7b82 */ /* 0x000e620000000800 */
[----:B------:R-:W-:Y:S01]  /*116b0*/  IMAD.MOV.U32 R10, RZ, RZ, R5 ;  /* 0x000000ffff0a7224 */ /* 0x000fe200078e0005 */
[----:B------:R-:W-:Y:S02]  /*116c0*/  ULDC.64 UR4, c[0x0][0x408] ;  /* 0x0001020000047ab9 */ /* 0x000fe40000000a00 */
[----:B------:R-:W-:-:S04]  /*116d0*/  IMAD R9, R18, UR4, RZ ;  /* 0x0000000412097c24 */ /* 0x000fc8000f8e02ff */
[----:B------:R-:W-:Y:S01]  /*116e0*/  IMAD R9, R0, UR5, R9 ;  /* 0x0000000500097c24 */ /* 0x000fe2000f8e0209 */
[----:B-1----:R-:W-:-:S13]  /*116f0*/  ISETP.NE.AND P2, PT, R11, 0x1, PT ;  /* 0x000000010b00780c */ /* 0x002fda0003f45270 */
[----:B------:R-:W1:Y:S02]  /*11700*/  @P2 LDC.64 R6, c[0x0][0x420] ;  /* 0x00010800ff062b82 */ /* 0x000e640000000a00 */
[----:B-1----:R-:W-:-:S05]  /*11710*/  @P2 IMAD.HI.U32 R6, R5, R6, RZ ;  /* 0x0000000605062227 */ /* 0x002fca00078e00ff */
[----:B------:R-:W-:-:S04]  /*11720*/  @P2 SHF.R.U32.HI R10, RZ, R7, R6 ;  /* 0x00000007ff0a2219 */ /* 0x000fc80000011606 */
[--C-:B------:R-:W-:Y:S01]  /*11730*/  SHF.R.S32.HI R7, RZ, 0x1f, R10.reuse ;  /* 0x0000001fff077819 */ /* 0x100fe2000001140a */
[----:B------:R-:W-:-:S04]  /*11740*/  IMAD.MOV.U32 R6, RZ, RZ, R10 ;  /* 0x000000ffff067224 */ /* 0x000fc800078e000a */
[----:B------:R-:W-:-:S04]  /*11750*/  IMAD.WIDE.U32 R6, R0, UR4, R6 ;  /* 0x0000000400067c25 */ /* 0x000fc8000f8e0006 */
[----:B------:R-:W-:Y:S01]  /*11760*/  IMAD.IADD R7, R7, 0x1, R9 ;  /* 0x0000000107077824 */ /* 0x000fe200078e0209 */
[----:B------:R-:W-:-:S04]  /*11770*/  LEA R8, P2, R6, R2, 0x2 ;  /* 0x0000000206087211 */ /* 0x000fc800078410ff */
[----:B------:R-:W-:-:S05]  /*11780*/  LEA.HI.X R9, R6, R3, R7, 0x2, P2 ;  /* 0x0000000306097211 */ /* 0x000fca00010f1407 */
[----:B------:R1:W5:Y:S01]  /*11790*/  LDG.E R6, desc[UR60][R8.64] ;  /* 0x0000003c08067981 */ /* 0x000362000c1e1900 */
[----:B------:R-:W-:-:S04]  /*117a0*/  IMAD.MOV R10, RZ, RZ, -R10 ;  /* 0x000000ffff0a7224 */ /* 0x000fc800078e0a0a */
[----:B------:R-:W-:-:S07]  /*117b0*/  IMAD R5, R11, R10, R5 ;  /* 0x0000000a0b057224 */ /* 0x000fce00078e0205 */
.L_x_975:
[----:B------:R-:W2:Y:S01]  /*117c0*/  S2R R7, SR_TID.X ;  /* 0x0000000000077919 */ /* 0x000ea20000002100 */
[----:B-1----:R-:W-:Y:S02]  /*117d0*/  LEA R8, R16, UR38, 0x3 ;  /* 0x0000002610087c11 */ /* 0x002fe4000f8e18ff */
[----:B--2---:R-:W-:Y:S02]  /*117e0*/  LOP3.LUT R9, R7, 0x7f, RZ, 0xc0, !PT ;  /* 0x0000007f07097812 */ /* 0x004fe400078ec0ff */
[----:B------:R-:W-:Y:S02]  /*117f0*/  SHF.L.U32 R7, R17, 0x1f, RZ ;  /* 0x0000001f11077819 */ /* 0x000fe400000006ff */
[----:B------:R-:W-:Y:S02]  /*11800*/  ISETP.NE.AND P3, PT, R9, RZ, PT ;  /* 0x000000ff0900720c */ /* 0x000fe40003f65270 */
[----:B------:R-:W1:Y:S02]  /*11810*/  SYNCS.PHASECHK.TRANS64.TRYWAIT P2, [R8+URZ+0x30840], R7 ;  /* 0x03084007080075a7 */ /* 0x000e64000804017f */
[----:B-1----:R-:W-:Y:S09]  /*11820*/  @!P2 BRA `(.L_x_976) ;  /* 0x000000280004a947 */ /* 0x002ff20003800000 */
.L_x_1027:
        /* <DEDUP_REMOVED lines=8> */
.L_x_977:
        /* <DEDUP_REMOVED lines=10> */
[----:B------:R-:W-:-:S03]  /*11950*/  UMOV UR16, 0x40 ;  /* 0x0000004000107882 */ /* 0x000fc60000000000 */
[----:B------:R-:W-:Y:S02]  /*11960*/  UIMAD UR8, UR8, 0x9000, UR38 ;  /* 0x00009000080878a4 */ /* 0x000fe4000f8e0226 */
[----:B------:R-:W-:Y:S02]  /*11970*/  UIADD3 UR9, UR9, 0x30830, URZ ;  /* 0x0003083009097890 */ /* 0x000fe4000fffe03f */
[----:B------:R-:W-:Y:S02]  /*11980*/  UIMAD UR11, UR11, 0x60, URZ ;  /* 0x000000600b0b78a4 */ /* 0x000fe4000f8e023f */
        /* <DEDUP_REMOVED lines=13> */
.L_x_974:
[----:B------:R-:W-:Y:S05]  /*11a60*/  WARPSYNC.ALL ;  /* 0x0000000000007948 */ /* 0x000fea0003800000 */
[----:B------:R-:W-:Y:S01]  /*11a70*/  BAR.SYNC.DEFER_BLOCKING 0x8, 0x120 ;  /* 0x0204800000007b1d */ /* 0x000fe20000010000 */
[----:B------:R-:W-:Y:S01]  /*11a80*/  ELECT P2, URZ, PT ;  /* 0x00000000003f782f */ /* 0x000fe20003840000 */
[----:B------:R-:W-:Y:S02]  /*11a90*/  UIADD3 UR47, UR47, 0x1, URZ ;  /* 0x000000012f2f7890 */ /* 0x000fe4000fffe03f */
[----:B------:R-:W-:Y:S02]  /*11aa0*/  UIADD3 UR4, UP0, UR44, 0x270, URZ ;  /* 0x000002702c047890 */ /* 0x000fe4000ff1e03f */
[----:B------:R-:W-:-:S02]  /*11ab0*/  ULEA.HI UR5, UR47, UR47, URZ, 0x1 ;  /* 0x0000002f2f057291 */ /* 0x000fc4000f8f083f */
[----:B------:R-:W-:Y:S02]  /*11ac0*/  UIADD3 UR8, UR38, 0x12400, URZ ;  /* 0x0001240026087890 */ /* 0x000fe4000fffe03f */
[----:B------:R-:W-:Y:S02]  /*11ad0*/  ULOP3.LUT UR5, UR5, 0xfffffffe, URZ, 0xc0, !UPT ;  /* 0xfffffffe05057892 */ /* 0x000fe4000f8ec03f */
[----:B------:R-:W-:Y:S02]  /*11ae0*/  UIADD3 UR9, UR38, 0x30800, URZ ;  /* 0x0003080026097890 */ /* 0x000fe4000fffe03f */
[----:B-1----:R-:W-:Y:S01]  /*11af0*/  @P2 IMAD.MOV.U32 R7, RZ, RZ, 0xc000 ;  /* 0x0000c000ff072424 */ /* 0x002fe200078e00ff */
[----:B------:R-:W-:Y:S02]  /*11b00*/  UIADD3 UR14, UR47, -UR5, URZ ;  /* 0x800000052f0e7290 */ /* 0x000fe4000fffe03f */
[----:B------:R-:W-:Y:S02]  /*11b10*/  UIADD3.X UR5, URZ, UR45, URZ, UP0, !UPT ;  /* 0x0000002d3f057290 */ /* 0x000fe400087fe43f */
[----:B------:R-:W-:-:S02]  /*11b20*/  UIADD3 UR24, UR38, 0x16400, URZ ;  /* 0x0001640026187890 */ /* 0x000fc4000fffe03f */
[----:B------:R-:W-:Y:S01]  /*11b30*/  UIADD3 UR16, UR38, 0x1a400, URZ ;  /* 0x0001a40026107890 */ /* 0x000fe2000fffe03f */
[----:B------:R-:W-:Y:S01]  /*11b40*/  UMOV UR11, UR41 ;  /* 0x00000029000b7c82 */ /* 0x000fe20008000000 */
[----:B------:R1:W-:Y:S01]  /*11b50*/  @P2 SYNCS.ARRIVE.TRANS64 RZ, [UR38+0x30800], R7 ;  /* 0x03080007ffff29a7 */ /* 0x0003e20008000026 */
[----:B------:R-:W-:Y:S01]  /*11b60*/  UMOV UR12, UR42 ;  /* 0x0000002a000c7c82 */ /* 0x000fe20008000000 */
[----:B------:R-:W-:Y:S01]  /*11b70*/  UMOV UR13, UR43 ;  /* 0x0000002b000d7c82 */ /* 0x000fe20008000000 */
[----:B------:R-:W-:Y:S01]  /*11b80*/  UMOV UR6, 0x0 ;  /* 0x0000000000067882 */ /* 0x000fe20000000000 */
[----:B------:R-:W-:Y:S01]  /*11b90*/  UMOV UR7, 0x12f00000 ;  /* 0x12f0000000077882 */ /* 0x000fe20000000000 */
[----:B------:R-:W-:Y:S01]  /*11ba0*/  UMOV UR10, URZ ;  /* 0x0000003f000a7c82 */ /* 0x000fe20008000000 */
[----:B------:R-:W-:Y:S01]  /*11bb0*/  UMOV UR27, UR41 ;  /* 0x00000029001b7c82 */ /* 0x000fe20008000000 */
[----:B------:R-:W-:Y:S01]  /*11bc0*/  UMOV UR28, UR42 ;  /* 0x0000002a001c7c82 */ /* 0x000fe20008000000 */
[----:B-1----:R-:W-:Y:S01]  /*11bd0*/  IMAD.U32 R7, RZ, RZ, UR14 ;  /* 0x0000000eff077e24 */ /* 0x002fe2000f8e00ff */
[----:B------:R-:W-:Y:S01]  /*11be0*/  UMOV UR29, UR43 ;  /* 0x0000002b001d7c82 */ /* 0x000fe20008000000 */
[----:B------:R-:W-:Y:S01]  /*11bf0*/  UMOV UR26, 0x40 ;  /* 0x00000040001a7882 */ /* 0x000fe20000000000 */
[----:B------:R-:W-:Y:S01]  /*11c00*/  UMOV UR25, UR9 ;  /* 0x0000000900197c82 */ /* 0x000fe20008000000 */
[----:B------:R-:W-:Y:S01]  /*11c10*/  UMOV UR19, UR41 ;  /* 0x0000002900137c82 */ /* 0x000fe20008000000 */
[----:B------:R-:W-:Y:S01]  /*11c20*/  SHF.L.U32 R7, R7, 0x1f, RZ ;  /* 0x0000001f07077819 */ /* 0x000fe200000006ff */
[----:B------:R-:W-:Y:S01]  /*11c30*/  UMOV UR20, UR42 ;  /* 0x0000002a00147c82 */ /* 0x000fe20008000000 */
[----:B------:R-:W-:Y:S01]  /*11c40*/  UMOV UR21, UR43 ;  /* 0x0000002b00157c82 */ /* 0x000fe20008000000 */
[----:B------:R-:W-:Y:S01]  /*11c50*/  UMOV UR18, 0x80 ;  /* 0x0000008000127882 */ /* 0x000fe20000000000 */
[----:B------:R1:W-:Y:S01]  /*11c60*/  UTMALDG.4D [UR8], [UR4], desc[UR6] ;  /* 0x00000608040075b4 */ /* 0x0003e20008019000 */
[----:B------:R-:W-:Y:S01]  /*11c70*/  UMOV UR17, UR9 ;  /* 0x0000000900117c82 */ /* 0x000fe20008000000 */
[----:B------:R1:W-:Y:S01]  /*11c80*/  UTMALDG.4D [UR24], [UR4], desc[UR6] ;  /* 0x00000618040075b4 */ /* 0x0003e20008019000 */
[----:B------:R1:W-:Y:S01]  /*11c90*/  UTMALDG.4D [UR16], [UR4], desc[UR6] ;  /* 0x00000610040075b4 */ /* 0x0003e20008019000 */
[----:B------:R-:W2:Y:S02]  /*11ca0*/  SYNCS.PHASECHK.TRANS64.TRYWAIT P2, [UR38+0x30820], R7 ;  /* 0x03082007ff0075a7 */ /* 0x000ea40008040166 */
[----:B-12---:R-:W-:Y:S05]  /*11cb0*/  @!P2 BRA `(.L_x_978) ;  /* 0x0000002000f4a947 */ /* 0x006fea0003800000 */
.L_x_1028:
[----:B------:R-:W-:-:S04]  /*11cc0*/  UIADD3 UR4, UR46, -0x2, URZ ;  /* 0xfffffffe2e047890 */ /* 0x000fc8000fffe03f */
[----:B------:R-:W-:-:S06]  /*11cd0*/  UISETP.GE.AND UP0, UPT, UR4, UR39, UPT ;  /* 0x000000270400728c */ /* 0x000fcc000bf06270 */
[----:B------:R-:W-:-:S13]  /*11ce0*/  PLOP3.LUT P2, PT, PT, PT, UP0, 0x80, 0x0 ;  /* 0x000000000000781c */ /* 0x000fda0003f4f008 */
[----:B------:R-:W-:Y:S05]  /*11cf0*/  @!P2 BRA `(.L_x_979) ;  /* 0x000000140088a947 */ /* 0x000fea0003800000 */
[----:B-1----:R-:W-:Y:S01]  /*11d00*/  IMAD R8, RZ, RZ, -UR46 ;  /* 0x8000002eff087e24 */ /* 0x002fe2000f8e02ff */
[----:B------:R-:W-:Y:S01]  /*11d10*/  LOP3.LUT R11, RZ, UR39, RZ, 0x33, !PT ;  /* 0x00000027ff0b7c12 */ /* 0x000fe2000f8e33ff */
[----:B------:R-:W-:-:S03]  /*11d20*/  ULDC.64 UR36, c[0x0][0x408] ;  /* 0x0001020000247ab9 */ /* 0x000fc60000000a00 */
[----:B------:R-:W-:-:S05]  /*11d30*/  VIADDMNMX R11, R8, 0x1, R11, !PT ;  /* 0x00000001080b7846 */ /* 0x000fca000780010b */
[----:B------:R-:W-:-:S05]  /*11d40*/  VIADD R7, R11, UR46 ;  /* 0x0000002e0b077c36 */ /* 0x000fca0008000000 */
[----:B------:R-:W-:-:S04]  /*11d50*/  LOP3.LUT R7, R7, 0x1, RZ, 0xc0, !PT ;  /* 0x0000000107077812 */ /* 0x000fc800078ec0ff */
[----:B------:R-:W-:Y:S01]  /*11d60*/  ISETP.NE.U32.AND P2, PT, R7, 0x1, PT ;  /* 0x000000010700780c */ /* 0x000fe20003f45070 */
[----:B------:R-:W-:-:S12]  /*11d70*/  IMAD.U32 R7, RZ, RZ, UR4 ;  /* 0x00000004ff077e24 */ /* 0x000fd8000f8e00ff */
        /* <DEDUP_REMOVED lines=27> */
.L_x_983:
[----:B-1----:R-:W1:Y:S01]  /*11f30*/  S2R R2, SR_TID.X ;  /* 0x0000000000027919 */ /* 0x002e620000002100 */
[----:B------:R-:W-:Y:S02]  /*11f40*/  LEA R3, R10, UR38, 0x3 ;  /* 0x000000260a037c11 */ /* 0x000fe4000f8e18ff */
[----:B-1----:R-:W-:Y:S02]  /*11f50*/  LOP3.LUT R9, R2, 0x7f, RZ, 0xc0, !PT ;  /* 0x0000007f02097812 */ /* 0x002fe400078ec0ff */
[----:B------:R-:W-:Y:S02]  /*11f60*/  SHF.L.U32 R2, R12, 0x1f, RZ ;  /* 0x0000001f0c027819 */ /* 0x000fe400000006ff */
[----:B------:R-:W-:Y:S02]  /*11f70*/  ISETP.NE.AND P2, PT, R9, RZ, PT ;  /* 0x000000ff0900720c */ /* 0x000fe40003f45270 */
[----:B------:R-:W1:Y:S02]  /*11f80*/  SYNCS.PHASECHK.TRANS64.TRYWAIT P3, [R3+URZ+0x30840], R2 ;  /* 0x03084002030075a7 */ /* 0x000e64000806017f */
[----:B-1----:R-:W-:Y:S09]  /*11f90*/  @!P3 BRA `(.L_x_984) ;  /* 0x000000200054b947 */ /* 0x002ff20003800000 */
.L_x_1029:
        /* <DEDUP_REMOVED lines=8> */
.L_x_985:
[----:B------:R-:W-:Y:S01]  /*12020*/  R2UR UR8, R10 ;  /* 0x000000000a0872ca */ /* 0x000fe200000e0000 */
[----:B------:R-:W-:Y:S01]  /*12030*/  UIADD3 UR4, UP0, UR44, 0x370, URZ ;  /* 0x000003702c047890 */ /* 0x000fe2000ff1e03f */
[----:B------:R-:W-:Y:S01]  /*12040*/  R2UR UR9, R3 ;  /* 0x00000000030972ca */ /* 0x000fe200000e0000 */
[----:B------:R-:W-:Y:S01]  /*12050*/  UIADD3 UR19, UR38, 0x30800, URZ ;  /* 0x0003080026137890 */ /* 0x000fe2000fffe03f */
[----:B------:R-:W-:Y:S01]  /*12060*/  R2UR UR11, R7 ;  /* 0x00000000070b72ca */ /* 0x000fe200000e0000 */
[----:B------:R-:W-:Y:S01]  /*12070*/  UIADD3.X UR5, URZ, UR45, URZ, UP0, !UPT ;  /* 0x0000002d3f057290 */ /* 0x000fe200087fe43f */
[----:B------:R-:W-:Y:S01]  /*12080*/  R2UR UR12, R4 ;  /* 0x00000000040c72ca */ /* 0x000fe200000e0000 */
[----:B------:R-:W-:Y:S01]  /*12090*/  UMOV UR10, URZ ;  /* 0x0000003f000a7c82 */ /* 0x000fe20008000000 */
[----:B-----5:R-:W-:Y:S01]  /*120a0*/  R2UR UR13, R8 ;  /* 0x00000000080d72ca */ /* 0x020fe200000e0000 */
[----:B------:R-:W-:Y:S01]  /*120b0*/  UMOV UR6, 0x0 ;  /* 0x0000000000067882 */ /* 0x000fe20000000000 */
[----:B------:R-:W-:Y:S01]  /*120c0*/  UMOV UR7, 0x14f00000 ;  /* 0x14f0000000077882 */ /* 0x000fe20000000000 */
[----:B------:R-:W-:Y:S01]  /*120d0*/  UMOV UR17, 0x40 ;  /* 0x0000004000117882 */ /* 0x000fe20000000000 */
[----:B------:R-:W-:Y:S01]  /*120e0*/  UMOV UR18, 0x80 ;  /* 0x0000008000127882 */ /* 0x000fe20000000000 */
[----:B------:R-:W-:Y:S01]  /*120f0*/  UIMAD UR8, UR8, 0x9000, UR38 ;  /* 0x00009000080878a4 */ /* 0x000fe2000f8e0226 */
[----:B-1----:R-:W-:Y:S01]  /*12100*/  SHF.L.U32 R3, R17, 0x1f, RZ ;  /* 0x0000001f11037819 */ /* 0x002fe200000006ff */
[----:B------:R-:W-:Y:S01]  /*12110*/  UIADD3 UR9, UR9, 0x30830, URZ ;  /* 0x0003083009097890 */ /* 0x000fe2000fffe03f */
[----:B------:R-:W-:Y:S01]  /*12120*/  LEA R2, R16, UR19, 0x3 ;  /* 0x0000001310027c11 */ /* 0x000fe2000f8e18ff */
[----:B------:R-:W-:-:S02]  /*12130*/  UIMAD UR11, UR11, 0x60, URZ ;  /* 0x000000600b0b78a4 */ /* 0x000fc4000f8e023f */
        /* <DEDUP_REMOVED lines=13> */
.L_x_1030:
[----:B------:R-:W-:Y:S05]  /*12210*/  @P2 BRA `(.L_x_987) ;  /* 0x0000000000202947 */ /* 0x000fea0003800000 */
[----:B------:R-:W2:Y:S01]  /*12220*/  S2R R9, SR_TID.X ;  /* 0x0000000000097919 */ /* 0x000ea20000002100 */
[----:B-1----:R-:W-:Y:S01]  /*12230*/  LEA R2, R16, UR38, 0x3 ;  /* 0x0000002610027c11 */ /* 0x002fe2000f8e18ff */
[----:B------:R-:W-:-:S04]  /*12240*/  IMAD.MOV.U32 R3, RZ, RZ, 0x9000 ;  /* 0x00009000ff037424 */ /* 0x000fc800078e00ff */
[----:B------:R3:W-:Y:S01]  /*12250*/  SYNCS.ARRIVE.TRANS64 RZ, [R2+URZ+0x30850], R3 ;  /* 0x0308500302ff79a7 */ /* 0x0007e2000800003f */
[----:B--2---:R-:W-:-:S04]  /*12260*/  LOP3.LUT R9, R9, 0x1f, RZ, 0xc0, !PT ;  /* 0x0000001f09097812 */ /* 0x004fc800078ec0ff */
[----:B------:R-:W-:-:S13]  /*12270*/  ISETP.NE.AND P2, PT, R9, RZ, PT ;  /* 0x000000ff0900720c */ /* 0x000fda0003f45270 */
[----:B---3--:R-:W-:Y:S05]  /*12280*/  @!P2 BRA `(.L_x_987) ;  /* 0x000000000004a947 */ /* 0x008fea0003800000 */
[----:B------:R-:W-:Y:S01]  /*12290*/  BPT.TRAP 0x1 ;  /* 0x000000040000795c */ /* 0x000fe20000300000 */
.L_x_987:
        /* <DEDUP_REMOVED lines=10> */
[----:B------:R-:W-:-:S02]  /*12340*/  IMAD.MOV.U32 R6, RZ, RZ, R8 ;  /* 0x000000ffff067224 */ /* 0x000fc400078e0008 */
[----:B------:R-:W-:Y:S01]  /*12350*/  IMAD.MOV.U32 R5, RZ, RZ, R7 ;  /* 0x000000ffff057224 */ /* 0x000fe200078e0007 */
[----:B------:R-:W-:Y:S02]  /*12360*/  UIMAD UR15, UR9, 0x9000, UR38 ;  /* 0x00009000090f78a4 */ /* 0x000fe4000f8e0226 */
[----:B------:R-:W-:Y:S02]  /*12370*/  ULEA UR9, UR9, UR38, 0x3 ;  /* 0x0000002609097291 */ /* 0x000fe4000f8e183f */
[----:B------:R-:W-:Y:S02]  /*12380*/  UIMAD UR11, UR11, 0x60, URZ ;  /* 0x000000600b0b78a4 */ /* 0x000fe4000f8e023f */
[----:B------:R-:W-:Y:S02]  /*12390*/  UIADD3 UR8, UR15, 0x400, URZ ;  /* 0x000004000f087890 */ /* 0x000fe4000fffe03f */
[----:B------:R-:W-:Y:S02]  /*123a0*/  UIADD3 UR9, UR9, 0x30850, URZ ;  /* 0x0003085009097890 */ /* 0x000fe4000fffe03f */
[----:B------:R-:W-:-:S02]  /*123b0*/  UIADD3 UR14, UR15, 0x3400, URZ ;  /* 0x000034000f0e7890 */ /* 0x000fc4000fffe03f */
        /* <DEDUP_REMOVED lines=10> */
.L_x_982:
[----:B------:R-:W-:Y:S05]  /*12460*/  BSYNC B0 ;  /* 0x0000000000007941 */ /* 0x000fea0003800000 */
.L_x_981:
[----:B------:R-:W-:Y:S01]  /*12470*/  UIADD3 UR4, UR46, -0x3, URZ ;  /* 0xfffffffd2e047890 */ /* 0x000fe2000fffe03f */
[----:B------:R-:W-:Y:S02]  /*12480*/  IMAD.MOV.U32 R16, RZ, RZ, R10 ;  /* 0x000000ffff107224 */ /* 0x000fe400078e000a */
[----:B------:R-:W-:-:S03]  /*12490*/  IMAD.MOV.U32 R17, RZ, RZ, R12 ;  /* 0x000000ffff117224 */ /* 0x000fc600078e000c */
[----:B------:R-:W-:-:S07]  /*124a0*/  IMAD.U32 R7, RZ, RZ, UR4 ;  /* 0x00000004ff077e24 */ /* 0x000fce000f8e00ff */
.L_x_980:
[----:B------:R-:W-:Y:S01]  /*124b0*/  ULOP3.LUT UR4, URZ, UR46, URZ, 0x33, !UPT ;  /* 0x0000002e3f047292 */ /* 0x000fe2000f8e333f */
[----:B------:R-:W-:Y:S01]  /*124c0*/  VIADD R11, R11, 0xfffffffe ;  /* 0xfffffffe0b0b7836 */ /* 0x000fe20000000000 */
[----:B------:R-:W-:Y:S04]  /*124d0*/  BSSY B0, `(.L_x_979) ;  /* 0x00000e4000007945 */ /* 0x000fe80003800000 */
[----:B------:R-:W-:-:S13]  /*124e0*/  ISETP.NE.AND P2, PT, R11, UR4, PT ;  /* 0x000000040b007c0c */ /* 0x000fda000bf45270 */
[----:B------:R-:W-:Y:S05]  /*124f0*/  @!P2 BRA `(.L_x_988) ;  /* 0x0000000c0084a947 */ /* 0x000fea0003800000 */
[----:B------:R-:W-:-:S07]  /*12500*/  IMAD.MOV.U32 R8, RZ, RZ, R6 ;  /* 0x000000ffff087224 */ /* 0x000fce00078e0006 */
.L_x_1003:
[----:B------:R-:W-:Y:S01]  /*12510*/  VIADD R10, R16, 0x1 ;  /* 0x00000001100a7836 */ /* 0x000fe20000000000 */
[----:B------:R-:W-:Y:S05]  /*12520*/  YIELD ;  /* 0x0000000000007946 */ /* 0x000fea0003800000 */
[----:B------:R-:W-:Y:S01]  /*12530*/  ISETP.NE.AND P2, PT, R10, 0x2, PT ;  /* 0x000000020a00780c */ /* 0x000fe20003f45270 */
[----:B------:R-:W-:Y:S03]  /*12540*/  BSSY B1, `(.L_x_989) ;  /* 0x000006b000017945 */ /* 0x000fe60003800000 */
[----:B-1----:R-:W-:-:S02]  /*12550*/  SEL R2, RZ, 0x1, P2 ;  /* 0x00000001ff027807 */ /* 0x002fc40001000000 */
[----:B------:R-:W-:Y:S02]  /*12560*/  SEL R10, R10, RZ, P2 ;  /* 0x000000ff0a0a7207 */ /* 0x000fe40001000000 */
[----:B------:R-:W-:Y:S01]  /*12570*/  LOP3.LUT R11, R17, R2, RZ, 0x3c, !PT ;  /* 0x00000002110b7212 */ /* 0x000fe200078e3cff */
[----:B------:R-:W-:Y:S06]  /*12580*/  @!P6 BRA `(.L_x_990) ;  /* 0x000000040098e947 */ /* 0x000fec0003800000 */
[----:B------:R-:W-:Y:S01]  /*12590*/  IMAD.MOV.U32 R12, RZ, RZ, R7 ;  /* 0x000000ffff0c7224 */ /* 0x000fe200078e0007 */
[----:B------:R-:W-:Y:S06]  /*125a0*/  @!P0 BRA `(.L_x_991) ;  /* 0x0000000000448947 */ /* 0x000fec0003800000 */
[----:B------:R-:W1:Y:S01]  /*125b0*/  LDC R9, c[0x0][0x41c] ;  /* 0x00010700ff097b82 */ /* 0x000e620000000800 */
        /* <DEDUP_REMOVED lines=11> */
[----:B------:R-:W-:-:S04]  /*12670*/  IMAD.WIDE.U32 R2, R0, UR36, R2 ;  /* 0x0000002400027c25 */ /* 0x000fc8000f8e0002 */
[----:B------:R-:W-:Y:S01]  /*12680*/  IMAD.IADD R13, R13, 0x1, R3 ;  /* 0x000000010d0d7824 */ /* 0x000fe200078e0203 */
[----:B-1----:R-:W-:-:S04]  /*12690*/  LEA R8, P2, R2, R8, 0x2 ;  /* 0x0000000802087211 */ /* 0x002fc800078410ff */
[----:B------:R-:W-:-:S05]  /*126a0*/  LEA.HI.X R9, R2, R9, R13, 0x2, P2 ;  /* 0x0000000902097211 */ /* 0x000fca00010f140d */
[----:B------:R1:W5:Y:S04]  /*126b0*/  LDG.E R8, desc[UR60][R8.64] ;  /* 0x0000003c08087981 */ /* 0x000368000c1e1900 */
.L_x_991:
[----:B------:R-:W1:Y:S01]  /*126c0*/  S2R R2, SR_TID.X ;  /* 0x0000000000027919 */ /* 0x000e620000002100 */
[----:B------:R-:W-:Y:S02]  /*126d0*/  LEA R3, R10, UR38, 0x3 ;  /* 0x000000260a037c11 */ /* 0x000fe4000f8e18ff */
[----:B-1----:R-:W-:Y:S02]  /*126e0*/  LOP3.LUT R9, R2, 0x7f, RZ, 0xc0, !PT ;  /* 0x0000007f02097812 */ /* 0x002fe400078ec0ff */
[----:B------:R-:W-:Y:S02]  /*126f0*/  SHF.L.U32 R2, R11, 0x1f, RZ ;  /* 0x0000001f0b027819 */ /* 0x000fe400000006ff */
[----:B------:R-:W-:Y:S02]  /*12700*/  ISETP.NE.AND P2, PT, R9, RZ, PT ;  /* 0x000000ff0900720c */ /* 0x000fe40003f45270 */
[----:B------:R-:W1:Y:S02]  /*12710*/  SYNCS.PHASECHK.TRANS64.TRYWAIT P3, [R3+URZ+0x30840], R2 ;  /* 0x03084002030075a7 */ /* 0x000e64000806017f */
[----:B-1----:R-:W-:Y:S09]  /*12720*/  @!P3 BRA `(.L_x_992) ;  /* 0x000000180098b947 */ /* 0x002ff20003800000 */
.L_x_1031:
        /* <DEDUP_REMOVED lines=8> */
.L_x_993:
        /* <DEDUP_REMOVED lines=14> */
[----:B------:R-:W-:Y:S01]  /*12890*/  SHF.L.U32 R17, R17, 0x1f, RZ ;  /* 0x0000001f11117819 */ /* 0x000fe200000006ff */
[----:B------:R-:W-:Y:S01]  /*128a0*/  UIADD3 UR9, UR9, 0x30830, URZ ;  /* 0x0003083009097890 */ /* 0x000fe2000fffe03f */
[----:B-1----:R-:W-:Y:S01]  /*128b0*/  LEA R2, R16, UR19, 0x3 ;  /* 0x0000001310027c11 */ /* 0x002fe2000f8e18ff */
        /* <DEDUP_REMOVED lines=14> */
.L_x_1032:
[----:B------:R-:W-:Y:S05]  /*129a0*/  @P2 BRA `(.L_x_995) ;  /* 0x00000000001c2947 */ /* 0x000fea0003800000 */
[----:B------:R-:W2:Y:S02]  /*129b0*/  S2R R3, SR_TID.X ;  /* 0x0000000000037919 */ /* 0x000ea40000002100 */
[----:B--2---:R-:W-:Y:S01]  /*129c0*/  LOP3.LUT R9, R3, 0x1f, RZ, 0xc0, !PT ;  /* 0x0000001f03097812 */ /* 0x004fe200078ec0ff */
[----:B------:R-:W-:-:S03]  /*129d0*/  IMAD.MOV.U32 R3, RZ, RZ, 0x9000 ;  /* 0x00009000ff037424 */ /* 0x000fc600078e00ff */
[----:B------:R-:W-:Y:S01]  /*129e0*/  ISETP.NE.AND P2, PT, R9, RZ, PT ;  /* 0x000000ff0900720c */ /* 0x000fe20003f45270 */
[----:B------:R2:W-:-:S12]  /*129f0*/  SYNCS.ARRIVE.TRANS64 RZ, [R2+URZ+0x50], R3 ;  /* 0x0000500302ff79a7 */ /* 0x0005d8000800003f */
[----:B--2---:R-:W-:Y:S05]  /*12a00*/  @!P2 BRA `(.L_x_995) ;  /* 0x000000000004a947 */ /* 0x004fea0003800000 */
[----:B------:R-:W-:Y:S01]  /*12a10*/  BPT.TRAP 0x1 ;  /* 0x000000040000795c */ /* 0x000fe20000300000 */
.L_x_995:
        /* <DEDUP_REMOVED lines=11> */
[----:B------:R-:W-:-:S02]  /*12ad0*/  IMAD.MOV.U32 R5, RZ, RZ, R12 ;  /* 0x000000ffff057224 */ /* 0x000fc400078e000c */
[----:B------:R-:W-:Y:S01]  /*12ae0*/  UIMAD UR8, UR8, 0x9000, UR38 ;  /* 0x00009000080878a4 */ /* 0x000fe2000f8e0226 */
[----:B------:R-:W-:Y:S01]  /*12af0*/  IMAD.MOV.U32 R6, RZ, RZ, R8 ;  /* 0x000000ffff067224 */ /* 0x000fe200078e0008 */
[----:B------:R-:W-:Y:S02]  /*12b00*/  UIMAD UR11, UR11, 0x60, URZ ;  /* 0x000000600b0b78a4 */ /* 0x000fe4000f8e023f */
[----:B------:R-:W-:Y:S02]  /*12b10*/  UIADD3 UR9, UR9, 0x50, URZ ;  /* 0x0000005009097890 */ /* 0x000fe4000fffe03f */
        /* <DEDUP_REMOVED lines=13> */
.L_x_990:
[----:B------:R-:W-:Y:S05]  /*12bf0*/  BSYNC B1 ;  /* 0x0000000000017941 */ /* 0x000fea0003800000 */
.L_x_989:
[----:B------:R-:W-:Y:S01]  /*12c00*/  VIADD R16, R10, 0x1 ;  /* 0x000000010a107836 */ /* 0x000fe20000000000 */
[----:B------:R-:W-:Y:S01]  /*12c10*/  BSSY B1, `(.L_x_996) ;  /* 0x000006c000017945 */ /* 0x000fe20003800000 */
[----:B------:R-:W-:-:S03]  /*12c20*/  VIADD R12, R7, 0xffffffff ;  /* 0xffffffff070c7836 */ /* 0x000fc60000000000 */
[----:B------:R-:W-:-:S04]  /*12c30*/  ISETP.NE.AND P2, PT, R16, 0x2, PT ;  /* 0x000000021000780c */ /* 0x000fc80003f45270 */
[----:B-1----:R-:W-:Y:S02]  /*12c40*/  SEL R2, RZ, 0x1, P2 ;  /* 0x00000001ff027807 */ /* 0x002fe40001000000 */
[----:B------:R-:W-:Y:S02]  /*12c50*/  SEL R16, R16, RZ, P2 ;  /* 0x000000ff10107207 */ /* 0x000fe40001000000 */
[----:B------:R-:W-:Y:S01]  /*12c60*/  LOP3.LUT R17, R11, R2, RZ, 0x3c, !PT ;  /* 0x000000020b117212 */ /* 0x000fe200078e3cff */
[----:B------:R-:W-:Y:S06]  /*12c70*/  @!P6 BRA `(.L_x_997) ;  /* 0x000000040094e947 */ /* 0x000fec0003800000 */
[----:B------:R-:W-:Y:S01]  /*12c80*/  IMAD.MOV.U32 R13, RZ, RZ, R12 ;  /* 0x000000ffff0d7224 */ /* 0x000fe200078e000c */
[----:B------:R-:W-:Y:S06]  /*12c90*/  @!P0 BRA `(.L_x_998) ;  /* 0x0000000000448947 */ /* 0x000fec0003800000 */
[----:B------:R-:W1:Y:S02]  /*12ca0*/  LDC R8, c[0x0][0x41c] ;  /* 0x00010700ff087b82 */ /* 0x000e640000000800 */
        /* <DEDUP_REMOVED lines=16> */
.L_x_998:
[----:B------:R-:W-:Y:S02]  /*12db0*/  LEA R2, R16, UR38, 0x3 ;  /* 0x0000002610027c11 */ /* 0x000fe4000f8e18ff */
[----:B------:R-:W-:-:S04]  /*12dc0*/  SHF.L.U32 R3, R17, 0x1f, RZ ;  /* 0x0000001f11037819 */ /* 0x000fc800000006ff */
[----:B------:R-:W2:Y:S02]  /*12dd0*/  SYNCS.PHASECHK.TRANS64.TRYWAIT P2, [R2+URZ+0x30840], R3 ;  /* 0x03084003020075a7 */ /* 0x000ea4000804017f */
[----:B--2---:R-:W-:Y:S05]  /*12de0*/  @!P2 BRA `(.L_x_999) ;  /* 0x000000140010a947 */ /* 0x004fea0003800000 */
.L_x_1033:
        /* <DEDUP_REMOVED lines=11> */
.L_x_1000:
[----:B------:R-:W-:Y:S01]  /*12ea0*/  R2UR UR9, R16 ;  /* 0x00000000100972ca */ /* 0x000fe200000e0000 */
[----:B------:R-:W-:Y:S01]  /*12eb0*/  UIADD3 UR19, UR38, 0x30800, URZ ;  /* 0x0003080026137890 */ /* 0x000fe2000fffe03f */
[----:B------:R-:W-:Y:S01]  /*12ec0*/  R2UR UR11, R13 ;  /* 0x000000000d0b72ca */ /* 0x000fe200000e0000 */
[----:B------:R-:W-:Y:S01]  /*12ed0*/  UIADD3 UR4, UP0, UR44, 0x370, URZ ;  /* 0x000003702c047890 */ /* 0x000fe2000ff1e03f */
[----:B------:R-:W-:Y:S01]  /*12ee0*/  R2UR UR12, R4 ;  /* 0x00000000040c72ca */ /* 0x000fe200000e0000 */
[----:B------:R-:W-:Y:S01]  /*12ef0*/  UMOV UR10, URZ ;  /* 0x0000003f000a7c82 */ /* 0x000fe20008000000 */
[----:B-----5:R-:W-:Y:S01]  /*12f00*/  R2UR UR13, R8 ;  /* 0x00000000080d72ca */ /* 0x020fe200000e0000 */
[----:B------:R-:W-:Y:S01]  /*12f10*/  UIADD3.X UR5, URZ, UR45, URZ, UP0, !UPT ;  /* 0x0000002d3f057290 */ /* 0x000fe200087fe43f */
[----:B------:R-:W-:Y:S01]  /*12f20*/  SHF.L.U32 R11, R11, 0x1f, RZ ;  /* 0x0000001f0b0b7819 */ /* 0x000fe200000006ff */
[----:B------:R-:W-:Y:S01]  /*12f30*/  UMOV UR6, 0x0 ;  /* 0x0000000000067882 */ /* 0x000fe20000000000 */
[----:B------:R-:W-:Y:S01]  /*12f40*/  UMOV UR7, 0x14f00000 ;  /* 0x14f0000000077882 */ /* 0x000fe20000000000 */
[----:B------:R-:W-:Y:S01]  /*12f50*/  UMOV UR17, 0x40 ;  /* 0x0000004000117882 */ /* 0x000fe20000000000 */
[----:B------:R-:W-:Y:S01]  /*12f60*/  UMOV UR18, 0x80 ;  /* 0x0000008000127882 */ /* 0x000fe20000000000 */
[----:B------:R-:W-:Y:S01]  /*12f70*/  UIMAD UR8, UR9, 0x9000, UR38 ;  /* 0x00009000090878a4 */ /* 0x000fe2000f8e0226 */
[----:B--2---:R-:W-:Y:S01]  /*12f80*/  LEA R2, R10, UR19, 0x3 ;  /* 0x000000130a027c11 */ /* 0x004fe2000f8e18ff */
[----:B------:R-:W-:-:S02]  /*12f90*/  ULEA UR9, UR9, UR19, 0x3 ;  /* 0x0000001309097291 */ /* 0x000fc4000f8e183f */
[----:B------:R-:W-:Y:S02]  /*12fa0*/  UIMAD UR11, UR11, 0x60, URZ ;  /* 0x000000600b0b78a4 */ /* 0x000fe4000f8e023f */
[----:B------:R-:W-:Y:S02]  /*12fb0*/  UIADD3 UR14, UR8, 0x1e400, URZ ;  /* 0x0001e400080e7890 */ /* 0x000fe4000fffe03f */
        /* <DEDUP_REMOVED lines=13> */
.L_x_1034:
        /* <DEDUP_REMOVED lines=8> */
.L_x_1002:
        /* <DEDUP_REMOVED lines=28> */
.L_x_997:
[----:B------:R-:W-:Y:S05]  /*132d0*/  BSYNC B1 ;  /* 0x0000000000017941 */ /* 0x000fea0003800000 */
.L_x_996:
[----:B------:R-:W-:Y:S01]  /*132e0*/  ISETP.GT.AND P2, PT, R12, UR39, PT ;  /* 0x000000270c007c0c */ /* 0x000fe2000bf44270 */
[----:B------:R-:W-:-:S12]  /*132f0*/  VIADD R7, R7, 0xfffffffe ;  /* 0xfffffffe07077836 */ /* 0x000fd80000000000 */
[----:B------:R-:W-:Y:S05]  /*13300*/  @P2 BRA `(.L_x_1003) ;  /* 0xfffffff000802947 */ /* 0x000fea000383ffff */
.L_x_988:
[----:B------:R-:W-:Y:S05]  /*13310*/  BSYNC B0 ;  /* 0x0000000000007941 */ /* 0x000fea0003800000 */
.L_x_979:
[----:B------:R-:W-:Y:S04]  /*13320*/  BSSY B0, `(.L_x_1004) ;  /* 0x000000e000007945 */ /* 0x000fe80003800000 */
[----:B------:R-:W-:Y:S05]  /*13330*/  @P1 BRA `(.L_x_1005) ;  /* 0x0000000000301947 */ /* 0x000fea0003800000 */
[----:B-1----:R-:W1:Y:S01]  /*13340*/  S2R R7, SR_LANEID ;  /* 0x0000000000077919 */ /* 0x002e620000000000 */
        /* <DEDUP_REMOVED lines=11> */
.L_x_1005:
[----:B------:R-:W-:Y:S05]  /*13400*/  BSYNC B0 ;  /* 0x0000000000007941 */ /* 0x000fea0003800000 */
.L_x_1004:
[----:B------:R-:W-:Y:S04]  /*13410*/  BSSY B0, `(.L_x_1006) ;  /* 0x000002c000007945 */ /* 0x000fe80003800000 */
[----:B------:R-:W-:Y:S05]  /*13420*/  @!P6 BRA `(.L_x_1007) ;  /* 0x0000000000a8e947 */ /* 0x000fea0003800000 */
[----:B------:R-:W2:Y:S01]  /*13430*/  S2R R0, SR_TID.X ;  /* 0x0000000000007919 */ /* 0x000ea20000002100 */
[----:B-1----:R-:W-:Y:S02]  /*13440*/  LEA R3, R16, UR38, 0x3 ;  /* 0x0000002610037c11 */ /* 0x002fe4000f8e18ff */
[----:B--2---:R-:W-:Y:S02]  /*13450*/  LOP3.LUT R2, R0, 0x7f, RZ, 0xc0, !PT ;  /* 0x0000007f00027812 */ /* 0x004fe400078ec0ff */
[----:B------:R-:W-:Y:S02]  /*13460*/  SHF.L.U32 R0, R17, 0x1f, RZ ;  /* 0x0000001f11007819 */ /* 0x000fe400000006ff */
[----:B------:R-:W-:Y:S02]  /*13470*/  ISETP.NE.AND P1, PT, R2, RZ, PT ;  /* 0x000000ff0200720c */ /* 0x000fe40003f25270 */
[----:B------:R-:W1:Y:S02]  /*13480*/  SYNCS.PHASECHK.TRANS64.TRYWAIT P0, [R3+URZ+0x30860], R0 ;  /* 0x03086000030075a7 */ /* 0x000e64000800017f */
[----:B-1----:R-:W-:Y:S09]  /*13490*/  @!P0 BRA `(.L_x_1008) ;  /* 0x0000000c008c8947 */ /* 0x002ff20003800000 */
.L_x_1035:
        /* <DEDUP_REMOVED lines=8> */
.L_x_1009:
        /* <DEDUP_REMOVED lines=11> */
[----:B------:R-:W-:Y:S02]  /*135d0*/  UIMAD UR8, UR8, 0x9000, UR38 ;  /* 0x00009000080878a4 */ /* 0x000fe4000f8e0226 */
        /* <DEDUP_REMOVED lines=15> */
.L_x_1007:
[----:B------:R-:W-:Y:S05]  /*136d0*/  BSYNC B0 ;  /* 0x0000000000007941 */ /* 0x000fea0003800000 */
.L_x_1006:
[----:B------:R-:W-:Y:S02]  /*136e0*/  VIADD R16, R16, 0x1 ;  /* 0x0000000110107836 */ /* 0x000fe40000000000 */
[----:B------:R-:W-:-:S03]  /*136f0*/  IMAD.MOV.U32 R13, RZ, RZ, R19 ;  /* 0x000000ffff0d7224 */ /* 0x000fc600078e0013 */
[----:B------:R-:W-:-:S04]  /*13700*/  ISETP.NE.AND P0, PT, R16, 0x2, PT ;  /* 0x000000021000780c */ /* 0x000fc80003f05270 */
[----:B-1----:R-:W-:Y:S02]  /*13710*/  SEL R0, RZ, 0x1, P0 ;  /* 0x00000001ff007807 */ /* 0x002fe40000000000 */
[----:B------:R-:W-:Y:S02]  /*13720*/  SEL R16, R16, RZ, P0 ;  /* 0x000000ff10107207 */ /* 0x000fe40000000000 */
[----:B------:R-:W-:-:S07]  /*13730*/  LOP3.LUT R17, R17, R0, RZ, 0x3c, !PT ;  /* 0x0000000011117212 */ /* 0x000fce00078e3cff */
.L_x_968:
[----:B------:R-:W-:Y:S05]  /*13740*/  BSYNC B6 ;  /* 0x0000000000067941 */ /* 0x000fea0003800000 */
.L_x_966:
[----:B------:R-:W-:-:S03]  /*13750*/  UMOV UR4, 0xffffffff ;  /* 0xffffffff00047882 */ /* 0x000fc60000000000 */
[----:B------:R-:W-:Y:S05]  /*13760*/  BRA.DIV UR4, `(.L_x_1010) ;  /* 0x0000000a04ec7947 */ /* 0x000fea000b800000 */
[----:B------:R1:W2:Y:S02]  /*13770*/  SHFL.IDX PT, R14, R13, RZ, 0x1f ;  /* 0x00001fff0d0e7589 */ /* 0x0002a400000e0000 */
.L_x_1038:
[----:B------:R-:W3:Y:S01]  /*13780*/  S2R R0, SR_TID.X ;  /* 0x0000000000007919 */ /* 0x000ee20000002100 */
[----:B------:R-:W-:Y:S05]  /*13790*/  WARPSYNC.ALL ;  /* 0x0000000000007948 */ /* 0x000fea0003800000 */
[----:B------:R-:W-:Y:S01]  /*137a0*/  BAR.SYNC.DEFER_BLOCKING 0x4, 0x120 ;  /* 0x0104800000007b1d */ /* 0x000fe20000010000 */
[----:B--2---:R-:W-:-:S05]  /*137b0*/  IMAD.MOV.U32 R19, RZ, RZ, R14 ;  /* 0x000000ffff137224 */ /* 0x004fca00078e000e */
[----:B------:R-:W-:Y:S01]  /*137c0*/  ULDC UR4, c[0x0][0xda8] ;  /* 0x00036a0000047ab9 */ /* 0x000fe20000000800 */
[----:B---3--:R-:W-:-:S04]  /*137d0*/  LOP3.LUT R0, R0, 0x1f, RZ, 0xc0, !PT ;  /* 0x0000001f00007812 */ /* 0x008fc800078ec0ff */
[----:B------:R-:W-:-:S13]  /*137e0*/  ISETP.NE.AND P0, PT, R0, RZ, PT ;  /* 0x000000ff0000720c */ /* 0x000fda0003f05270 */
[----:B------:R-:W2:Y:S01]  /*137f0*/  @!P0 S2R R3, SR_CgaCtaId ;  /* 0x0000000000038919 */ /* 0x000ea20000008800 */
[----:B------:R-:W-:-:S04]  /*13800*/  @!P0 MOV R0, 0x400 ;  /* 0x0000040000008802 */ /* 0x000fc80000000f00 */
[----:B--2---:R-:W-:-:S05]  /*13810*/  @!P0 LEA R0, R3, R0, 0x18 ;  /* 0x0000000003008211 */ /* 0x004fca00078ec0ff */
[----:B------:R2:W-:Y:S01]  /*13820*/  @!P0 STS [R0+0x308d0], R13 ;  /* 0x0308d00d00008388 */ /* 0x0005e20000000800 */
[----:B------:R-:W-:Y:S06]  /*13830*/  BAR.ARV 0x5, 0x120 ;  /* 0x0144800000007b1d */ /* 0x000fec0000002000 */
[----:B------:R-:W-:-:S13]  /*13840*/  ISETP.GE.AND P0, PT, R19, UR4, PT ;  /* 0x0000000413007c0c */ /* 0x000fda000bf06270 */
[----:B--2---:R-:W-:Y:S05]  /*13850*/  @!P0 BRA `(.L_x_1011) ;  /* 0xffffffcc00cc8947 */ /* 0x004fea000383ffff */
.L_x_957:
[----:B------:R-:W2:Y:S01]  /*13860*/  S2R R3, SR_CgaCtaId ;  /* 0x0000000000037919 */ /* 0x000ea20000008800 */
[----:B------:R-:W-:Y:S01]  /*13870*/  UIADD3 UR47, UR47, 0x1, URZ ;  /* 0x000000012f2f7890 */ /* 0x000fe2000fffe03f */
[----:B------:R-:W-:-:S03]  /*13880*/  MOV R0, 0x400 ;  /* 0x0000040000007802 */ /* 0x000fc60000000f00 */
[----:B------:R-:W-:-:S04]  /*13890*/  ULEA.HI UR4, UR47, UR47, URZ, 0x1 ;  /* 0x0000002f2f047291 */ /* 0x000fc8000f8f083f */
[----:B------:R-:W-:-:S04]  /*138a0*/  ULOP3.LUT UR4, UR4, 0xfffffffe, URZ, 0xc0, !UPT ;  /* 0xfffffffe04047892 */ /* 0x000fc8000f8ec03f */
[----:B------:R-:W-:Y:S01]  /*138b0*/  UIADD3 UR4, UR47, -UR4, URZ ;  /* 0x800000042f047290 */ /* 0x000fe2000fffe03f */
[----:B--2---:R-:W-:-:S05]  /*138c0*/  LEA R7, R3, R0, 0x18 ;  /* 0x0000000003077211 */ /* 0x004fca00078ec0ff */
[----:B------:R-:W-:-:S05]  /*138d0*/  IMAD.U32 R0, RZ, RZ, UR4 ;  /* 0x00000004ff007e24 */ /* 0x000fca000f8e00ff */
[----:B------:R-:W-:-:S04]  /*138e0*/  SHF.L.U32 R0, R0, 0x1f, RZ ;  /* 0x0000001f00007819 */ /* 0x000fc800000006ff */
[----:B------:R-:W2:Y:S02]  /*138f0*/  SYNCS.PHASECHK.TRANS64.TRYWAIT P0, [R7+URZ+0x30820], R0 ;  /* 0x03082000070075a7 */ /* 0x000ea4000800017f */
[----:B--2---:R-:W-:Y:S05]  /*13900*/  @!P0 BRA `(.L_x_1012) ;  /* 0x0000000800a88947 */ /* 0x004fea0003800000 */
.L_x_1039:
[----:B------:R-:W3:Y:S02]  /*13910*/  S2R R2, SR_TID.X ;  /* 0x0000000000027919 */ /* 0x000ee40000002100 */
[----:B---3--:R-:W-:-:S04]  /*13920*/  SHF.R.U32.HI R2, RZ, 0x5, R2 ;  /* 0x00000005ff027819 */ /* 0x008fc80000011602 */
[----:B------:R-:W-:-:S05]  /*13930*/  LOP3.LUT R2, R2, 0x3, RZ, 0xc0, !PT ;  /* 0x0000000302027812 */ /* 0x000fca00078ec0ff */
[----:B--2---:R-:W2:Y:S02]  /*13940*/  SHFL.IDX PT, R0, R2, RZ, 0x1f ;  /* 0x00001fff02007589 */ /* 0x004ea400000e0000 */
[----:B--2---:R-:W-:-:S13]  /*13950*/  ISETP.NE.AND P0, PT, R0, RZ, PT ;  /* 0x000000ff0000720c */ /* 0x004fda0003f05270 */
[----:B------:R-:W-:Y:S05]  /*13960*/  @P0 EXIT ;  /* 0x000000000000094d */ /* 0x000fea0003800000 */
[----:B------:R-:W-:Y:S01]  /*13970*/  ELECT P0, URZ, PT ;  /* 0x00000000003f782f */ /* 0x000fe20003800000 */
[----:B------:R-:W-:-:S12]  /*13980*/  BSSY B0, `(.L_x_1013) ;  /* 0x0000022000007945 */ /* 0x000fd80003800000 */
[----:B------:R-:W-:Y:S05]  /*13990*/  @!P0 BRA `(.L_x_1014) ;  /* 0x0000000000808947 */ /* 0x000fea0003800000 */
[----:B------:R-:W2:Y:S02]  /*139a0*/  LDL R2, [R1] ;  /* 0x0000000001027983 */ /* 0x000ea40000100800 */
[----:B--2---:R-:W-:-:S13]  /*139b0*/  R2UR UR4, R2 ;  /* 0x00000000020472ca */ /* 0x004fda00000e0000 */
[----:B------:R-:W-:-:S06]  /*139c0*/  ULOP3.LUT UR4, UR4, 0x2, URZ, 0xfc, !UPT ;  /* 0x0000000204047892 */ /* 0x000fcc000f8efc3f */
[----:B------:R-:W-:-:S05]  /*139d0*/  IMAD.U32 R0, RZ, RZ, UR4 ;  /* 0x00000004ff007e24 */ /* 0x000fca000f8e00ff */
[----:B------:R-:W-:-:S13]  /*139e0*/  ISETP.NE.AND P2, PT, R0, 0x3, PT ;  /* 0x000000030000780c */ /* 0x000fda0003f45270 */
[----:B------:R-:W-:Y:S05]  /*139f0*/  @!P2 BRA `(.L_x_1015) ;  /* 0x000000000004a947 */ /* 0x000fea0003800000 */
[----:B------:R-:W-:Y:S01]  /*13a00*/  BPT.TRAP 0x1 ;  /* 0x000000040000795c */ /* 0x000fe20000300000 */
.L_x_1015:
[----:B------:R-:W-:Y:S01]  /*13a10*/  VIADD R3, R7, 0x30840 ;  /* 0x0003084007037836 */ /* 0x000fe20000000000 */
[----:B------:R-:W-:Y:S01]  /*13a20*/  SHF.L.U32 R4, R17, 0x1f, RZ ;  /* 0x0000001f11047819 */ /* 0x000fe200000006ff */
[C---:B------:R-:W-:Y:S02]  /*13a30*/  VIADD R0, R16.reuse, 0x1 ;  /* 0x0000000110007836 */ /* 0x040fe40000000000 */
[----:B------:R-:W-:-:S03]  /*13a40*/  IMAD R5, R16, 0x8, R3 ;  /* 0x0000000810057824 */ /* 0x000fc600078e0203 */
[----:B------:R-:W-:Y:S01]  /*13a50*/  ISETP.NE.AND P1, PT, R0, 0x2, PT ;  /* 0x000000020000780c */ /* 0x000fe20003f25270 */
[----:B------:R-:W2:Y:S03]  /*13a60*/  SYNCS.PHASECHK.TRANS64.TRYWAIT P0, [R5+URZ], R4 ;  /* 0x00000004050075a7 */ /* 0x000ea6000800017f */
[----:B------:R-:W-:-:S04]  /*13a70*/  SEL R2, RZ, 0x1, P1 ;  /* 0x00000001ff027807 */ /* 0x000fc80000800000 */
[----:B------:R-:W-:Y:S02]  /*13a80*/  LOP3.LUT R17, R17, R2, RZ, 0x3c, !PT ;  /* 0x0000000211117212 */ /* 0x000fe400078e3cff */
[----:B------:R-:W-:Y:S02]  /*13a90*/  SEL R2, R0, RZ, P1 ;  /* 0x000000ff00027207 */ /* 0x000fe40000800000 */
[----:B------:R-:W-:-:S03]  /*13aa0*/  SHF.L.U32 R0, R17, 0x1f, RZ ;  /* 0x0000001f11007819 */ /* 0x000fc600000006ff */
[----:B------:R-:W-:Y:S01]  /*13ab0*/  IMAD R3, R2, 0x8, R3 ;  /* 0x0000000802037824 */ /* 0x000fe200078e0203 */
[----:B--2---:R-:W-:Y:S06]  /*13ac0*/  @!P0 BRA `(.L_x_1016) ;  /* 0x00000008004c8947 */ /* 0x004fec0003800000 */
.L_x_1040:
[----:B------:R-:W3:Y:S02]  /*13ad0*/  SYNCS.PHASECHK.TRANS64.TRYWAIT P0, [R3+URZ], R0 ;  /* 0x00000000030075a7 */ /* 0x000ee4000800017f */
[----:B---3--:R-:W-:Y:S05]  /*13ae0*/  @!P0 BRA `(.L_x_1017) ;  /* 0x0000000800588947 */ /* 0x008fea0003800000 */
.L_x_1041:
[----:B------:R-:W-:Y:S05]  /*13af0*/  @!P2 BRA `(.L_x_1018) ;  /* 0x000000000004a947 */ /* 0x000fea0003800000 */
[----:B------:R-:W-:Y:S01]  /*13b00*/  BPT.TRAP 0x1 ;  /* 0x000000040000795c */ /* 0x000fe20000300000 */
.L_x_1018:
[----:B---3--:R-:W-:-:S04]  /*13b10*/  VIADD R3, R7, 0x30860 ;  /* 0x0003086007037836 */ /* 0x008fc80000000000 */
[----:B--2---:R-:W-:-:S04]  /*13b20*/  IMAD R5, R16, 0x8, R3 ;  /* 0x0000000810057824 */ /* 0x004fc800078e0203 */
[----:B------:R-:W2:Y:S02]  /*13b30*/  SYNCS.PHASECHK.TRANS64.TRYWAIT P0, [R5+URZ], R4 ;  /* 0x00000004050075a7 */ /* 0x000ea4000800017f */
[----:B--2---:R-:W-:Y:S05]  /*13b40*/  @!P0 BRA `(.L_x_1019) ;  /* 0x0000000800548947 */ /* 0x004fea0003800000 */
.L_x_1042:
[----:B------:R-:W-:-:S07]  /*13b50*/  IMAD R3, R2, 0x8, R3 ;  /* 0x0000000802037824 */ /* 0x000fce00078e0203 */
.L_x_1020:
[----:B---3--:R3:W4:Y:S02]  /*13b60*/  SYNCS.PHASECHK.TRANS64.TRYWAIT P0, [R3+URZ], R0 ;  /* 0x00000000030075a7 */ /* 0x008724000800017f */
[----:B----4-:R-:W-:Y:S05]  /*13b70*/  @!P0 NANOSLEEP.SYNCS 0x989680 ;  /* 0x009896800000895d */ /* 0x010fea0003900000 */
[----:B------:R-:W4:Y:S02]  /*13b80*/  @!P0 SYNCS.PHASECHK.TRANS64 P0, [R3+URZ], R0 ;  /* 0x00000000030085a7 */ /* 0x000f24000800007f */
[----:B----4-:R-:W-:Y:S05]  /*13b90*/  @!P0 BRA `(.L_x_1020) ;  /* 0xfffffffc00f08947 */ /* 0x010fea000383ffff */
.L_x_1014:
[----:B------:R-:W-:Y:S05]  /*13ba0*/  BSYNC B0 ;  /* 0x0000000000007941 */ /* 0x000fea0003800000 */
.L_x_1013:
[----:B------:R-:W-:Y:S05]  /*13bb0*/  EXIT ;  /* 0x000000000000794d */ /* 0x000fea0003800000 */
.L_x_874:
[----:B-1----:R-:W-:-:S04]  /*13bc0*/  IMAD.U32 R3, RZ, RZ, UR37 ;  /* 0x00000025ff037e24 */ /* 0x002fc8000f8e00ff */
[----:B------:R1:W2:Y:S03]  /*13bd0*/  SYNCS.PHASECHK.TRANS64.TRYWAIT P1, [R3+URZ+0x30800], R0 ;  /* 0x03080000030075a7 */ /* 0x0002a6000802017f */
[----:B--2---:R-:W-:Y:S05]  /*13be0*/  @!P1 NANOSLEEP.SYNCS 0x989680 ;  /* 0x009896800000995d */ /* 0x004fea0003900000 */
[----:B------:R-:W2:Y:S02]  /*13bf0*/  @!P1 SYNCS.PHASECHK.TRANS64 P1, [R3+URZ+0x30800], R0 ;  /* 0x03080000030095a7 */ /* 0x000ea4000802007f */
[----:B--2---:R-:W-:Y:S05]  /*13c00*/  @!P1 BRA `(.L_x_874) ;  /* 0xfffffffc00ec9947 */ /* 0x004fea000383ffff */
[----:B------:R-:W-:Y:S05]  /*13c10*/  BRA `(.L_x_1021) ;  /* 0xfffffedc00b87947 */ /* 0x000fea000383ffff */
.L_x_878:
[----:B--2---:R2:W3:Y:S02]  /*13c20*/  SYNCS.PHASECHK.TRANS64.TRYWAIT P1, [R5+URZ+0x30830], R0 ;  /* 0x03083000050075a7 */ /* 0x0044e4000802017f */
[----:B---3--:R-:W-:Y:S05]  /*13c30*/  @!P1 NANOSLEEP.SYNCS 0x989680 ;  /* 0x009896800000995d */ /* 0x008fea0003900000 */
[----:B------:R-:W3:Y:S02]  /*13c40*/  @!P1 SYNCS.PHASECHK.TRANS64 P1, [R5+URZ+0x30830], R0 ;  /* 0x03083000050095a7 */ /* 0x000ee4000802007f */
[----:B---3--:R-:W-:Y:S05]  /*13c50*/  @!P1 BRA `(.L_x_878) ;  /* 0xfffffffc00f09947 */ /* 0x008fea000383ffff */
[----:B------:R-:W-:Y:S05]  /*13c60*/  BRA `(.L_x_877) ;  /* 0xfffffedc00e47947 */ /* 0x000fea000383ffff */
.L_x_894:
[----:B--2---:R-:W-:-:S04]  /*13c70*/  IMAD.U32 R21, RZ, RZ, UR7 ;  /* 0x00000007ff157e24 */ /* 0x004fc8000f8e00ff */
[----:B------:R2:W3:Y:S03]  /*13c80*/  SYNCS.PHASECHK.TRANS64.TRYWAIT P1, [R21+URZ+0x30830], R18 ;  /* 0x03083012150075a7 */ /* 0x0004e6000802017f */
[----:B---3--:R-:W-:Y:S05]  /*13c90*/  @!P1 NANOSLEEP.SYNCS 0x989680 ;  /* 0x009896800000995d */ /* 0x008fea0003900000 */
[----:B------:R-:W3:Y:S02]  /*13ca0*/  @!P1 SYNCS.PHASECHK.TRANS64 P1, [R21+URZ+0x30830], R18 ;  /* 0x03083012150095a7 */ /* 0x000ee4000802007f */
[----:B---3--:R-:W-:Y:S05]  /*13cb0*/  @!P1 BRA `(.L_x_894) ;  /* 0xfffffffc00ec9947 */ /* 0x008fea000383ffff */
[----:B------:R-:W-:Y:S05]  /*13cc0*/  BRA `(.L_x_893) ;  /* 0xffffff1000807947 */ /* 0x000fea000383ffff */
.L_x_898:
[----:B--2---:R-:W-:-:S04]  /*13cd0*/  IMAD.U32 R21, RZ, RZ, UR6 ;  /* 0x00000006ff157e24 */ /* 0x004fc8000f8e00ff */
[----:B------:R2:W4:Y:S03]  /*13ce0*/  SYNCS.PHASECHK.TRANS64.TRYWAIT P1, [R21+URZ+0x30850], R0 ;  /* 0x03085000150075a7 */ /* 0x000526000802017f */
[----:B----4-:R-:W-:Y:S05]  /*13cf0*/  @!P1 NANOSLEEP.SYNCS 0x989680 ;  /* 0x009896800000995d */ /* 0x010fea0003900000 */
[----:B------:R-:W4:Y:S02]  /*13d00*/  @!P1 SYNCS.PHASECHK.TRANS64 P1, [R21+URZ+0x30850], R0 ;  /* 0x03085000150095a7 */ /* 0x000f24000802007f */
[----:B----4-:R-:W-:Y:S05]  /*13d10*/  @!P1 BRA `(.L_x_898) ;  /* 0xfffffffc00ec9947 */ /* 0x010fea000383ffff */
[----:B------:R-:W-:Y:S05]  /*13d20*/  BRA `(.L_x_897) ;  /* 0xffffff1c00287947 */ /* 0x000fea000383ffff */
.L_x_915:
[----:B--2---:R-:W-:-:S04]  /*13d30*/  IMAD.U32 R4, RZ, RZ, UR6 ;  /* 0x00000006ff047e24 */ /* 0x004fc8000f8e00ff */
[----:B------:R2:W3:Y:S03]  /*13d40*/  SYNCS.PHASECHK.TRANS64.TRYWAIT P1, [R4+URZ+0x30830], R3 ;  /* 0x03083003040075a7 */ /* 0x0004e6000802017f */
[----:B---3--:R-:W-:Y:S05]  /*13d50*/  @!P1 NANOSLEEP.SYNCS 0x989680 ;  /* 0x009896800000995d */ /* 0x008fea0003900000 */
[----:B------:R-:W3:Y:S02]  /*13d60*/  @!P1 SYNCS.PHASECHK.TRANS64 P1, [R4+URZ+0x30830], R3 ;  /* 0x03083003040095a7 */ /* 0x000ee4000802007f */
[----:B---3--:R-:W-:Y:S05]  /*13d70*/  @!P1 BRA `(.L_x_915) ;  /* 0xfffffffc00ec9947 */ /* 0x008fea000383ffff */
[----:B------:R-:W-:Y:S05]  /*13d80*/  BRA `(.L_x_914) ;  /* 0xffffff48002c7947 */ /* 0x000fea000383ffff */
.L_x_919:
[----:B-12---:R-:W-:-:S04]  /*13d90*/  IMAD.U32 R3, RZ, RZ, UR10 ;  /* 0x0000000aff037e24 */ /* 0x006fc8000f8e00ff */
[----:B------:R1:W2:Y:S03]  /*13da0*/  SYNCS.PHASECHK.TRANS64.TRYWAIT P1, [R3+URZ+0x30850], R0 ;  /* 0x03085000030075a7 */ /* 0x0002a6000802017f */
[----:B--2---:R-:W-:Y:S05]  /*13db0*/  @!P1 NANOSLEEP.SYNCS 0x989680 ;  /* 0x009896800000995d */ /* 0x004fea0003900000 */
[----:B------:R-:W2:Y:S02]  /*13dc0*/  @!P1 SYNCS.PHASECHK.TRANS64 P1, [R3+URZ+0x30850], R0 ;  /* 0x03085000030095a7 */ /* 0x000ea4000802007f */
[----:B--2---:R-:W-:Y:S05]  /*13dd0*/  @!P1 BRA `(.L_x_919) ;  /* 0xfffffffc00ec9947 */ /* 0x004fea000383ffff */
[----:B------:R-:W-:Y:S05]  /*13de0*/  BRA `(.L_x_918) ;  /* 0xffffff5000d47947 */ /* 0x000fea000383ffff */
.L_x_925:
[----:B--2---:R-:W-:-:S04]  /*13df0*/  IMAD.U32 R4, RZ, RZ, UR6 ;  /* 0x00000006ff047e24 */ /* 0x004fc8000f8e00ff */
[----:B------:R2:W3:Y:S03]  /*13e00*/  SYNCS.PHASECHK.TRANS64.TRYWAIT P1, [R4+URZ+0x30830], R3 ;  /* 0x03083003040075a7 */ /* 0x0004e6000802017f */
[----:B---3--:R-:W-:Y:S05]  /*13e10*/  @!P1 NANOSLEEP.SYNCS 0x989680 ;  /* 0x009896800000995d */ /* 0x008fea0003900000 */
[----:B------:R-:W3:Y:S02]  /*13e20*/  @!P1 SYNCS.PHASECHK.TRANS64 P1, [R4+URZ+0x30830], R3 ;  /* 0x03083003040095a7 */ /* 0x000ee4000802007f */
[----:B---3--:R-:W-:Y:S05]  /*13e30*/  @!P1 BRA `(.L_x_925) ;  /* 0xfffffffc00ec9947 */ /* 0x008fea000383ffff */
[----:B------:R-:W-:Y:S05]  /*13e40*/  BRA `(.L_x_924) ;  /* 0xffffff6c00207947 */ /* 0x000fea000383ffff */
.L_x_929:
[----:B-12---:R-:W-:-:S04]  /*13e50*/  IMAD.U32 R3, RZ, RZ, UR10 ;  /* 0x0000000aff037e24 */ /* 0x006fc8000f8e00ff */
[----:B------:R1:W2:Y:S03]  /*13e60*/  SYNCS.PHASECHK.TRANS64.TRYWAIT P1, [R3+URZ+0x30850], R0 ;  /* 0x03085000030075a7 */ /* 0x0002a6000802017f */
[----:B--2---:R-:W-:Y:S05]  /*13e70*/  @!P1 NANOSLEEP.SYNCS 0x989680 ;  /* 0x009896800000995d */ /* 0x004fea0003900000 */
[----:B------:R-:W2:Y:S02]  /*13e80*/  @!P1 SYNCS.PHASECHK.TRANS64 P1, [R3+URZ+0x30850], R0 ;  /* 0x03085000030095a7 */ /* 0x000ea4000802007f */
[----:B--2---:R-:W-:Y:S05]  /*13e90*/  @!P1 BRA `(.L_x_929) ;  /* 0xfffffffc00ec9947 */ /* 0x004fea000383ffff */
[----:B------:R-:W-:Y:S05]  /*13ea0*/  BRA `(.L_x_928) ;  /* 0xffffff7400c87947 */ /* 0x000fea000383ffff */
.L_x_942:
[----:B--2---:R-:W-:-:S04]  /*13eb0*/  IMAD.U32 R5, RZ, RZ, UR5 ;  /* 0x00000005ff057e24 */ /* 0x004fc8000f8e00ff */
[----:B------:R2:W3:Y:S03]  /*13ec0*/  SYNCS.PHASECHK.TRANS64.TRYWAIT P0, [R5+URZ+0x30850], R0 ;  /* 0x03085000050075a7 */ /* 0x0004e6000800017f */
[----:B---3--:R-:W-:Y:S05]  /*13ed0*/  @!P0 NANOSLEEP.SYNCS 0x989680 ;  /* 0x009896800000895d */ /* 0x008fea0003900000 */
[----:B------:R-:W3:Y:S02]  /*13ee0*/  @!P0 SYNCS.PHASECHK.TRANS64 P0, [R5+URZ+0x30850], R0 ;  /* 0x03085000050085a7 */ /* 0x000ee4000800007f */
[----:B---3--:R-:W-:Y:S05]  /*13ef0*/  @!P0 BRA `(.L_x_942) ;  /* 0xfffffffc00ec8947 */ /* 0x008fea000383ffff */
[----:B------:R-:W-:Y:S05]  /*13f00*/  BRA `(.L_x_941) ;  /* 0xffffffa400987947 */ /* 0x000fea000383ffff */
.L_x_972:
[----:B------:R-:W1:Y:S01]  /*13f10*/  S2R R18, SR_TID.X ;  /* 0x0000000000127919 */ /* 0x000e620000002100 */
[----:B------:R-:W-:Y:S02]  /*13f20*/  IMAD.MOV.U32 R12, RZ, RZ, RZ ;  /* 0x000000ffff0c7224 */ /* 0x000fe400078e00ff */
[----:B------:R-:W-:Y:S02]  /*13f30*/  IMAD.MOV.U32 R11, RZ, RZ, 0x1f ;  /* 0x0000001fff0b7424 */ /* 0x000fe400078e00ff */
[----:B------:R-:W-:Y:S01]  /*13f40*/  IMAD.MOV.U32 R15, RZ, RZ, -0x1 ;  /* 0xffffffffff0f7424 */ /* 0x000fe200078e00ff */
[----:B-1----:R-:W-:-:S04]  /*13f50*/  SHF.R.U32.HI R18, RZ, 0x5, R18 ;  /* 0x00000005ff127819 */ /* 0x002fc80000011612 */
[----:B------:R-:W-:-:S05]  /*13f60*/  LOP3.LUT R18, R18, 0x3, RZ, 0xc0, !PT ;  /* 0x0000000312127812 */ /* 0x000fca00078ec0ff */
[----:B------:R-:W-:-:S07]  /*13f70*/  IMAD.MOV.U32 R13, RZ, RZ, R18 ;  /* 0x000000ffff0d7224 */ /* 0x000fce00078e0012 */
[----:B------:R-:W-:Y:S05]  /*13f80*/  WARPSYNC.COLLECTIVE R15, `(.L_x_1022) ;  /* 0x000000000f087348 */ /* 0x000fea0003c00000 */
[----:B------:R1:W2:Y:S02]  /*13f90*/  SHFL.IDX P6, R14, R13, R12, R11 ;  /* 0x0000000c0d0e7389 */ /* 0x0002a400000c000b */
[----:B-12---:R-:W-:Y:S01]  /*13fa0*/  ENDCOLLECTIVE ;  /* 0x000000000000791b */ /* 0x006fe20003800000 */
.L_x_1022:
[----:B------:R-:W-:Y:S05]  /*13fb0*/  BRA `(.L_x_1023) ;  /* 0xffffffd4009c7947 */ /* 0x000fea000383ffff */
.L_x_973:
[----:B------:R-:W-:Y:S01]  /*13fc0*/  BSSY B0, `(.L_x_1024) ;  /* 0x0000006000007945 */ /* 0x000fe20003800000 */
[----:B------:R-:W-:-:S07]  /*13fd0*/  IMAD.MOV.U32 R15, RZ, RZ, -0x1 ;  /* 0xffffffffff0f7424 */ /* 0x000fce00078e00ff */
[----:B------:R-:W-:Y:S05]  /*13fe0*/  WARPSYNC.COLLECTIVE R15, `(.L_x_1025) ;  /* 0x000000000f0c7348 */ /* 0x000fea0003c00000 */
[----:B------:R-:W-:Y:S02]  /*13ff0*/  ELECT P6, UR62, PT ;  /* 0x00000000003e782f */ /* 0x000fe400038c0000 */
[----:B------:R-:W-:Y:S01]  /*14000*/  MOV R14, UR62 ;  /* 0x0000003e000e7c02 */ /* 0x000fe20008000f00 */
[----:B------:R-:W-:Y:S10]  /*14010*/  ENDCOLLECTIVE ;  /* 0x000000000000791b */ /* 0x000ff40003800000 */
.L_x_1025:
[----:B------:R-:W-:Y:S05]  /*14020*/  BSYNC B0 ;  /* 0x0000000000007941 */ /* 0x000fea0003800000 */
.L_x_1024:
[----:B------:R-:W-:Y:S05]  /*14030*/  BRA `(.L_x_1026) ;  /* 0xffffffd4008c7947 */ /* 0x000fea000383ffff */
.L_x_976:
[----:B-1----:R1:W2:Y:S02]  /*14040*/  SYNCS.PHASECHK.TRANS64.TRYWAIT P2, [R8+URZ+0x30840], R7 ;  /* 0x03084007080075a7 */ /* 0x0022a4000804017f */
[----:B--2---:R-:W-:Y:S05]  /*14050*/  @!P2 NANOSLEEP.SYNCS 0x989680 ;  /* 0x009896800000a95d */ /* 0x004fea0003900000 */
[----:B------:R-:W2:Y:S02]  /*14060*/  @!P2 SYNCS.PHASECHK.TRANS64 P2, [R8+URZ+0x30840], R7 ;  /* 0x030840070800a5a7 */ /* 0x000ea4000804007f */
[----:B--2---:R-:W-:Y:S05]  /*14070*/  @!P2 BRA `(.L_x_976) ;  /* 0xfffffffc00f0a947 */ /* 0x004fea000383ffff */
[----:B------:R-:W-:Y:S05]  /*14080*/  BRA `(.L_x_1027) ;  /* 0xffffffd400e87947 */ /* 0x000fea000383ffff */
.L_x_978:
[----:B-1----:R-:W-:-:S04]  /*14090*/  IMAD.U32 R8, RZ, RZ, UR38 ;  /* 0x00000026ff087e24 */ /* 0x002fc8000f8e00ff */
[----:B------:R1:W2:Y:S03]  /*140a0*/  SYNCS.PHASECHK.TRANS64.TRYWAIT P2, [R8+URZ+0x30820], R7 ;  /* 0x03082007080075a7 */ /* 0x0002a6000804017f */
[----:B--2---:R-:W-:Y:S05]  /*140b0*/  @!P2 NANOSLEEP.SYNCS 0x989680 ;  /* 0x009896800000a95d */ /* 0x004fea0003900000 */
[----:B------:R-:W2:Y:S02]  /*140c0*/  @!P2 SYNCS.PHASECHK.TRANS64 P2, [R8+URZ+0x30820], R7 ;  /* 0x030820070800a5a7 */ /* 0x000ea4000804007f */
[----:B--2---:R-:W-:Y:S05]  /*140d0*/  @!P2 BRA `(.L_x_978) ;  /* 0xfffffffc00eca947 */ /* 0x004fea000383ffff */
[----:B------:R-:W-:Y:S05]  /*140e0*/  BRA `(.L_x_1028) ;  /* 0xffffffd800f47947 */ /* 0x000fea000383ffff */
.L_x_984:
[----:B-1----:R1:W2:Y:S02]  /*140f0*/  SYNCS.PHASECHK.TRANS64.TRYWAIT P3, [R3+URZ+0x30840], R2 ;  /* 0x03084002030075a7 */ /* 0x0022a4000806017f */
[----:B--2---:R-:W-:Y:S05]  /*14100*/  @!P3 NANOSLEEP.SYNCS 0x989680 ;  /* 0x009896800000b95d */ /* 0x004fea0003900000 */
[----:B------:R-:W2:Y:S02]  /*14110*/  @!P3 SYNCS.PHASECHK.TRANS64 P3, [R3+URZ+0x30840], R2 ;  /* 0x030840020300b5a7 */ /* 0x000ea4000806007f */
[----:B--2---:R-:W-:Y:S05]  /*14120*/  @!P3 BRA `(.L_x_984) ;  /* 0xfffffffc00f0b947 */ /* 0x004fea000383ffff */
[----:B------:R-:W-:Y:S05]  /*14130*/  BRA `(.L_x_1029) ;  /* 0xffffffdc00987947 */ /* 0x000fea000383ffff */
.L_x_986:
[----:B-1----:R1:W2:Y:S02]  /*14140*/  SYNCS.PHASECHK.TRANS64.TRYWAIT P3, [R2+URZ+0x60], R3 ;  /* 0x00006003020075a7 */ /* 0x0022a4000806017f */
[----:B--2---:R-:W-:Y:S05]  /*14150*/  @!P3 NANOSLEEP.SYNCS 0x989680 ;  /* 0x009896800000b95d */ /* 0x004fea0003900000 */
[----:B------:R-:W2:Y:S02]  /*14160*/  @!P3 SYNCS.PHASECHK.TRANS64 P3, [R2+URZ+0x60], R3 ;  /* 0x000060030200b5a7 */ /* 0x000ea4000806007f */
[----:B--2---:R-:W-:Y:S05]  /*14170*/  @!P3 BRA `(.L_x_986) ;  /* 0xfffffffc00f0b947 */ /* 0x004fea000383ffff */
[----:B------:R-:W-:Y:S05]  /*14180*/  BRA `(.L_x_1030) ;  /* 0xffffffe000207947 */ /* 0x000fea000383ffff */
.L_x_992:
[----:B-1----:R1:W2:Y:S02]  /*14190*/  SYNCS.PHASECHK.TRANS64.TRYWAIT P3, [R3+URZ+0x30840], R2 ;  /* 0x03084002030075a7 */ /* 0x0022a4000806017f */
[----:B--2---:R-:W-:Y:S05]  /*141a0*/  @!P3 NANOSLEEP.SYNCS 0x989680 ;  /* 0x009896800000b95d */ /* 0x004fea0003900000 */
[----:B------:R-:W2:Y:S02]  /*141b0*/  @!P3 SYNCS.PHASECHK.TRANS64 P3, [R3+URZ+0x30840], R2 ;  /* 0x030840020300b5a7 */ /* 0x000ea4000806007f */
[----:B--2---:R-:W-:Y:S05]  /*141c0*/  @!P3 BRA `(.L_x_992) ;  /* 0xfffffffc00f0b947 */ /* 0x004fea000383ffff */
[----:B------:R-:W-:Y:S05]  /*141d0*/  BRA `(.L_x_1031) ;  /* 0xffffffe400547947 */ /* 0x000fea000383ffff */
.L_x_994:
[----:B-1----:R1:W2:Y:S02]  /*141e0*/  SYNCS.PHASECHK.TRANS64.TRYWAIT P3, [R2+URZ+0x60], R17 ;  /* 0x00006011020075a7 */ /* 0x0022a4000806017f */
[----:B--2---:R-:W-:Y:S05]  /*141f0*/  @!P3 NANOSLEEP.SYNCS 0x989680 ;  /* 0x009896800000b95d */ /* 0x004fea0003900000 */
[----:B------:R-:W2:Y:S02]  /*14200*/  @!P3 SYNCS.PHASECHK.TRANS64 P3, [R2+URZ+0x60], R17 ;  /* 0x000060110200b5a7 */ /* 0x000ea4000806007f */
[----:B--2---:R-:W-:Y:S05]  /*14210*/  @!P3 BRA `(.L_x_994) ;  /* 0xfffffffc00f0b947 */ /* 0x004fea000383ffff */
[----:B------:R-:W-:Y:S05]  /*14220*/  BRA `(.L_x_1032) ;  /* 0xffffffe400dc7947 */ /* 0x000fea000383ffff */
.L_x_999:
[----:B--2---:R2:W3:Y:S02]  /*14230*/  SYNCS.PHASECHK.TRANS64.TRYWAIT P2, [R2+URZ+0x30840], R3 ;  /* 0x03084003020075a7 */ /* 0x0044e4000804017f */
[----:B---3--:R-:W-:Y:S05]  /*14240*/  @!P2 NANOSLEEP.SYNCS 0x989680 ;  /* 0x009896800000a95d */ /* 0x008fea0003900000 */
[----:B------:R-:W3:Y:S02]  /*14250*/  @!P2 SYNCS.PHASECHK.TRANS64 P2, [R2+URZ+0x30840], R3 ;  /* 0x030840030200a5a7 */ /* 0x000ee4000804007f */
[----:B---3--:R-:W-:Y:S05]  /*14260*/  @!P2 BRA `(.L_x_999) ;  /* 0xfffffffc00f0a947 */ /* 0x008fea000383ffff */
[----:B------:R-:W-:Y:S05]  /*14270*/  BRA `(.L_x_1033) ;  /* 0xffffffe800dc7947 */ /* 0x000fea000383ffff */
.L_x_1001:
[----:B-1----:R1:W2:Y:S02]  /*14280*/  SYNCS.PHASECHK.TRANS64.TRYWAIT P2, [R2+URZ+0x60], R11 ;  /* 0x0000600b020075a7 */ /* 0x0022a4000804017f */
[----:B--2---:R-:W-:Y:S05]  /*14290*/  @!P2 NANOSLEEP.SYNCS 0x989680 ;  /* 0x009896800000a95d */ /* 0x004fea0003900000 */
[----:B------:R-:W2:Y:S02]  /*142a0*/  @!P2 SYNCS.PHASECHK.TRANS64 P2, [R2+URZ+0x60], R11 ;  /* 0x0000600b0200a5a7 */ /* 0x000ea4000804007f */
[----:B--2---:R-:W-:Y:S05]  /*142b0*/  @!P2 BRA `(.L_x_1001) ;  /* 0xfffffffc00f0a947 */ /* 0x004fea000383ffff */
[----:B------:R-:W-:Y:S05]  /*142c0*/  BRA `(.L_x_1034) ;  /* 0xffffffec00707947 */ /* 0x000fea000383ffff */
.L_x_1008:
[----:B-1----:R1:W2:Y:S02]  /*142d0*/  SYNCS.PHASECHK.TRANS64.TRYWAIT P0, [R3+URZ+0x30860], R0 ;  /* 0x03086000030075a7 */ /* 0x0022a4000800017f */
[----:B--2---:R-:W-:Y:S05]  /*142e0*/  @!P0 NANOSLEEP.SYNCS 0x989680 ;  /* 0x009896800000895d */ /* 0x004fea0003900000 */
[----:B------:R-:W2:Y:S02]  /*142f0*/  @!P0 SYNCS.PHASECHK.TRANS64 P0, [R3+URZ+0x30860], R0 ;  /* 0x03086000030085a7 */ /* 0x000ea4000800007f */
[----:B--2---:R-:W-:Y:S05]  /*14300*/  @!P0 BRA `(.L_x_1008) ;  /* 0xfffffffc00f08947 */ /* 0x004fea000383ffff */
[----:B------:R-:W-:Y:S05]  /*14310*/  BRA `(.L_x_1035) ;  /* 0xfffffff000607947 */ /* 0x000fea000383ffff */
.L_x_1010:
[----:B------:R-:W-:Y:S01]  /*14320*/  BSSY B0, `(.L_x_1036) ;  /* 0x0000007000007945 */ /* 0x000fe20003800000 */
[----:B------:R-:W-:Y:S02]  /*14330*/  IMAD.MOV.U32 R12, RZ, RZ, RZ ;  /* 0x000000ffff0c7224 */ /* 0x000fe400078e00ff */
[----:B------:R-:W-:Y:S02]  /*14340*/  IMAD.MOV.U32 R11, RZ, RZ, 0x1f ;  /* 0x0000001fff0b7424 */ /* 0x000fe400078e00ff */
[----:B------:R-:W-:-:S07]  /*14350*/  IMAD.MOV.U32 R15, RZ, RZ, -0x1 ;  /* 0xffffffffff0f7424 */ /* 0x000fce00078e00ff */
[----:B------:R-:W-:Y:S05]  /*14360*/  WARPSYNC.COLLECTIVE R15, `(.L_x_1037) ;  /* 0x000000000f087348 */ /* 0x000fea0003c00000 */
[----:B------:R1:W2:Y:S02]  /*14370*/  SHFL.IDX P6, R14, R13, R12, R11 ;  /* 0x0000000c0d0e7389 */ /* 0x0002a400000c000b */
[----:B-12---:R-:W-:Y:S01]  /*14380*/  ENDCOLLECTIVE ;  /* 0x000000000000791b */ /* 0x006fe20003800000 */
.L_x_1037:
[----:B------:R-:W-:Y:S05]  /*14390*/  BSYNC B0 ;  /* 0x0000000000007941 */ /* 0x000fea0003800000 */
.L_x_1036:
[----:B------:R-:W-:Y:S05]  /*143a0*/  BRA `(.L_x_1038) ;  /* 0xfffffff000f47947 */ /* 0x000fea000383ffff */
.L_x_1012:
[----:B--2---:R2:W3:Y:S02]  /*143b0*/  SYNCS.PHASECHK.TRANS64.TRYWAIT P0, [R7+URZ+0x30820], R0 ;  /* 0x03082000070075a7 */ /* 0x0044e4000800017f */
[----:B---3--:R-:W-:Y:S05]  /*143c0*/  @!P0 NANOSLEEP.SYNCS 0x989680 ;  /* 0x009896800000895d */ /* 0x008fea0003900000 */
[----:B------:R-:W3:Y:S02]  /*143d0*/  @!P0 SYNCS.PHASECHK.TRANS64 P0, [R7+URZ+0x30820], R0 ;  /* 0x03082000070085a7 */ /* 0x000ee4000800007f */
[----:B---3--:R-:W-:Y:S05]  /*143e0*/  @!P0 BRA `(.L_x_1012) ;  /* 0xfffffffc00f08947 */ /* 0x008fea000383ffff */
[----:B------:R-:W-:Y:S05]  /*143f0*/  BRA `(.L_x_1039) ;  /* 0xfffffff400447947 */ /* 0x000fea000383ffff */
.L_x_1016:
[----:B--2---:R2:W3:Y:S02]  /*14400*/  SYNCS.PHASECHK.TRANS64.TRYWAIT P0, [R5+URZ], R4 ;  /* 0x00000004050075a7 */ /* 0x0044e4000800017f */
[----:B---3--:R-:W-:Y:S05]  /*14410*/  @!P0 NANOSLEEP.SYNCS 0x989680 ;  /* 0x009896800000895d */ /* 0x008fea0003900000 */
[----:B------:R-:W3:Y:S02]  /*14420*/  @!P0 SYNCS.PHASECHK.TRANS64 P0, [R5+URZ], R4 ;  /* 0x00000004050085a7 */ /* 0x000ee4000800007f */
[----:B---3--:R-:W-:Y:S05]  /*14430*/  @!P0 BRA `(.L_x_1016) ;  /* 0xfffffffc00f08947 */ /* 0x008fea000383ffff */
[----:B------:R-:W-:Y:S05]  /*14440*/  BRA `(.L_x_1040) ;  /* 0xfffffff400a07947 */ /* 0x000fea000383ffff */
.L_x_1017:
[----:B---3--:R3:W4:Y:S02]  /*14450*/  SYNCS.PHASECHK.TRANS64.TRYWAIT P0, [R3+URZ], R0 ;  /* 0x00000000030075a7 */ /* 0x008724000800017f */
[----:B----4-:R-:W-:Y:S05]  /*14460*/  @!P0 NANOSLEEP.SYNCS 0x989680 ;  /* 0x009896800000895d */ /* 0x010fea0003900000 */
[----:B------:R-:W4:Y:S02]  /*14470*/  @!P0 SYNCS.PHASECHK.TRANS64 P0, [R3+URZ], R0 ;  /* 0x00000000030085a7 */ /* 0x000f24000800007f */
[----:B----4-:R-:W-:Y:S05]  /*14480*/  @!P0 BRA `(.L_x_1017) ;  /* 0xfffffffc00f08947 */ /* 0x010fea000383ffff */
[----:B------:R-:W-:Y:S05]  /*14490*/  BRA `(.L_x_1041) ;  /* 0xfffffff400947947 */ /* 0x000fea000383ffff */
.L_x_1019:
[----:B--2---:R2:W3:Y:S02]  /*144a0*/  SYNCS.PHASECHK.TRANS64.TRYWAIT P0, [R5+URZ], R4 ;  /* 0x00000004050075a7 */ /* 0x0044e4000800017f */
[----:B---3--:R-:W-:Y:S05]  /*144b0*/  @!P0 NANOSLEEP.SYNCS 0x989680 ;  /* 0x009896800000895d */ /* 0x008fea0003900000 */
[----:B------:R-:W3:Y:S02]  /*144c0*/  @!P0 SYNCS.PHASECHK.TRANS64 P0, [R5+URZ], R4 ;  /* 0x00000004050085a7 */ /* 0x000ee4000800007f */
[----:B---3--:R-:W-:Y:S05]  /*144d0*/  @!P0 BRA `(.L_x_1019) ;  /* 0xfffffffc00f08947 */ /* 0x008fea000383ffff */
[----:B------:R-:W-:Y:S05]  /*144e0*/  BRA `(.L_x_1042) ;  /* 0xfffffff400987947 */ /* 0x000fea000383ffff */
.L_x_1043:
        /* <DEDUP_REMOVED lines=9> */
.L_x_2659:


//--------------------- .text._ZN7cutlass13device_kernelIN5flash11enable_sm90INS1_16FlashAttnFwdSm90INS1_25CollectiveMainloopFwdSm90ILi2EN4cute5tupleIJNS5_1CILi1EEES8_S8_EEENS6_IJNS7_ILi128EEENS7_ILi96EEENS7_ILi192EEEEEELi192ENS_6half_tEfNS_4arch4Sm90ELb0ELb1ELb1ELb1ELb0ELb0ELb0ELb1ELb1ELb0ELb0ELb0EEENS1_21CollectiveEpilogueFwdINS6_IJSA_SC_SB_EEES9_SE_SG_Li256ELb1ELb0ELb0ELb0EEENS1_36VarlenDynamicPersistentTileSchedulerILi128ELi96ELi256ELi32ELb0ELb0ELb1ELb1ELb0ELb1EEEEEEEEEvNT_6ParamsE --------------------------
	.section	.text._ZN7cutlass13device_kernelIN5flash11enable_sm90INS1_16FlashAttnFwdSm90INS1_25CollectiveMainloopFwdSm90ILi2EN4cute5tupleIJNS5_1CILi1EEES8_S8_EEENS6_IJNS7_ILi128EEENS7_ILi96EEENS7_ILi192EEEEEELi192ENS_6half_tEfNS_4arch4Sm90ELb0ELb1ELb1ELb1ELb0ELb0ELb0ELb1ELb1ELb0ELb0ELb0EEENS1_21CollectiveEpilogueFwdINS6_IJSA_SC_SB_EEES9_SE_SG_Li256ELb1ELb0ELb0ELb0EEENS1_36VarlenDynamicPersistentTileSchedulerILi128ELi96ELi256ELi32ELb0ELb0ELb1ELb1ELb0ELb1EEEEEEEEEvNT_6ParamsE,"ax",@progbits
	.align	128
.text._ZN7cutlass13device_kernelIN5flash11enable_sm90INS1_16FlashAttnFwdSm90INS1_25CollectiveMainloopFwdSm90ILi2EN4cute5tupleIJNS5_1CILi1EEES8_S8_EEENS6_IJNS7_ILi128EEENS7_ILi96EEENS7_ILi192EEEEEELi192ENS_6half_tEfNS_4arch4Sm90ELb0ELb1ELb1ELb1ELb0ELb0ELb0ELb1ELb1ELb0ELb0ELb0EEENS1_21CollectiveEpilogueFwdINS6_IJSA_SC_SB_EEES9_SE_SG_Li256ELb1ELb0ELb0ELb0EEENS1_36VarlenDynamicPersistentTileSchedulerILi128ELi96ELi256ELi32ELb0ELb0ELb1ELb1ELb0ELb1EEEEEEEEEvNT_6ParamsE:
        .type           _ZN7cutlass13device_kernelIN5flash11enable_sm90INS1_16FlashAttnFwdSm90INS1_25CollectiveMainloopFwdSm90ILi2EN4cute5tupleIJNS5_1CILi1EEES8_S8_EEENS6_IJNS7_ILi128EEENS7_ILi96EEENS7_ILi192EEEEEELi192ENS_6half_tEfNS_4arch4Sm90ELb0ELb1ELb1ELb1ELb0ELb0ELb0ELb1ELb1ELb0ELb0ELb0EEENS1_21CollectiveEpilogueFwdINS6_IJSA_SC_SB_EEES9_SE_SG_Li256ELb1ELb0ELb0ELb0EEENS1_36VarlenDynamicPersistentTileSchedulerILi128ELi96ELi256ELi32ELb0ELb0ELb1ELb1ELb0ELb1EEEEEEEEEvNT_6ParamsE,@function
        .size           _ZN7cutlass13device_kernelIN5flash11enable_sm90INS1_16FlashAttnFwdSm90INS1_25CollectiveMainloopFwdSm90ILi2EN4cute5tupleIJNS5_1CILi1EEES8_S8_EEENS6_IJNS7_ILi128EEENS7_ILi96EEENS7_ILi192EEEEEELi192ENS_6half_tEfNS_4arch4Sm90ELb0ELb1ELb1ELb1ELb0ELb0ELb0ELb1ELb1ELb0ELb0ELb0EEENS1_21CollectiveEpilogueFwdINS6_IJSA_SC_SB_EEES9_SE_SG_Li256ELb1ELb0ELb0ELb0EEENS1_36VarlenDynamicPersistentTileSchedulerILi128ELi96ELi256ELi32ELb0ELb0ELb1ELb1ELb0ELb1EEEEEEEEEvNT_6ParamsE,(.L_x_2660 - _ZN7cutlass13device_kernelIN5flash11enable_sm90INS1_16FlashAttnFwdSm90INS1_25CollectiveMainloopFwdSm90ILi2EN4cute5tupleIJNS5_1CILi1EEES8_S8_EEENS6_IJNS7_ILi128EEENS7_ILi96EEENS7_ILi192EEEEEELi192ENS_6half_tEfNS_4arch4Sm90ELb0ELb1ELb1ELb1ELb0ELb0ELb0ELb1ELb1ELb0ELb0ELb0EEENS1_21CollectiveEpilogueFwdINS6_IJSA_SC_SB_EEES9_SE_SG_Li256ELb1ELb0ELb0ELb0EEENS1_36VarlenDynamicPersistentTileSchedulerILi128ELi96ELi256ELi32ELb0ELb0ELb1ELb1ELb0ELb1EEEEEEEEEvNT_6ParamsE)
        .other          _ZN7cutlass13device_kernelIN5flash11enable_sm90INS1_16FlashAttnFwdSm90INS1_25CollectiveMainloopFwdSm90ILi2EN4cute5tupleIJNS5_1CILi1EEES8_S8_EEENS6_IJNS7_ILi128EEENS7_ILi96EEENS7_ILi192EEEEEELi192ENS_6half_tEfNS_4arch4Sm90ELb0ELb1ELb1ELb1ELb0ELb0ELb0ELb1ELb1ELb0ELb0ELb0EEENS1_21CollectiveEpilogueFwdINS6_IJSA_SC_SB_EEES9_SE_SG_Li256ELb1ELb0ELb0ELb0EEENS1_36VarlenDynamicPersistentTileSchedulerILi128ELi96ELi256ELi32ELb0ELb0ELb1ELb1ELb0ELb1EEEEEEEEEvNT_6ParamsE,@"STO_CUDA_ENTRY STV_DEFAULT"
_ZN7cutlass13device_kernelIN5flash11enable_sm90INS1_16FlashAttnFwdSm90INS1_25CollectiveMainloopFwdSm90ILi2EN4cute5tupleIJNS5_1CILi1EEES8_S8_EEENS6_IJNS7_ILi128EEENS7_ILi96EEENS7_ILi192EEEEEELi192ENS_6half_tEfNS_4arch4Sm90ELb0ELb1ELb1ELb1ELb0ELb0ELb0ELb1ELb1ELb0ELb0ELb0EEENS1_21CollectiveEpilogueFwdINS6_IJSA_SC_SB_EEES9_SE_SG_Li256ELb1ELb0ELb0ELb0EEENS1_36VarlenDynamicPersistentTileSchedulerILi128ELi96ELi256ELi32ELb0ELb0ELb1ELb1ELb0ELb1EEEEEEEEEvNT_6ParamsE:
        /* <DEDUP_REMOVED lines=21> */
.L_x_1045:
[----:B------:R-:W-:Y:S05]  /*0150*/  BSYNC B0 ;  /* 0x0000000000007941 */ /* 0x000fea0003800000 */
.L_x_1044:
        /* <DEDUP_REMOVED lines=41> */
.L_x_1046:
        /* <DEDUP_REMOVED lines=22> */
.L_x_1047:
        /* <DEDUP_REMOVED lines=18> */
.L_x_1048:
        /* <DEDUP_REMOVED lines=22> */
.L_x_1049:
        /* <DEDUP_REMOVED lines=22> */
.L_x_1050:
[----:B0-----:R-:W-:Y:S01]  /*0930*/  UMOV UR4, 0x1 ;  /* 0x0000000100047882 */ /* 0x001fe20000000000 */
[----:B------:R-:W-:Y:S01]  /*0940*/  PLOP3.LUT P0, PT, PT, PT, UP0, 0x80, 0x0 ;  /* 0x000000000000781c */ /* 0x000fe20003f0f008 */
[----:B------:R-:W-:Y:S01]  /*0950*/  USEL UR4, UR4, 0x2, !UP0 ;  /* 0x0000000204047887 */ /* 0x000fe2000c000000 */
[----:B------:R-:W-:-:S05]  /*0960*/  NOP ;  /* 0x0000000000007918 */ /* 0x000fca0000000000 */
[----:B------:R-:W-:-:S05]  /*0970*/  IMAD.U32 R2, RZ, RZ, UR4 ;  /* 0x00000004ff027e24 */ /* 0x000fca000f8e00ff */
[----:B------:R0:W-:Y:S01]  /*0980*/  STL [R1+0x20], R2 ;  /* 0x0000200201007387 */ /* 0x0001e20000100800 */
[----:B-12-4-:R-:W-:Y:S06]  /*0990*/  BAR.SYNC.DEFER_BLOCKING 0x0 ;  /* 0x0000000000007b1d */ /* 0x016fec0000010000 */
[----:B------:R-:W-:Y:S05]  /*09a0*/  @!P0 BRA `(.L_x_1051) ;  /* 0x0000010c003c8947 */ /* 0x000fea0003800000 */
.L_x_1052:
        /* <DEDUP_REMOVED lines=14> */
[----:B0-----:R-:W2:Y:S01]  /*0a90*/  LDL R2, [R1+0x20] ;  /* 0x0000200001027983 */ /* 0x001ea20000100800 */
[----:B------:R-:W-:Y:S01]  /*0aa0*/  R2UR UR6, R194 ;  /* 0x00000000c20672ca */ /* 0x000fe200000e0000 */
[----:B------:R-:W-:Y:S01]  /*0ab0*/  UMOV UR36, URZ ;  /* 0x0000003f00247c82 */ /* 0x000fe20008000000 */
[----:B------:R-:W-:Y:S01]  /*0ac0*/  R2UR UR5, R195 ;  /* 0x00000000c30572ca */ /* 0x000fe200000e0000 */
[----:B------:R-:W0:Y:S01]  /*0ad0*/  S2R R0, SR_TID.X ;  /* 0x0000000000007919 */ /* 0x000e220000002100 */
[----:B------:R-:W-:Y:S01]  /*0ae0*/  UMOV UR37, URZ ;  /* 0x0000003f00257c82 */ /* 0x000fe20008000000 */
[----:B0-----:R-:W-:-:S05]  /*0af0*/  VIADD R205, R0, 0xffffff80 ;  /* 0xffffff8000cd7836 */ /* 0x001fca0000000000 */
[----:B------:R-:W-:-:S04]  /*0b00*/  SHF.R.S32.HI R0, RZ, 0x1f, R205 ;  /* 0x0000001fff007819 */ /* 0x000fc800000114cd */
[CC--:B------:R-:W-:Y:S02]  /*0b10*/  LEA.HI R3, R0.reuse, R205.reuse, RZ, 0x7 ;  /* 0x000000cd00037211 */ /* 0x0c0fe400078f38ff */
[----:B------:R-:W-:Y:S02]  /*0b20*/  LEA.HI R4, R0, R205, RZ, 0x5 ;  /* 0x000000cd00047211 */ /* 0x000fe400078f28ff */
[----:B------:R-:W-:Y:S02]  /*0b30*/  LOP3.LUT R200, R3, 0xffffff80, RZ, 0xc0, !PT ;  /* 0xffffff8003c87812 */ /* 0x000fe400078ec0ff */
[----:B------:R-:W-:-:S03]  /*0b40*/  SHF.R.S32.HI R202, RZ, 0x7, R3 ;  /* 0x00000007ffca7819 */ /* 0x000fc60000011403 */
[----:B------:R-:W-:Y:S01]  /*0b50*/  IMAD.IADD R200, R205, 0x1, -R200 ;  /* 0x00000001cdc87824 */ /* 0x000fe200078e0ac8 */
[----:B------:R-:W-:-:S04]  /*0b60*/  LEA.HI R3, R3, R202, RZ, 0x1 ;  /* 0x000000ca03037211 */ /* 0x000fc800078f08ff */
[----:B------:R-:W-:Y:S02]  /*0b70*/  SHF.R.S32.HI R9, RZ, 0x1f, R200 ;  /* 0x0000001fff097819 */ /* 0x000fe400000114c8 */
[----:B------:R-:W-:Y:S02]  /*0b80*/  LOP3.LUT R3, R3, 0x3fffffe, RZ, 0xc0, !PT ;  /* 0x03fffffe03037812 */ /* 0x000fe400078ec0ff */
[CC--:B------:R-:W-:Y:S02]  /*0b90*/  LEA.HI R8, R9.reuse, R200.reuse, RZ, 0x2 ;  /* 0x000000c809087211 */ /* 0x0c0fe400078f10ff */
[----:B------:R-:W-:Y:S01]  /*0ba0*/  LEA.HI R9, R9, R200, RZ, 0x5 ;  /* 0x000000c809097211 */ /* 0x000fe200078f28ff */
[----:B------:R-:W-:Y:S01]  /*0bb0*/  IMAD.IADD R3, R202, 0x1, -R3 ;  /* 0x00000001ca037824 */ /* 0x000fe200078e0a03 */
[----:B------:R-:W-:Y:S02]  /*0bc0*/  SHF.R.S32.HI R5, RZ, 0x2, R8 ;  /* 0x00000002ff057819 */ /* 0x000fe40000011408 */
[----:B------:R-:W-:-:S02]  /*0bd0*/  SHF.R.S32.HI R9, RZ, 0x5, R9 ;  /* 0x00000005ff097819 */ /* 0x000fc40000011409 */
[----:B--2---:R-:W-:Y:S02]  /*0be0*/  R2UR UR4, R2 ;  /* 0x00000000020472ca */ /* 0x004fe400000e0000 */
[----:B------:R-:W-:-:S04]  /*0bf0*/  SHF.R.S32.HI R2, RZ, 0x1f, R8 ;  /* 0x0000001fff027819 */ /* 0x000fc80000011408 */
[----:B------:R-:W-:-:S04]  /*0c00*/  LEA.HI R2, R2, R5, RZ, 0x3 ;  /* 0x0000000502027211 */ /* 0x000fc800078f18ff */
[----:B------:R-:W-:Y:S02]  /*0c10*/  LOP3.LUT R6, R2, 0xfffffff8, RZ, 0xc0, !PT ;  /* 0xfffffff802067812 */ /* 0x000fe400078ec0ff */
[CC--:B------:R-:W-:Y:S01]  /*0c20*/  LEA.HI R2, R0.reuse, R205.reuse, RZ, 0x4 ;  /* 0x000000cd00027211 */ /* 0x0c0fe200078f20ff */
[----:B------:R-:W-:Y:S01]  /*0c30*/  ULOP3.LUT UR4, UR4, 0x1, URZ, 0xfc, !UPT ;  /* 0x0000000104047892 */ /* 0x000fe2000f8efc3f */
[----:B------:R-:W-:Y:S01]  /*0c40*/  LEA.HI R0, R0, R205, RZ, 0x3 ;  /* 0x000000cd00007211 */ /* 0x000fe200078f18ff */
[----:B------:R-:W-:Y:S01]  /*0c50*/  IMAD.IADD R10, R5, 0x1, -R6 ;  /* 0x00000001050a7824 */ /* 0x000fe200078e0a06 */
[----:B------:R-:W-:Y:S01]  /*0c60*/  SHF.R.S32.HI R5, RZ, 0x4, R2 ;  /* 0x00000004ff057819 */ /* 0x000fe20000011402 */
[----:B------:R-:W-:Y:S01]  /*0c70*/  IMAD.SHL.U32 R6, R4, 0x20, RZ ;  /* 0x0000002004067824 */ /* 0x000fe200078e00ff */
[C---:B------:R-:W-:Y:S01]  /*0c80*/  LOP3.LUT R4, R2.reuse, 0x3fffff0, RZ, 0xc0, !PT ;  /* 0x03fffff002047812 */ /* 0x040fe200078ec0ff */
[----:B------:R-:W-:Y:S01]  /*0c90*/  IMAD R10, R9, 0x10, R10 ;  /* 0x00000010090a7824 */ /* 0x000fe200078e020a */
[----:B------:R-:W-:Y:S01]  /*0ca0*/  LEA.HI R2, R2, R5, RZ, 0x1 ;  /* 0x0000000502027211 */ /* 0x000fe200078f08ff */
[----:B------:R-:W-:Y:S01]  /*0cb0*/  IMAD.U32 R204, RZ, RZ, UR4 ;  /* 0x00000004ffcc7e24 */ /* 0x000fe2000f8e00ff */
[----:B------:R-:W-:Y:S01]  /*0cc0*/  LOP3.LUT R7, R6, 0xfffffc00, RZ, 0xc0, !PT ;  /* 0xfffffc0006077812 */ /* 0x000fe200078ec0ff */
[----:B------:R-:W-:Y:S01]  /*0cd0*/  IMAD.IADD R4, R205, 0x1, -R4 ;  /* 0x00000001cd047824 */ /* 0x000fe200078e0a04 */
[----:B------:R-:W-:Y:S01]  /*0ce0*/  LOP3.LUT R2, R2, 0x1ffffffe, RZ, 0xc0, !PT ;  /* 0x1ffffffe02027812 */ /* 0x000fe200078ec0ff */
[----:B------:R-:W-:Y:S01]  /*0cf0*/  IMAD R201, R3, 0x40, R10 ;  /* 0x0000004003c97824 */ /* 0x000fe200078e020a */
[----:B------:R-:W-:Y:S01]  /*0d00*/  LOP3.LUT R3, R8, 0x7ffffffc, RZ, 0xc0, !PT ;  /* 0x7ffffffc08037812 */ /* 0x000fe200078ec0ff */
[----:B------:R-:W-:Y:S01]  /*0d10*/  IMAD R7, R4, 0x40, R7 ;  /* 0x0000004004077824 */ /* 0x000fe200078e0207 */
[----:B------:R-:W-:Y:S01]  /*0d20*/  UMOV UR4, URZ ;  /* 0x0000003f00047c82 */ /* 0x000fe20008000000 */
[----:B------:R-:W-:Y:S01]  /*0d30*/  IMAD.IADD R2, R5, 0x1, -R2 ;  /* 0x0000000105027824 */ /* 0x000fe200078e0a02 */
[----:B------:R-:W-:Y:S01]  /*0d40*/  SHF.R.S32.HI R22, RZ, 0x3, R0 ;  /* 0x00000003ff167819 */ /* 0x000fe20000011400 */
[----:B------:R-:W-:-:S02]  /*0d50*/  IMAD.U32 R199, RZ, RZ, UR4 ;  /* 0x00000004ffc77e24 */ /* 0x000fc4000f8e00ff */
[----:B------:R-:W-:Y:S01]  /*0d60*/  IMAD R203, R2, 0x8, R7 ;  /* 0x0000000802cb7824 */ /* 0x000fe200078e0207 */
[----:B------:R-:W-:Y:S01]  /*0d70*/  LOP3.LUT R2, R0, 0x1ffffff8, RZ, 0xc0, !PT ;  /* 0x1ffffff800027812 */ /* 0x000fe200078ec0ff */
[----:B------:R-:W-:-:S04]  /*0d80*/  IMAD.IADD R18, R200, 0x1, -R3 ;  /* 0x00000001c8127824 */ /* 0x000fc800078e0a03 */
[----:B------:R-:W-:-:S04]  /*0d90*/  IMAD.IADD R2, R205, 0x1, -R2 ;  /* 0x00000001cd027824 */ /* 0x000fc800078e0a02 */
[----:B------:R-:W-:-:S07]  /*0da0*/  IMAD.SHL.U32 R19, R2, 0x8, RZ ;  /* 0x0000000802137824 */ /* 0x000fce00078e00ff */
.L_x_1152:
[----:B------:R-:W-:Y:S01]  /*0db0*/  ULDC.64 UR8, c[0x0][0xa28] ;  /* 0x00028a0000087ab9 */ /* 0x000fe20000000a00 */
[----:B012345:R-:W0:Y:S01]  /*0dc0*/  LDC.64 R8, c[0x0][0x3f8] ;  /* 0x0000fe00ff087b82 */ /* 0x03fe220000000a00 */
[----:B------:R-:W-:Y:S01]  /*0dd0*/  UISETP.NE.U32.AND UP0, UPT, UR8, URZ, UPT ;  /* 0x0000003f0800728c */ /* 0x000fe2000bf05070 */
[----:B------:R-:W-:Y:S01]  /*0de0*/  IMAD.MOV.U32 R7, RZ, RZ, RZ ;  /* 0x000000ffff077224 */ /* 0x000fe200078e00ff */
[----:B------:R-:W-:Y:S02]  /*0df0*/  ULDC.64 UR12, c[0x0][0x208] ;  /* 0x00008200000c7ab9 */ /* 0x000fe40000000a00 */
[----:B------:R-:W-:-:S03]  /*0e00*/  UISETP.NE.AND.EX UP0, UPT, UR9, URZ, UPT, UP0 ;  /* 0x0000003f0900728c */ /* 0x000fc6000bf05300 */
[----:B------:R-:W-:Y:S01]  /*0e10*/  ULDC.64 UR8, c[0x0][0xa18] ;  /* 0x0002860000087ab9 */ /* 0x000fe20000000a00 */
[----:B------:R-:W1:Y:S01]  /*0e20*/  LDC R17, c[0x0][0x288] ;  /* 0x0000a200ff117b82 */ /* 0x000e620000000800 */
[----:B------:R-:W-:Y:S01]  /*0e30*/  UISETP.NE.U32.AND UP1, UPT, UR8, URZ, UPT ;  /* 0x0000003f0800728c */ /* 0x000fe2000bf25070 */
[----:B------:R-:W-:-:S03]  /*0e40*/  PLOP3.LUT P0, PT, PT, PT, UP0, 0x80, 0x0 ;  /* 0x000000000000781c */ /* 0x000fc60003f0f008 */
[----:B------:R-:W-:-:S03]  /*0e50*/  UISETP.NE.AND.EX UP1, UPT, UR9, URZ, UPT, UP1 ;  /* 0x0000003f0900728c */ /* 0x000fc6000bf25310 */
[----:B------:R-:W-:Y:S01]  /*0e60*/  @UP0 ULDC.64 UR8, c[0x0][0xa28] ;  /* 0x00028a0000080ab9 */ /* 0x000fe20000000a00 */
[----:B------:R-:W2:Y:S01]  /*0e70*/  LDC R0, c[0x0][0x404] ;  /* 0x00010100ff007b82 */ /* 0x000ea20000000800 */
[----:B------:R-:W-:Y:S01]  /*0e80*/  @UP0 UIMAD.WIDE UR8, UR5, 0x4, UR8 ;  /* 0x00000004050808a5 */ /* 0x000fe2000f8e0208 */
[----:B------:R-:W-:-:S05]  /*0e90*/  PLOP3.LUT P2, PT, PT, PT, UP1, 0x80, 0x0 ;  /* 0x000000000000781c */ /* 0x000fca0003f4f018 */
[----:B------:R-:W-:Y:S01]  /*0ea0*/  @UP1 ULDC.64 UR10, c[0x0][0xa18] ;  /* 0x00028600000a1ab9 */ /* 0x000fe20000000a00 */
[----:B------:R-:W3:Y:S01]  /*0eb0*/  LDC R11, c[0x0][0x2e0] ;  /* 0x0000b800ff0b7b82 */ /* 0x000ee20000000800 */
[----:B------:R-:W-:Y:S02]  /*0ec0*/  IMAD.U32 R2, RZ, RZ, UR8 ;  /* 0x00000008ff027e24 */ /* 0x000fe4000f8e00ff */
[----:B------:R-:W-:Y:S01]  /*0ed0*/  IMAD.U32 R3, RZ, RZ, UR9 ;  /* 0x00000009ff037e24 */ /* 0x000fe2000f8e00ff */
[----:B------:R-:W-:-:S04]  /*0ee0*/  @UP1 UIMAD.WIDE UR8, UR5, 0x4, UR10 ;  /* 0x00000004050818a5 */ /* 0x000fc8000f8e020a */
[----:B------:R4:W5:Y:S02]  /*0ef0*/  @P0 LDG.E R7, desc[UR12][R2.64] ;  /* 0x0000000c02070981 */ /* 0x000964000c1e1900 */
[----:B------:R-:W-:Y:S02]  /*0f00*/  IMAD.U32 R4, RZ, RZ, UR8 ;  /* 0x00000008ff047e24 */ /* 0x000fe4000f8e00ff */
[----:B------:R-:W-:Y:S01]  /*0f10*/  IMAD.U32 R5, RZ, RZ, UR9 ;  /* 0x00000009ff057e24 */ /* 0x000fe2000f8e00ff */
[----:B------:R-:W-:Y:S01]  /*0f20*/  ULDC.64 UR8, c[0x0][0xa20] ;  /* 0x0002880000087ab9 */ /* 0x000fe20000000a00 */
[----:B0-----:R-:W-:Y:S02]  /*0f30*/  ISETP.NE.U32.AND P0, PT, R8, RZ, PT ;  /* 0x000000ff0800720c */ /* 0x001fe40003f05070 */
[----:B------:R-:W-:Y:S01]  /*0f40*/  ISETP.NE.U32.AND P1, PT, RZ, UR8, PT ;  /* 0x00000008ff007c0c */ /* 0x000fe2000bf25070 */
[----:B-1----:R4:W5:Y:S01]  /*0f50*/  @P2 LDG.E R17, desc[UR12][R4.64] ;  /* 0x0000000c04112981 */ /* 0x002962000c1e1900 */
[----:B------:R-:W-:Y:S01]  /*0f60*/  ISETP.NE.AND.EX P0, PT, R9, RZ, PT, P0 ;  /* 0x000000ff0900720c */ /* 0x000fe20003f05300 */
[----:B------:R-:W-:Y:S01]  /*0f70*/  IMAD.U32 R197, RZ, RZ, UR6 ;  /* 0x00000006ffc57e24 */ /* 0x000fe2000f8e00ff */
[----:B------:R-:W-:-:S02]  /*0f80*/  ISETP.NE.AND.EX P1, PT, RZ, UR9, PT, P1 ;  /* 0x00000009ff007c0c */ /* 0x000fc4000bf25310 */
[----:B--2---:R-:W-:Y:S01]  /*0f90*/  SEL R0, R0, 0x1, P0 ;  /* 0x0000000100007807 */ /* 0x004fe20000000000 */
[----:B----4-:R-:W-:Y:S10]  /*0fa0*/  @P2 BRA `(.L_x_1053) ;  /* 0x0000000000302947 */ /* 0x010ff40003800000 */
[----:B------:R-:W-:Y:S02]  /*0fb0*/  ULDC.64 UR6, c[0x0][0xa00] ;  /* 0x0002800000067ab9 */ /* 0x000fe40000000a00 */
[----:B------:R-:W-:-:S04]  /*0fc0*/  ISETP.NE.U32.AND P0, PT, RZ, UR6, PT ;  /* 0x00000006ff007c0c */ /* 0x000fc8000bf05070 */
[----:B------:R-:W-:-:S13]  /*0fd0*/  ISETP.NE.AND.EX P0, PT, RZ, UR7, PT, P0 ;  /* 0x00000007ff007c0c */ /* 0x000fda000bf05300 */
[----:B------:R-:W-:Y:S05]  /*0fe0*/  @!P0 BRA `(.L_x_1053) ;  /* 0x0000000000208947 */ /* 0x000fea0003800000 */
[----:B------:R-:W-:Y:S01]  /*0ff0*/  ULDC.64 UR6, c[0x0][0xa00] ;  /* 0x0002800000067ab9 */ /* 0x000fe20000000a00 */
[----:B------:R-:W-:Y:S01]  /*1000*/  ULDC.64 UR8, c[0x0][0x208] ;  /* 0x0000820000087ab9 */ /* 0x000fe20000000a00 */
[----:B------:R-:W-:-:S06]  /*1010*/  UIMAD.WIDE UR6, UR5, 0x4, UR6 ;  /* 0x00000004050678a5 */ /* 0x000fcc000f8e0206 */
[----:B------:R-:W-:Y:S02]  /*1020*/  IMAD.U32 R2, RZ, RZ, UR6 ;  /* 0x00000006ff027e24 */ /* 0x000fe4000f8e00ff */
[----:B------:R-:W-:-:S05]  /*1030*/  IMAD.U32 R3, RZ, RZ, UR7 ;  /* 0x00000007ff037e24 */ /* 0x000fca000f8e00ff */
[----:B-----5:R-:W2:Y:S04]  /*1040*/  LDG.E R17, desc[UR8][R2.64] ;  /* 0x0000000802117981 */ /* 0x020ea8000c1e1900 */
[----:B------:R-:W2:Y:S02]  /*1050*/  LDG.E R4, desc[UR8][R2.64+0x4] ;  /* 0x0000040802047981 */ /* 0x000ea4000c1e1900 */
[----:B--2---:R-:W-:-:S07]  /*1060*/  IMAD.IADD R17, R4, 0x1, -R17 ;  /* 0x0000000104117824 */ /* 0x004fce00078e0a11 */
.L_x_1053:
[----:B---3--:R-:W-:Y:S02]  /*1070*/  IMAD R16, R0, R11, RZ ;  /* 0x0000000b00107224 */ /* 0x008fe400078e02ff */
[----:B------:R-:W-:Y:S02]  /*1080*/  IMAD.MOV.U32 R196, RZ, RZ, R193 ;  /* 0x000000ffffc47224 */ /* 0x000fe400078e00c1 */
[----:B------:R-:W-:Y:S01]  /*1090*/  IMAD.U32 R198, RZ, RZ, UR5 ;  /* 0x00000005ffc67e24 */ /* 0x000fe2000f8e00ff */
[----:B------:R-:W-:Y:S06]  /*10a0*/  @!P1 BRA `(.L_x_1054) ;  /* 0x00000000001c9947 */ /* 0x000fec0003800000 */
[----:B------:R-:W-:Y:S01]  /*10b0*/  ULDC.64 UR6, c[0x0][0xa20] ;  /* 0x0002880000067ab9 */ /* 0x000fe20000000a00 */
[----:B------:R-:W-:Y:S01]  /*10c0*/  ULDC.64 UR8, c[0x0][0x208] ;  /* 0x0000820000087ab9 */ /* 0x000fe20000000a00 */
[----:B------:R-:W-:-:S06]  /*10d0*/  UIMAD.WIDE UR4, UR5, 0x4, UR6 ;  /* 0x00000004050478a5 */ /* 0x000fcc000f8e0206 */
[----:B------:R-:W-:Y:S02]  /*10e0*/  IMAD.U32 R2, RZ, RZ, UR4 ;  /* 0x00000004ff027e24 */ /* 0x000fe4000f8e00ff */
[----:B------:R-:W-:-:S05]  /*10f0*/  IMAD.U32 R3, RZ, RZ, UR5 ;  /* 0x00000005ff037e24 */ /* 0x000fca000f8e00ff */
[----:B------:R0:W5:Y:S01]  /*1100*/  LDG.E R16, desc[UR8][R2.64] ;  /* 0x0000000802107981 */ /* 0x000162000c1e1900 */
[----:B------:R-:W-:Y:S05]  /*1110*/  BRA `(.L_x_1055) ;  /* 0x0000000000307947 */ /* 0x000fea0003800000 */
.L_x_1054:
        /* <DEDUP_REMOVED lines=9> */
[----:B------:R-:W2:Y:S04]  /*11b0*/  LDG.E R16, desc[UR8][R2.64] ;  /* 0x0000000802107981 */ /* 0x000ea8000c1e1900 */
[----:B------:R-:W2:Y:S02]  /*11c0*/  LDG.E R5, desc[UR8][R2.64+0x4] ;  /* 0x0000040802057981 */ /* 0x000ea4000c1e1900 */
[----:B--2---:R-:W-:-:S07]  /*11d0*/  IMAD.IADD R16, R5, 0x1, -R16 ;  /* 0x0000000105107824 */ /* 0x004fce00078e0a10 */
.L_x_1055:
[----:B------:R-:W1:Y:S01]  /*11e0*/  LDC.64 R8, c[0x0][0x9e0] ;  /* 0x00027800ff087b82 */ /* 0x000e620000000a00 */
[----:B-----5:R-:W-:Y:S01]  /*11f0*/  IMAD.IADD R16, R16, 0x1, -R7 ;  /* 0x0000000110107824 */ /* 0x020fe200078e0a07 */
[----:B------:R-:W-:-:S04]  /*1200*/  LEA R0, R193, 0x80, 0x7 ;  /* 0x00000080c1007811 */ /* 0x000fc800078e38ff */
[----:B0-----:R-:W-:Y:S02]  /*1210*/  IADD3 R3, R16, R0, -R17 ;  /* 0x0000000010037210 */ /* 0x001fe40007ffe811 */
[----:B-1----:R-:W-:-:S03]  /*1220*/  ISETP.GE.AND P1, PT, R9, 0x1, PT ;  /* 0x000000010900780c */ /* 0x002fc60003f26270 */
[----:B------:R-:W-:-:S10]  /*1230*/  IMAD.IADD R0, R3, 0x1, R8 ;  /* 0x0000000103007824 */ /* 0x000fd400078e0208 */
[----:B------:R-:W-:Y:S05]  /*1240*/  @!P1 BRA `(.L_x_1056) ;  /* 0x0000000000409947 */ /* 0x000fea0003800000 */
[C---:B------:R-:W-:Y:S01]  /*1250*/  ISETP.GT.AND P0, PT, R3.reuse, RZ, PT ;  /* 0x000000ff0300720c */ /* 0x040fe20003f04270 */
[----:B------:R-:W-:-:S12]  /*1260*/  VIADD R2, R3, 0xffffffff ;  /* 0xffffffff03027836 */ /* 0x000fd80000000000 */
[----:B------:R-:W-:Y:S05]  /*1270*/  @P0 BRA `(.L_x_1057) ;  /* 0x00000000001c0947 */ /* 0x000fea0003800000 */
[----:B------:R-:W-:Y:S01]  /*1280*/  ISETP.NE.AND P0, PT, R9, 0x1, PT ;  /* 0x000000010900780c */ /* 0x000fe20003f05270 */
[----:B------:R-:W-:-:S12]  /*1290*/  IMAD.MOV R3, RZ, RZ, -R3 ;  /* 0x000000ffff037224 */ /* 0x000fd800078e0a03 */
[----:B------:R-:W0:Y:S02]  /*12a0*/  @P0 LDC.64 R4, c[0x0][0x9e8] ;  /* 0x00027a00ff040b82 */ /* 0x000e240000000a00 */
[----:B0-----:R-:W-:-:S05]  /*12b0*/  @P0 IMAD.HI.U32 R2, R3, R4, RZ ;  /* 0x0000000403020227 */ /* 0x001fca00078e00ff */
[----:B------:R-:W-:-:S04]  /*12c0*/  @P0 SHF.R.U32.HI R3, RZ, R5, R2 ;  /* 0x00000005ff030219 */ /* 0x000fc80000011602 */
[----:B------:R-:W-:Y:S01]  /*12d0*/  LOP3.LUT R2, RZ, R3, RZ, 0x33, !PT ;  /* 0x00000003ff027212 */ /* 0x000fe200078e33ff */
[----:B------:R-:W-:Y:S06]  /*12e0*/  BRA `(.L_x_1058) ;  /* 0x0000000000107947 */ /* 0x000fec0003800000 */
.L_x_1057:
[----:B------:R-:W-:-:S13]  /*12f0*/  ISETP.NE.AND P0, PT, R9, 0x1, PT ;  /* 0x000000010900780c */ /* 0x000fda0003f05270 */
[----:B------:R-:W0:Y:S02]  /*1300*/  @P0 LDC.64 R4, c[0x0][0x9e8] ;  /* 0x00027a00ff040b82 */ /* 0x000e240000000a00 */
[----:B0-----:R-:W-:-:S05]  /*1310*/  @P0 IMAD.HI.U32 R4, R2, R4, RZ ;  /* 0x0000000402040227 */ /* 0x001fca00078e00ff */
[----:B------:R-:W-:-:S07]  /*1320*/  @P0 SHF.R.U32.HI R2, RZ, R5, R4 ;  /* 0x00000005ff020219 */ /* 0x000fce0000011604 */
.L_x_1058:
[----:B------:R-:W-:-:S05]  /*1330*/  IMAD R3, R2, R9, R9 ;  /* 0x0000000902037224 */ /* 0x000fca00078e0209 */
[----:B------:R-:W-:-:S07]  /*1340*/  VIMNMX R0, R0, R3, PT ;  /* 0x0000000300007248 */ /* 0x000fce0003fe0100 */
.L_x_1056:
[----:B------:R-:W-:Y:S01]  /*1350*/  VIADD R2, R0, 0x5f ;  /* 0x0000005f00027836 */ /* 0x000fe20000000000 */
[----:B------:R-:W-:Y:S01]  /*1360*/  ULDC UR4, c[0x0][0x9dc] ;  /* 0x0002770000047ab9 */ /* 0x000fe20000000800 */
[----:B------:R-:W-:Y:S02]  /*1370*/  VIADD R0, R16, 0x5f ;  /* 0x0000005f10007836 */ /* 0x000fe40000000000 */
[----:B------:R-:W-:Y:S02]  /*1380*/  IMAD R3, R193, 0x80, -R17 ;  /* 0x00000080c1037824 */ /* 0x000fe400078e0a11 */
[----:B------:R-:W-:-:S04]  /*1390*/  IMAD.HI R2, R2, 0x2aaaaaab, RZ ;  /* 0x2aaaaaab02027827 */ /* 0x000fc800078e02ff */
[----:B------:R-:W-:Y:S01]  /*13a0*/  IMAD.HI R0, R0, 0x2aaaaaab, RZ ;  /* 0x2aaaaaab00007827 */ /* 0x000fe200078e02ff */
[----:B------:R-:W-:-:S03]  /*13b0*/  SHF.R.U32.HI R5, RZ, 0x1f, R2 ;  /* 0x0000001fff057819 */ /* 0x000fc60000011602 */
[----:B------:R-:W-:Y:S01]  /*13c0*/  IMAD.IADD R4, R16, 0x1, R3 ;  /* 0x0000000110047824 */ /* 0x000fe200078e0203 */
        /* <DEDUP_REMOVED lines=11> */
[----:B------:R-:W0:Y:S02]  /*1480*/  @P0 LDC.64 R6, c[0x0][0x9e8] ;  /* 0x00027a00ff060b82 */ /* 0x000e240000000a00 */
[----:B0-----:R-:W-:-:S05]  /*1490*/  @P0 IMAD.HI.U32 R0, R3, R6, RZ ;  /* 0x0000000603000227 */ /* 0x001fca00078e00ff */
[----:B------:R-:W-:-:S04]  /*14a0*/  @P0 SHF.R.U32.HI R3, RZ, R7, R0 ;  /* 0x00000007ff030219 */ /* 0x000fc80000011600 */
[----:B------:R-:W-:Y:S01]  /*14b0*/  LOP3.LUT R4, RZ, R3, RZ, 0x33, !PT ;  /* 0x00000003ff047212 */ /* 0x000fe200078e33ff */
[----:B------:R-:W-:Y:S06]  /*14c0*/  BRA `(.L_x_1061) ;  /* 0x0000000000107947 */ /* 0x000fec0003800000 */
.L_x_1060:
[----:B------:R-:W-:-:S13]  /*14d0*/  ISETP.NE.AND P0, PT, R9, 0x1, PT ;  /* 0x000000010900780c */ /* 0x000fda0003f05270 */
[----:B------:R-:W0:Y:S02]  /*14e0*/  @P0 LDC.64 R2, c[0x0][0x9e8] ;  /* 0x00027a00ff020b82 */ /* 0x000e240000000a00 */
[----:B0-----:R-:W-:-:S05]  /*14f0*/  @P0 IMAD.HI.U32 R0, R4, R2, RZ ;  /* 0x0000000204000227 */ /* 0x001fca00078e00ff */
[----:B------:R-:W-:-:S07]  /*1500*/  @P0 SHF.R.U32.HI R4, RZ, R3, R0 ;  /* 0x00000003ff040219 */ /* 0x000fce0000011600 */
.L_x_1061:
[----:B------:R-:W-:-:S05]  /*1510*/  IMAD R4, R4, R9, RZ ;  /* 0x0000000904047224 */ /* 0x000fca00078e02ff */
[----:B------:R-:W-:-:S13]  /*1520*/  R2UR UR5, R4 ;  /* 0x00000000040572ca */ /* 0x000fda00000e0000 */
[----:B------:R-:W-:-:S04]  /*1530*/  UISETP.LT.AND UP0, UPT, UR4, UR5, UPT ;  /* 0x000000050400728c */ /* 0x000fc8000bf01270 */
[----:B------:R-:W-:-:S12]  /*1540*/  USEL UR4, UR4, UR5, !UP0 ;  /* 0x0000000504047287 */ /* 0x000fd8000c000000 */
.L_x_1059:
[----:B------:R-:W-:Y:S01]  /*1550*/  UIMAD.WIDE UR4, UR4, 0x2aaaaaab, URZ ;  /* 0x2aaaaaab040478a5 */ /* 0x000fe2000f8e023f */
[----:B------:R-:W-:Y:S01]  /*1560*/  PLOP3.LUT P0, PT, PT, PT, PT, 0x80, 0x0 ;  /* 0x000000000000781c */ /* 0x000fe20003f0f070 */
[----:B------:R-:W-:Y:S01]  /*1570*/  IMAD.MOV.U32 R0, RZ, RZ, RZ ;  /* 0x000000ffff007224 */ /* 0x000fe200078e00ff */
[----:B------:R-:W-:Y:S01]  /*1580*/  CS2R R2, SRZ ;  /* 0x0000000000027805 */ /* 0x000fe2000001ff00 */
        /* <DEDUP_REMOVED lines=49> */
[----:B------:R-:W-:Y:S01]  /*18a0*/  CS2R R120, SRZ ;  /* 0x0000000000787805 */ /* 0x000fe2000001ff00 */
[----:B------:R-:W-:Y:S01]  /*18b0*/  IMAD.MOV.U32 R32, RZ, RZ, RZ ;  /* 0x000000ffff207224 */ /* 0x000fe200078e00ff */
[----:B------:R-:W-:-:S02]  /*18c0*/  CS2R R6, SRZ ;  /* 0x0000000000067805 */ /* 0x000fc4000001ff00 */
[----:B------:R-:W-:Y:S01]  /*18d0*/  CS2R R130, SRZ ;  /* 0x0000000000827805 */ /* 0x000fe2000001ff00 */
        /* <DEDUP_REMOVED lines=21> */
[----:B------:R0:W1:Y:S01]  /*1a30*/  LDC.64 R2, c[0x4][R0] ;  /* 0x0100000000027b82 */ /* 0x0000620000000a00 */
        /* <DEDUP_REMOVED lines=8> */
[----:B0-----:R-:W-:-:S07]  /*1ac0*/  IMAD.MOV.U32 R13, RZ, RZ, RZ ;  /* 0x000000ffff0d7224 */ /* 0x001fce00078e00ff */
[----:B------:R-:W-:-:S07]  /*1ad0*/  LEPC R20, `(.L_x_1063) ;  /* 0x000000001014794e */ /* 0x000fce0000000000 */
[----:B-1----:R-:W-:Y:S05]  /*1ae0*/  CALL.ABS.NOINC R2 ;  /* 0x0000000002007343 */ /* 0x002fea0003c00000 */
.L_x_1063:
        /* <DEDUP_REMOVED lines=9> */
[----:B------:R-:W0:Y:S02]  /*1b80*/  SYNCS.PHASECHK.TRANS64.TRYWAIT P1, [UR39+0x30800], R0 ;  /* 0x03080000ff0075a7 */ /* 0x000e240008020167 */
[----:B0-----:R-:W-:Y:S05]  /*1b90*/  @!P1 BRA `(.L_x_1064) ;  /* 0x00000150007c9947 */ /* 0x001fea0003800000 */
.L_x_1248:
[----:B------:R-:W-:Y:S05]  /*1ba0*/  @!P0 BRA `(.L_x_1065) ;  /* 0x0000000000048947 */ /* 0x000fea0003800000 */
[----:B------:R-:W-:Y:S01]  /*1bb0*/  BPT.TRAP 0x1 ;  /* 0x000000040000795c */ /* 0x000fe20000300000 */
.L_x_1065:
[----:B------:R-:W-:Y:S02]  /*1bc0*/  IMAD.U32 R5, RZ, RZ, UR37 ;  /* 0x00000025ff057e24 */ /* 0x000fe4000f8e00ff */
[----:B0-----:R-:W-:-:S03]  /*1bd0*/  IMAD.U32 R0, RZ, RZ, UR36 ;  /* 0x00000024ff007e24 */ /* 0x001fc6000f8e00ff */
[----:B------:R-:W-:Y:S02]  /*1be0*/  LEA R5, R5, UR39, 0x3 ;  /* 0x0000002705057c11 */ /* 0x000fe4000f8e18ff */
[----:B------:R-:W-:-:S04]  /*1bf0*/  SHF.L.U32 R0, R0, 0x1f, RZ ;  /* 0x0000001f00007819 */ /* 0x000fc800000006ff */
[----:B------:R0:W1:Y:S01]  /*1c00*/  SYNCS.PHASECHK.TRANS64.TRYWAIT P1, [R5+URZ+0x30830], R0 ;  /* 0x03083000050075a7 */ /* 0x000062000802017f */
[----:B------:R-:W-:Y:S05]  /*1c10*/  @!P0 BRA `(.L_x_1066) ;  /* 0x0000000000048947 */ /* 0x000fea0003800000 */
[----:B------:R-:W-:Y:S01]  /*1c20*/  BPT.TRAP 0x1 ;  /* 0x000000040000795c */ /* 0x000fe20000300000 */
.L_x_1066:
[----:B------:R-:W2:Y:S01]  /*1c30*/  LDL.LU R2, [R1] ;  /* 0x0000000001027983 */ /* 0x000ea20000300800 */
[----:B------:R-:W3:Y:S02]  /*1c40*/  S2R R3, SR_TID.X ;  /* 0x0000000000037919 */ /* 0x000ee40000002100 */
[----:B---3--:R-:W-:Y:S02]  /*1c50*/  LOP3.LUT P2, RZ, R3, 0x7f, RZ, 0xc0, !PT ;  /* 0x0000007f03ff7812 */ /* 0x008fe4000784c0ff */
[----:B--2---:R-:W-:-:S11]  /*1c60*/  LOP3.LUT R2, R2, 0xfff7ffff, RZ, 0xc0, !PT ;  /* 0xfff7ffff02027812 */ /* 0x004fd600078ec0ff */
[----:B------:R-:W-:-:S05]  /*1c70*/  @P2 LOP3.LUT R2, R2, 0x80000, RZ, 0xfc, !PT ;  /* 0x0008000002022812 */ /* 0x000fca00078efcff */
[----:B------:R2:W-:Y:S01]  /*1c80*/  STL [R1], R2 ;  /* 0x0000000201007387 */ /* 0x0005e20000100800 */
[----:B-1----:R-:W-:Y:S05]  /*1c90*/  @P1 BRA `(.L_x_1067) ;  /* 0x0000000000081947 */ /* 0x002fea0003800000 */
[----:B------:R-:W1:Y:S02]  /*1ca0*/  SYNCS.PHASECHK.TRANS64.TRYWAIT P1, [R5+URZ+0x30830], R0 ;  /* 0x03083000050075a7 */ /* 0x000e64000802017f */
[----:B-1----:R-:W-:Y:S05]  /*1cb0*/  @!P1 BRA `(.L_x_1068) ;  /* 0x00000150004c9947 */ /* 0x002fea0003800000 */
.L_x_1067:
        /* <DEDUP_REMOVED lines=14> */
[----:B------:R-:W-:Y:S01]  /*1da0*/  IMAD.MOV.U32 R11, RZ, RZ, -0x60 ;  /* 0xffffffa0ff0b7424 */ /* 0x000fe200078e00ff */
[----:B------:R-:W-:-:S02]  /*1db0*/  ULOP3.LUT UR4, UR38, 0x10000, URZ, 0xfc, !UPT ;  /* 0x0001000026047892 */ /* 0x000fc4000f8efc3f */
[----:B------:R-:W-:Y:S01]  /*1dc0*/  UIMAD UR5, UR37, 0x900, UR60 ;  /* 0x00000900250578a4 */ /* 0x000fe2000f8e023c */
[----:B------:R-:W-:Y:S01]  /*1dd0*/  IMAD R11, R74, R11, 0x60 ;  /* 0x000000604a0b7424 */ /* 0x000fe200078e020b */
[----:B------:R-:W-:Y:S02]  /*1de0*/  UIADD3 UR56, UR4, 0x2, URZ ;  /* 0x0000000204387890 */ /* 0x000fe4000fffe03f */
[----:B------:R-:W-:Y:S01]  /*1df0*/  UIADD3 UR58, UR5, 0x2, URZ ;  /* 0x00000002053a7890 */ /* 0x000fe2000fffe03f */
[----:B------:R-:W-:Y:S01]  /*1e00*/  IMAD.IADD R9, R16, 0x1, R11 ;  /* 0x0000000110097824 */ /* 0x000fe200078e020b */
[----:B------:R-:W-:Y:S01]  /*1e10*/  UMOV UR8, UR4 ;  /* 0x0000000400087c82 */ /* 0x000fe20008000000 */
[----:B------:R-:W-:Y:S01]  /*1e20*/  UMOV UR10, UR5 ;  /* 0x00000005000a7c82 */ /* 0x000fe20008000000 */
[----:B------:R-:W-:Y:S01]  /*1e30*/  UIADD3 UR52, UR4, 0x4, URZ ;  /* 0x0000000404347890 */ /* 0x000fe2000fffe03f */
[----:B------:R-:W-:Y:S01]  /*1e40*/  HGMMA.64x96x16.F32 R24, gdesc[UR8], RZ, !UPT, gsb0 ;  /* 0x01600000081879f0 */ /* 0x000fe2000c0008ff */
[----:B------:R-:W-:Y:S01]  /*1e50*/  UIADD3 UR54, UR5, 0x4, URZ ;  /* 0x0000000405367890 */ /* 0x000fe2000fffe03f */
[----:B------:R-:W-:Y:S01]  /*1e60*/  IMAD.U32 R6, RZ, RZ, UR8 ;  /* 0x00000008ff067e24 */ /* 0x000fe2000f8e00ff */
        /* <DEDUP_REMOVED lines=9> */
[----:B------:R-:W-:Y:S01]  /*1f00*/  UIADD3 UR16, UR4, 0x402, URZ ;  /* 0x0000040204107890 */ /* 0x000fe2000fffe03f */
[----:B---3--:R-:W-:Y:S01]  /*1f10*/  LOP3.LUT P1, RZ, R4, 0x7f, RZ, 0xc0, !PT ;  /* 0x0000007f04ff7812 */ /* 0x008fe2000782c0ff */
[----:B------:R-:W-:Y:S01]  /*1f20*/  UIADD3 UR18, UR5, 0x302, URZ ;  /* 0x0000030205127890 */ /* 0x000fe2000fffe03f */
[----:B------:R-:W-:Y:S01]  /*1f30*/  UMOV UR17, 0x40000040 ;  /* 0x4000004000117882 */ /* 0x000fe20000000000 */
[----:B------:R-:W-:Y:S01]  /*1f40*/  UMOV UR19, 0x40000040 ;  /* 0x4000004000137882 */ /* 0x000fe20000000000 */
[----:B------:R-:W-:Y:S02]  /*1f50*/  UIADD3 UR20, UR4, 0x404, URZ ;  /* 0x0000040404147890 */ /* 0x000fe4000fffe03f */
[----:B------:R-:W-:Y:S01]  /*1f60*/  UIADD3 UR22, UR5, 0x304, URZ ;  /* 0x0000030405167890 */ /* 0x000fe2000fffe03f */
[----:B------:R-:W-:Y:S01]  /*1f70*/  UMOV UR21, 0x40000040 ;  /* 0x4000004000157882 */ /* 0x000fe20000000000 */
[----:B------:R-:W-:Y:S01]  /*1f80*/  UMOV UR23, 0x40000040 ;  /* 0x4000004000177882 */ /* 0x000fe20000000000 */
[----:B------:R-:W-:-:S02]  /*1f90*/  UIADD3 UR24, UR4, 0x406, URZ ;  /* 0x0000040604187890 */ /* 0x000fc4000fffe03f */
[----:B------:R-:W-:Y:S02]  /*1fa0*/  UIADD3 UR26, UR5, 0x306, URZ ;  /* 0x00000306051a7890 */ /* 0x000fe4000fffe03f */
[----:B------:R-:W-:Y:S01]  /*1fb0*/  @!P1 VIADD R4, R5, 0x30840 ;  /* 0x0003084005049836 */ /* 0x000fe20000000000 */
[----:B------:R-:W-:Y:S01]  /*1fc0*/  UMOV UR25, 0x40000040 ;  /* 0x4000004000197882 */ /* 0x000fe20000000000 */
[----:B------:R-:W-:Y:S01]  /*1fd0*/  UMOV UR27, 0x40000040 ;  /* 0x40000040001b7882 */ /* 0x000fe20000000000 */
[----:B------:R-:W-:Y:S01]  /*1fe0*/  UIADD3 UR28, UR4, 0x800, URZ ;  /* 0x00000800041c7890 */ /* 0x000fe2000fffe03f */
[----:B01----:R-:W-:Y:S01]  /*1ff0*/  IADD3 R5, -R17, 0x1, R9 ;  /* 0x0000000111057810 */ /* 0x003fe20007ffe109 */
[----:B------:R-:W-:Y:S01]  /*2000*/  UIADD3 UR30, UR5, 0x600, URZ ;  /* 0x00000600051e7890 */ /* 0x000fe2000fffe03f */
[----:B------:R-:W-:Y:S01]  /*2010*/  @!P1 PRMT R4, RZ, 0x654, R4 ;  /* 0x00000654ff049816 */ /* 0x000fe20000000004 */
        /* <DEDUP_REMOVED lines=10> */
[----:B------:R-:W-:Y:S02]  /*20c0*/  UIADD3 UR48, UR4, 0x806, URZ ;  /* 0x0000080604307890 */ /* 0x000fe4000fffe03f */
[----:B------:R-:W-:Y:S01]  /*20d0*/  UIADD3 UR50, UR5, 0x606, URZ ;  /* 0x0000060605327890 */ /* 0x000fe2000fffe03f */
[----:B------:R-:W-:Y:S01]  /*20e0*/  UMOV UR49, 0x40000040 ;  /* 0x4000004000317882 */ /* 0x000fe20000000000 */
[----:B------:R-:W-:Y:S01]  /*20f0*/  UMOV UR51, 0x40000040 ;  /* 0x4000004000337882 */ /* 0x000fe20000000000 */
[----:B------:R-:W-:-:S02]  /*2100*/  ULDC.64 UR4, c[0x0][0x9e0] ;  /* 0x0002780000047ab9 */ /* 0x000fc40000000a00 */
        /* <DEDUP_REMOVED lines=33> */
[----:B------:R-:W-:Y:S01]  /*2320*/  HGMMA.64x96x16.F32 R24, gdesc[UR48], R24, gsb0 ;  /* 0x01600000301879f0 */ /* 0x000fe20008000818 */
[----:B------:R-:W-:Y:S02]  /*2330*/  ULDC.64 UR50, c[0x0][0x9d8] ;  /* 0x0002760000327ab9 */ /* 0x000fe40000000a00 */
[----:B------:R-:W-:Y:S01]  /*2340*/  ULOP3.LUT UR51, URZ, UR51, URZ, 0x33, !UPT ;  /* 0x000000333f337292 */ /* 0x000fe2000f8e333f */
[----:B------:R-:W-:Y:S02]  /*2350*/  WARPGROUP.DEPBAR.LE gsb0, 0x0 ;  /* 0x00008000000079c5 */ /* 0x000fe40000010000 */
        /* <DEDUP_REMOVED lines=34> */
[----:B--2---:R-:W-:Y:S01]  /*2580*/  FMUL.FTZ R2, R63, UR50 ;  /* 0x000000323f027c20 */ /* 0x004fe20008410000 */
[----:B------:R-:W-:Y:S01]  /*2590*/  FMUL.FTZ R64, R64, UR50 ;  /* 0x0000003240407c20 */ /* 0x000fe20008410000 */
[----:B------:R-:W-:Y:S01]  /*25a0*/  FMUL.FTZ R65, R65, UR50 ;  /* 0x0000003241417c20 */ /* 0x000fe20008410000 */
[----:B------:R-:W-:Y:S01]  /*25b0*/  FMUL.FTZ R8, R66, UR50 ;  /* 0x0000003242087c20 */ /* 0x000fe20008410000 */
[----:B------:R-:W-:Y:S01]  /*25c0*/  FMUL.FTZ R3, R67, UR50 ;  /* 0x0000003243037c20 */ /* 0x000fe20008410000 */
[----:B------:R-:W-:Y:S01]  /*25d0*/  FMUL.FTZ R68, R68, UR50 ;  /* 0x0000003244447c20 */ /* 0x000fe20008410000 */
[----:B------:R-:W-:Y:S01]  /*25e0*/  FMUL.FTZ R69, R69, UR50 ;  /* 0x0000003245457c20 */ /* 0x000fe20008410000 */
[----:B------:R-:W-:Y:S01]  /*25f0*/  FMUL.FTZ R70, R70, UR50 ;  /* 0x0000003246467c20 */ /* 0x000fe20008410000 */
[----:B------:R-:W0:Y:S01]  /*2600*/  MUFU.TANH R12, R27 ;  /* 0x0000001b000c7308 */ /* 0x000e220000002400 */
[----:B------:R-:W-:Y:S01]  /*2610*/  FMUL.FTZ R30, R30, UR50 ;  /* 0x000000321e1e7c20 */ /* 0x000fe20008410000 */
[----:B------:R1:W-:Y:S01]  /*2620*/  @!P1 SYNCS.ARRIVE.TRANS64.RED.A1T0 RZ, [R4+URZ], RZ ;  /* 0x000000ff04ff99a7 */ /* 0x0003e2000810043f */
[----:B------:R-:W-:Y:S01]  /*2630*/  FMUL.FTZ R71, R71, UR50 ;  /* 0x0000003247477c20 */ /* 0x000fe20008410000 */
[----:B------:R-:W-:Y:S01]  /*2640*/  PLOP3.LUT P1, PT, PT, PT, UP0, 0x40, 0x0 ;  /* 0x000000000000781c */ /* 0x000fe20003f2e808 */
[----:B------:R-:W-:Y:S01]  /*2650*/  FMUL.FTZ R31, R31, UR50 ;  /* 0x000000321f1f7c20 */ /* 0x000fe20008410000 */
[----:B------:R-:W-:Y:S01]  /*2660*/  FMUL.FTZ R39, R39, UR50 ;  /* 0x0000003227277c20 */ /* 0x000fe20008410000 */
[----:B------:R-:W-:Y:S01]  /*2670*/  FMUL.FTZ R47, R47, UR50 ;  /* 0x000000322f2f7c20 */ /* 0x000fe20008410000 */
[----:B------:R-:W2:Y:S01]  /*2680*/  MUFU.TANH R27, R35 ;  /* 0x00000023001b7308 */ /* 0x000ea20000002400 */
[----:B------:R-:W-:Y:S01]  /*2690*/  FMUL.FTZ R55, R55, UR50 ;  /* 0x0000003237377c20 */ /* 0x000fe20008410000 */
[----:B-1----:R-:W-:-:S02]  /*26a0*/  IMAD R4, R18, -0x2, R5 ;  /* 0xfffffffe12047824 */ /* 0x002fc400078e0205 */
[----:B------:R-:W-:Y:S02]  /*26b0*/  IMAD R5, R193, 0x80, R201 ;  /* 0x00000080c1057824 */ /* 0x000fe400078e02c9 */
[C---:B------:R-:W-:Y:S02]  /*26c0*/  VIADD R14, R4.reuse, UR4 ;  /* 0x00000004040e7c36 */ /* 0x040fe40008000000 */
[----:B------:R-:W1:Y:S01]  /*26d0*/  MUFU.TANH R35, R43 ;  /* 0x0000002b00237308 */ /* 0x000e620000002400 */
[----:B------:R-:W-:Y:S02]  /*26e0*/  VIADD R20, R4, UR51 ;  /* 0x0000003304147c36 */ /* 0x000fe40008000000 */
[----:B------:R-:W-:Y:S02]  /*26f0*/  VIADDMNMX R4, R5, R14, R13, PT ;  /* 0x0000000e05047246 */ /* 0x000fe4000380010d */
[----:B------:R-:W-:-:S03]  /*2700*/  IMAD.IADD R9, R20, 0x1, R5 ;  /* 0x0000000114097824 */ /* 0x000fc600078e0205 */
[----:B------:R-:W3:Y:S08]  /*2710*/  MUFU.TANH R43, R51 ;  /* 0x00000033002b7308 */ /* 0x000ef00000002400 */
[----:B------:R-:W4:Y:S08]  /*2720*/  MUFU.TANH R51, R59 ;  /* 0x0000003b00337308 */ /* 0x000f300000002400 */
[----:B------:R-:W0:Y:S08]  /*2730*/  MUFU.TANH R24, R24 ;  /* 0x0000001800187308 */ /* 0x000e300000002400 */
        /* <DEDUP_REMOVED lines=41> */
[----:B------:R5:W0:Y:S02]  /*29d0*/  MUFU.TANH R47, R55 ;  /* 0x00000037002f7308 */ /* 0x000a240000002400 */
[----:B-----5:R-:W-:Y:S01]  /*29e0*/  IMAD R55, R18, -0x2, R11 ;  /* 0xfffffffe12377824 */ /* 0x020fe200078e020b */
[----:B-1234-:R-:W-:Y:S06]  /*29f0*/  @P1 BRA `(.L_x_1069) ;  /* 0x0000000000541947 */ /* 0x01efec0003800000 */
[----:B------:R-:W-:Y:S01]  /*2a00*/  IADD3 R10, -R17, R16, R5 ;  /* 0x00000010110a7210 */ /* 0x000fe20007ffe105 */
[----:B------:R-:W-:Y:S03]  /*2a10*/  BSSY B0, `(.L_x_1070) ;  /* 0x0000010000007945 */ /* 0x000fe60003800000 */
        /* <DEDUP_REMOVED lines=10> */
.L_x_1071:
[----:B------:R-:W-:-:S06]  /*2ac0*/  UISETP.NE.AND UP1, UPT, UR5, 0x1, UPT ;  /* 0x000000010500788c */ /* 0x000fcc000bf25270 */
[----:B------:R-:W-:-:S05]  /*2ad0*/  PLOP3.LUT P1, PT, PT, PT, UP1, 0x80, 0x0 ;  /* 0x000000000000781c */ /* 0x000fca0003f2f018 */
[----:B------:R-:W-:-:S08]  /*2ae0*/  @UP1 ULDC.64 UR6, c[0x0][0x9e8] ;  /* 0x00027a0000061ab9 */ /* 0x000fd00000000a00 */
[----:B------:R-:W-:-:S05]  /*2af0*/  @P1 IMAD.HI.U32 R26, R10, UR6, RZ ;  /* 0x000000060a1a1c27 */ /* 0x000fca000f8e00ff */
[----:B------:R-:W-:-:S07]  /*2b00*/  @P1 SHF.R.U32.HI R10, RZ, UR7, R26 ;  /* 0x00000007ff0a1c19 */ /* 0x000fce000801161a */
.L_x_1072:
[----:B------:R-:W-:Y:S05]  /*2b10*/  BSYNC B0 ;  /* 0x0000000000007941 */ /* 0x000fea0003800000 */
.L_x_1070:
[----:B------:R-:W-:-:S05]  /*2b20*/  IMAD R10, R10, UR5, R55 ;  /* 0x000000050a0a7c24 */ /* 0x000fca000f8e0237 */
[----:B------:R-:W-:Y:S02]  /*2b30*/  VIMNMX R9, R9, R10, !PT ;  /* 0x0000000a09097248 */ /* 0x000fe40007fe0100 */
[----:B------:R-:W-:-:S07]  /*2b40*/  VIADDMNMX R4, R10, UR5, R4, PT ;  /* 0x000000050a047c46 */ /* 0x000fce000b800104 */
.L_x_1069:
[C---:B------:R-:W-:Y:S02]  /*2b50*/  ISETP.GE.AND P1, PT, R11.reuse, 0x2, PT ;  /* 0x000000020b00780c */ /* 0x040fe40003f26270 */
[----:B------:R-:W-:Y:S02]  /*2b60*/  ISETP.GE.AND P5, PT, R11, 0xa, PT ;  /* 0x0000000a0b00780c */ /* 0x000fe40003fa6270 */
[----:B------:R-:W-:Y:S02]  /*2b70*/  ISETP.GT.AND P3, PT, R9, 0x1, !P1 ;  /* 0x000000010900780c */ /* 0x000fe40004f64270 */
[----:B------:R-:W-:Y:S02]  /*2b80*/  ISETP.GE.AND P2, PT, R11, 0x9, PT ;  /* 0x000000090b00780c */ /* 0x000fe40003f46270 */
[----:B------:R-:W-:Y:S02]  /*2b90*/  ISETP.LT.OR P3, PT, R4, 0x2, P3 ;  /* 0x000000020400780c */ /* 0x000fe40001f61670 */
[----:B------:R-:W-:-:S02]  /*2ba0*/  P2R R10, PR, RZ, 0x20 ;  /* 0x00000020ff0a7803 */ /* 0x000fc40000000000 */
[----:B0-----:R-:W-:Y:S02]  /*2bb0*/  FSEL R26, R25, -INF , !P3 ;  /* 0xff800000191a7808 */ /* 0x001fe40005800000 */
[C---:B------:R-:W-:Y:S02]  /*2bc0*/  ISETP.GT.AND P3, PT, R9.reuse, 0x9, !P5 ;  /* 0x000000090900780c */ /* 0x040fe40006f64270 */
[----:B------:R-:W-:Y:S02]  /*2bd0*/  ISETP.GT.AND P4, PT, R9, 0x8, !P2 ;  /* 0x000000080900780c */ /* 0x000fe40005784270 */
        /* <DEDUP_REMOVED lines=21> */
[C---:B------:R-:W-:Y:S02]  /*2d30*/  ISETP.LT.OR P3, PT, R4.reuse, 0x1a, P3 ;  /* 0x0000001a0400780c */ /* 0x040fe40001f61670 */
        /* <DEDUP_REMOVED lines=79> */
[----:B------:R-:W-:Y:S02]  /*3230*/  ISETP.GE.AND P5, PT, R11, 0x5a, PT ;  /* 0x0000005a0b00780c */ /* 0x000fe40003fa6270 */
[----:B------:R-:W-:Y:S02]  /*3240*/  IADD3 R11, R20, 0x8, R5 ;  /* 0x00000008140b7810 */ /* 0x000fe40007ffe005 */
[----:B------:R-:W-:Y:S02]  /*3250*/  P2R R65, PR, RZ, 0x20 ;  /* 0x00000020ff417803 */ /* 0x000fe40000000000 */
[----:B------:R-:W-:-:S04]  /*3260*/  ISETP.GT.AND P5, PT, R9, 0x59, !P5 ;  /* 0x000000590900780c */ /* 0x000fc80006fa4270 */
[----:B------:R-:W-:Y:S01]  /*3270*/  ISETP.LT.OR P5, PT, R4, 0x5a, P5 ;  /* 0x0000005a0400780c */ /* 0x000fe20002fa1670 */
[----:B------:R-:W-:-:S03]  /*3280*/  VIADD R4, R5, 0x8 ;  /* 0x0000000805047836 */ /* 0x000fc60000000000 */
[----:B------:R-:W-:Y:S02]  /*3290*/  FSEL R90, R69, -INF , !P5 ;  /* 0xff800000455a7808 */ /* 0x000fe40006800000 */
[----:B------:R-:W-:Y:S02]  /*32a0*/  PLOP3.LUT P5, PT, PT, PT, UP0, 0x40, 0x0 ;  /* 0x000000000000781c */ /* 0x000fe40003fae808 */
[----:B------:R-:W-:-:S11]  /*32b0*/  VIADDMNMX R9, R4, R14, R13, PT ;  /* 0x0000000e04097246 */ /* 0x000fd6000380010d */
[----:B------:R-:W-:Y:S05]  /*32c0*/  @P5 BRA `(.L_x_1073) ;  /* 0x0000000000605947 */ /* 0x000fea0003800000 */
[----:B------:R-:W-:Y:S01]  /*32d0*/  IADD3 R4, R16, 0x8, R5 ;  /* 0x0000000810047810 */ /* 0x000fe20007ffe005 */
[----:B------:R-:W-:Y:S04]  /*32e0*/  BSSY B0, `(.L_x_1074) ;  /* 0x0000013000007945 */ /* 0x000fe80003800000 */
        /* <DEDUP_REMOVED lines=12> */
.L_x_1075:
[----:B------:R-:W-:-:S06]  /*33b0*/  UISETP.NE.AND UP1, UPT, UR5, 0x1, UPT ;  /* 0x000000010500788c */ /* 0x000fcc000bf25270 */
[----:B------:R-:W-:-:S05]  /*33c0*/  PLOP3.LUT P5, PT, PT, PT, UP1, 0x80, 0x0 ;  /* 0x000000000000781c */ /* 0x000fca0003faf018 */
[----:B------:R-:W-:-:S08]  /*33d0*/  @UP1 ULDC.64 UR6, c[0x0][0x9e8] ;  /* 0x00027a0000061ab9 */ /* 0x000fd00000000a00 */
[----:B------:R-:W-:Y:S01]  /*33e0*/  @P5 IMAD.HI.U32 R13, R4, UR6, RZ ;  /* 0x00000006040d5c27 */ /* 0x000fe2000f8e00ff */
[----:B------:R-:W-:-:S13]  /*33f0*/  PLOP3.LUT P5, PT, PT, PT, UP1, 0x80, 0x0 ;  /* 0x000000000000781c */ /* 0x000fda0003faf018 */
[----:B------:R-:W-:-:S07]  /*3400*/  @P5 SHF.R.U32.HI R4, RZ, UR7, R13 ;  /* 0x00000007ff045c19 */ /* 0x000fce000801160d */
.L_x_1076:
[----:B------:R-:W-:Y:S05]  /*3410*/  BSYNC B0 ;  /* 0x0000000000007941 */ /* 0x000fea0003800000 */
.L_x_1074:
[----:B------:R-:W-:-:S05]  /*3420*/  IMAD R4, R4, UR5, R55 ;  /* 0x0000000504047c24 */ /* 0x000fca000f8e0237 */
[----:B------:R-:W-:Y:S02]  /*3430*/  VIMNMX R11, R11, R4, !PT ;  /* 0x000000040b0b7248 */ /* 0x000fe40007fe0100 */
[----:B------:R-:W-:-:S07]  /*3440*/  VIADDMNMX R9, R4, UR5, R9, PT ;  /* 0x0000000504097c46 */ /* 0x000fce000b800109 */
.L_x_1073:
[C---:B------:R-:W-:Y:S01]  /*3450*/  ISETP.GT.AND P1, PT, R11.reuse, 0x1, !P1 ;  /* 0x000000010b00780c */ /* 0x040fe20004f24270 */
[----:B------:R-:W-:Y:S01]  /*3460*/  ULDC UR6, c[0x0][0x988] ;  /* 0x0002620000067ab9 */ /* 0x000fe20000000800 */
[----:B------:R-:W-:Y:S02]  /*3470*/  ISETP.GT.AND P6, PT, R11, RZ, !P6 ;  /* 0x000000ff0b00720c */ /* 0x000fe400077c4270 */
[C---:B------:R-:W-:Y:S02]  /*3480*/  ISETP.LT.OR P1, PT, R9.reuse, 0x2, P1 ;  /* 0x000000020900780c */ /* 0x040fe40000f21670 */
[----:B------:R-:W-:Y:S02]  /*3490*/  ISETP.LT.OR P6, PT, R9, 0x1, P6 ;  /* 0x000000010900780c */ /* 0x000fe400037c1670 */
[----:B------:R-:W-:Y:S02]  /*34a0*/  FSEL R12, R12, -INF , !P1 ;  /* 0xff8000000c0c7808 */ /* 0x000fe40004800000 */
[----:B------:R-:W-:Y:S01]  /*34b0*/  ISETP.NE.AND P1, PT, R10, RZ, PT ;  /* 0x000000ff0a00720c */ /* 0x000fe20003f25270 */
[----:B------:R-:W-:Y:S01]  /*34c0*/  IMAD.U32 R10, RZ, RZ, UR6 ;  /* 0x00000006ff0a7e24 */ /* 0x000fe2000f8e00ff */
[----:B------:R-:W-:-:S02]  /*34d0*/  ISETP.GT.AND P2, PT, R11, 0x8, !P2 ;  /* 0x000000080b00780c */ /* 0x000fc40005744270 */
[----:B------:R-:W-:Y:S02]  /*34e0*/  ISETP.GT.AND P1, PT, R11, 0x9, !P1 ;  /* 0x000000090b00780c */ /* 0x000fe40004f24270 */
[----:B------:R-:W-:Y:S02]  /*34f0*/  FSEL R13, R0, -INF , !P6 ;  /* 0xff800000000d7808 */ /* 0x000fe40007000000 */
[----:B------:R-:W-:Y:S02]  /*3500*/  ISETP.LT.OR P1, PT, R9, 0xa, P1 ;  /* 0x0000000a0900780c */ /* 0x000fe40000f21670 */
[----:B------:R-:W-:Y:S02]  /*3510*/  FMNMX.FTZ R0, R24, R26, !PT ;  /* 0x0000001a18007209 */ /* 0x000fe40007810000 */
[----:B------:R-:W-:Y:S02]  /*3520*/  FSEL R21, R21, -INF , !P1 ;  /* 0xff80000015157808 */ /* 0x000fe40004800000 */
[----:B------:R-:W-:-:S02]  /*3530*/  ISETP.NE.AND P1, PT, R25, RZ, PT ;  /* 0x000000ff1900720c */ /* 0x000fc40003f25270 */
[----:B------:R-:W-:Y:S02]  /*3540*/  ISETP.LT.OR P2, PT, R9, 0x9, P2 ;  /* 0x000000090900780c */ /* 0x000fe40001741670 */
[----:B------:R-:W-:Y:S02]  /*3550*/  ISETP.GT.AND P1, PT, R11, 0x10, !P1 ;  /* 0x000000100b00780c */ /* 0x000fe40004f24270 */
[----:B------:R-:W-:Y:S02]  /*3560*/  FMNMX.FTZ R0, R28, R0, !PT ;  /* 0x000000001c007209 */ /* 0x000fe40007810000 */
[----:B------:R-:W-:Y:S02]  /*3570*/  FSEL R15, R15, -INF , !P2 ;  /* 0xff8000000f0f7808 */ /* 0x000fe40005000000 */
[----:B------:R-:W-:Y:S02]  /*3580*/  ISETP.LT.OR P1, PT, R9, 0x11, P1 ;  /* 0x000000110900780c */ /* 0x000fe40000f21670 */
[----:B------:R-:W-:-:S02]  /*3590*/  ISETP.NE.AND P2, PT, R29, RZ, PT ;  /* 0x000000ff1d00720c */ /* 0x000fc40003f45270 */
[----:B------:R-:W-:Y:S02]  /*35a0*/  FMNMX.FTZ R0, R30, R0, !PT ;  /* 0x000000001e007209 */ /* 0x000fe40007810000 */
[----:B------:R-:W-:Y:S02]  /*35b0*/  FSEL R25, R34, -INF , !P1 ;  /* 0xff80000022197808 */ /* 0x000fe40004800000 */
[----:B------:R-:W-:Y:S02]  /*35c0*/  ISETP.GT.AND P1, PT, R11, 0x11, !P2 ;  /* 0x000000110b00780c */ /* 0x000fe40005724270 */
[----:B------:R-:W-:Y:S02]  /*35d0*/  FMNMX.FTZ R0, R32, R0, !PT ;  /* 0x0000000020007209 */ /* 0x000fe40007810000 */
[----:B------:R-:W-:Y:S02]  /*35e0*/  ISETP.LT.OR P1, PT, R9, 0x12, P1 ;  /* 0x000000120900780c */ /* 0x000fe40000f21670 */
[----:B------:R-:W-:-:S02]  /*35f0*/  ISETP.NE.AND P5, PT, R33, RZ, PT ;  /* 0x000000ff2100720c */ /* 0x000fc40003fa5270 */
[----:B------:R-:W-:Y:S02]  /*3600*/  FMNMX.FTZ R0, R66, R0, !PT ;  /* 0x0000000042007209 */ /* 0x000fe40007810000 */
[----:B------:R-:W-:Y:S02]  /*3610*/  FSEL R27, R27, -INF , !P1 ;  /* 0xff8000001b1b7808 */ /* 0x000fe40004800000 */
        /* <DEDUP_REMOVED lines=29> */
[----:B------:R-:W-:Y:S02]  /*37f0*/  ISETP.GT.AND P1, PT, R11, 0x28, !P1 ;  /* 0x000000280b00780c */ /* 0x000fe40004f24270 */
[----:B------:R-:W-:Y:S02]  /*3800*/  FMNMX.FTZ R0, R86, R0, !PT ;  /* 0x0000000056007209 */ /* 0x000fe40007810000 */
[----:B------:R-:W-:Y:S02]  /*3810*/  ISETP.LT.OR P1, PT, R9, 0x29, P1 ;  /* 0x000000290900780c */ /* 0x000fe40000f21670 */
[----:B------:R-:W-:Y:S02]  /*3820*/  FMNMX.FTZ R0, R64, R0, !PT ;  /* 0x0000000040007209 */ /* 0x000fe40007810000 */
[----:B------:R-:W-:-:S02]  /*3830*/  FSEL R37, R46, -INF , !P1 ;  /* 0xff8000002e257808 */ /* 0x000fc40004800000 */
[----:B------:R-:W-:Y:S02]  /*3840*/  FMNMX.FTZ R0, R88, R0, !PT ;  /* 0x0000000058007209 */ /* 0x000fe40007810000 */
[----:B------:R-:W-:Y:S02]  /*3850*/  ISETP.NE.AND P1, PT, R71, RZ, PT ;  /* 0x000000ff4700720c */ /* 0x000fe40003f25270 */
[----:B------:R-:W-:Y:S02]  /*3860*/  FMNMX.FTZ R0, R68, R0, !PT ;  /* 0x0000000044007209 */ /* 0x000fe40007810000 */
[----:B------:R-:W-:Y:S02]  /*3870*/  ISETP.GT.AND P1, PT, R11, 0x29, !P1 ;  /* 0x000000290b00780c */ /* 0x000fe40004f24270 */
[----:B------:R-:W-:Y:S02]  /*3880*/  FMNMX.FTZ R0, R90, R0, !PT ;  /* 0x000000005a007209 */ /* 0x000fe40007810000 */
[----:B------:R-:W-:-:S02]  /*3890*/  ISETP.LT.OR P1, PT, R9, 0x2a, P1 ;  /* 0x0000002a0900780c */ /* 0x000fc40000f21670 */
[----:B------:R-:W-:Y:S02]  /*38a0*/  ISETP.NE.AND P2, PT, R53, RZ, PT ;  /* 0x000000ff3500720c */ /* 0x000fe40003f45270 */
[----:B------:R-:W-:Y:S01]  /*38b0*/  FSEL R39, R39, -INF , !P1 ;  /* 0xff80000027277808 */ /* 0x000fe20004800000 */
[----:B------:R-:W0:Y:S01]  /*38c0*/  SHFL.BFLY PT, R53, R0, 0x2, 0x1f ;  /* 0x0c401f0000357f89 */ /* 0x000e2200000e0000 */
[----:B------:R-:W-:Y:S02]  /*38d0*/  ISETP.NE.AND P1, PT, R45, RZ, PT ;  /* 0x000000ff2d00720c */ /* 0x000fe40003f25270 */
[----:B------:R-:W-:Y:S02]  /*38e0*/  ISETP.NE.AND P5, PT, R77, RZ, PT ;  /* 0x000000ff4d00720c */ /* 0x000fe40003fa5270 */
[----:B------:R-:W-:Y:S02]  /*38f0*/  ISETP.GT.AND P1, PT, R11, 0x30, !P1 ;  /* 0x000000300b00780c */ /* 0x000fe40004f24270 */
[----:B------:R-:W-:-:S02]  /*3900*/  ISETP.NE.AND P6, PT, R79, RZ, PT ;  /* 0x000000ff4f00720c */ /* 0x000fc40003fc5270 */
[----:B------:R-:W-:Y:S02]  /*3910*/  ISETP.LT.OR P1, PT, R9, 0x31, P1 ;  /* 0x000000310900780c */ /* 0x000fe40000f21670 */
[----:B------:R-:W-:Y:S02]  /*3920*/  ISETP.GT.AND P3, PT, R11, 0x51, !P3 ;  /* 0x000000510b00780c */ /* 0x000fe40005f64270 */
[----:B------:R-:W-:Y:S02]  /*3930*/  FSEL R41, R50, -INF , !P1 ;  /* 0xff80000032297808 */ /* 0x000fe40004800000 */
[----:B------:R-:W-:Y:S02]  /*3940*/  ISETP.NE.AND P1, PT, R73, RZ, PT ;  /* 0x000000ff4900720c */ /* 0x000fe40003f25270 */
[C---:B------:R-:W-:Y:S02]  /*3950*/  ISETP.GT.AND P4, PT, R11.reuse, 0x58, !P4 ;  /* 0x000000580b00780c */ /* 0x040fe40006784270 */
[----:B------:R-:W-:-:S02]  /*3960*/  ISETP.GT.AND P1, PT, R11, 0x31, !P1 ;  /* 0x000000310b00780c */ /* 0x000fc40004f24270 */
[C---:B------:R-:W-:Y:S02]  /*3970*/  ISETP.LT.OR P3, PT, R9.reuse, 0x52, P3 ;  /* 0x000000520900780c */ /* 0x040fe40001f61670 */
[----:B------:R-:W-:Y:S02]  /*3980*/  ISETP.LT.OR P1, PT, R9, 0x32, P1 ;  /* 0x000000320900780c */ /* 0x000fe40000f21670 */
[----:B0-----:R-:W-:Y:S02]  /*3990*/  FMNMX.FTZ R14, R0, R53, !PT ;  /* 0x00000035000e7209 */ /* 0x001fe40007810000 */
[----:B------:R-:W-:Y:S02]  /*39a0*/  FMNMX.FTZ R0, R13, R12, !PT ;  /* 0x0000000c0d007209 */ /* 0x000fe40007810000 */
[----:B------:R-:W-:Y:S01]  /*39b0*/  FSEL R43, R43, -INF , !P1 ;  /* 0xff8000002b2b7808 */ /* 0x000fe20004800000 */
[----:B------:R-:W0:Y:S01]  /*39c0*/  SHFL.BFLY PT, R53, R14, 0x1, 0x1f ;  /* 0x0c201f000e357f89 */ /* 0x000e2200000e0000 */
[----:B------:R-:W-:-:S02]  /*39d0*/  ISETP.NE.AND P1, PT, R49, RZ, PT ;  /* 0x000000ff3100720c */ /* 0x000fc40003f25270 */
[----:B------:R-:W-:Y:S02]  /*39e0*/  FMNMX.FTZ R0, R15, R0, !PT ;  /* 0x000000000f007209 */ /* 0x000fe40007810000 */
[----:B------:R-:W-:Y:S02]  /*39f0*/  ISETP.GT.AND P1, PT, R11, 0x38, !P1 ;  /* 0x000000380b00780c */ /* 0x000fe40004f24270 */
[----:B------:R-:W-:Y:S02]  /*3a00*/  FMNMX.FTZ R0, R21, R0, !PT ;  /* 0x0000000015007209 */ /* 0x000fe40007810000 */
[----:B------:R-:W-:Y:S02]  /*3a10*/  ISETP.LT.OR P1, PT, R9, 0x39, P1 ;  /* 0x000000390900780c */ /* 0x000fe40000f21670 */
[----:B------:R-:W-:Y:S02]  /*3a20*/  FMNMX.FTZ R0, R25, R0, !PT ;  /* 0x0000000019007209 */ /* 0x000fe40007810000 */
        /* <DEDUP_REMOVED lines=8> */
[----:B------:R-:W-:Y:S02]  /*3ab0*/  ISETP.GT.AND P1, PT, R11, 0x40, !P2 ;  /* 0x000000400b00780c */ /* 0x000fe40005724270 */
[----:B------:R-:W-:Y:S02]  /*3ac0*/  FMNMX.FTZ R0, R33, R0, !PT ;  /* 0x0000000021007209 */ /* 0x000fe40007810000 */
[----:B------:R-:W-:Y:S02]  /*3ad0*/  ISETP.LT.OR P1, PT, R9, 0x41, P1 ;  /* 0x000000410900780c */ /* 0x000fe40000f21670 */
[----:B------:R-:W-:Y:S02]  /*3ae0*/  FMNMX.FTZ R0, R35, R0, !PT ;  /* 0x0000000023007209 */ /* 0x000fe40007810000 */
[----:B------:R-:W-:-:S02]  /*3af0*/  FSEL R49, R58, -INF , !P1 ;  /* 0xff8000003a317808 */ /* 0x000fc40004800000 */
[----:B------:R-:W-:Y:S02]  /*3b00*/  FMNMX.FTZ R0, R37, R0, !PT ;  /* 0x0000000025007209 */ /* 0x000fe40007810000 */
[----:B------:R-:W-:Y:S02]  /*3b10*/  ISETP.GT.AND P1, PT, R11, 0x41, !P5 ;  /* 0x000000410b00780c */ /* 0x000fe40006f24270 */
[----:B0-----:R-:W-:Y:S02]  /*3b20*/  FMNMX.FTZ R4, R14, R53, !PT ;  /* 0x000000350e047209 */ /* 0x001fe40007810000 */
[----:B------:R-:W-:Y:S02]  /*3b30*/  FMNMX.FTZ R0, R39, R0, !PT ;  /* 0x0000000027007209 */ /* 0x000fe40007810000 */
[----:B------:R-:W-:Y:S01]  /*3b40*/  ISETP.LT.OR P1, PT, R9, 0x42, P1 ;  /* 0x000000420900780c */ /* 0x000fe20000f21670 */
[----:B------:R-:W-:Y:S01]  /*3b50*/  FMUL.FTZ R20, R4, R10 ;  /* 0x0000000a04147220 */ /* 0x000fe20000410000 */
[----:B------:R-:W-:-:S02]  /*3b60*/  FMNMX.FTZ R0, R41, R0, !PT ;  /* 0x0000000029007209 */ /* 0x000fc40007810000 */
[----:B------:R-:W-:Y:S02]  /*3b70*/  FSEL R51, R51, -INF , !P1 ;  /* 0xff80000033337808 */ /* 0x000fe40004800000 */
[----:B------:R-:W-:Y:S02]  /*3b80*/  FSETP.NEU.FTZ.AND P1, PT, R4, -INF , PT ;  /* 0xff8000000400780b */ /* 0x000fe40003f3d000 */
[----:B------:R-:W-:Y:S02]  /*3b90*/  ISETP.NE.AND P5, PT, R57, RZ, PT ;  /* 0x000000ff3900720c */ /* 0x000fe40003fa5270 */
[----:B------:R-:W-:Y:S02]  /*3ba0*/  FMNMX.FTZ R0, R43, R0, !PT ;  /* 0x000000002b007209 */ /* 0x000fe40007810000 */
[----:B------:R-:W-:Y:S02]  /*3bb0*/  FSEL R61, R20, RZ, P1 ;  /* 0x000000ff143d7208 */ /* 0x000fe40000800000 */
[----:B------:R-:W-:-:S02]  /*3bc0*/  ISETP.GT.AND P1, PT, R11, 0x48, !P5 ;  /* 0x000000480b00780c */ /* 0x000fc40006f24270 */
[----:B------:R-:W-:Y:S01]  /*3bd0*/  FMNMX.FTZ R0, R45, R0, !PT ;  /* 0x000000002d007209 */ /* 0x000fe20007810000 */
[-CC-:B------:R-:W-:Y:S01]  /*3be0*/  FFMA.FTZ R14, R24, R10.reuse, -R61.reuse ;  /* 0x0000000a180e7223 */ /* 0x180fe2000001083d */
[----:B------:R-:W-:Y:S01]  /*3bf0*/  ISETP.LT.OR P1, PT, R9, 0x49, P1 ;  /* 0x000000490900780c */ /* 0x000fe20000f21670 */
[--C-:B------:R-:W-:Y:S01]  /*3c00*/  FFMA.FTZ R20, R26, R10, -R61.reuse ;  /* 0x0000000a1a147223 */ /* 0x100fe2000001083d */
[----:B------:R-:W-:Y:S01]  /*3c10*/  FMNMX.FTZ R0, R47, R0, !PT ;  /* 0x000000002f007209 */ /* 0x000fe20007810000 */
[-CC-:B------:R-:W-:Y:S01]  /*3c20*/  FFMA.FTZ R24, R28, R10.reuse, -R61.reuse ;  /* 0x0000000a1c187223 */ /* 0x180fe2000001083d */
[----:B------:R-:W-:Y:S01]  /*3c30*/  FSEL R53, R62, -INF , !P1 ;  /* 0xff8000003e357808 */ /* 0x000fe20004800000 */
[----:B------:R-:W-:Y:S01]  /*3c40*/  MUFU.EX2 R14, R14 ;  /* 0x0000000e000e7308 */ /* 0x000fe20000000800 */
[----:B------:R-:W-:Y:S01]  /*3c50*/  ISETP.NE.AND P2, PT, R81, RZ, PT ;  /* 0x000000ff5100720c */ /* 0x000fe20003f45270 */
[-CC-:B------:R-:W-:Y:S01]  /*3c60*/  FFMA.FTZ R26, R30, R10.reuse, -R61.reuse ;  /* 0x0000000a1e1a7223 */ /* 0x180fe2000001083d */
[----:B------:R-:W-:Y:S01]  /*3c70*/  ISETP.GT.AND P1, PT, R11, 0x49, !P6 ;  /* 0x000000490b00780c */ /* 0x000fe20007724270 */
[--C-:B------:R-:W-:Y:S01]  /*3c80*/  FFMA.FTZ R28, R32, R10, -R61.reuse ;  /* 0x0000000a201c7223 */ /* 0x100fe2000001083d */
[----:B------:R-:W-:Y:S01]  /*3c90*/  FMNMX.FTZ R0, R49, R0, !PT ;  /* 0x0000000031007209 */ /* 0x000fe20007810000 */
[-CC-:B------:R-:W-:Y:S01]  /*3ca0*/  FFMA.FTZ R38, R88, R10.reuse, -R61.reuse ;  /* 0x0000000a58267223 */ /* 0x180fe2000001083d */
[----:B------:R-:W-:Y:S01]  /*3cb0*/  ISETP.NE.AND P5, PT, R65, RZ, PT ;  /* 0x000000ff4100720c */ /* 0x000fe20003fa5270 */
[----:B------:R0:W1:Y:S01]  /*3cc0*/  MUFU.EX2 R63, R20 ;  /* 0x00000014003f7308 */ /* 0x0000620000000800 */
[----:B------:R-:W-:Y:S01]  /*3cd0*/  ISETP.GT.AND P2, PT, R11, 0x50, !P2 ;  /* 0x000000500b00780c */ /* 0x000fe20005744270 */
[-CC-:B------:R-:W-:Y:S01]  /*3ce0*/  FFMA.FTZ R30, R36, R10.reuse, -R61.reuse ;  /* 0x0000000a241e7223 */ /* 0x180fe2000001083d */
[----:B------:R-:W-:Y:S01]  /*3cf0*/  ISETP.LT.OR P1, PT, R9, 0x4a, P1 ;  /* 0x0000004a0900780c */ /* 0x000fe20000f21670 */
[--C-:B------:R-:W-:Y:S01]  /*3d00*/  FFMA.FTZ R32, R52, R10, -R61.reuse ;  /* 0x0000000a34207223 */ /* 0x100fe2000001083d */
[----:B------:R-:W-:Y:S01]  /*3d10*/  FMNMX.FTZ R0, R51, R0, !PT ;  /* 0x0000000033007209 */ /* 0x000fe20007810000 */
[-CC-:B------:R-:W-:Y:S01]  /*3d20*/  FFMA.FTZ R34, R82, R10.reuse, -R61.reuse ;  /* 0x0000000a52227223 */ /* 0x180fe2000001083d */
[----:B------:R-:W-:Y:S01]  /*3d30*/  ISETP.GT.AND P5, PT, R11, 0x59, !P5 ;  /* 0x000000590b00780c */ /* 0x000fe20006fa4270 */
[----:B------:R-:W-:Y:S01]  /*3d40*/  MUFU.EX2 R24, R24 ;  /* 0x0000001800187308 */ /* 0x000fe20000000800 */
[----:B------:R-:W-:Y:S01]  /*3d50*/  ISETP.LT.OR P2, PT, R9, 0x51, P2 ;  /* 0x000000510900780c */ /* 0x000fe20001741670 */
[-CC-:B0-----:R-:W-:Y:S01]  /*3d60*/  FFMA.FTZ R20, R66, R10.reuse, -R61.reuse ;  /* 0x0000000a42147223 */ /* 0x181fe2000001083d */
[----:B------:R-:W-:Y:S01]  /*3d70*/  FSEL R11, R2, -INF , !P1 ;  /* 0xff800000020b7808 */ /* 0x000fe20004800000 */
[--C-:B------:R-:W-:Y:S01]  /*3d80*/  FFMA.FTZ R2, R40, R10, -R61.reuse ;  /* 0x0000000a28027223 */ /* 0x100fe2000001083d */
[----:B------:R-:W-:Y:S01]  /*3d90*/  FMNMX.FTZ R0, R53, R0, !PT ;  /* 0x0000000035007209 */ /* 0x000fe20007810000 */
[--C-:B------:R-:W-:Y:S01]  /*3da0*/  FFMA.FTZ R36, R56, R10, -R61.reuse ;  /* 0x0000000a38247223 */ /* 0x100fe2000001083d */
[----:B------:R-:W-:Y:S01]  /*3db0*/  FSEL R55, R8, -INF , !P2 ;  /* 0xff80000008377808 */ /* 0x000fe20005000000 */
[----:B------:R0:W-:Y:S01]  /*3dc0*/  MUFU.EX2 R180, R2 ;  /* 0x0000000200b47308 */ /* 0x0001e20000000800 */
[----:B------:R-:W-:Y:S01]  /*3dd0*/  FMNMX.FTZ R0, R11, R0, !PT ;  /* 0x000000000b007209 */ /* 0x000fe20007810000 */
[----:B------:R-:W-:Y:S01]  /*3de0*/  FFMA.FTZ R8, R76, R10, -R61 ;  /* 0x0000000a4c087223 */ /* 0x000fe2000001083d */
[----:B------:R-:W-:-:S02]  /*3df0*/  ISETP.LT.OR P4, PT, R9, 0x59, P4 ;  /* 0x000000590900780c */ /* 0x000fc40002781670 */
[----:B------:R-:W-:Y:S02]  /*3e00*/  FSEL R57, R3, -INF , !P3 ;  /* 0xff80000003397808 */ /* 0x000fe40005800000 */
[----:B------:R-:W-:Y:S01]  /*3e10*/  FMNMX.FTZ R0, R55, R0, !PT ;  /* 0x0000000037007209 */ /* 0x000fe20007810000 */
[----:B------:R2:W-:Y:S01]  /*3e20*/  MUFU.EX2 R67, R20 ;  /* 0x0000001400437308 */ /* 0x0005e20000000800 */
[----:B------:R-:W-:Y:S01]  /*3e30*/  ISETP.LT.OR P5, PT, R9, 0x5a, P5 ;  /* 0x0000005a0900780c */ /* 0x000fe20002fa1670 */
[--C-:B0-----:R-:W-:Y:S01]  /*3e40*/  FFMA.FTZ R2, R44, R10, -R61.reuse ;  /* 0x0000000a2c027223 */ /* 0x101fe2000001083d */
[----:B------:R-:W-:Y:S02]  /*3e50*/  FSEL R9, R70, -INF , !P4 ;  /* 0xff80000046097808 */ /* 0x000fe40006000000 */
[----:B------:R-:W-:Y:S02]  /*3e60*/  FMNMX.FTZ R0, R57, R0, !PT ;  /* 0x0000000039007209 */ /* 0x000fe40007810000 */
[----:B------:R-:W-:Y:S01]  /*3e70*/  FSEL R59, R59, -INF , !P5 ;  /* 0xff8000003b3b7808 */ /* 0x000fe20006800000 */
[----:B------:R-:W-:Y:S01]  /*3e80*/  MUFU.EX2 R182, R2 ;  /* 0x0000000200b67308 */ /* 0x000fe20000000800 */
[----:B------:R-:W-:Y:S01]  /*3e90*/  FMNMX.FTZ R0, R9, R0, !PT ;  /* 0x0000000009007209 */ /* 0x000fe20007810000 */
[----:B--2---:R-:W-:Y:S01]  /*3ea0*/  FFMA.FTZ R20, R78, R10, -R61 ;  /* 0x0000000a4e147223 */ /* 0x004fe2000001083d */
[----:B-1----:R-:W-:-:S02]  /*3eb0*/  F2FP.F16.F32.PACK_AB R188, R63, R14 ;  /* 0x0000000e3fbc723e */ /* 0x002fc400000000ff */
[----:B------:R-:W-:-:S03]  /*3ec0*/  FMNMX.FTZ R0, R59, R0, !PT ;  /* 0x000000003b007209 */ /* 0x000fc60007810000 */
[----:B------:R0:W1:Y:S02]  /*3ed0*/  MUFU.EX2 R65, R26 ;  /* 0x0000001a00417308 */ /* 0x0000640000000800 */
[----:B------:R-:W2:Y:S06]  /*3ee0*/  SHFL.BFLY PT, R3, R0, 0x2, 0x1f ;  /* 0x0c401f0000037f89 */ /* 0x000eac00000e0000 */
[----:B------:R3:W-:Y:S01]  /*3ef0*/  MUFU.EX2 R73, R20 ;  /* 0x0000001400497308 */ /* 0x0007e20000000800 */
[----:B0-----:R-:W-:-:S07]  /*3f00*/  FFMA.FTZ R26, R72, R10, -R61 ;  /* 0x0000000a481a7223 */ /* 0x001fce000001083d */
[----:B------:R-:W0:Y:S01]  /*3f10*/  MUFU.EX2 R28, R28 ;  /* 0x0000001c001c7308 */ /* 0x000e220000000800 */
[----:B---3--:R-:W-:Y:S01]  /*3f20*/  FFMA.FTZ R20, R86, R10, -R61 ;  /* 0x0000000a56147223 */ /* 0x008fe2000001083d */
[----:B-1----:R-:W-:-:S06]  /*3f30*/  F2FP.F16.F32.PACK_AB R190, R65, R24 ;  /* 0x0000001841be723e */ /* 0x002fcc00000000ff */
[----:B------:R-:W-:Y:S01]  /*3f40*/  MUFU.EX2 R83, R38 ;  /* 0x0000002600537308 */ /* 0x000fe20000000800 */
[----:B--2---:R-:W-:Y:S01]  /*3f50*/  FMNMX.FTZ R2, R0, R3, !PT ;  /* 0x0000000300027209 */ /* 0x004fe20007810000 */
[----:B------:R-:W-:-:S04]  /*3f60*/  FFMA.FTZ R0, R84, R10, -R61 ;  /* 0x0000000a54007223 */ /* 0x000fc8000001083d */
[----:B------:R-:W1:Y:S02]  /*3f70*/  SHFL.BFLY PT, R3, R2, 0x1, 0x1f ;  /* 0x0c201f0002037f89 */ /* 0x000e6400000e0000 */
[----:B------:R2:W-:Y:S01]  /*3f80*/  MUFU.EX2 R79, R0 ;  /* 0x00000000004f7308 */ /* 0x0005e20000000800 */
[----:B0-----:R-:W-:-:S07]  /*3f90*/  F2FP.F16.F32.PACK_AB R184, R67, R28 ;  /* 0x0000001c43b8723e */ /* 0x001fce00000000ff */
[----:B------:R-:W-:Y:S08]  /*3fa0*/  MUFU.EX2 R81, R20 ;  /* 0x0000001400517308 */ /* 0x000ff00000000800 */
[----:B------:R-:W-:Y:S01]  /*3fb0*/  MUFU.EX2 R30, R30 ;  /* 0x0000001e001e7308 */ /* 0x000fe20000000800 */
[----:B-1----:R-:W-:-:S07]  /*3fc0*/  FMNMX.FTZ R3, R2, R3, !PT ;  /* 0x0000000302037209 */ /* 0x002fce0007810000 */
[----:B------:R0:W1:Y:S01]  /*3fd0*/  MUFU.EX2 R69, R26 ;  /* 0x0000001a00457308 */ /* 0x0000620000000800 */
[-C--:B------:R-:W-:Y:S01]  /*3fe0*/  FFMA.FTZ R2, R68, R10.reuse, -R61 ;  /* 0x0000000a44027223 */ /* 0x080fe2000001083d */
[C---:B------:R-:W-:Y:S01]  /*3ff0*/  FSETP.NEU.FTZ.AND P1, PT, R3.reuse, -INF , PT ;  /* 0xff8000000300780b */ /* 0x040fe20003f3d000 */
[----:B--2---:R-:W-:-:S05]  /*4000*/  FMUL.FTZ R0, R3, R10 ;  /* 0x0000000a03007220 */ /* 0x004fca0000410000 */
[----:B------:R2:W-:Y:S01]  /*4010*/  MUFU.EX2 R71, R8 ;  /* 0x0000000800477308 */ /* 0x0005e20000000800 */
[----:B------:R-:W-:Y:S01]  /*4020*/  FSEL R0, R0, RZ, P1 ;  /* 0x000000ff00007208 */ /* 0x000fe20000800000 */
[----:B0-----:R-:W-:Y:S01]  /*4030*/  FFMA.FTZ R26, R48, R10, -R61 ;  /* 0x0000000a301a7223 */ /* 0x001fe2000001083d */
        /* <DEDUP_REMOVED lines=11> */
[-C--:B--2---:R-:W-:Y:S01]  /*40f0*/  FFMA.FTZ R8, R80, R10.reuse, -R61 ;  /* 0x0000000a50087223 */ /* 0x084fe2000001083d */
[-CC-:B------:R-:W-:Y:S01]  /*4100*/  FFMA.FTZ R35, R35, R10.reuse, -R0.reuse ;  /* 0x0000000a23237223 */ /* 0x180fe20000010800 */
[-CC-:B------:R-:W-:Y:S01]  /*4110*/  FFMA.FTZ R37, R37, R10.reuse, -R0.reuse ;  /* 0x0000000a25257223 */ /* 0x180fe20000010800 */
[----:B------:R-:W-:Y:S01]  /*4120*/  MUFU.EX2 R13, R13 ;  /* 0x0000000d000d7308 */ /* 0x000fe20000000800 */
[----:B0-----:R-:W-:Y:S01]  /*4130*/  FADD.FTZ R21, R14, R63 ;  /* 0x0000003f0e157221 */ /* 0x001fe20000010000 */
[-CC-:B------:R-:W-:Y:S01]  /*4140*/  FFMA.FTZ R39, R39, R10.reuse, -R0.reuse ;  /* 0x0000000a27277223 */ /* 0x180fe20000010800 */
[-CC-:B------:R-:W-:Y:S01]  /*4150*/  FFMA.FTZ R41, R41, R10.reuse, -R0.reuse ;  /* 0x0000000a29297223 */ /* 0x180fe20000010800 */
[-CC-:B------:R-:W-:Y:S01]  /*4160*/  FFMA.FTZ R43, R43, R10.reuse, -R0.reuse ;  /* 0x0000000a2b2b7223 */ /* 0x180fe20000010800 */
[-CC-:B------:R-:W-:Y:S01]  /*4170*/  FFMA.FTZ R45, R45, R10.reuse, -R0.reuse ;  /* 0x0000000a2d2d7223 */ /* 0x180fe20000010800 */
[-CC-:B------:R-:W-:Y:S01]  /*4180*/  FFMA.FTZ R47, R47, R10.reuse, -R0.reuse ;  /* 0x0000000a2f2f7223 */ /* 0x180fe20000010800 */
[-CC-:B------:R-:W-:Y:S01]  /*4190*/  FFMA.FTZ R49, R49, R10.reuse, -R0.reuse ;  /* 0x0000000a31317223 */ /* 0x180fe20000010800 */
[----:B------:R0:W2:Y:S01]  /*41a0*/  MUFU.EX2 R20, R12 ;  /* 0x0000000c00147308 */ /* 0x0000a20000000800 */
[-CC-:B------:R-:W-:Y:S01]  /*41b0*/  FFMA.FTZ R51, R51, R10.reuse, -R0.reuse ;  /* 0x0000000a33337223 */ /* 0x180fe20000010800 */
[-CC-:B------:R-:W-:Y:S01]  /*41c0*/  FFMA.FTZ R53, R53, R10.reuse, -R0.reuse ;  /* 0x0000000a35357223 */ /* 0x180fe20000010800 */
[-CC-:B------:R-:W-:Y:S01]  /*41d0*/  FFMA.FTZ R11, R11, R10.reuse, -R0.reuse ;  /* 0x0000000a0b0b7223 */ /* 0x180fe20000010800 */
[-CC-:B------:R-:W-:Y:S01]  /*41e0*/  FFMA.FTZ R55, R55, R10.reuse, -R0.reuse ;  /* 0x0000000a37377223 */ /* 0x180fe20000010800 */
[-CC-:B------:R-:W-:Y:S01]  /*41f0*/  FFMA.FTZ R57, R57, R10.reuse, -R0.reuse ;  /* 0x0000000a39397223 */ /* 0x180fe20000010800 */
[----:B------:R-:W-:Y:S01]  /*4200*/  FFMA.FTZ R59, R59, R10, -R0 ;  /* 0x0000000a3b3b7223 */ /* 0x000fe20000010800 */
[----:B-1----:R-:W-:Y:S01]  /*4210*/  F2FP.F16.F32.PACK_AB R186, R69, R30 ;  /* 0x0000001e45ba723e */ /* 0x002fe200000000ff */
[----:B------:R-:W1:Y:S01]  /*4220*/  MUFU.EX2 R15, R15 ;  /* 0x0000000f000f7308 */ /* 0x000e620000000800 */
[----:B0-----:R-:W-:-:S04]  /*4230*/  FADD.FTZ R12, R24, R21 ;  /* 0x00000015180c7221 */ /* 0x001fc80000010000 */
[----:B------:R-:W-:-:S03]  /*4240*/  FADD.FTZ R21, R65, R12 ;  /* 0x0000000c41157221 */ /* 0x000fc60000010000 */
[----:B------:R-:W0:Y:S01]  /*4250*/  MUFU.EX2 R25, R25 ;  /* 0x0000001900197308 */ /* 0x000e220000000800 */
[----:B------:R-:W-:Y:S01]  /*4260*/  FADD.FTZ R12, R28, R21 ;  /* 0x000000151c0c7221 */ /* 0x000fe20000010000 */
[----:B--2---:R-:W-:-:S03]  /*4270*/  F2FP.F16.F32.PACK_AB R189, R20, R13 ;  /* 0x0000000d14bd723e */ /* 0x004fc600000000ff */
[----:B------:R-:W-:Y:S01]  /*4280*/  FADD.FTZ R21, R67, R12 ;  /* 0x0000000c43157221 */ /* 0x000fe20000010000 */
[----:B------:R-:W-:Y:S02]  /*4290*/  FADD.FTZ R12, R13, R20 ;  /* 0x000000140d0c7221 */ /* 0x000fe40000010000 */
[----:B------:R2:W3:Y:S01]  /*42a0*/  MUFU.EX2 R40, R27 ;  /* 0x0000001b00287308 */ /* 0x0004e20000000800 */
[----:B------:R-:W-:Y:S01]  /*42b0*/  FADD.FTZ R50, R30, R21 ;  /* 0x000000151e327221 */ /* 0x000fe20000010000 */
[----:B-1----:R-:W-:Y:S01]  /*42c0*/  FADD.FTZ R21, R15, R12 ;  /* 0x0000000c0f157221 */ /* 0x002fe20000010000 */
[----:B------:R-:W-:-:S03]  /*42d0*/  F2FP.F16.F32.PACK_AB R191, R38, R15 ;  /* 0x0000000f26bf723e */ /* 0x000fc600000000ff */
[----:B------:R-:W-:Y:S02]  /*42e0*/  FADD.FTZ R12, R38, R21 ;  /* 0x00000015260c7221 */ /* 0x000fe40000010000 */
[----:B------:R-:W1:Y:S01]  /*42f0*/  MUFU.EX2 R29, R29 ;  /* 0x0000001d001d7308 */ /* 0x000e620000000800 */
[----:B--2---:R-:W-:Y:S01]  /*4300*/  FADD.FTZ R27, R69, R50 ;  /* 0x00000032451b7221 */ /* 0x004fe20000010000 */
[----:B0-----:R-:W-:-:S03]  /*4310*/  FADD.FTZ R21, R25, R12 ;  /* 0x0000000c19157221 */ /* 0x001fc60000010000 */
[----:B------:R-:W-:Y:S01]  /*4320*/  FADD.FTZ R52, R180, R27 ;  /* 0x0000001bb4347221 */ /* 0x000fe20000010000 */
[C---:B------:R-:W-:Y:S02]  /*4330*/  F2FP.F16.F32.PACK_AB R180, R71.reuse, R180 ;  /* 0x000000b447b4723e */ /* 0x040fe400000000ff */
[----:B------:R-:W0:Y:S01]  /*4340*/  MUFU.EX2 R42, R31 ;  /* 0x0000001f002a7308 */ /* 0x000e220000000800 */
[----:B------:R-:W-:Y:S01]  /*4350*/  FADD.FTZ R27, R71, R52 ;  /* 0x00000034471b7221 */ /* 0x000fe20000010000 */
[C---:B---3--:R-:W-:Y:S01]  /*4360*/  FADD.FTZ R12, R40.reuse, R21 ;  /* 0x00000015280c7221 */ /* 0x048fe20000010000 */
[----:B------:R-:W-:Y:S02]  /*4370*/  F2FP.F16.F32.PACK_AB R185, R40, R25 ;  /* 0x0000001928b9723e */ /* 0x000fe400000000ff */
[----:B------:R-:W-:Y:S01]  /*4380*/  FADD.FTZ R52, R182, R27 ;  /* 0x0000001bb6347221 */ /* 0x000fe20000010000 */
[----:B------:R-:W-:Y:S02]  /*4390*/  F2FP.F16.F32.PACK_AB R182, R73, R182 ;  /* 0x000000b649b6723e */ /* 0x000fe400000000ff */
[----:B------:R-:W2:Y:S01]  /*43a0*/  MUFU.EX2 R26, R26 ;  /* 0x0000001a001a7308 */ /* 0x000ea20000000800 */
[----:B-1----:R-:W-:Y:S01]  /*43b0*/  FADD.FTZ R21, R29, R12 ;  /* 0x0000000c1d157221 */ /* 0x002fe20000010000 */
[----:B------:R-:W-:-:S06]  /*43c0*/  FADD.FTZ R27, R73, R52 ;  /* 0x00000034491b7221 */ /* 0x000fcc0000010000 */
[----:B------:R-:W1:Y:S01]  /*43d0*/  MUFU.EX2 R33, R33 ;  /* 0x0000002100217308 */ /* 0x000e620000000800 */
[C---:B0-----:R-:W-:Y:S01]  /*43e0*/  FADD.FTZ R12, R42.reuse, R21 ;  /* 0x000000152a0c7221 */ /* 0x041fe20000010000 */
[----:B------:R-:W-:Y:S01]  /*43f0*/  FFMA.FTZ R21, R9, R10, -R0 ;  /* 0x0000000a09157223 */ /* 0x000fe20000010800 */
[----:B------:R-:W-:-:S05]  /*4400*/  F2FP.F16.F32.PACK_AB R187, R42, R29 ;  /* 0x0000001d2abb723e */ /* 0x000fca00000000ff */
[----:B------:R0:W3:Y:S01]  /*4410*/  MUFU.EX2 R75, R8 ;  /* 0x00000008004b7308 */ /* 0x0000e20000000800 */
[----:B--2---:R-:W-:-:S07]  /*4420*/  FADD.FTZ R54, R26, R27 ;  /* 0x0000001b1a367221 */ /* 0x004fce0000010000 */
[----:B------:R-:W2:Y:S01]  /*4430*/  MUFU.EX2 R44, R35 ;  /* 0x00000023002c7308 */ /* 0x000ea20000000800 */
[----:B0-----:R-:W-:Y:S01]  /*4440*/  FFMA.FTZ R8, R60, R10, -R61 ;  /* 0x0000000a3c087223 */ /* 0x001fe2000001083d */
[----:B-1----:R-:W-:-:S06]  /*4450*/  FADD.FTZ R9, R33, R12 ;  /* 0x0000000c21097221 */ /* 0x002fcc0000010000 */
[----:B------:R-:W0:Y:S01]  /*4460*/  MUFU.EX2 R32, R32 ;  /* 0x0000002000207308 */ /* 0x000e220000000800 */
[C---:B---3--:R-:W-:Y:S01]  /*4470*/  FADD.FTZ R27, R75.reuse, R54 ;  /* 0x000000364b1b7221 */ /* 0x048fe20000010000 */
[----:B------:R-:W-:-:S06]  /*4480*/  F2FP.F16.F32.PACK_AB R176, R75, R26 ;  /* 0x0000001a4bb0723e */ /* 0x000fcc00000000ff */
[----:B------:R-:W1:Y:S01]  /*4490*/  MUFU.EX2 R37, R37 ;  /* 0x0000002500257308 */ /* 0x000e620000000800 */
[C---:B--2---:R-:W-:Y:S01]  /*44a0*/  FADD.FTZ R0, R44.reuse, R9 ;  /* 0x000000092c007221 */ /* 0x044fe20000010000 */
[----:B------:R-:W-:-:S06]  /*44b0*/  F2FP.F16.F32.PACK_AB R181, R44, R33 ;  /* 0x000000212cb5723e */ /* 0x000fcc00000000ff */
[----:B------:R2:W3:Y:S01]  /*44c0*/  MUFU.EX2 R77, R34 ;  /* 0x00000022004d7308 */ /* 0x0004e20000000800 */
[----:B0-----:R-:W-:-:S07]  /*44d0*/  FADD.FTZ R12, R32, R27 ;  /* 0x0000001b200c7221 */ /* 0x001fce0000010000 */
[----:B------:R-:W0:Y:S01]  /*44e0*/  MUFU.EX2 R46, R39 ;  /* 0x00000027002e7308 */ /* 0x000e220000000800 */
[-CC-:B--2---:R-:W-:Y:S01]  /*44f0*/  FFMA.FTZ R34, R64, R10.reuse, -R61.reuse ;  /* 0x0000000a40227223 */ /* 0x184fe2000001083d */
[----:B-1----:R-:W-:Y:S01]  /*4500*/  FADD.FTZ R9, R37, R0 ;  /* 0x0000000025097221 */ /* 0x002fe20000010000 */
[----:B------:R-:W-:-:S05]  /*4510*/  FFMA.FTZ R61, R90, R10, -R61 ;  /* 0x0000000a5a3d7223 */ /* 0x000fca000001083d */
[----:B------:R-:W1:Y:S01]  /*4520*/  MUFU.EX2 R36, R36 ;  /* 0x0000002400247308 */ /* 0x000e620000000800 */
[C---:B---3--:R-:W-:Y:S01]  /*4530*/  FADD.FTZ R27, R77.reuse, R12 ;  /* 0x0000000c4d1b7221 */ /* 0x048fe20000010000 */
[----:B------:R-:W-:-:S06]  /*4540*/  F2FP.F16.F32.PACK_AB R178, R77, R32 ;  /* 0x000000204db2723e */ /* 0x000fcc00000000ff */
[----:B------:R-:W2:Y:S01]  /*4550*/  MUFU.EX2 R41, R41 ;  /* 0x0000002900297308 */ /* 0x000ea20000000800 */
[C---:B0-----:R-:W-:Y:S01]  /*4560*/  FADD.FTZ R12, R46.reuse, R9 ;  /* 0x000000092e0c7221 */ /* 0x041fe20000010000 */
[----:B------:R-:W-:-:S06]  /*4570*/  F2FP.F16.F32.PACK_AB R183, R46, R37 ;  /* 0x000000252eb7723e */ /* 0x000fcc00000000ff */
[----:B------:R-:W0:Y:S01]  /*4580*/  MUFU.EX2 R48, R43 ;  /* 0x0000002b00307308 */ /* 0x000e220000000800 */
[----:B-1----:R-:W-:Y:S01]  /*4590*/  FADD.FTZ R14, R36, R27 ;  /* 0x0000001b240e7221 */ /* 0x002fe20000010000 */
[----:B------:R-:W-:-:S03]  /*45a0*/  F2FP.F16.F32.PACK_AB R172, R79, R36 ;  /* 0x000000244fac723e */ /* 0x000fc600000000ff */
[----:B------:R-:W-:-:S03]  /*45b0*/  FADD.FTZ R27, R79, R14 ;  /* 0x0000000e4f1b7221 */ /* 0x000fc60000010000 */
[----:B------:R-:W1:Y:S01]  /*45c0*/  MUFU.EX2 R8, R8 ;  /* 0x0000000800087308 */ /* 0x000e620000000800 */
[----:B--2---:R-:W-:-:S07]  /*45d0*/  FADD.FTZ R9, R41, R12 ;  /* 0x0000000c29097221 */ /* 0x004fce0000010000 */
[----:B------:R-:W2:Y:S01]  /*45e0*/  MUFU.EX2 R45, R45 ;  /* 0x0000002d002d7308 */ /* 0x000ea20000000800 */
[C---:B0-----:R-:W-:Y:S01]  /*45f0*/  FADD.FTZ R12, R48.reuse, R9 ;  /* 0x00000009300c7221 */ /* 0x041fe20000010000 */
[----:B------:R-:W-:-:S06]  /*4600*/  F2FP.F16.F32.PACK_AB R177, R48, R41 ;  /* 0x0000002930b1723e */ /* 0x000fcc00000000ff */
[----:B------:R-:W0:Y:S01]  /*4610*/  MUFU.EX2 R50, R47 ;  /* 0x0000002f00327308 */ /* 0x000e220000000800 */
[----:B-1----:R-:W-:Y:S01]  /*4620*/  FADD.FTZ R14, R8, R27 ;  /* 0x0000001b080e7221 */ /* 0x002fe20000010000 */
[----:B------:R-:W-:-:S06]  /*4630*/  F2FP.F16.F32.PACK_AB R174, R81, R8 ;  /* 0x0000000851ae723e */ /* 0x000fcc00000000ff */
[----:B------:R-:W1:Y:S01]  /*4640*/  MUFU.EX2 R34, R34 ;  /* 0x0000002200227308 */ /* 0x000e620000000800 */
[----:B--2---:R-:W-:-:S07]  /*4650*/  FADD.FTZ R9, R45, R12 ;  /* 0x0000000c2d097221 */ /* 0x004fce0000010000 */
[----:B------:R-:W2:Y:S01]  /*4660*/  MUFU.EX2 R49, R49 ;  /* 0x0000003100317308 */ /* 0x000ea20000000800 */
[C---:B0-----:R-:W-:Y:S01]  /*4670*/  FADD.FTZ R12, R50.reuse, R9 ;  /* 0x00000009320c7221 */ /* 0x041fe20000010000 */
[----:B------:R-:W-:-:S06]  /*4680*/  F2FP.F16.F32.PACK_AB R179, R50, R45 ;  /* 0x0000002d32b3723e */ /* 0x000fcc00000000ff */
[----:B------:R-:W0:Y:S01]  /*4690*/  MUFU.EX2 R52, R51 ;  /* 0x0000003300347308 */ /* 0x000e220000000800 */
[----:B-1----:R-:W-:-:S07]  /*46a0*/  F2FP.F16.F32.PACK_AB R168, R83, R34 ;  /* 0x0000002253a8723e */ /* 0x002fce00000000ff */
[----:B------:R-:W-:Y:S01]  /*46b0*/  MUFU.EX2 R2, R2 ;  /* 0x0000000200027308 */ /* 0x000fe20000000800 */
[----:B--2---:R-:W-:Y:S01]  /*46c0*/  FADD.FTZ R9, R49, R12 ;  /* 0x0000000c31097221 */ /* 0x004fe20000010000 */
[----:B------:R-:W-:-:S04]  /*46d0*/  IMAD.IADD R12, R16, 0x1, -R17 ;  /* 0x00000001100c7824 */ /* 0x000fc800078e0a11 */
[----:B------:R-:W-:Y:S02]  /*46e0*/  IMAD R26, R193, 0x80, R12 ;  /* 0x00000080c11a7824 */ /* 0x000fe400078e020c */
[----:B------:R-:W-:Y:S01]  /*46f0*/  MUFU.EX2 R53, R53 ;  /* 0x0000003500357308 */ /* 0x000fe20000000800 */
[C---:B0-----:R-:W-:Y:S01]  /*4700*/  FADD.FTZ R8, R52.reuse, R9 ;  /* 0x0000000934087221 */ /* 0x041fe20000010000 */
[----:B------:R-:W-:Y:S02]  /*4710*/  F2FP.F16.F32.PACK_AB R173, R52, R49 ;  /* 0x0000003134ad723e */ /* 0x000fe400000000ff */
[----:B------:R-:W-:-:S04]  /*4720*/  R2UR UR6, R26 ;  /* 0x000000001a0672ca */ /* 0x000fc800000e0000 */
[----:B------:R-:W0:Y:S08]  /*4730*/  MUFU.EX2 R61, R61 ;  /* 0x0000003d003d7308 */ /* 0x000e300000000800 */
[----:B------:R1:W2:Y:S01]  /*4740*/  MUFU.EX2 R0, R11 ;  /* 0x0000000b00007308 */ /* 0x0002a20000000800 */
[----:B------:R-:W-:-:S07]  /*4750*/  UIADD3 UR4, UR6, UR4, URZ ;  /* 0x0000000406047290 */ /* 0x000fce000fffe03f */
[----:B------:R-:W3:Y:S01]  /*4760*/  MUFU.EX2 R55, R55 ;  /* 0x0000003700377308 */ /* 0x000ee20000000800 */
[----:B-1----:R-:W-:Y:S01]  /*4770*/  FADD.FTZ R11, R81, R14 ;  /* 0x0000000e510b7221 */ /* 0x002fe20000010000 */
[----:B0-----:R-:W-:-:S03]  /*4780*/  F2FP.F16.F32.PACK_AB R170, R61, R2 ;  /* 0x000000023daa723e */ /* 0x001fc600000000ff */
[----:B------:R-:W-:-:S03]  /*4790*/  FADD.FTZ R24, R34, R11 ;  /* 0x0000000b22187221 */ /* 0x000fc60000010000 */
[----:B------:R-:W0:Y:S01]  /*47a0*/  MUFU.EX2 R14, R57 ;  /* 0x00000039000e7308 */ /* 0x000e220000000800 */
[----:B------:R-:W-:Y:S01]  /*47b0*/  FADD.FTZ R11, R83, R24 ;  /* 0x00000018530b7221 */ /* 0x000fe20000010000 */
[----:B--2---:R-:W-:-:S03]  /*47c0*/  F2FP.F16.F32.PACK_AB R175, R0, R53 ;  /* 0x0000003500af723e */ /* 0x004fc600000000ff */
[----:B------:R-:W-:Y:S01]  /*47d0*/  FADD.FTZ R24, R2, R11 ;  /* 0x0000000b02187221 */ /* 0x000fe20000010000 */
[----:B------:R-:W-:Y:S02]  /*47e0*/  FADD.FTZ R11, R53, R8 ;  /* 0x00000008350b7221 */ /* 0x000fe40000010000 */
[----:B------:R-:W1:Y:S01]  /*47f0*/  MUFU.EX2 R21, R21 ;  /* 0x0000001500157308 */ /* 0x000e620000000800 */
[----:B------:R-:W-:Y:S01]  /*4800*/  FADD.FTZ R9, R61, R24 ;  /* 0x000000183d097221 */ /* 0x000fe20000010000 */
[----:B------:R-:W-:-:S04]  /*4810*/  FADD.FTZ R8, R0, R11 ;  /* 0x0000000b00087221 */ /* 0x000fc80000010000 */
[----:B---3--:R-:W-:Y:S02]  /*4820*/  FADD.FTZ R11, R55, R8 ;  /* 0x00000008370b7221 */ /* 0x008fe40000010000 */
[----:B------:R-:W2:Y:S01]  /*4830*/  MUFU.EX2 R2, R59 ;  /* 0x0000003b00027308 */ /* 0x000ea20000000800 */
[C---:B0-----:R-:W-:Y:S01]  /*4840*/  F2FP.F16.F32.PACK_AB R169, R14.reuse, R55 ;  /* 0x000000370ea9723e */ /* 0x041fe200000000ff */
[----:B------:R-:W-:-:S04]  /*4850*/  FADD.FTZ R8, R14, R11 ;  /* 0x0000000b0e087221 */ /* 0x000fc80000010000 */
[----:B-1----:R-:W-:-:S04]  /*4860*/  FADD.FTZ R11, R21, R8 ;  /* 0x00000008150b7221 */ /* 0x002fc80000010000 */
[C---:B--2---:R-:W-:Y:S01]  /*4870*/  FADD.FTZ R8, R2.reuse, R11 ;  /* 0x0000000b02087221 */ /* 0x044fe20000010000 */
[----:B------:R-:W-:Y:S01]  /*4880*/  F2FP.F16.F32.PACK_AB R171, R2, R21 ;  /* 0x0000001502ab723e */ /* 0x000fe200000000ff */
[----:B------:R-:W-:Y:S01]  /*4890*/  VIADD R11, R74, 0xfffffffe ;  /* 0xfffffffe4a0b7836 */ /* 0x000fe20000000000 */
        /* <DEDUP_REMOVED lines=12> */
.L_x_1078:
[----:B------:R-:W-:-:S11]  /*4960*/  UISETP.NE.AND UP1, UPT, UR5, 0x1, UPT ;  /* 0x000000010500788c */ /* 0x000fd6000bf25270 */
[----:B------:R-:W-:Y:S02]  /*4970*/  @UP1 ULDC.64 UR6, c[0x0][0x9e8] ;  /* 0x00027a0000061ab9 */ /* 0x000fe40000000a00 */
[----:B------:R-:W-:-:S04]  /*4980*/  UIMAD.WIDE.U32 UR10, UR14, UR6, URZ ;  /* 0x000000060e0a72a5 */ /* 0x000fc8000f8e003f */
[----:B------:R-:W-:-:S12]  /*4990*/  @UP1 USHF.R.U32.HI UR14, URZ, UR7, UR11 ;  /* 0x000000073f0e1299 */ /* 0x000fd8000801160b */
.L_x_1079:
[----:B------:R-:W-:-:S04]  /*49a0*/  UIMAD UR5, UR14, UR5, UR5 ;  /* 0x000000050e0572a4 */ /* 0x000fc8000f8e0205 */
[----:B------:R-:W-:-:S04]  /*49b0*/  UISETP.LT.AND UP1, UPT, UR4, UR5, UPT ;  /* 0x000000050400728c */ /* 0x000fc8000bf21270 */
[----:B------:R-:W-:-:S12]  /*49c0*/  USEL UR4, UR4, UR5, UP1 ;  /* 0x0000000504047287 */ /* 0x000fd80008800000 */
.L_x_1077:
        /* <DEDUP_REMOVED lines=61> */
[----:B------:R-:W-:Y:S01]  /*4da0*/  VIADD R15, R21, 0x8 ;  /* 0x00000008150f7836 */ /* 0x000fe20000000000 */
[----:B------:R-:W-:Y:S01]  /*4db0*/  ULDC UR55, c[0x0][0x9e0] ;  /* 0x0002780000377ab9 */ /* 0x000fe20000000800 */
[----:B------:R-:W-:-:S03]  /*4dc0*/  IMAD.MOV.U32 R119, RZ, RZ, RZ ;  /* 0x000000ffff777224 */ /* 0x000fc600078e00ff */
[----:B------:R-:W-:-:S07]  /*4dd0*/  LOP3.LUT R13, RZ, R15, RZ, 0x33, !PT ;  /* 0x0000000fff0d7212 */ /* 0x000fce00078e33ff */
.L_x_1097:
[----:B------:R-:W-:-:S04]  /*4de0*/  UIADD3 UR5, UR37, 0x1, URZ ;  /* 0x0000000125057890 */ /* 0x000fc8000fffe03f */
[----:B------:R-:W-:-:S04]  /*4df0*/  UISETP.NE.AND UP1, UPT, UR5, 0x2, UPT ;  /* 0x000000020500788c */ /* 0x000fc8000bf25270 */
[----:B------:R-:W-:Y:S02]  /*4e00*/  USEL UR38, URZ, 0x1, UP1 ;  /* 0x000000013f267887 */ /* 0x000fe40008800000 */
[----:B------:R-:W-:Y:S02]  /*4e10*/  USEL UR5, UR5, URZ, UP1 ;  /* 0x0000003f05057287 */ /* 0x000fe40008800000 */
[----:B------:R-:W-:Y:S01]  /*4e20*/  ULOP3.LUT UR38, UR36, UR38, URZ, 0x3c, !UPT ;  /* 0x0000002624267292 */ /* 0x000fe2000f8e3c3f */
[----:B------:R-:W-:Y:S11]  /*4e30*/  @!P0 BRA `(.L_x_1081) ;  /* 0x0000000000048947 */ /* 0x000ff60003800000 */
[----:B------:R-:W-:Y:S01]  /*4e40*/  BPT.TRAP 0x1 ;  /* 0x000000040000795c */ /* 0x000fe20000300000 */
.L_x_1081:
[----:B------:R-:W-:Y:S01]  /*4e50*/  ULEA UR6, UR5, UR39, 0x3 ;  /* 0x0000002705067291 */ /* 0x000fe2000f8e183f */
[----:B------:R-:W-:-:S05]  /*4e60*/  IMAD.U32 R10, RZ, RZ, UR38 ;  /* 0x00000026ff0a7e24 */ /* 0x000fca000f8e00ff */
[----:B------:R-:W-:-:S04]  /*4e70*/  SHF.L.U32 R10, R10, 0x1f, RZ ;  /* 0x0000001f0a0a7819 */ /* 0x000fc800000006ff */
[----:B------:R0:W1:Y:S01]  /*4e80*/  SYNCS.PHASECHK.TRANS64.TRYWAIT P1, [UR6+0x30830], R10 ;  /* 0x0308300aff0075a7 */ /* 0x0000620008020146 */
[----:B------:R-:W-:Y:S05]  /*4e90*/  @!P0 BRA `(.L_x_1082) ;  /* 0x0000000000048947 */ /* 0x000fea0003800000 */
[----:B------:R-:W-:Y:S01]  /*4ea0*/  BPT.TRAP 0x1 ;  /* 0x000000040000795c */ /* 0x000fe20000300000 */
.L_x_1082:
[----:B-1----:R-:W-:Y:S05]  /*4eb0*/  @P1 BRA `(.L_x_1083) ;  /* 0x0000000000081947 */ /* 0x002fea0003800000 */
[----:B------:R-:W1:Y:S02]  /*4ec0*/  SYNCS.PHASECHK.TRANS64.TRYWAIT P1, [UR6+0x30830], R10 ;  /* 0x0308300aff0075a7 */ /* 0x000e640008020146 */
[----:B-1----:R-:W-:Y:S05]  /*4ed0*/  @!P1 BRA `(.L_x_1084) ;  /* 0x0000011c00d89947 */ /* 0x002fea0003800000 */
.L_x_1083:
[----:B------:R-:W-:Y:S01]  /*4ee0*/  R2UR UR44, R6 ;  /* 0x00000000062c72ca */ /* 0x000fe200000e0000 */
[----:B------:R-:W-:Y:S01]  /*4ef0*/  UIMAD UR7, UR5, 0x900, UR60 ;  /* 0x00000900050778a4 */ /* 0x000fe2000f8e023c */
[----:B------:R-:W-:Y:S01]  /*4f00*/  R2UR UR45, R7 ;  /* 0x00000000072d72ca */ /* 0x000fe200000e0000 */
[----:B-1----:R-:W-:Y:S01]  /*4f10*/  WARPGROUP.ARRIVE ;  /* 0x00000000000079c5 */ /* 0x002fe20000000000 */
        /* <DEDUP_REMOVED lines=12> */
[----:B------:R-:W-:Y:S01]  /*4fe0*/  UIADD3 UR46, UR7, 0x2, URZ ;  /* 0x00000002072e7890 */ /* 0x000fe2000fffe03f */
[-C--:B------:R-:W-:Y:S01]  /*4ff0*/  FMUL.FTZ R29, R29, R0.reuse ;  /* 0x000000001d1d7220 */ /* 0x080fe20000410000 */
[----:B------:R-:W-:Y:S01]  /*5000*/  UMOV UR44, UR56 ;  /* 0x00000038002c7c82 */ /* 0x000fe20008000000 */
[----:B------:R-:W-:Y:S01]  /*5010*/  UMOV UR45, UR57 ;  /* 0x00000039002d7c82 */ /* 0x000fe20008000000 */
        /* <DEDUP_REMOVED lines=105> */
[----:B------:R-:W-:Y:S01]  /*56b0*/  UIADD3 UR46, UR7, 0x4, URZ ;  /* 0x00000004072e7890 */ /* 0x000fe2000fffe03f */
[----:B------:R-:W-:Y:S01]  /*56c0*/  FMUL.FTZ R119, R119, R2 ;  /* 0x0000000277777220 */ /* 0x000fe20000410000 */
[----:B------:R-:W-:Y:S01]  /*56d0*/  UMOV UR44, UR52 ;  /* 0x00000034002c7c82 */ /* 0x000fe20008000000 */
[----:B------:R-:W-:Y:S01]  /*56e0*/  UMOV UR45, UR53 ;  /* 0x00000035002d7c82 */ /* 0x000fe20008000000 */
[----:B------:R-:W-:Y:S01]  /*56f0*/  UMOV UR47, 0x40000040 ;  /* 0x40000040002f7882 */ /* 0x000fe20000000000 */
[----:B------:R-:W-:-:S02]  /*5700*/  WARPGROUP.DEPBAR.LE gsb0, 0x0 ;  /* 0x00008000000079c5 */ /* 0x000fc40000010000 */
[----:B------:R-:W-:-:S06]  /*5710*/  WARPGROUP.ARRIVE ;  /* 0x00000000000079c5 */ /* 0x000fcc0000000000 */
        /* <DEDUP_REMOVED lines=35> */
.L_x_1085:
[----:B------:R-:W-:Y:S01]  /*5950*/  ULEA UR14, UR37, UR39, 0x3 ;  /* 0x00000027250e7291 */ /* 0x000fe2000f8e183f */
[----:B------:R-:W-:-:S05]  /*5960*/  IMAD.U32 R0, RZ, RZ, UR36 ;  /* 0x00000024ff007e24 */ /* 0x000fca000f8e00ff */
[----:B------:R-:W-:-:S04]  /*5970*/  SHF.L.U32 R0, R0, 0x1f, RZ ;  /* 0x0000001f00007819 */ /* 0x000fc800000006ff */
[----:B------:R1:W2:Y:S01]  /*5980*/  SYNCS.PHASECHK.TRANS64.TRYWAIT P1, [UR14+0x30850], R0 ;  /* 0x03085000ff0075a7 */ /* 0x0002a2000802014e */
[----:B------:R-:W-:Y:S05]  /*5990*/  @!P0 BRA `(.L_x_1086) ;  /* 0x0000000000048947 */ /* 0x000fea0003800000 */
[----:B------:R-:W-:Y:S01]  /*59a0*/  BPT.TRAP 0x1 ;  /* 0x000000040000795c */ /* 0x000fe20000300000 */
.L_x_1086:
[----:B--2---:R-:W-:Y:S05]  /*59b0*/  @P1 BRA `(.L_x_1087) ;  /* 0x0000000000081947 */ /* 0x004fea0003800000 */
[----:B------:R-:W2:Y:S02]  /*59c0*/  SYNCS.PHASECHK.TRANS64.TRYWAIT P1, [UR14+0x30850], R0 ;  /* 0x03085000ff0075a7 */ /* 0x000ea4000802014e */
[----:B--2---:R-:W-:Y:S05]  /*59d0*/  @!P1 BRA `(.L_x_1088) ;  /* 0x0000011400309947 */ /* 0x004fea0003800000 */
.L_x_1087:
[----:B------:R-:W-:Y:S01]  /*59e0*/  UIADD3 UR7, UR39, 0x400, URZ ;  /* 0x0000040027077890 */ /* 0x000fe2000fffe03f */
[----:B------:R-:W-:Y:S01]  /*59f0*/  WARPGROUP.ARRIVE ;  /* 0x00000000000079c5 */ /* 0x000fe20000000000 */
[----:B------:R-:W-:-:S05]  /*5a00*/  UMOV UR11, 0x40000040 ;  /* 0x40000040000b7882 */ /* 0x000fca0000000000 */
[----:B------:R-:W3:Y:S01]  /*5a10*/  S2R R210, SR_TID.X ;  /* 0x0000000000d27919 */ /* 0x000ee20000002100 */
[----:B------:R-:W-:Y:S01]  /*5a20*/  USHF.R.U32.HI UR7, URZ, 0x4, UR7 ;  /* 0x000000043f077899 */ /* 0x000fe20008011607 */
[----:B------:R-:W-:Y:S01]  /*5a30*/  FMUL.FTZ R2, R120, UR4 ;  /* 0x0000000478027c20 */ /* 0x000fe20008410000 */
[----:B------:R-:W-:Y:S02]  /*5a40*/  IMAD.U32 R120, RZ, RZ, UR6 ;  /* 0x00000006ff787e24 */ /* 0x000fe4000f8e00ff */
[----:B-12---:R-:W-:Y:S01]  /*5a50*/  FMUL.FTZ R0, R122, UR4 ;  /* 0x000000047a007c20 */ /* 0x006fe20008410000 */
[----:B------:R-:W-:Y:S01]  /*5a60*/  ULOP3.LUT UR7, UR7, 0x3fff, URZ, 0xc0, !UPT ;  /* 0x00003fff07077892 */ /* 0x000fe2000f8ec03f */
[----:B------:R-:W-:Y:S01]  /*5a70*/  FMUL.FTZ R14, R126, UR4 ;  /* 0x000000047e0e7c20 */ /* 0x000fe20008410000 */
[----:B------:R-:W-:Y:S01]  /*5a80*/  FMUL.FTZ R122, R130, UR4 ;  /* 0x00000004827a7c20 */ /* 0x000fe20008410000 */
[----:B------:R-:W-:Y:S01]  /*5a90*/  FMUL.FTZ R126, R139, UR4 ;  /* 0x000000048b7e7c20 */ /* 0x000fe20008410000 */
[----:B------:R-:W-:Y:S01]  /*5aa0*/  ULOP3.LUT UR7, UR7, 0x3000000, URZ, 0xfc, !UPT ;  /* 0x0300000007077892 */ /* 0x000fe2000f8efc3f */
[----:B0-----:R-:W-:Y:S01]  /*5ab0*/  FMUL.FTZ R10, R123, UR4 ;  /* 0x000000047b0a7c20 */ /* 0x001fe20008410000 */
        /* <DEDUP_REMOVED lines=16> */
[----:B------:R-:W0:Y:S01]  /*5bc0*/  MUFU.TANH R2, R2 ;  /* 0x0000000200027308 */ /* 0x000e220000002400 */
[----:B---3--:R-:W-:-:S07]  /*5bd0*/  LOP3.LUT P1, RZ, R210, 0x7f, RZ, 0xc0, !PT ;  /* 0x0000007fd2ff7812 */ /* 0x008fce000782c0ff */
[----:B------:R-:W1:Y:S08]  /*5be0*/  MUFU.TANH R0, R0 ;  /* 0x0000000000007308 */ /* 0x000e700000002400 */
[----:B------:R-:W2:Y:S01]  /*5bf0*/  MUFU.TANH R10, R10 ;  /* 0x0000000a000a7308 */ /* 0x000ea20000002400 */
[----:B------:R-:W-:-:S05]  /*5c00*/  @!P1 VIADD R120, R120, 0x30840 ;  /* 0x0003084078789836 */ /* 0x000fca0000000000 */
[----:B------:R-:W-:Y:S02]  /*5c10*/  @!P1 PRMT R120, RZ, 0x654, R120 ;  /* 0x00000654ff789816 */ /* 0x000fe40000000078 */
        /* <DEDUP_REMOVED lines=13> */
[----:B------:R-:W0:Y:S01]  /*5cf0*/  MUFU.TANH R160, R160 ;  /* 0x000000a000a07308 */ /* 0x000e220000002400 */
[----:B------:R-:W-:-:S02]  /*5d00*/  WARPGROUP.DEPBAR.LE gsb0, 0x0 ;  /* 0x00008000000079c5 */ /* 0x000fc40000010000 */
[----:B------:R-:W-:Y:S01]  /*5d10*/  WARPGROUP.ARRIVE ;  /* 0x00000000000079c5 */ /* 0x000fe20000000000 */
[----:B------:R-:W-:-:S05]  /*5d20*/  IMAD R189, R11, -0x60, RZ ;  /* 0xffffffa00bbd7824 */ /* 0x000fca00078e02ff */
        /* <DEDUP_REMOVED lines=14> */
[----:B------:R-:W-:-:S10]  /*5e10*/  FMUL.FTZ R150, R156, UR4 ;  /* 0x000000049c967c20 */ /* 0x000fd40008410000 */
[----:B------:R-:W-:Y:S01]  /*5e20*/  HGMMA.64x192x16.F32 R24, R176, gdesc[UR8].tnspB, R24, gsb0 ;  /* 0x42e00008b0187df0 */ /* 0x000fe20008000818 */
[----:B------:R-:W-:Y:S01]  /*5e30*/  UIADD3 UR10, UR7, 0x200, URZ ;  /* 0x00000200070a7890 */ /* 0x000fe2000fffe03f */
[----:B------:R-:W-:Y:S01]  /*5e40*/  FMUL.FTZ R141, R158, UR4 ;  /* 0x000000049e8d7c20 */ /* 0x000fe20008410000 */
[----:B------:R-:W-:Y:S01]  /*5e50*/  UMOV UR11, 0x40000040 ;  /* 0x40000040000b7882 */ /* 0x000fe20000000000 */
[----:B------:R-:W-:Y:S01]  /*5e60*/  FMUL.FTZ R140, R159, UR4 ;  /* 0x000000049f8c7c20 */ /* 0x000fe20008410000 */
[----:B------:R-:W-:Y:S01]  /*5e70*/  FMUL.FTZ R156, R161, UR4 ;  /* 0x00000004a19c7c20 */ /* 0x000fe20008410000 */
[----:B------:R-:W-:Y:S01]  /*5e80*/  IADD3 R158, R189, 0x1, R16 ;  /* 0x00000001bd9e7810 */ /* 0x000fe20007ffe010 */
        /* <DEDUP_REMOVED lines=20> */
[----:B------:R-:W0:Y:S01]  /*5fd0*/  MUFU.TANH R176, R176 ;  /* 0x000000b000b07308 */ /* 0x000e220000002400 */
[----:B------:R-:W-:-:S02]  /*5fe0*/  IMAD.IADD R121, R158, 0x1, -R17 ;  /* 0x000000019e797824 */ /* 0x000fc400078e0a11 */
[C---:B------:R-:W-:Y:S02]  /*5ff0*/  IMAD R158, R18.reuse, -0x2, R189 ;  /* 0xfffffffe129e7824 */ /* 0x040fe400078e02bd */
[----:B------:R-:W-:-:S03]  /*6000*/  IMAD R121, R18, -0x2, R121 ;  /* 0xfffffffe12797824 */ /* 0x000fc600078e0279 */
[----:B------:R-:W0:Y:S01]  /*6010*/  MUFU.TANH R177, R177 ;  /* 0x000000b100b17308 */ /* 0x000e220000002400 */
[C---:B------:R-:W-:Y:S02]  /*6020*/  VIADD R164, R121.reuse, UR55 ;  /* 0x0000003779a47c36 */ /* 0x040fe40008000000 */
[----:B------:R-:W-:Y:S02]  /*6030*/  VIADD R162, R121, UR51 ;  /* 0x0000003379a27c36 */ /* 0x000fe40008000000 */
[----:B------:R-:W-:-:S03]  /*6040*/  IMAD.IADD R166, R5, 0x1, R164 ;  /* 0x0000000105a67824 */ /* 0x000fc600078e02a4 */
        /* <DEDUP_REMOVED lines=39> */
[----:B------:R-:W-:Y:S01]  /*62c0*/  FMUL.FTZ R169, R165, UR4 ;  /* 0x00000004a5a97c20 */ /* 0x000fe20008410000 */
[----:B------:R0:W-:Y:S01]  /*62d0*/  @!P1 SYNCS.ARRIVE.TRANS64.RED.A1T0 RZ, [R120+URZ], RZ ;  /* 0x000000ff78ff99a7 */ /* 0x0001e2000810043f */
[----:B------:R-:W-:Y:S01]  /*62e0*/  PLOP3.LUT P1, PT, PT, PT, UP0, 0x40, 0x0 ;  /* 0x000000000000781c */ /* 0x000fe20003f2e808 */
[----:B------:R-:W-:-:S03]  /*62f0*/  IMAD.IADD R168, R5, 0x1, R162 ;  /* 0x0000000105a87824 */ /* 0x000fc600078e02a2 */
[----:B------:R-:W0:Y:S09]  /*6300*/  MUFU.TANH R169, R169 ;  /* 0x000000a900a97308 */ /* 0x000e320000002400 */
[----:B-1234-:R-:W-:Y:S05]  /*6310*/  @P1 BRA `(.L_x_1089) ;  /* 0x0000000000581947 */ /* 0x01efea0003800000 */
[----:B------:R-:W-:Y:S01]  /*6320*/  ISETP.GT.AND P1, PT, R21, -0x1, PT ;  /* 0xffffffff1500780c */ /* 0x000fe20003f24270 */
[----:B------:R-:W-:-:S12]  /*6330*/  BSSY B0, `(.L_x_1090) ;  /* 0x0000011000007945 */ /* 0x000fd80003800000 */
[----:B------:R-:W-:Y:S05]  /*6340*/  @P1 BRA `(.L_x_1091) ;  /* 0x0000000000241947 */ /* 0x000fea0003800000 */
[----:B------:R-:W-:Y:S02]  /*6350*/  IMAD.U32 R149, RZ, RZ, UR54 ;  /* 0x00000036ff957e24 */ /* 0x000fe4000f8e00ff */
[----:B------:R-:W-:-:S03]  /*6360*/  IMAD.IADD R147, R5, 0x1, R12 ;  /* 0x0000000105937824 */ /* 0x000fc600078e020c */
[----:B------:R-:W-:Y:S02]  /*6370*/  ISETP.NE.AND P1, PT, R149, 0x1, PT ;  /* 0x000000019500780c */ /* 0x000fe40003f25270 */
[----:B------:R-:W-:-:S11]  /*6380*/  LOP3.LUT R147, RZ, R147, RZ, 0x33, !PT ;  /* 0x00000093ff937212 */ /* 0x000fd600078e33ff */
[----:B0-----:R-:W0:Y:S02]  /*6390*/  @P1 LDC.64 R120, c[0x0][0x9e8] ;  /* 0x00027a00ff781b82 */ /* 0x001e240000000a00 */
[----:B0-----:R-:W-:-:S05]  /*63a0*/  @P1 IMAD.HI.U32 R120, R147, R120, RZ ;  /* 0x0000007893781227 */ /* 0x001fca00078e00ff */
[----:B------:R-:W-:-:S04]  /*63b0*/  @P1 SHF.R.U32.HI R147, RZ, R121, R120 ;  /* 0x00000079ff931219 */ /* 0x000fc80000011678 */
[----:B------:R-:W-:Y:S01]  /*63c0*/  LOP3.LUT R147, RZ, R147, RZ, 0x33, !PT ;  /* 0x00000093ff937212 */ /* 0x000fe200078e33ff */
[----:B------:R-:W-:Y:S06]  /*63d0*/  BRA `(.L_x_1092) ;  /* 0x0000000000187947 */ /* 0x000fec0003800000 */
.L_x_1091:
[----:B------:R-:W-:Y:S02]  /*63e0*/  IMAD.U32 R149, RZ, RZ, UR54 ;  /* 0x00000036ff957e24 */ /* 0x000fe4000f8e00ff */
[----:B------:R-:W-:-:S03]  /*63f0*/  IMAD.MOV.U32 R147, RZ, RZ, R21 ;  /* 0x000000ffff937224 */ /* 0x000fc600078e0015 */
[----:B------:R-:W-:-:S13]  /*6400*/  ISETP.NE.AND P1, PT, R149, 0x1, PT ;  /* 0x000000019500780c */ /* 0x000fda0003f25270 */
[----:B0-----:R-:W0:Y:S02]  /*6410*/  @P1 LDC.64 R120, c[0x0][0x9e8] ;  /* 0x00027a00ff781b82 */ /* 0x001e240000000a00 */
[----:B0-----:R-:W-:-:S05]  /*6420*/  @P1 IMAD.HI.U32 R120, R21, R120, RZ ;  /* 0x0000007815781227 */ /* 0x001fca00078e00ff */
[----:B------:R-:W-:-:S07]  /*6430*/  @P1 SHF.R.U32.HI R147, RZ, R121, R120 ;  /* 0x00000079ff931219 */ /* 0x000fce0000011678 */
.L_x_1092:
[----:B------:R-:W-:Y:S05]  /*6440*/  BSYNC B0 ;  /* 0x0000000000007941 */ /* 0x000fea0003800000 */
.L_x_1090:
[----:B------:R-:W-:-:S05]  /*6450*/  IMAD R121, R147, R149, R158 ;  /* 0x0000009593797224 */ /* 0x000fca00078e029e */
[----:B------:R-:W-:Y:S02]  /*6460*/  VIADDMNMX R166, R121, R149, R166, PT ;  /* 0x0000009579a67246 */ /* 0x000fe400038001a6 */
[----:B------:R-:W-:-:S07]  /*6470*/  VIMNMX R168, R168, R121, !PT ;  /* 0x00000079a8a87248 */ /* 0x000fce0007fe0100 */
.L_x_1089:
[C---:B------:R-:W-:Y:S02]  /*6480*/  ISETP.GE.AND P1, PT, R189.reuse, 0x2, PT ;  /* 0x00000002bd00780c */ /* 0x040fe40003f26270 */
[C---:B------:R-:W-:Y:S02]  /*6490*/  ISETP.GE.AND P5, PT, R189.reuse, 0xa, PT ;  /* 0x0000000abd00780c */ /* 0x040fe40003fa6270 */
        /* <DEDUP_REMOVED lines=64> */
[C---:B------:R-:W-:Y:S02]  /*68a0*/  ISETP.GE.AND P4, PT, R189.reuse, 0x3a, PT ;  /* 0x0000003abd00780c */ /* 0x040fe40003f86270 */
        /* <DEDUP_REMOVED lines=26> */
[----:B------:R-:W-:Y:S02]  /*6a50*/  ISETP.GE.AND P3, PT, R189, 0x51, PT ;  /* 0x00000051bd00780c */ /* 0x000fe40003f66270 */
[----:B------:R-:W-:Y:S02]  /*6a60*/  IADD3 R142, R162, 0x8, R5 ;  /* 0x00000008a28e7810 */ /* 0x000fe40007ffe005 */
        /* <DEDUP_REMOVED lines=16> */
[----:B------:R-:W-:Y:S02]  /*6b70*/  ISETP.GE.AND P6, PT, R189, 0x5a, PT ;  /* 0x0000005abd00780c */ /* 0x000fe40003fc6270 */
[----:B------:R-:W-:Y:S02]  /*6b80*/  IADD3 R2, R164, 0x8, R5 ;  /* 0x00000008a4027810 */ /* 0x000fe40007ffe005 */
[----:B------:R-:W-:Y:S02]  /*6b90*/  P2R R146, PR, RZ, 0x40 ;  /* 0x00000040ff927803 */ /* 0x000fe40000000000 */
[----:B------:R-:W-:-:S04]  /*6ba0*/  ISETP.GT.AND P6, PT, R168, 0x59, !P6 ;  /* 0x00000059a800780c */ /* 0x000fc800077c4270 */
[----:B------:R-:W-:-:S04]  /*6bb0*/  ISETP.LT.OR P6, PT, R166, 0x5a, P6 ;  /* 0x0000005aa600780c */ /* 0x000fc800037c1670 */
[----:B------:R-:W-:Y:S02]  /*6bc0*/  FSEL R169, R169, -INF , !P6 ;  /* 0xff800000a9a97808 */ /* 0x000fe40007000000 */
[----:B------:R-:W-:-:S13]  /*6bd0*/  PLOP3.LUT P6, PT, PT, PT, UP0, 0x40, 0x0 ;  /* 0x000000000000781c */ /* 0x000fda0003fce808 */
[----:B------:R-:W-:Y:S05]  /*6be0*/  @P6 BRA `(.L_x_1093) ;  /* 0x0000000000546947 */ /* 0x000fea0003800000 */
[----:B------:R-:W-:Y:S01]  /*6bf0*/  ISETP.GT.AND P6, PT, R15, -0x1, PT ;  /* 0xffffffff0f00780c */ /* 0x000fe20003fc4270 */
[----:B------:R-:W-:-:S12]  /*6c00*/  BSSY B0, `(.L_x_1094) ;  /* 0x0000010000007945 */ /* 0x000fd80003800000 */
[----:B------:R-:W-:Y:S05]  /*6c10*/  @P6 BRA `(.L_x_1095) ;  /* 0x0000000000206947 */ /* 0x000fea0003800000 */
[----:B------:R-:W-:-:S05]  /*6c20*/  IMAD.U32 R148, RZ, RZ, UR54 ;  /* 0x00000036ff947e24 */ /* 0x000fca000f8e00ff */
[----:B------:R-:W-:-:S13]  /*6c30*/  ISETP.NE.AND P6, PT, R148, 0x1, PT ;  /* 0x000000019400780c */ /* 0x000fda0003fc5270 */
[----:B------:R-:W0:Y:S02]  /*6c40*/  @P6 LDC.64 R120, c[0x0][0x9e8] ;  /* 0x00027a00ff786b82 */ /* 0x000e240000000a00 */
[----:B0-----:R-:W-:-:S04]  /*6c50*/  @P6 IMAD.HI.U32 R144, R13, R120, RZ ;  /* 0x000000780d906227 */ /* 0x001fc800078e00ff */
[----:B------:R-:W-:Y:S01]  /*6c60*/  IMAD.MOV.U32 R120, RZ, RZ, R13 ;  /* 0x000000ffff787224 */ /* 0x000fe200078e000d */
[----:B------:R-:W-:-:S04]  /*6c70*/  @P6 SHF.R.U32.HI R120, RZ, R121, R144 ;  /* 0x00000079ff786219 */ /* 0x000fc80000011690 */
[----:B------:R-:W-:Y:S01]  /*6c80*/  LOP3.LUT R189, RZ, R120, RZ, 0x33, !PT ;  /* 0x00000078ffbd7212 */ /* 0x000fe200078e33ff */
[----:B------:R-:W-:Y:S06]  /*6c90*/  BRA `(.L_x_1096) ;  /* 0x0000000000187947 */ /* 0x000fec0003800000 */
.L_x_1095:
[----:B------:R-:W-:Y:S02]  /*6ca0*/  IMAD.U32 R148, RZ, RZ, UR54 ;  /* 0x00000036ff947e24 */ /* 0x000fe4000f8e00ff */
[----:B------:R-:W-:-:S03]  /*6cb0*/  IMAD.MOV.U32 R189, RZ, RZ, R15 ;  /* 0x000000ffffbd7224 */ /* 0x000fc600078e000f */
[----:B------:R-:W-:-:S13]  /*6cc0*/  ISETP.NE.AND P6, PT, R148, 0x1, PT ;  /* 0x000000019400780c */ /* 0x000fda0003fc5270 */
[----:B------:R-:W0:Y:S02]  /*6cd0*/  @P6 LDC.64 R120, c[0x0][0x9e8] ;  /* 0x00027a00ff786b82 */ /* 0x000e240000000a00 */
[----:B0-----:R-:W-:-:S05]  /*6ce0*/  @P6 IMAD.HI.U32 R120, R15, R120, RZ ;  /* 0x000000780f786227 */ /* 0x001fca00078e00ff */
[----:B------:R-:W-:-:S07]  /*6cf0*/  @P6 SHF.R.U32.HI R189, RZ, R121, R120 ;  /* 0x00000079ffbd6219 */ /* 0x000fce0000011678 */
.L_x_1096:
[----:B------:R-:W-:Y:S05]  /*6d00*/  BSYNC B0 ;  /* 0x0000000000007941 */ /* 0x000fea0003800000 */
.L_x_1094:
[----:B------:R-:W-:-:S05]  /*6d10*/  IMAD R121, R189, R148, R158 ;  /* 0x00000094bd797224 */ /* 0x000fca00078e029e */
[----:B------:R-:W-:Y:S02]  /*6d20*/  VIADDMNMX R2, R121, R148, R2, PT ;  /* 0x0000009479027246 */ /* 0x000fe40003800102 */
[----:B------:R-:W-:-:S07]  /*6d30*/  VIMNMX R142, R142, R121, !PT ;  /* 0x000000798e8e7248 */ /* 0x000fce0007fe0100 */
.L_x_1093:
        /* <DEDUP_REMOVED lines=76> */
[----:B------:R-:W0:Y:S01]  /*7200*/  LDC R10, c[0x0][0x988] ;  /* 0x00026200ff0a7b82 */ /* 0x000e220000000800 */
[----:B------:R-:W-:Y:S01]  /*7210*/  ISETP.GT.AND P3, PT, R142, 0x50, !P3 ;  /* 0x000000508e00780c */ /* 0x000fe20005f64270 */
[----:B------:R-:W1:Y:S01]  /*7220*/  SHFL.BFLY PT, R121, R20, 0x2, 0x1f ;  /* 0x0c401f0014797f89 */ /* 0x000e6200000e0000 */
        /* <DEDUP_REMOVED lines=13> */
[----:B-1----:R-:W-:Y:S02]  /*7300*/  FMNMX.FTZ R120, R20, R121, !PT ;  /* 0x0000007914787209 */ /* 0x002fe40007810000 */
[----:B------:R-:W-:-:S02]  /*7310*/  ISETP.LT.OR P1, PT, R2, 0x3a, P1 ;  /* 0x0000003a0200780c */ /* 0x000fc40000f21670 */
[----:B------:R-:W-:Y:S01]  /*7320*/  FSEL R133, R133, -INF , !P5 ;  /* 0xff80000085857808 */ /* 0x000fe20006800000 */
[----:B------:R-:W1:Y:S01]  /*7330*/  SHFL.BFLY PT, R121, R120, 0x1, 0x1f ;  /* 0x0c201f0078797f89 */ /* 0x000e6200000e0000 */
[----:B------:R-:W-:Y:S02]  /*7340*/  FSEL R125, R136, -INF , !P1 ;  /* 0xff800000887d7808 */ /* 0x000fe40004800000 */
[----:B------:R-:W-:-:S04]  /*7350*/  ISETP.NE.AND P1, PT, R206, RZ, PT ;  /* 0x000000ffce00720c */ /* 0x000fc80003f25270 */
[----:B------:R-:W-:-:S04]  /*7360*/  ISETP.GT.AND P1, PT, R142, 0x40, !P1 ;  /* 0x000000408e00780c */ /* 0x000fc80004f24270 */
[----:B------:R-:W-:-:S04]  /*7370*/  ISETP.LT.OR P1, PT, R2, 0x41, P1 ;  /* 0x000000410200780c */ /* 0x000fc80000f21670 */
[----:B------:R-:W-:Y:S02]  /*7380*/  FSEL R139, R139, -INF , !P1 ;  /* 0xff8000008b8b7808 */ /* 0x000fe40004800000 */
[----:B------:R-:W-:-:S04]  /*7390*/  ISETP.NE.AND P1, PT, R208, RZ, PT ;  /* 0x000000ffd000720c */ /* 0x000fc80003f25270 */
[----:B------:R-:W-:Y:S02]  /*73a0*/  ISETP.GT.AND P1, PT, R142, 0x41, !P1 ;  /* 0x000000418e00780c */ /* 0x000fe40004f24270 */
[----:B-1----:R-:W-:Y:S02]  /*73b0*/  FMNMX.FTZ R121, R120, R121, !PT ;  /* 0x0000007978797209 */ /* 0x002fe40007810000 */
        /* <DEDUP_REMOVED lines=14> */
[C---:B0-----:R-:W-:Y:S01]  /*74a0*/  FMUL.FTZ R0, R121.reuse, R10 ;  /* 0x0000000a79007220 */ /* 0x041fe20000410000 */
        /* <DEDUP_REMOVED lines=47> */
[----:B------:R-:W-:Y:S01]  /*77a0*/  IMAD.U32 R134, RZ, RZ, UR14 ;  /* 0x0000000eff867e24 */ /* 0x000fe2000f8e00ff */
[----:B------:R-:W-:-:S02]  /*77b0*/  LOP3.LUT P6, RZ, R210, 0x7f, RZ, 0xc0, !PT ;  /* 0x0000007fd2ff7812 */ /* 0x000fc400078cc0ff */
[----:B------:R-:W-:-:S03]  /*77c0*/  FMNMX.FTZ R20, R135, R20, !PT ;  /* 0x0000001487147209 */ /* 0x000fc60007810000 */
[----:B------:R-:W0:Y:S01]  /*77d0*/  MUFU.EX2 R0, R0 ;  /* 0x0000000000007308 */ /* 0x000e220000000800 */
[----:B------:R-:W-:-:S04]  /*77e0*/  FMNMX.FTZ R20, R137, R20, !PT ;  /* 0x0000001489147209 */ /* 0x000fc80007810000 */
[----:B------:R-:W-:-:S03]  /*77f0*/  FMNMX.FTZ R20, R125, R20, !PT ;  /* 0x000000147d147209 */ /* 0x000fc60007810000 */
[----:B------:R-:W1:Y:S01]  /*7800*/  MUFU.EX2 R188, R188 ;  /* 0x000000bc00bc7308 */ /* 0x000e620000000800 */
[----:B------:R-:W-:-:S04]  /*7810*/  FMNMX.FTZ R20, R139, R20, !PT ;  /* 0x000000148b147209 */ /* 0x000fc80007810000 */
[----:B------:R-:W-:-:S03]  /*7820*/  FMNMX.FTZ R20, R123, R20, !PT ;  /* 0x000000147b147209 */ /* 0x000fc60007810000 */
[----:B------:R-:W2:Y:S01]  /*7830*/  MUFU.EX2 R190, R190 ;  /* 0x000000be00be7308 */ /* 0x000ea20000000800 */
[----:B------:R-:W-:Y:S01]  /*7840*/  FMNMX.FTZ R20, R141, R20, !PT ;  /* 0x000000148d147209 */ /* 0x000fe20007810000 */
[----:B0-----:R-:W-:-:S03]  /*7850*/  FFMA.FTZ R9, R0, R9, R223 ;  /* 0x0000000900097223 */ /* 0x001fc600000100df */
[----:B------:R-:W-:-:S03]  /*7860*/  FMNMX.FTZ R20, R129, R20, !PT ;  /* 0x0000001481147209 */ /* 0x000fc60007810000 */
[----:B------:R-:W0:Y:S01]  /*7870*/  MUFU.EX2 R171, R171 ;  /* 0x000000ab00ab7308 */ /* 0x000e220000000800 */
[----:B------:R-:W-:Y:S01]  /*7880*/  FMNMX.FTZ R20, R177, R20, !PT ;  /* 0x00000014b1147209 */ /* 0x000fe20007810000 */
[C---:B-1----:R-:W-:Y:S01]  /*7890*/  FADD.FTZ R9, R188.reuse, R9 ;  /* 0x00000009bc097221 */ /* 0x042fe20000010000 */
[----:B------:R-:W-:Y:S02]  /*78a0*/  F2FP.F16.F32.PACK_AB R188, R188, R223 ;  /* 0x000000dfbcbc723e */ /* 0x000fe400000000ff */
[----:B------:R-:W-:-:S03]  /*78b0*/  FMNMX.FTZ R20, R167, R20, !PT ;  /* 0x00000014a7147209 */ /* 0x000fc60007810000 */
[----:B------:R-:W1:Y:S01]  /*78c0*/  MUFU.EX2 R184, R184 ;  /* 0x000000b800b87308 */ /* 0x000e620000000800 */
[----:B------:R-:W-:Y:S01]  /*78d0*/  FMNMX.FTZ R20, R133, R20, !PT ;  /* 0x0000001485147209 */ /* 0x000fe20007810000 */
[----:B--2---:R-:W-:-:S03]  /*78e0*/  FADD.FTZ R130, R190, R9 ;  /* 0x00000009be827221 */ /* 0x004fc60000010000 */
[----:B------:R-:W-:-:S03]  /*78f0*/  FMNMX.FTZ R20, R179, R20, !PT ;  /* 0x00000014b3147209 */ /* 0x000fc60007810000 */
[----:B------:R-:W2:Y:S01]  /*7900*/  MUFU.EX2 R173, R173 ;  /* 0x000000ad00ad7308 */ /* 0x000ea20000000800 */
[C---:B0-----:R-:W-:Y:S01]  /*7910*/  FADD.FTZ R9, R171.reuse, R130 ;  /* 0x00000082ab097221 */ /* 0x041fe20000010000 */
[----:B------:R-:W0:Y:S01]  /*7920*/  SHFL.BFLY PT, R149, R20, 0x2, 0x1f ;  /* 0x0c401f0014957f89 */ /* 0x000e2200000e0000 */
[----:B------:R-:W-:-:S05]  /*7930*/  F2FP.F16.F32.PACK_AB R190, R171, R190 ;  /* 0x000000beabbe723e */ /* 0x000fca00000000ff */
[----:B------:R-:W3:Y:S01]  /*7940*/  MUFU.EX2 R186, R186 ;  /* 0x000000ba00ba7308 */ /* 0x000ee20000000800 */
[----:B-1----:R-:W-:-:S07]  /*7950*/  FADD.FTZ R130, R184, R9 ;  /* 0x00000009b8827221 */ /* 0x002fce0000010000 */
[----:B------:R-:W1:Y:S01]  /*7960*/  MUFU.EX2 R175, R175 ;  /* 0x000000af00af7308 */ /* 0x000e620000000800 */
[----:B--2---:R-:W-:-:S07]  /*7970*/  F2FP.F16.F32.PACK_AB R184, R173, R184 ;  /* 0x000000b8adb8723e */ /* 0x004fce00000000ff */
[----:B------:R-:W-:Y:S01]  /*7980*/  MUFU.EX2 R180, R180 ;  /* 0x000000b400b47308 */ /* 0x000fe20000000800 */
[----:B0-----:R-:W-:-:S05]  /*7990*/  FMNMX.FTZ R149, R20, R149, !PT ;  /* 0x0000009514957209 */ /* 0x001fca0007810000 */
[----:B------:R-:W0:Y:S02]  /*79a0*/  SHFL.BFLY PT, R2, R149, 0x1, 0x1f ;  /* 0x0c201f0095027f89 */ /* 0x000e2400000e0000 */
[----:B------:R-:W-:Y:S08]  /*79b0*/  MUFU.EX2 R131, R131 ;  /* 0x0000008300837308 */ /* 0x000ff00000000800 */
[----:B------:R-:W-:Y:S08]  /*79c0*/  MUFU.EX2 R182, R182 ;  /* 0x000000b600b67308 */ /* 0x000ff00000000800 */
[----:B------:R-:W-:Y:S01]  /*79d0*/  MUFU.EX2 R147, R147 ;  /* 0x0000009300937308 */ /* 0x000fe20000000800 */
[----:B0-----:R-:W-:-:S07]  /*79e0*/  FMNMX.FTZ R149, R149, R2, !PT ;  /* 0x0000000295957209 */ /* 0x001fce0007810000 */
        /* <DEDUP_REMOVED lines=12> */
[-CC-:B------:R-:W-:Y:S01]  /*7ab0*/  FFMA.FTZ R14, R189, R10.reuse, -R120.reuse ;  /* 0x0000000abd0e7223 */ /* 0x180fe20000010878 */
[-CC-:B------:R-:W-:Y:S01]  /*7ac0*/  FFMA.FTZ R161, R219, R10.reuse, -R120.reuse ;  /* 0x0000000adba17223 */ /* 0x180fe20000010878 */
[-CC-:B------:R-:W-:Y:S01]  /*7ad0*/  FFMA.FTZ R185, R207, R10.reuse, -R120.reuse ;  /* 0x0000000acfb97223 */ /* 0x180fe20000010878 */
[----:B------:R-:W-:Y:S01]  /*7ae0*/  MUFU.EX2 R159, R159 ;  /* 0x0000009f009f7308 */ /* 0x000fe20000000800 */
[-CC-:B------:R-:W-:Y:S01]  /*7af0*/  FFMA.FTZ R20, R217, R10.reuse, -R120.reuse ;  /* 0x0000000ad9147223 */ /* 0x180fe20000010878 */
[-CC-:B------:R-:W-:Y:S01]  /*7b00*/  FFMA.FTZ R187, R191, R10.reuse, -R120.reuse ;  /* 0x0000000abfbb7223 */ /* 0x180fe20000010878 */
[-C--:B------:R-:W-:Y:S01]  /*7b10*/  FFMA.FTZ R3, R127, R10.reuse, -R120 ;  /* 0x0000000a7f037223 */ /* 0x080fe20000010878 */
[----:B------:R-:W-:Y:S01]  /*7b20*/  FADD.FTZ R127, R173, R130 ;  /* 0x00000082ad7f7221 */ /* 0x000fe20000010000 */
[-CC-:B------:R-:W-:Y:S01]  /*7b30*/  FFMA.FTZ R122, R215, R10.reuse, -R120.reuse ;  /* 0x0000000ad77a7223 */ /* 0x180fe20000010878 */
[-CC-:B------:R-:W-:Y:S01]  /*7b40*/  FFMA.FTZ R181, R195, R10.reuse, -R120.reuse ;  /* 0x0000000ac3b57223 */ /* 0x180fe20000010878 */
[-CC-:B------:R-:W-:Y:S01]  /*7b50*/  FFMA.FTZ R124, R213, R10.reuse, -R120.reuse ;  /* 0x0000000ad57c7223 */ /* 0x180fe20000010878 */
[----:B------:R-:W0:Y:S01]  /*7b60*/  MUFU.EX2 R2, R2 ;  /* 0x0000000200027308 */ /* 0x000e220000000800 */
[----:B---3--:R-:W-:Y:S01]  /*7b70*/  FADD.FTZ R132, R186, R127 ;  /* 0x0000007fba847221 */ /* 0x008fe20000010000 */
        /* <DEDUP_REMOVED lines=10> */
[-CC-:B------:R-:W-:Y:S01]  /*7c20*/  FFMA.FTZ R167, R167, R10.reuse, -R120.reuse ;  /* 0x0000000aa7a77223 */ /* 0x180fe20000010878 */
[----:B------:R-:W-:Y:S01]  /*7c30*/  FFMA.FTZ R133, R133, R10, -R120 ;  /* 0x0000000a85857223 */ /* 0x000fe20000010878 */
[----:B-1----:R-:W-:-:S02]  /*7c40*/  F2FP.F16.F32.PACK_AB R186, R175, R186 ;  /* 0x000000baafba723e */ /* 0x002fc400000000ff */
[----:B------:R-:W1:Y:S01]  /*7c50*/  MUFU.EX2 R14, R14 ;  /* 0x0000000e000e7308 */ /* 0x000e620000000800 */
[----:B0-----:R-:W-:-:S07]  /*7c60*/  FFMA.FTZ R9, R2, R8, R159 ;  /* 0x0000000802097223 */ /* 0x001fce000001009f */
[----:B------:R-:W0:Y:S01]  /*7c70*/  MUFU.EX2 R161, R161 ;  /* 0x000000a100a17308 */ /* 0x000e220000000800 */
[C---:B--2---:R-:W-:Y:S01]  /*7c80*/  FADD.FTZ R9, R4.reuse, R9 ;  /* 0x0000000904097221 */ /* 0x044fe20000010000 */
[----:B------:R-:W-:Y:S01]  /*7c90*/  F2FP.F16.F32.PACK_AB R189, R4, R159 ;  /* 0x0000009f04bd723e */ /* 0x000fe200000000ff */
[----:B------:R-:W-:-:S05]  /*7ca0*/  IMAD.MOV.U32 R4, RZ, RZ, R121 ;  /* 0x000000ffff047224 */ /* 0x000fca00078e0079 */
[----:B------:R-:W2:Y:S01]  /*7cb0*/  MUFU.EX2 R185, R185 ;  /* 0x000000b900b97308 */ /* 0x000ea20000000800 */
[----:B-1----:R-:W-:Y:S01]  /*7cc0*/  FADD.FTZ R130, R14, R9 ;  /* 0x000000090e827221 */ /* 0x002fe20000010000 */
[----:B------:R-:W-:-:S04]  /*7cd0*/  FADD.FTZ R9, R175, R132 ;  /* 0x00000084af097221 */ /* 0x000fc80000010000 */
[----:B------:R-:W-:Y:S01]  /*7ce0*/  FADD.FTZ R132, R180, R9 ;  /* 0x00000009b4847221 */ /* 0x000fe20000010000 */
[----:B------:R-:W-:Y:S01]  /*7cf0*/  F2FP.F16.F32.PACK_AB R180, R131, R180 ;  /* 0x000000b483b4723e */ /* 0x000fe200000000ff */
[----:B------:R-:W1:Y:S01]  /*7d00*/  MUFU.EX2 R20, R20 ;  /* 0x0000001400147308 */ /* 0x000e620000000800 */
[----:B0-----:R-:W-:Y:S01]  /*7d10*/  FADD.FTZ R130, R161, R130 ;  /* 0x00000082a1827221 */ /* 0x001fe20000010000 */
[----:B------:R-:W-:Y:S01]  /*7d20*/  FADD.FTZ R135, R131, R132 ;  /* 0x0000008483877221 */ /* 0x000fe20000010000 */
[----:B------:R-:W-:-:S05]  /*7d30*/  F2FP.F16.F32.PACK_AB R191, R161, R14 ;  /* 0x0000000ea1bf723e */ /* 0x000fca00000000ff */
[----:B------:R-:W0:Y:S01]  /*7d40*/  MUFU.EX2 R187, R187 ;  /* 0x000000bb00bb7308 */ /* 0x000e220000000800 */
[----:B--2---:R-:W-:Y:S01]  /*7d50*/  FADD.FTZ R9, R185, R130 ;  /* 0x00000082b9097221 */ /* 0x004fe20000010000 */
[----:B------:R-:W-:Y:S02]  /*7d60*/  @!P6 VIADD R130, R134, 0x30860 ;  /* 0x000308608682e836 */ /* 0x000fe40000000000 */
[----:B------:R-:W-:Y:S01]  /*7d70*/  FADD.FTZ R134, R182, R135 ;  /* 0x00000087b6867221 */ /* 0x000fe20000010000 */
[----:B------:R-:W-:Y:S02]  /*7d80*/  F2FP.F16.F32.PACK_AB R182, R147, R182 ;  /* 0x000000b693b6723e */ /* 0x000fe400000000ff */
[----:B------:R-:W-:Y:S01]  /*7d90*/  @!P6 PRMT R135, RZ, 0x654, R130 ;  /* 0x00000654ff87e816 */ /* 0x000fe20000000082 */
[----:B------:R-:W2:Y:S01]  /*7da0*/  MUFU.EX2 R122, R122 ;  /* 0x0000007a007a7308 */ /* 0x000ea20000000800 */
[C---:B-1----:R-:W-:Y:S01]  /*7db0*/  FADD.FTZ R132, R20.reuse, R9 ;  /* 0x0000000914847221 */ /* 0x042fe20000010000 */
[-C--:B------:R-:W-:Y:S01]  /*7dc0*/  FFMA.FTZ R130, R123, R10.reuse, -R120 ;  /* 0x0000000a7b827223 */ /* 0x080fe20000010878 */
[----:B------:R-:W-:Y:S01]  /*7dd0*/  FADD.FTZ R123, R147, R134 ;  /* 0x00000086937b7221 */ /* 0x000fe20000010000 */
[----:B------:R-:W-:Y:S01]  /*7de0*/  FFMA.FTZ R120, R179, R10, -R120 ;  /* 0x0000000ab3787223 */ /* 0x000fe20000010878 */
[----:B------:R1:W-:Y:S01]  /*7df0*/  @!P6 SYNCS.ARRIVE.TRANS64.RED.A1T0 RZ, [R135+URZ], RZ ;  /* 0x000000ff87ffe9a7 */ /* 0x0003e2000810043f */
[----:B------:R-:W-:Y:S01]  /*7e00*/  F2FP.F16.F32.PACK_AB R185, R20, R185 ;  /* 0x000000b914b9723e */ /* 0x000fe200000000ff */
[----:B------:R-:W-:Y:S01]  /*7e10*/  FADD.FTZ R134, R176, R123 ;  /* 0x0000007bb0867221 */ /* 0x000fe20000010000 */
[----:B------:R-:W3:Y:S01]  /*7e20*/  MUFU.EX2 R181, R181 ;  /* 0x000000b500b57308 */ /* 0x000ee20000000800 */
[----:B0-----:R-:W-:Y:S01]  /*7e30*/  FADD.FTZ R9, R187, R132 ;  /* 0x00000084bb097221 */ /* 0x001fe20000010000 */
[C---:B------:R-:W-:Y:S01]  /*7e40*/  F2FP.F16.F32.PACK_AB R176, R143.reuse, R176 ;  /* 0x000000b08fb0723e */ /* 0x040fe200000000ff */
[----:B------:R-:W-:-:S05]  /*7e50*/  FADD.FTZ R123, R143, R134 ;  /* 0x000000868f7b7221 */ /* 0x000fca0000010000 */
[----:B------:R-:W0:Y:S01]  /*7e60*/  MUFU.EX2 R124, R124 ;  /* 0x0000007c007c7308 */ /* 0x000e220000000800 */
[C---:B--2---:R-:W-:Y:S01]  /*7e70*/  FADD.FTZ R132, R122.reuse, R9 ;  /* 0x000000097a847221 */ /* 0x044fe20000010000 */
[----:B------:R-:W-:-:S06]  /*7e80*/  F2FP.F16.F32.PACK_AB R187, R122, R187 ;  /* 0x000000bb7abb723e */ /* 0x000fcc00000000ff */
[----:B------:R-:W2:Y:S01]  /*7e90*/  MUFU.EX2 R178, R178 ;  /* 0x000000b200b27308 */ /* 0x000ea20000000800 */
[----:B---3--:R-:W-:-:S07]  /*7ea0*/  FADD.FTZ R9, R181, R132 ;  /* 0x00000084b5097221 */ /* 0x008fce0000010000 */
[----:B------:R-:W3:Y:S01]  /*7eb0*/  MUFU.EX2 R183, R183 ;  /* 0x000000b700b77308 */ /* 0x000ee20000000800 */
[C---:B0-----:R-:W-:Y:S01]  /*7ec0*/  FADD.FTZ R132, R124.reuse, R9 ;  /* 0x000000097c847221 */ /* 0x041fe20000010000 */
[----:B------:R-:W-:-:S06]  /*7ed0*/  F2FP.F16.F32.PACK_AB R181, R124, R181 ;  /* 0x000000b57cb5723e */ /* 0x000fcc00000000ff */
[----:B------:R-:W0:Y:S01]  /*7ee0*/  MUFU.EX2 R145, R145 ;  /* 0x0000009100917308 */ /* 0x000e220000000800 */
[----:B--2---:R-:W-:-:S07]  /*7ef0*/  FADD.FTZ R134, R178, R123 ;  /* 0x0000007bb2867221 */ /* 0x004fce0000010000 */
[----:B------:R-:W2:Y:S01]  /*7f00*/  MUFU.EX2 R126, R126 ;  /* 0x0000007e007e7308 */ /* 0x000ea20000000800 */
[----:B---3--:R-:W-:-:S07]  /*7f10*/  FADD.FTZ R9, R183, R132 ;  /* 0x00000084b7097221 */ /* 0x008fce0000010000 */
[----:B------:R-:W3:Y:S01]  /*7f20*/  MUFU.EX2 R172, R172 ;  /* 0x000000ac00ac7308 */ /* 0x000ee20000000800 */
[C---:B0-----:R-:W-:Y:S01]  /*7f30*/  FADD.FTZ R123, R145.reuse, R134 ;  /* 0x00000086917b7221 */ /* 0x041fe20000010000 */
[----:B------:R-:W-:-:S06]  /*7f40*/  F2FP.F16.F32.PACK_AB R178, R145, R178 ;  /* 0x000000b291b2723e */ /* 0x000fcc00000000ff */
[----:B------:R-:W0:Y:S01]  /*7f50*/  MUFU.EX2 R3, R3 ;  /* 0x0000000300037308 */ /* 0x000e220000000800 */
[C---:B--2---:R-:W-:Y:S01]  /*7f60*/  FADD.FTZ R132, R126.reuse, R9 ;  /* 0x000000097e847221 */ /* 0x044fe20000010000 */
[----:B------:R-:W-:-:S06]  /*7f70*/  F2FP.F16.F32.PACK_AB R183, R126, R183 ;  /* 0x000000b77eb7723e */ /* 0x000fcc00000000ff */
[----:B------:R-:W2:Y:S01]  /*7f80*/  MUFU.EX2 R151, R151 ;  /* 0x0000009700977308 */ /* 0x000ea20000000800 */
[----:B---3--:R-:W-:-:S07]  /*7f90*/  FADD.FTZ R134, R172, R123 ;  /* 0x0000007bac867221 */ /* 0x008fce0000010000 */
[----:B------:R-:W3:Y:S01]  /*7fa0*/  MUFU.EX2 R128, R128 ;  /* 0x0000008000807308 */ /* 0x000ee20000000800 */
[----:B0-----:R-:W-:-:S07]  /*7fb0*/  FADD.FTZ R9, R3, R132 ;  /* 0x0000008403097221 */ /* 0x001fce0000010000 */
        /* <DEDUP_REMOVED lines=8> */
[----:B--2---:R-:W-:-:S07]  /*8040*/  FADD.FTZ R132, R8, R9 ;  /* 0x0000000908847221 */ /* 0x004fce0000010000 */
[----:B------:R-:W2:Y:S01]  /*8050*/  MUFU.EX2 R168, R168 ;  /* 0x000000a800a87308 */ /* 0x000ea20000000800 */
[C---:B---3--:R-:W-:Y:S01]  /*8060*/  FADD.FTZ R9, R153.reuse, R134 ;  /* 0x0000008699097221 */ /* 0x048fe20000010000 */
[----:B------:R-:W-:-:S06]  /*8070*/  F2FP.F16.F32.PACK_AB R174, R153, R174 ;  /* 0x000000ae99ae723e */ /* 0x000fcc00000000ff */
        /* <DEDUP_REMOVED lines=15> */
[----:B------:R3:W4:Y:S01]  /*8170*/  MUFU.EX2 R138, R177 ;  /* 0x000000b1008a7308 */ /* 0x0007220000000800 */
[----:B0-----:R-:W-:-:S07]  /*8180*/  FADD.FTZ R123, R136, R9 ;  /* 0x00000009887b7221 */ /* 0x001fce0000010000 */
[----:B------:R-:W0:Y:S01]  /*8190*/  MUFU.EX2 R167, R167 ;  /* 0x000000a700a77308 */ /* 0x000e220000000800 */
[C---:B--2---:R-:W-:Y:S01]  /*81a0*/  FADD.FTZ R123, R129.reuse, R123 ;  /* 0x0000007b817b7221 */ /* 0x044fe20000010000 */
[----:B---3--:R-:W-:Y:S01]  /*81b0*/  F2FP.F16.F32.PACK_AB R177, R128, R3 ;  /* 0x0000000380b1723e */ /* 0x008fe200000000ff */
[----:B------:R-:W-:Y:S01]  /*81c0*/  IMAD.MOV.U32 R3, RZ, RZ, R149 ;  /* 0x000000ffff037224 */ /* 0x000fe200078e0095 */
[----:B------:R-:W-:-:S04]  /*81d0*/  F2FP.F16.F32.PACK_AB R175, R129, R136 ;  /* 0x0000008881af723e */ /* 0x000fc800000000ff */
[----:B------:R-:W2:Y:S01]  /*81e0*/  MUFU.EX2 R134, R133 ;  /* 0x0000008500867308 */ /* 0x000ea20000000800 */
[----:B----4-:R-:W-:-:S07]  /*81f0*/  FADD.FTZ R123, R138, R123 ;  /* 0x0000007b8a7b7221 */ /* 0x010fce0000010000 */
[----:B------:R-:W3:Y:S01]  /*8200*/  MUFU.EX2 R157, R157 ;  /* 0x0000009d009d7308 */ /* 0x000ee20000000800 */
[C---:B0-----:R-:W-:Y:S01]  /*8210*/  FADD.FTZ R123, R167.reuse, R123 ;  /* 0x0000007ba77b7221 */ /* 0x041fe20000010000 */
[----:B------:R-:W-:-:S06]  /*8220*/  F2FP.F16.F32.PACK_AB R169, R167, R138 ;  /* 0x0000008aa7a9723e */ /* 0x000fcc00000000ff */
[----:B------:R-:W0:Y:S01]  /*8230*/  MUFU.EX2 R120, R120 ;  /* 0x0000007800787308 */ /* 0x000e220000000800 */
[----:B--2---:R-:W-:Y:S01]  /*8240*/  FADD.FTZ R123, R134, R123 ;  /* 0x0000007b867b7221 */ /* 0x004fe20000010000 */
[C---:B---3--:R-:W-:Y:S01]  /*8250*/  FADD.FTZ R9, R157.reuse, R132 ;  /* 0x000000849d097221 */ /* 0x048fe20000010000 */
[----:B------:R-:W-:Y:S02]  /*8260*/  F2FP.F16.F32.PACK_AB R170, R157, R170 ;  /* 0x000000aa9daa723e */ /* 0x000fe400000000ff */
[C---:B0-----:R-:W-:Y:S01]  /*8270*/  FADD.FTZ R8, R120.reuse, R123 ;  /* 0x0000007b78087221 */ /* 0x041fe20000010000 */
[----:B------:R-:W-:Y:S01]  /*8280*/  F2FP.F16.F32.PACK_AB R171, R120, R134 ;  /* 0x0000008678ab723e */ /* 0x000fe200000000ff */
[----:B-1----:R-:W-:Y:S06]  /*8290*/  @P1 BRA `(.L_x_1097) ;  /* 0xffffffc800d01947 */ /* 0x002fec000383ffff */
[----:B------:R-:W-:Y:S01]  /*82a0*/  IMAD.MOV.U32 R3, RZ, RZ, R149 ;  /* 0x000000ffff037224 */ /* 0x000fe200078e0095 */
[----:B------:R-:W-:Y:S01]  /*82b0*/  UMOV UR37, UR5 ;  /* 0x0000000500257c82 */ /* 0x000fe20008000000 */
[----:B------:R-:W-:Y:S01]  /*82c0*/  IMAD.MOV.U32 R4, RZ, RZ, R121 ;  /* 0x000000ffff047224 */ /* 0x000fe200078e0079 */
[----:B------:R-:W-:-:S06]  /*82d0*/  UMOV UR36, UR38 ;  /* 0x0000002600247c82 */ /* 0x000fcc0008000000 */
.L_x_1080:
[----:B------:R-:W-:Y:S01]  /*82e0*/  IADD3 R12, R16, 0x80, -R17 ;  /* 0x00000080100c7810 */ /* 0x000fe20007ffe811 */
[----:B------:R-:W-:Y:S01]  /*82f0*/  ULDC UR14, c[0x0][0x9e4] ;  /* 0x00027900000e7ab9 */ /* 0x000fe20000000800 */
[----:B------:R-:W-:Y:S01]  /*8300*/  ULDC UR11, c[0x0][0x9dc] ;  /* 0x00027700000b7ab9 */ /* 0x000fe20000000800 */
[----:B------:R-:W-:Y:S02]  /*8310*/  UISETP.GE.AND UP0, UPT, UR14, 0x1, UPT ;  /* 0x000000010e00788c */ /* 0x000fe4000bf06270 */
[----:B------:R-:W-:-:S04]  /*8320*/  IMAD R12, R193, 0x80, R12 ;  /* 0x00000080c10c7824 */ /* 0x000fc800078e020c */
[----:B------:R-:W-:Y:S02]  /*8330*/  PLOP3.LUT P1, PT, PT, PT, UP0, 0x40, 0x0 ;  /* 0x000000000000781c */ /* 0x000fe40003f2e808 */
[----:B------:R-:W-:-:S13]  /*8340*/  R2UR UR10, R12 ;  /* 0x000000000c0a72ca */ /* 0x000fda00000e0000 */
[----:B------:R-:W-:Y:S01]  /*8350*/  UIADD3 UR11, UR10, -UR11, URZ ;  /* 0x8000000b0a0b7290 */ /* 0x000fe2000fffe03f */
[----:B------:R-:W-:Y:S11]  /*8360*/  @P1 BRA `(.L_x_1098) ;  /* 0x0000000000441947 */ /* 0x000ff60003800000 */
        /* <DEDUP_REMOVED lines=10> */
.L_x_1099:
[----:B------:R-:W-:-:S11]  /*8410*/  UISETP.NE.AND UP1, UPT, UR14, 0x1, UPT ;  /* 0x000000010e00788c */ /* 0x000fd6000bf25270 */
[----:B------:R-:W-:Y:S02]  /*8420*/  @UP1 ULDC.64 UR4, c[0x0][0x9e8] ;  /* 0x00027a0000041ab9 */ /* 0x000fe40000000a00 */
[----:B------:R-:W-:-:S04]  /*8430*/  UIMAD.WIDE.U32 UR6, UR10, UR4, URZ ;  /* 0x000000040a0672a5 */ /* 0x000fc8000f8e003f */
[----:B------:R-:W-:-:S12]  /*8440*/  @UP1 USHF.R.U32.HI UR10, URZ, UR5, UR7 ;  /* 0x000000053f0a1299 */ /* 0x000fd80008011607 */
.L_x_1100:
[----:B------:R-:W-:-:S04]  /*8450*/  UIMAD UR10, UR10, UR14, URZ ;  /* 0x0000000e0a0a72a4 */ /* 0x000fc8000f8e023f */
[----:B------:R-:W-:-:S04]  /*8460*/  UISETP.LT.AND UP1, UPT, UR11, UR10, UPT ;  /* 0x0000000a0b00728c */ /* 0x000fc8000bf21270 */
[----:B------:R-:W-:-:S12]  /*8470*/  USEL UR11, UR11, UR10, !UP1 ;  /* 0x0000000a0b0b7287 */ /* 0x000fd8000c800000 */
.L_x_1098:
        /* <DEDUP_REMOVED lines=13> */
.L_x_1110:
[----:B------:R-:W-:-:S04]  /*8550*/  UIADD3 UR6, UR4, 0x1, URZ ;  /* 0x0000000104067890 */ /* 0x000fc8000fffe03f */
[----:B------:R-:W-:-:S04]  /*8560*/  UISETP.NE.AND UP1, UPT, UR6, 0x2, UPT ;  /* 0x000000020600788c */ /* 0x000fc8000bf25270 */
[----:B------:R-:W-:Y:S02]  /*8570*/  USEL UR36, URZ, 0x1, UP1 ;  /* 0x000000013f247887 */ /* 0x000fe40008800000 */
[----:B------:R-:W-:Y:S02]  /*8580*/  USEL UR37, UR6, URZ, UP1 ;  /* 0x0000003f06257287 */ /* 0x000fe40008800000 */
[----:B------:R-:W-:Y:S01]  /*8590*/  ULOP3.LUT UR36, UR38, UR36, URZ, 0x3c, !UPT ;  /* 0x0000002426247292 */ /* 0x000fe2000f8e3c3f */
[----:B------:R-:W-:Y:S11]  /*85a0*/  @!P0 BRA `(.L_x_1102) ;  /* 0x0000000000048947 */ /* 0x000ff60003800000 */
[----:B------:R-:W-:Y:S01]  /*85b0*/  BPT.TRAP 0x1 ;  /* 0x000000040000795c */ /* 0x000fe20000300000 */
.L_x_1102:
[----:B------:R-:W-:Y:S01]  /*85c0*/  ULEA UR6, UR37, UR39, 0x3 ;  /* 0x0000002725067291 */ /* 0x000fe2000f8e183f */
[----:B------:R-:W-:-:S05]  /*85d0*/  IMAD.U32 R3, RZ, RZ, UR36 ;  /* 0x00000024ff037e24 */ /* 0x000fca000f8e00ff */
[----:B------:R-:W-:-:S04]  /*85e0*/  SHF.L.U32 R3, R3, 0x1f, RZ ;  /* 0x0000001f03037819 */ /* 0x000fc800000006ff */
[----:B------:R0:W1:Y:S01]  /*85f0*/  SYNCS.PHASECHK.TRANS64.TRYWAIT P1, [UR6+0x30830], R3 ;  /* 0x03083003ff0075a7 */ /* 0x0000620008020146 */
[----:B------:R-:W-:Y:S05]  /*8600*/  @!P0 BRA `(.L_x_1103) ;  /* 0x0000000000048947 */ /* 0x000fea0003800000 */
[----:B------:R-:W-:Y:S01]  /*8610*/  BPT.TRAP 0x1 ;  /* 0x000000040000795c */ /* 0x000fe20000300000 */
.L_x_1103:
[----:B-1----:R-:W-:Y:S05]  /*8620*/  @P1 BRA `(.L_x_1104) ;  /* 0x0000000000081947 */ /* 0x002fea0003800000 */
[----:B------:R-:W1:Y:S02]  /*8630*/  SYNCS.PHASECHK.TRANS64.TRYWAIT P1, [UR6+0x30830], R3 ;  /* 0x03083003ff0075a7 */ /* 0x000e640008020146 */
[----:B-1----:R-:W-:Y:S05]  /*8640*/  @!P1 BRA `(.L_x_1105) ;  /* 0x000000e8002c9947 */ /* 0x002fea0003800000 */
.L_x_1104:
        /* <DEDUP_REMOVED lines=167> */
.L_x_1106:
[----:B------:R-:W-:Y:S01]  /*90c0*/  ULEA UR7, UR4, UR39, 0x3 ;  /* 0x0000002704077291 */ /* 0x000fe2000f8e183f */
[----:B------:R-:W-:-:S05]  /*90d0*/  IMAD.U32 R0, RZ, RZ, UR38 ;  /* 0x00000026ff007e24 */ /* 0x000fca000f8e00ff */
[----:B------:R-:W-:-:S04]  /*90e0*/  SHF.L.U32 R0, R0, 0x1f, RZ ;  /* 0x0000001f00007819 */ /* 0x000fc800000006ff */
[----:B------:R2:W3:Y:S01]  /*90f0*/  SYNCS.PHASECHK.TRANS64.TRYWAIT P1, [UR7+0x30850], R0 ;  /* 0x03085000ff0075a7 */ /* 0x0004e20008020147 */
[----:B------:R-:W-:Y:S05]  /*9100*/  @!P0 BRA `(.L_x_1107) ;  /* 0x0000000000048947 */ /* 0x000fea0003800000 */
[----:B------:R-:W-:Y:S01]  /*9110*/  BPT.TRAP 0x1 ;  /* 0x000000040000795c */ /* 0x000fe20000300000 */
.L_x_1107:
[----:B---3--:R-:W-:Y:S05]  /*9120*/  @P1 BRA `(.L_x_1108) ;  /* 0x0000000000081947 */ /* 0x008fea0003800000 */
[----:B------:R-:W3:Y:S02]  /*9130*/  SYNCS.PHASECHK.TRANS64.TRYWAIT P1, [UR7+0x30850], R0 ;  /* 0x03085000ff0075a7 */ /* 0x000ee40008020147 */
[----:B---3--:R-:W-:Y:S05]  /*9140*/  @!P1 BRA `(.L_x_1109) ;  /* 0x000000dc00849947 */ /* 0x008fea0003800000 */
.L_x_1108:
[----:B------:R-:W-:Y:S01]  /*9150*/  UIADD3 UR10, UR39, 0x400, URZ ;  /* 0x00000400270a7890 */ /* 0x000fe2000fffe03f */
[----:B------:R-:W-:Y:S01]  /*9160*/  WARPGROUP.ARRIVE ;  /* 0x00000000000079c5 */ /* 0x000fe20000000000 */
[----:B------:R-:W-:Y:S01]  /*9170*/  UMOV UR11, 0x40000040 ;  /* 0x40000040000b7882 */ /* 0x000fe20000000000 */
[----:B------:R-:W-:Y:S01]  /*9180*/  FMUL.FTZ R2, R120, UR5 ;  /* 0x0000000578027c20 */ /* 0x000fe20008410000 */
[----:B------:R-:W-:Y:S01]  /*9190*/  USHF.R.U32.HI UR10, URZ, 0x4, UR10 ;  /* 0x000000043f0a7899 */ /* 0x000fe2000801160a */
[----:B01----:R-:W-:Y:S01]  /*91a0*/  FMUL.FTZ R3, R121, UR5 ;  /* 0x0000000579037c20 */ /* 0x003fe20008410000 */
[----:B------:R-:W-:Y:S01]  /*91b0*/  FMUL.FTZ R193, R132, UR5 ;  /* 0x0000000584c17c20 */ /* 0x000fe20008410000 */
[----:B------:R-:W-:Y:S01]  /*91c0*/  FMUL.FTZ R195, R133, UR5 ;  /* 0x0000000585c37c20 */ /* 0x000fe20008410000 */
[----:B------:R-:W-:Y:S01]  /*91d0*/  ULOP3.LUT UR10, UR10, 0x3fff, URZ, 0xc0, !UPT ;  /* 0x00003fff0a0a7892 */ /* 0x000fe2000f8ec03f */
[----:B------:R-:W2:Y:S01]  /*91e0*/  MUFU.TANH R2, R2 ;  /* 0x0000000200027308 */ /* 0x000ea20000002400 */
[----:B------:R-:W-:Y:S01]  /*91f0*/  FMUL.FTZ R207, R136, UR5 ;  /* 0x0000000588cf7c20 */ /* 0x000fe20008410000 */
[----:B------:R-:W-:Y:S01]  /*9200*/  FMUL.FTZ R209, R137, UR5 ;  /* 0x0000000589d17c20 */ /* 0x000fe20008410000 */
[----:B------:R-:W-:Y:S01]  /*9210*/  ULOP3.LUT UR10, UR10, 0x3000000, URZ, 0xfc, !UPT ;  /* 0x030000000a0a7892 */ /* 0x000fe2000f8efc3f */
[----:B------:R-:W-:Y:S01]  /*9220*/  FMUL.FTZ R211, R140, UR5 ;  /* 0x000000058cd37c20 */ /* 0x000fe20008410000 */
[----:B------:R-:W-:Y:S01]  /*9230*/  FMUL.FTZ R213, R141, UR5 ;  /* 0x000000058dd57c20 */ /* 0x000fe20008410000 */
[----:B------:R-:W-:Y:S01]  /*9240*/  FMUL.FTZ R215, R144, UR5 ;  /* 0x0000000590d77c20 */ /* 0x000fe20008410000 */
[----:B------:R-:W-:Y:S01]  /*9250*/  UIMAD UR4, UR4, 0x900, UR10 ;  /* 0x00000900040478a4 */ /* 0x000fe2000f8e020a */
[----:B------:R-:W0:Y:S01]  /*9260*/  MUFU.TANH R3, R3 ;  /* 0x0000000300037308 */ /* 0x000e220000002400 */
        /* <DEDUP_REMOVED lines=9> */
[----:B--2---:R-:W-:Y:S01]  /*9300*/  FMNMX.FTZ R0, R2, R13, !PT ;  /* 0x0000000d02007209 */ /* 0x004fe20007810000 */
[----:B------:R-:W-:Y:S01]  /*9310*/  UMOV UR11, 0x40000040 ;  /* 0x40000040000b7882 */ /* 0x000fe20000000000 */
[----:B------:R-:W-:Y:S01]  /*9320*/  MUFU.TANH R193, R193 ;  /* 0x000000c100c17308 */ /* 0x000fe20000002400 */
[----:B------:R-:W-:Y:S01]  /*9330*/  FMUL.FTZ R223, R156, UR5 ;  /* 0x000000059cdf7c20 */ /* 0x000fe20008410000 */
[----:B------:R-:W-:Y:S01]  /*9340*/  FMUL.FTZ R123, R127, UR5 ;  /* 0x000000057f7b7c20 */ /* 0x000fe20008410000 */
[----:B------:R-:W-:Y:S01]  /*9350*/  FMUL.FTZ R157, R157, UR5 ;  /* 0x000000059d9d7c20 */ /* 0x000fe20008410000 */
[----:B------:R-:W-:Y:S01]  /*9360*/  FMUL.FTZ R225, R160, UR5 ;  /* 0x00000005a0e17c20 */ /* 0x000fe20008410000 */
[----:B0-----:R-:W-:Y:S01]  /*9370*/  FMNMX.FTZ R0, R3, R0, !PT ;  /* 0x0000000003007209 */ /* 0x001fe20007810000 */
        /* <DEDUP_REMOVED lines=21> */
[----:B------:R-:W0:Y:S01]  /*94d0*/  LDC R10, c[0x0][0x988] ;  /* 0x00026200ff0a7b82 */ /* 0x000e220000000800 */
[----:B------:R-:W-:Y:S01]  /*94e0*/  FMUL.FTZ R167, R167, UR5 ;  /* 0x00000005a7a77c20 */ /* 0x000fe20008410000 */
[----:B------:R-:W1:Y:S01]  /*94f0*/  S2R R192, SR_TID.X ;  /* 0x0000000000c07919 */ /* 0x000e620000002100 */
[----:B------:R-:W-:-:S02]  /*9500*/  UMOV UR38, UR36 ;  /* 0x0000002400267c82 */ /* 0x000fc40008000000 */
[----:B------:R-:W-:Y:S08]  /*9510*/  MUFU.TANH R211, R211 ;  /* 0x000000d300d37308 */ /* 0x000ff00000002400 */
[----:B------:R-:W-:Y:S08]  /*9520*/  MUFU.TANH R213, R213 ;  /* 0x000000d500d57308 */ /* 0x000ff00000002400 */
[----:B------:R-:W-:Y:S08]  /*9530*/  MUFU.TANH R215, R215 ;  /* 0x000000d700d77308 */ /* 0x000ff00000002400 */
[----:B------:R-:W-:Y:S01]  /*9540*/  MUFU.TANH R217, R217 ;  /* 0x000000d900d97308 */ /* 0x000fe20000002400 */
[----:B-1----:R-:W-:-:S07]  /*9550*/  LOP3.LUT P1, RZ, R192, 0x7f, RZ, 0xc0, !PT ;  /* 0x0000007fc0ff7812 */ /* 0x002fce000782c0ff */
[----:B------:R-:W1:Y:S08]  /*9560*/  MUFU.TANH R15, R15 ;  /* 0x0000000f000f7308 */ /* 0x000e700000002400 */
[----:B------:R-:W-:Y:S08]  /*9570*/  MUFU.TANH R219, R219 ;  /* 0x000000db00db7308 */ /* 0x000ff00000002400 */
[----:B------:R-:W2:Y:S01]  /*9580*/  MUFU.TANH R21, R21 ;  /* 0x0000001500157308 */ /* 0x000ea20000002400 */
[----:B-1----:R-:W-:-:S07]  /*9590*/  FMNMX.FTZ R20, R15, R12, !PT ;  /* 0x0000000c0f147209 */ /* 0x002fce0007810000 */
[----:B------:R-:W-:Y:S08]  /*95a0*/  MUFU.TANH R221, R221 ;  /* 0x000000dd00dd7308 */ /* 0x000ff00000002400 */
[----:B------:R-:W1:Y:S01]  /*95b0*/  MUFU.TANH R121, R121 ;  /* 0x0000007900797308 */ /* 0x000e620000002400 */
[----:B--2---:R-:W-:-:S07]  /*95c0*/  FMNMX.FTZ R20, R21, R20, !PT ;  /* 0x0000001415147209 */ /* 0x004fce0007810000 */
[----:B------:R-:W-:Y:S08]  /*95d0*/  MUFU.TANH R223, R223 ;  /* 0x000000df00df7308 */ /* 0x000ff00000002400 */
[----:B------:R-:W2:Y:S01]  /*95e0*/  MUFU.TANH R123, R123 ;  /* 0x0000007b007b7308 */ /* 0x000ea20000002400 */
[----:B-1----:R-:W-:-:S07]  /*95f0*/  FMNMX.FTZ R20, R121, R20, !PT ;  /* 0x0000001479147209 */ /* 0x002fce0007810000 */
[----:B------:R-:W-:Y:S08]  /*9600*/  MUFU.TANH R157, R157 ;  /* 0x0000009d009d7308 */ /* 0x000ff00000002400 */
[----:B------:R-:W-:Y:S01]  /*9610*/  MUFU.TANH R225, R225 ;  /* 0x000000e100e17308 */ /* 0x000fe20000002400 */
[----:B--2---:R-:W-:-:S07]  /*9620*/  FMNMX.FTZ R20, R123, R20, !PT ;  /* 0x000000147b147209 */ /* 0x004fce0007810000 */
        /* <DEDUP_REMOVED lines=40> */
[----:B------:R-:W3:Y:S01]  /*98b0*/  MUFU.TANH R125, R125 ;  /* 0x0000007d007d7308 */ /* 0x000ee20000002400 */
[----:B-1----:R-:W-:-:S04]  /*98c0*/  FMNMX.FTZ R0, R185, R0, !PT ;  /* 0x00000000b9007209 */ /* 0x002fc80007810000 */
[----:B--2---:R-:W-:-:S04]  /*98d0*/  FMNMX.FTZ R0, R187, R0, !PT ;  /* 0x00000000bb007209 */ /* 0x004fc80007810000 */
[----:B------:R-:W-:-:S04]  /*98e0*/  FMNMX.FTZ R0, R189, R0, !PT ;  /* 0x00000000bd007209 */ /* 0x000fc80007810000 */
[----:B------:R-:W-:Y:S02]  /*98f0*/  FMNMX.FTZ R0, R191, R0, !PT ;  /* 0x00000000bf007209 */ /* 0x000fe40007810000 */
[----:B---3--:R-:W-:Y:S02]  /*9900*/  FMNMX.FTZ R20, R125, R20, !PT ;  /* 0x000000147d147209 */ /* 0x008fe40007810000 */
        /* <DEDUP_REMOVED lines=45> */
[----:B------:R-:W-:-:S05]  /*9be0*/  FMNMX.FTZ R0, R165, R0, !PT ;  /* 0x00000000a5007209 */ /* 0x000fca0007810000 */
[----:B------:R-:W1:Y:S02]  /*9bf0*/  SHFL.BFLY PT, R229, R0, 0x2, 0x1f ;  /* 0x0c401f0000e57f89 */ /* 0x000e6400000e0000 */
[----:B-1----:R-:W-:-:S05]  /*9c00*/  FMNMX.FTZ R229, R0, R229, !PT ;  /* 0x000000e500e57209 */ /* 0x002fca0007810000 */
[----:B------:R-:W1:Y:S02]  /*9c10*/  SHFL.BFLY PT, R4, R229, 0x1, 0x1f ;  /* 0x0c201f00e5047f89 */ /* 0x000e6400000e0000 */
[----:B-1----:R-:W-:-:S05]  /*9c20*/  FMNMX.FTZ R4, R229, R4, !PT ;  /* 0x00000004e5047209 */ /* 0x002fca0007810000 */
[C---:B0-----:R-:W-:Y:S01]  /*9c30*/  FMUL.FTZ R14, R4.reuse, R10 ;  /* 0x0000000a040e7220 */ /* 0x041fe20000410000 */
[----:B------:R-:W-:-:S03]  /*9c40*/  FADD.FTZ R13, -R4, R13 ;  /* 0x0000000d040d7221 */ /* 0x000fc60000010100 */
[-CC-:B------:R-:W-:Y:S01]  /*9c50*/  FFMA.FTZ R188, R3, R10.reuse, -R14.reuse ;  /* 0x0000000a03bc7223 */ /* 0x180fe2000001080e */
[-C--:B------:R-:W-:Y:S01]  /*9c60*/  FMUL.FTZ R0, R13, R10.reuse ;  /* 0x0000000a0d007220 */ /* 0x080fe20000410000 */
        /* <DEDUP_REMOVED lines=13> */
[----:B------:R-:W0:Y:S01]  /*9d40*/  MUFU.EX2 R13, R13 ;  /* 0x0000000d000d7308 */ /* 0x000e220000000800 */
[----:B------:R-:W-:-:S07]  /*9d50*/  FFMA.FTZ R165, R165, R10, -R14 ;  /* 0x0000000aa5a57223 */ /* 0x000fce000001080e */
[----:B------:R-:W1:Y:S08]  /*9d60*/  MUFU.EX2 R188, R188 ;  /* 0x000000bc00bc7308 */ /* 0x000e700000000800 */
[----:B------:R-:W2:Y:S01]  /*9d70*/  MUFU.EX2 R190, R190 ;  /* 0x000000be00be7308 */ /* 0x000ea20000000800 */
[----:B0-----:R-:W-:-:S07]  /*9d80*/  FFMA.FTZ R9, R0, R9, R13 ;  /* 0x0000000900097223 */ /* 0x001fce000001000d */
[----:B------:R-:W-:Y:S01]  /*9d90*/  MUFU.EX2 R184, R184 ;  /* 0x000000b800b87308 */ /* 0x000fe20000000800 */
[C---:B-1----:R-:W-:Y:S01]  /*9da0*/  FADD.FTZ R9, R188.reuse, R9 ;  /* 0x00000009bc097221 */ /* 0x042fe20000010000 */
[----:B------:R-:W-:-:S06]  /*9db0*/  F2FP.F16.F32.PACK_AB R188, R188, R13 ;  /* 0x0000000dbcbc723e */ /* 0x000fcc00000000ff */
[----:B------:R-:W-:Y:S01]  /*9dc0*/  MUFU.EX2 R185, R185 ;  /* 0x000000b900b97308 */ /* 0x000fe20000000800 */
[----:B--2---:R-:W-:-:S07]  /*9dd0*/  FADD.FTZ R136, R190, R9 ;  /* 0x00000009be887221 */ /* 0x004fce0000010000 */
[----:B------:R-:W-:Y:S08]  /*9de0*/  MUFU.EX2 R186, R186 ;  /* 0x000000ba00ba7308 */ /* 0x000ff00000000800 */
[----:B------:R-:W-:Y:S08]  /*9df0*/  MUFU.EX2 R180, R180 ;  /* 0x000000b400b47308 */ /* 0x000ff00000000800 */
[----:B------:R-:W-:Y:S01]  /*9e00*/  MUFU.EX2 R193, R193 ;  /* 0x000000c100c17308 */ /* 0x000fe20000000800 */
[----:B------:R-:W-:-:S02]  /*9e10*/  WARPGROUP.DEPBAR.LE gsb0, 0x0 ;  /* 0x00008000000079c5 */ /* 0x000fc40000010000 */
[----:B------:R-:W-:Y:S01]  /*9e20*/  WARPGROUP.ARRIVE ;  /* 0x00000000000079c5 */ /* 0x000fe20000000000 */
[----:B------:R-:W-:Y:S01]  /*9e30*/  FMUL.FTZ R177, R166, UR5 ;  /* 0x00000005a6b17c20 */ /* 0x000fe20008410000 */
[-CC-:B------:R-:W-:Y:S01]  /*9e40*/  FFMA.FTZ R179, R187, R10.reuse, -R14.reuse ;  /* 0x0000000abbb37223 */ /* 0x180fe2000001080e */
[-CC-:B------:R-:W-:Y:S01]  /*9e50*/  FFMA.FTZ R187, R195, R10.reuse, -R14.reuse ;  /* 0x0000000ac3bb7223 */ /* 0x180fe2000001080e */
[-CC-:B------:R-:W-:Y:S01]  /*9e60*/  FFMA.FTZ R176, R215, R10.reuse, -R14.reuse ;  /* 0x0000000ad7b07223 */ /* 0x180fe2000001080e */
[-CC-:B------:R-:W-:Y:S01]  /*9e70*/  FFMA.FTZ R178, R183, R10.reuse, -R14.reuse ;  /* 0x0000000ab7b27223 */ /* 0x180fe2000001080e */
[----:B------:R-:W-:Y:S01]  /*9e80*/  HGMMA.64x192x16.F32 R24, R172, gdesc[UR8].tnspB, R24, gsb0 ;  /* 0x42e00008ac187df0 */ /* 0x000fe20008000818 */
[----:B------:R-:W-:Y:S01]  /*9e90*/  UIADD3 UR10, UR4, 0x280, URZ ;  /* 0x00000280040a7890 */ /* 0x000fe2000fffe03f */
[----:B------:R-:W0:Y:S01]  /*9ea0*/  MUFU.TANH R177, R177 ;  /* 0x000000b100b17308 */ /* 0x000e220000002400 */
[----:B------:R-:W-:Y:S01]  /*9eb0*/  UMOV UR11, 0x40000040 ;  /* 0x40000040000b7882 */ /* 0x000fe20000000000 */
[----:B------:R-:W-:Y:S01]  /*9ec0*/  FFMA.FTZ R195, R217, R10, -R14 ;  /* 0x0000000ad9c37223 */ /* 0x000fe2000001080e */
[----:B------:R-:W-:-:S05]  /*9ed0*/  UMOV UR4, UR37 ;  /* 0x0000002500047c82 */ /* 0x000fca0008000000 */
[----:B------:R-:W1:Y:S08]  /*9ee0*/  MUFU.EX2 R179, R179 ;  /* 0x000000b300b37308 */ /* 0x000e700000000800 */
[----:B------:R-:W-:Y:S01]  /*9ef0*/  MUFU.EX2 R187, R187 ;  /* 0x000000bb00bb7308 */ /* 0x000fe20000000800 */
[----:B0-----:R-:W-:-:S04]  /*9f00*/  FMNMX.FTZ R20, R177, R20, !PT ;  /* 0x00000014b1147209 */ /* 0x001fc80007810000 */
[----:B------:R-:W-:-:S03]  /*9f10*/  FMNMX.FTZ R20, R167, R20, !PT ;  /* 0x00000014a7147209 */ /* 0x000fc60007810000 */
[----:B------:R-:W-:Y:S01]  /*9f20*/  MUFU.EX2 R182, R182 ;  /* 0x000000b600b67308 */ /* 0x000fe20000000800 */
[----:B-1----:R-:W-:Y:S01]  /*9f30*/  F2FP.F16.F32.PACK_AB R190, R179, R190 ;  /* 0x000000beb3be723e */ /* 0x002fe200000000ff */
[----:B------:R-:W0:Y:S06]  /*9f40*/  SHFL.BFLY PT, R3, R20, 0x2, 0x1f ;  /* 0x0c401f0014037f89 */ /* 0x000e2c00000e0000 */
[----:B------:R-:W-:Y:S08]  /*9f50*/  MUFU.EX2 R176, R176 ;  /* 0x000000b000b07308 */ /* 0x000ff00000000800 */
[----:B------:R-:W-:Y:S08]  /*9f60*/  MUFU.EX2 R178, R178 ;  /* 0x000000b200b27308 */ /* 0x000ff00000000800 */
[----:B------:R-:W-:Y:S01]  /*9f70*/  MUFU.EX2 R195, R195 ;  /* 0x000000c300c37308 */ /* 0x000fe20000000800 */
[----:B0-----:R-:W-:Y:S01]  /*9f80*/  FMNMX.FTZ R2, R20, R3, !PT ;  /* 0x0000000314027209 */ /* 0x001fe20007810000 */
[----:B------:R-:W-:-:S04]  /*9f90*/  FFMA.FTZ R20, R225, R10, -R14 ;  /* 0x0000000ae1147223 */ /* 0x000fc8000001080e */
[----:B------:R-:W0:Y:S02]  /*9fa0*/  SHFL.BFLY PT, R3, R2, 0x1, 0x1f ;  /* 0x0c201f0002037f89 */ /* 0x000e2400000e0000 */
[----:B------:R-:W-:Y:S08]  /*9fb0*/  MUFU.EX2 R207, R207 ;  /* 0x000000cf00cf7308 */ /* 0x000ff00000000800 */
[----:B------:R-:W-:Y:S08]  /*9fc0*/  MUFU.EX2 R157, R157 ;  /* 0x0000009d009d7308 */ /* 0x000ff00000000800 */
[----:B------:R-:W-:Y:S01]  /*9fd0*/  MUFU.EX2 R20, R20 ;  /* 0x0000001400147308 */ /* 0x000fe20000000800 */
[----:B0-----:R-:W-:-:S07]  /*9fe0*/  FMNMX.FTZ R3, R2, R3, !PT ;  /* 0x0000000302037209 */ /* 0x001fce0007810000 */
[----:B------:R-:W0:Y:S01]  /*9ff0*/  MUFU.EX2 R161, R161 ;  /* 0x000000a100a17308 */ /* 0x000e220000000800 */
[----:B------:R-:W-:-:S04]  /*a000*/  FMUL.FTZ R128, R3, R10 ;  /* 0x0000000a03807220 */ /* 0x000fc80000410000 */
[-CC-:B------:R-:W-:Y:S01]  /*a010*/  FFMA.FTZ R189, R15, R10.reuse, -R128.reuse ;  /* 0x0000000a0fbd7223 */ /* 0x180fe20000010880 */
[-CC-:B------:R-:W-:Y:S01]  /*a020*/  FFMA.FTZ R191, R121, R10.reuse, -R128.reuse ;  /* 0x0000000a79bf7223 */ /* 0x180fe20000010880 */
[-CC-:B------:R-:W-:Y:S01]  /*a030*/  FFMA.FTZ R15, R125, R10.reuse, -R128.reuse ;  /* 0x0000000a7d0f7223 */ /* 0x180fe20000010880 */
[-CC-:B------:R-:W-:Y:S01]  /*a040*/  FFMA.FTZ R124, R127, R10.reuse, -R128.reuse ;  /* 0x0000000a7f7c7223 */ /* 0x180fe20000010880 */
[-CC-:B------:R-:W-:Y:S01]  /*a050*/  FFMA.FTZ R126, R131, R10.reuse, -R128.reuse ;  /* 0x0000000a837e7223 */ /* 0x180fe20000010880 */
[-CC-:B------:R-:W-:Y:S01]  /*a060*/  FFMA.FTZ R122, R135, R10.reuse, -R128.reuse ;  /* 0x0000000a877a7223 */ /* 0x180fe20000010880 */
[----:B------:R-:W-:Y:S01]  /*a070*/  MUFU.EX2 R189, R189 ;  /* 0x000000bd00bd7308 */ /* 0x000fe20000000800 */
[----:B------:R-:W-:Y:S02]  /*a080*/  IMAD.U32 R125, RZ, RZ, UR7 ;  /* 0x00000007ff7d7e24 */ /* 0x000fe4000f8e00ff */
[-CC-:B------:R-:W-:Y:S01]  /*a090*/  FFMA.FTZ R183, R137, R10.reuse, -R128.reuse ;  /* 0x0000000a89b77223 */ /* 0x180fe20000010880 */
[-CC-:B------:R-:W-:Y:S01]  /*a0a0*/  FFMA.FTZ R130, R149, R10.reuse, -R128.reuse ;  /* 0x0000000a95827223 */ /* 0x180fe20000010880 */
[----:B------:R-:W-:Y:S01]  /*a0b0*/  FFMA.FTZ R121, R153, R10, -R128 ;  /* 0x0000000a99797223 */ /* 0x000fe20000010880 */
[----:B------:R-:W-:-:S02]  /*a0c0*/  @!P1 VIADD R125, R125, 0x30860 ;  /* 0x000308607d7d9836 */ /* 0x000fc40000000000 */
[-CC-:B------:R-:W-:Y:S01]  /*a0d0*/  FFMA.FTZ R132, R143, R10.reuse, -R128.reuse ;  /* 0x0000000a8f847223 */ /* 0x180fe20000010880 */
[-CC-:B------:R-:W-:Y:S01]  /*a0e0*/  FFMA.FTZ R141, R141, R10.reuse, -R128.reuse ;  /* 0x0000000a8d8d7223 */ /* 0x180fe20000010880 */
[----:B------:R-:W-:Y:S01]  /*a0f0*/  MUFU.EX2 R191, R191 ;  /* 0x000000bf00bf7308 */ /* 0x000fe20000000800 */
[-CC-:B------:R-:W-:Y:S01]  /*a100*/  FFMA.FTZ R139, R139, R10.reuse, -R128.reuse ;  /* 0x0000000a8b8b7223 */ /* 0x180fe20000010880 */
[----:B------:R-:W-:Y:S01]  /*a110*/  @!P1 PRMT R125, RZ, 0x654, R125 ;  /* 0x00000654ff7d9816 */ /* 0x000fe2000000007d */
        /* <DEDUP_REMOVED lines=20> */
[-C--:B------:R-:W-:Y:S01]  /*a260*/  FFMA.FTZ R175, R181, R10.reuse, -R14 ;  /* 0x0000000ab5af7223 */ /* 0x080fe2000001080e */
[----:B------:R-:W-:Y:S01]  /*a270*/  FADD.FTZ R181, -R3, R12 ;  /* 0x0000000c03b57221 */ /* 0x000fe20000010100 */
[-C--:B------:R-:W-:Y:S01]  /*a280*/  FFMA.FTZ R12, R21, R10.reuse, -R128 ;  /* 0x0000000a150c7223 */ /* 0x080fe20000010880 */
[-CC-:B------:R-:W-:Y:S01]  /*a290*/  FFMA.FTZ R173, R213, R10.reuse, -R14.reuse ;  /* 0x0000000ad5ad7223 */ /* 0x180fe2000001080e */
[-CC-:B------:R-:W-:Y:S01]  /*a2a0*/  FFMA.FTZ R172, R219, R10.reuse, -R14.reuse ;  /* 0x0000000adbac7223 */ /* 0x180fe2000001080e */
[----:B------:R-:W-:Y:S01]  /*a2b0*/  HGMMA.64x192x16.F32 R24, R168, gdesc[UR8].tnspB, R24, gsb0 ;  /* 0x42e00008a8187df0 */ /* 0x000fe20008000818 */
[-C--:B------:R-:W-:Y:S01]  /*a2c0*/  FMUL.FTZ R181, R181, R10.reuse ;  /* 0x0000000ab5b57220 */ /* 0x080fe20000410000 */
[-C--:B------:R-:W-:Y:S01]  /*a2d0*/  FFMA.FTZ R174, R223, R10.reuse, -R14 ;  /* 0x0000000adfae7223 */ /* 0x080fe2000001080e */
[-CC-:B------:R-:W-:Y:S01]  /*a2e0*/  FFMA.FTZ R14, R123, R10.reuse, -R128.reuse ;  /* 0x0000000a7b0e7223 */ /* 0x180fe20000010880 */
[----:B------:R-:W-:Y:S01]  /*a2f0*/  IMAD.U32 R123, RZ, RZ, UR6 ;  /* 0x00000006ff7b7e24 */ /* 0x000fe2000f8e00ff */
[----:B------:R1:W-:Y:S01]  /*a300*/  MUFU.EX2 R2, R181 ;  /* 0x000000b500027308 */ /* 0x0003e20000000800 */
[----:B------:R-:W-:-:S02]  /*a310*/  FFMA.FTZ R21, R129, R10, -R128 ;  /* 0x0000000a81157223 */ /* 0x000fc40000010880 */
[----:B------:R-:W-:-:S05]  /*a320*/  @!P1 VIADD R123, R123, 0x30840 ;  /* 0x000308407b7b9836 */ /* 0x000fca0000000000 */
[----:B------:R-:W-:Y:S01]  /*a330*/  MUFU.EX2 R12, R12 ;  /* 0x0000000c000c7308 */ /* 0x000fe20000000800 */
[----:B------:R-:W-:Y:S01]  /*a340*/  @!P1 PRMT R123, RZ, 0x654, R123 ;  /* 0x00000654ff7b9816 */ /* 0x000fe2000000007b */
[----:B-1----:R-:W-:-:S06]  /*a350*/  FFMA.FTZ R181, R133, R10, -R128 ;  /* 0x0000000a85b57223 */ /* 0x002fcc0000010880 */
        /* <DEDUP_REMOVED lines=13> */
[----:B0-----:R-:W-:Y:S02]  /*a430*/  F2FP.F16.F32.PACK_AB R168, R161, R20 ;  /* 0x00000014a1a8723e */ /* 0x001fe400000000ff */
[----:B-1----:R-:W-:Y:S01]  /*a440*/  F2FP.F16.F32.PACK_AB R170, R165, R120 ;  /* 0x00000078a5aa723e */ /* 0x002fe200000000ff */
[----:B--2---:R-:W-:Y:S01]  /*a450*/  FFMA.FTZ R123, R2, R8, R189 ;  /* 0x00000008027b7223 */ /* 0x004fe200000100bd */
[----:B------:R0:W-:Y:S01]  /*a460*/  @!P1 SYNCS.ARRIVE.TRANS64.RED.A1T0 RZ, [R125+URZ], RZ ;  /* 0x000000ff7dff99a7 */ /* 0x0001e2000810043f */
[----:B------:R-:W1:Y:S01]  /*a470*/  MUFU.EX2 R8, R141 ;  /* 0x0000008d00087308 */ /* 0x000e620000000800 */
[C---:B------:R-:W-:Y:S01]  /*a480*/  F2FP.F16.F32.PACK_AB R189, R12.reuse, R189 ;  /* 0x000000bd0cbd723e */ /* 0x040fe200000000ff */
[----:B------:R-:W-:Y:S01]  /*a490*/  FADD.FTZ R134, R12, R123 ;  /* 0x0000007b0c867221 */ /* 0x000fe20000010000 */
[----:B------:R-:W-:Y:S01]  /*a4a0*/  FADD.FTZ R123, R179, R136 ;  /* 0x00000088b37b7221 */ /* 0x000fe20000010000 */
[C---:B------:R-:W-:Y:S01]  /*a4b0*/  ISETP.GT.AND P1, PT, R11.reuse, UR50, PT ;  /* 0x000000320b007c0c */ /* 0x040fe2000bf24270 */
[----:B------:R-:W-:-:S02]  /*a4c0*/  VIADD R11, R11, 0xffffffff ;  /* 0xffffffff0b0b7836 */ /* 0x000fc40000000000 */
[----:B------:R-:W-:Y:S01]  /*a4d0*/  FADD.FTZ R9, R191, R134 ;  /* 0x00000086bf097221 */ /* 0x000fe20000010000 */
[----:B------:R-:W-:Y:S01]  /*a4e0*/  FADD.FTZ R136, R184, R123 ;  /* 0x0000007bb8887221 */ /* 0x000fe20000010000 */
[C---:B------:R-:W-:Y:S02]  /*a4f0*/  F2FP.F16.F32.PACK_AB R191, R14.reuse, R191 ;  /* 0x000000bf0ebf723e */ /* 0x040fe400000000ff */
[----:B------:R-:W-:Y:S01]  /*a500*/  FADD.FTZ R134, R14, R9 ;  /* 0x000000090e867221 */ /* 0x000fe20000010000 */
[C---:B------:R-:W-:Y:S01]  /*a510*/  FADD.FTZ R123, R185.reuse, R136 ;  /* 0x00000088b97b7221 */ /* 0x040fe20000010000 */
[----:B------:R-:W-:Y:S02]  /*a520*/  F2FP.F16.F32.PACK_AB R184, R185, R184 ;  /* 0x000000b8b9b8723e */ /* 0x000fe400000000ff */
[----:B------:R-:W-:Y:S01]  /*a530*/  FADD.FTZ R9, R15, R134 ;  /* 0x000000860f097221 */ /* 0x000fe20000010000 */
[----:B------:R-:W-:Y:S01]  /*a540*/  FADD.FTZ R136, R186, R123 ;  /* 0x0000007bba887221 */ /* 0x000fe20000010000 */
[----:B------:R-:W-:-:S02]  /*a550*/  F2FP.F16.F32.PACK_AB R185, R124, R15 ;  /* 0x0000000f7cb9723e */ /* 0x000fc400000000ff */
[----:B------:R-:W-:Y:S01]  /*a560*/  FADD.FTZ R134, R124, R9 ;  /* 0x000000097c867221 */ /* 0x000fe20000010000 */
[----:B0-----:R-:W-:Y:S01]  /*a570*/  FADD.FTZ R125, R187, R136 ;  /* 0x00000088bb7d7221 */ /* 0x001fe20000010000 */
[-CC-:B------:R-:W-:Y:S01]  /*a580*/  FFMA.FTZ R9, R177, R10.reuse, -R128.reuse ;  /* 0x0000000ab1097223 */ /* 0x180fe20000010880 */
[----:B------:R-:W-:Y:S01]  /*a590*/  FFMA.FTZ R128, R167, R10, -R128 ;  /* 0x0000000aa7807223 */ /* 0x000fe20000010880 */
[----:B------:R-:W-:Y:S01]  /*a5a0*/  FADD.FTZ R123, R21, R134 ;  /* 0x00000086157b7221 */ /* 0x000fe20000010000 */
[----:B------:R-:W-:Y:S01]  /*a5b0*/  FADD.FTZ R136, R180, R125 ;  /* 0x0000007db4887221 */ /* 0x000fe20000010000 */
[----:B-1----:R-:W-:Y:S02]  /*a5c0*/  F2FP.F16.F32.PACK_AB R179, R139, R8 ;  /* 0x000000088bb3723e */ /* 0x002fe400000000ff */
[----:B------:R-:W-:Y:S01]  /*a5d0*/  FADD.FTZ R134, R126, R123 ;  /* 0x0000007b7e867221 */ /* 0x000fe20000010000 */
[----:B------:R-:W-:Y:S01]  /*a5e0*/  FADD.FTZ R123, R193, R136 ;  /* 0x00000088c17b7221 */ /* 0x000fe20000010000 */
[----:B------:R-:W-:Y:S01]  /*a5f0*/  MUFU.EX2 R128, R128 ;  /* 0x0000008000807308 */ /* 0x000fe20000000800 */
[----:B------:R-:W-:Y:S01]  /*a600*/  F2FP.F16.F32.PACK_AB R186, R187, R186 ;  /* 0x000000babbba723e */ /* 0x000fe200000000ff */
[----:B------:R-:W-:Y:S01]  /*a610*/  FADD.FTZ R13, R181, R134 ;  /* 0x00000086b50d7221 */ /* 0x000fe20000010000 */
[----:B------:R-:W-:Y:S01]  /*a620*/  FADD.FTZ R136, R182, R123 ;  /* 0x0000007bb6887221 */ /* 0x000fe20000010000 */
[----:B------:R-:W-:-:S02]  /*a630*/  F2FP.F16.F32.PACK_AB R181, R122, R181 ;  /* 0x000000b57ab5723e */ /* 0x000fc400000000ff */
[----:B------:R-:W-:Y:S01]  /*a640*/  FADD.FTZ R134, R122, R13 ;  /* 0x0000000d7a867221 */ /* 0x000fe20000010000 */
[C---:B------:R-:W-:Y:S01]  /*a650*/  FADD.FTZ R123, R173.reuse, R136 ;  /* 0x00000088ad7b7221 */ /* 0x040fe20000010000 */
[----:B------:R0:W-:Y:S01]  /*a660*/  MUFU.EX2 R122, R9 ;  /* 0x00000009007a7308 */ /* 0x0001e20000000800 */
[----:B------:R-:W-:Y:S01]  /*a670*/  F2FP.F16.F32.PACK_AB R182, R173, R182 ;  /* 0x000000b6adb6723e */ /* 0x000fe200000000ff */
[----:B------:R-:W-:Y:S01]  /*a680*/  FADD.FTZ R13, R183, R134 ;  /* 0x00000086b70d7221 */ /* 0x000fe20000010000 */
[----:B------:R-:W-:Y:S01]  /*a690*/  FADD.FTZ R14, R176, R123 ;  /* 0x0000007bb00e7221 */ /* 0x000fe20000010000 */
[C---:B------:R-:W-:Y:S02]  /*a6a0*/  F2FP.F16.F32.PACK_AB R176, R175.reuse, R176 ;  /* 0x000000b0afb0723e */ /* 0x040fe400000000ff */
[----:B------:R-:W-:Y:S01]  /*a6b0*/  FADD.FTZ R12, R130, R13 ;  /* 0x0000000d820c7221 */ /* 0x000fe20000010000 */
[----:B------:R-:W-:Y:S01]  /*a6c0*/  FADD.FTZ R15, R175, R14 ;  /* 0x0000000eaf0f7221 */ /* 0x000fe20000010000 */
[----:B------:R-:W-:Y:S01]  /*a6d0*/  F2FP.F16.F32.PACK_AB R187, R126, R21 ;  /* 0x000000157ebb723e */ /* 0x000fe200000000ff */
[----:B------:R-:W1:Y:S01]  /*a6e0*/  MUFU.EX2 R14, R159 ;  /* 0x0000009f000e7308 */ /* 0x000e620000000800 */
        /* <DEDUP_REMOVED lines=23> */
[----:B0-----:R-:W-:Y:S01]  /*a860*/  FADD.FTZ R9, R161, R8 ;  /* 0x00000008a1097221 */ /* 0x001fe20000010000 */
[----:B------:R-:W-:Y:S02]  /*a870*/  F2FP.F16.F32.PACK_AB R175, R155, R140 ;  /* 0x0000008c9baf723e */ /* 0x000fe400000000ff */
[----:B-1----:R-:W-:Y:S01]  /*a880*/  FADD.FTZ R13, R14, R13 ;  /* 0x0000000d0e0d7221 */ /* 0x002fe20000010000 */
[----:B------:R-:W-:Y:S01]  /*a890*/  FADD.FTZ R8, R120, R9 ;  /* 0x0000000978087221 */ /* 0x000fe20000010000 */
[C---:B------:R-:W-:Y:S02]  /*a8a0*/  F2FP.F16.F32.PACK_AB R169, R163.reuse, R14 ;  /* 0x0000000ea3a9723e */ /* 0x040fe400000000ff */
[----:B------:R-:W-:Y:S01]  /*a8b0*/  FADD.FTZ R13, R163, R13 ;  /* 0x0000000da30d7221 */ /* 0x000fe20000010000 */
[----:B------:R-:W-:Y:S01]  /*a8c0*/  FADD.FTZ R9, R165, R8 ;  /* 0x00000008a5097221 */ /* 0x000fe20000010000 */
[----:B------:R-:W-:-:S02]  /*a8d0*/  F2FP.F16.F32.PACK_AB R171, R128, R122 ;  /* 0x0000007a80ab723e */ /* 0x000fc400000000ff */
[----:B------:R-:W-:-:S04]  /*a8e0*/  FADD.FTZ R13, R122, R13 ;  /* 0x0000000d7a0d7221 */ /* 0x000fc80000010000 */
[----:B------:R-:W-:Y:S01]  /*a8f0*/  FADD.FTZ R8, R128, R13 ;  /* 0x0000000d80087221 */ /* 0x000fe20000010000 */
[----:B------:R-:W-:Y:S01]  /*a900*/  IMAD.MOV.U32 R13, RZ, RZ, R4 ;  /* 0x000000ffff0d7224 */ /* 0x000fe200078e0004 */
[----:B------:R-:W-:Y:S06]  /*a910*/  @P1 BRA `(.L_x_1110) ;  /* 0xffffffdc000c1947 */ /* 0x000fec000383ffff */
.L_x_1101:
[----:B------:R-:W-:-:S13]  /*a920*/  ISETP.GE.AND P1, PT, R11, UR61, PT ;  /* 0x0000003d0b007c0c */ /* 0x000fda000bf26270 */
[----:B------:R-:W-:Y:S05]  /*a930*/  @!P1 BRA `(.L_x_1111) ;  /* 0x00000034005c9947 */ /* 0x000fea0003800000 */
[----:B------:R-:W-:Y:S01]  /*a940*/  IMAD.IADD R10, R16, 0x1, -R17 ;  /* 0x00000001100a7824 */ /* 0x000fe200078e0a11 */
[----:B------:R-:W-:Y:S01]  /*a950*/  UMOV UR38, UR36 ;  /* 0x0000002400267c82 */ /* 0x000fe20008000000 */
[----:B------:R-:W-:Y:S01]  /*a960*/  IMAD.MOV.U32 R14, RZ, RZ, R3 ;  /* 0x000000ffff0e7224 */ /* 0x000fe200078e0003 */
[----:B------:R-:W-:Y:S01]  /*a970*/  UMOV UR4, UR37 ;  /* 0x0000002500047c82 */ /* 0x000fe20008000000 */
[----:B------:R-:W-:Y:S01]  /*a980*/  IMAD.MOV.U32 R12, RZ, RZ, R4 ;  /* 0x000000ffff0c7224 */ /* 0x000fe200078e0004 */
[----:B------:R-:W-:Y:S01]  /*a990*/  IADD3 R21, R10, 0x8, R5 ;  /* 0x000000080a157810 */ /* 0x000fe20007ffe005 */
[----:B------:R-:W-:Y:S01]  /*a9a0*/  IMAD.IADD R15, R5, 0x1, R10 ;  /* 0x00000001050f7824 */ /* 0x000fe200078e020a */
[----:B------:R-:W-:Y:S01]  /*a9b0*/  ULDC UR50, c[0x0][0x9e4] ;  /* 0x0002790000327ab9 */ /* 0x000fe20000000800 */
[----:B------:R-:W-:Y:S01]  /*a9c0*/  ULDC UR5, c[0x0][0x9d8] ;  /* 0x0002760000057ab9 */ /* 0x000fe20000000800 */
[----:B------:R-:W-:Y:S01]  /*a9d0*/  LOP3.LUT R13, RZ, R21, RZ, 0x33, !PT ;  /* 0x00000015ff0d7212 */ /* 0x000fe200078e33ff */
[----:B------:R-:W-:-:S06]  /*a9e0*/  ULDC UR54, c[0x0][0x9e0] ;  /* 0x0002780000367ab9 */ /* 0x000fcc0000000800 */
.L_x_1128:
[----:B------:R-:W-:-:S04]  /*a9f0*/  UIADD3 UR6, UR4, 0x1, URZ ;  /* 0x0000000104067890 */ /* 0x000fc8000fffe03f */
[----:B------:R-:W-:-:S04]  /*aa00*/  UISETP.NE.AND UP1, UPT, UR6, 0x2, UPT ;  /* 0x000000020600788c */ /* 0x000fc8000bf25270 */
[----:B------:R-:W-:Y:S02]  /*aa10*/  USEL UR36, URZ, 0x1, UP1 ;  /* 0x000000013f247887 */ /* 0x000fe40008800000 */
[----:B------:R-:W-:Y:S02]  /*aa20*/  USEL UR37, UR6, URZ, UP1 ;  /* 0x0000003f06257287 */ /* 0x000fe40008800000 */
[----:B------:R-:W-:Y:S01]  /*aa30*/  ULOP3.LUT UR36, UR38, UR36, URZ, 0x3c, !UPT ;  /* 0x0000002426247292 */ /* 0x000fe2000f8e3c3f */
[----:B------:R-:W-:Y:S11]  /*aa40*/  @!P0 BRA `(.L_x_1112) ;  /* 0x0000000000048947 */ /* 0x000ff60003800000 */
[----:B------:R-:W-:Y:S01]  /*aa50*/  BPT.TRAP 0x1 ;  /* 0x000000040000795c */ /* 0x000fe20000300000 */
.L_x_1112:
[----:B------:R-:W-:Y:S01]  /*aa60*/  ULEA UR6, UR37, UR39, 0x3 ;  /* 0x0000002725067291 */ /* 0x000fe2000f8e183f */
[----:B------:R-:W-:-:S05]  /*aa70*/  IMAD.U32 R3, RZ, RZ, UR36 ;  /* 0x00000024ff037e24 */ /* 0x000fca000f8e00ff */
[----:B------:R-:W-:-:S04]  /*aa80*/  SHF.L.U32 R3, R3, 0x1f, RZ ;  /* 0x0000001f03037819 */ /* 0x000fc800000006ff */
[----:B------:R0:W1:Y:S01]  /*aa90*/  SYNCS.PHASECHK.TRANS64.TRYWAIT P1, [UR6+0x30830], R3 ;  /* 0x03083003ff0075a7 */ /* 0x0000620008020146 */
[----:B------:R-:W-:Y:S05]  /*aaa0*/  @!P0 BRA `(.L_x_1113) ;  /* 0x0000000000048947 */ /* 0x000fea0003800000 */
[----:B------:R-:W-:Y:S01]  /*aab0*/  BPT.TRAP 0x1 ;  /* 0x000000040000795c */ /* 0x000fe20000300000 */
.L_x_1113:
[----:B-1----:R-:W-:Y:S05]  /*aac0*/  @P1 BRA `(.L_x_1114) ;  /* 0x0000000000081947 */ /* 0x002fea0003800000 */
[----:B------:R-:W1:Y:S02]  /*aad0*/  SYNCS.PHASECHK.TRANS64.TRYWAIT P1, [UR6+0x30830], R3 ;  /* 0x03083003ff0075a7 */ /* 0x000e640008020146 */
[----:B-1----:R-:W-:Y:S05]  /*aae0*/  @!P1 BRA `(.L_x_1115) ;  /* 0x000000c400349947 */ /* 0x002fea0003800000 */
.L_x_1114:
        /* <DEDUP_REMOVED lines=167> */
.L_x_1116:
[----:B------:R-:W-:Y:S01]  /*b560*/  ULEA UR7, UR4, UR39, 0x3 ;  /* 0x0000002704077291 */ /* 0x000fe2000f8e183f */
[----:B------:R-:W-:-:S05]  /*b570*/  IMAD.U32 R0, RZ, RZ, UR38 ;  /* 0x00000026ff007e24 */ /* 0x000fca000f8e00ff */
[----:B------:R-:W-:-:S04]  /*b580*/  SHF.L.U32 R0, R0, 0x1f, RZ ;  /* 0x0000001f00007819 */ /* 0x000fc800000006ff */
[----:B------:R2:W3:Y:S01]  /*b590*/  SYNCS.PHASECHK.TRANS64.TRYWAIT P1, [UR7+0x30850], R0 ;  /* 0x03085000ff0075a7 */ /* 0x0004e20008020147 */
[----:B------:R-:W-:Y:S05]  /*b5a0*/  @!P0 BRA `(.L_x_1117) ;  /* 0x0000000000048947 */ /* 0x000fea0003800000 */
[----:B------:R-:W-:Y:S01]  /*b5b0*/  BPT.TRAP 0x1 ;  /* 0x000000040000795c */ /* 0x000fe20000300000 */
.L_x_1117:
[----:B---3--:R-:W-:Y:S05]  /*b5c0*/  @P1 BRA `(.L_x_1118) ;  /* 0x0000000000081947 */ /* 0x008fea0003800000 */
[----:B------:R-:W3:Y:S02]  /*b5d0*/  SYNCS.PHASECHK.TRANS64.TRYWAIT P1, [UR7+0x30850], R0 ;  /* 0x03085000ff0075a7 */ /* 0x000ee40008020147 */
[----:B---3--:R-:W-:Y:S05]  /*b5e0*/  @!P1 BRA `(.L_x_1119) ;  /* 0x000000b8008c9947 */ /* 0x008fea0003800000 */
.L_x_1118:
[----:B------:R-:W-:Y:S01]  /*b5f0*/  UIADD3 UR10, UR39, 0x400, URZ ;  /* 0x00000400270a7890 */ /* 0x000fe2000fffe03f */
[----:B------:R-:W-:Y:S01]  /*b600*/  WARPGROUP.ARRIVE ;  /* 0x00000000000079c5 */ /* 0x000fe20000000000 */
[----:B------:R-:W-:-:S05]  /*b610*/  UMOV UR11, 0x40000040 ;  /* 0x40000040000b7882 */ /* 0x000fca0000000000 */
[----:B------:R-:W3:Y:S01]  /*b620*/  S2R R194, SR_TID.X ;  /* 0x0000000000c27919 */ /* 0x000ee20000002100 */
[----:B------:R-:W-:Y:S01]  /*b630*/  USHF.R.U32.HI UR10, URZ, 0x4, UR10 ;  /* 0x000000043f0a7899 */ /* 0x000fe2000801160a */
[----:B------:R-:W-:Y:S02]  /*b640*/  IMAD.U32 R2, RZ, RZ, UR6 ;  /* 0x00000006ff027e24 */ /* 0x000fe4000f8e00ff */
[----:B-1----:R-:W-:Y:S01]  /*b650*/  FMUL.FTZ R4, R120, UR5 ;  /* 0x0000000578047c20 */ /* 0x002fe20008410000 */
[----:B0-2---:R-:W-:Y:S01]  /*b660*/  FMUL.FTZ R0, R122, UR5 ;  /* 0x000000057a007c20 */ /* 0x005fe20008410000 */
        /* <DEDUP_REMOVED lines=45> */
[----:B------:R-:W-:-:S06]  /*b940*/  WARPGROUP.ARRIVE ;  /* 0x00000000000079c5 */ /* 0x000fcc0000000000 */
[----:B------:R-:W-:Y:S01]  /*b950*/  HGMMA.64x192x16.F32 R24, R184, gdesc[UR8].tnspB, R24, gsb0 ;  /* 0x42e00008b8187df0 */ /* 0x000fe20008000818 */
[----:B------:R-:W-:Y:S01]  /*b960*/  UIADD3 UR10, UR4, 0x100, URZ ;  /* 0x00000100040a7890 */ /* 0x000fe2000fffe03f */
[----:B------:R-:W-:Y:S01]  /*b970*/  UMOV UR11, 0x40000040 ;  /* 0x40000040000b7882 */ /* 0x000fe20000000000 */
[----:B------:R-:W-:Y:S02]  /*b980*/  WARPGROUP.DEPBAR.LE gsb0, 0x0 ;  /* 0x00008000000079c5 */ /* 0x000fe40000010000 */
[----:B------:R-:W-:Y:S01]  /*b990*/  WARPGROUP.ARRIVE ;  /* 0x00000000000079c5 */ /* 0x000fe20000000000 */
[----:B------:R-:W-:-:S14]  /*b9a0*/  IMAD R187, R11, -0x60, RZ ;  /* 0xffffffa00bbb7824 */ /* 0x000fdc00078e02ff */
        /* <DEDUP_REMOVED lines=62> */
[----:B------:R-:W-:Y:S01]  /*bd90*/  IADD3 R148, R187, 0x1, R16 ;  /* 0x00000001bb947810 */ /* 0x000fe20007ffe010 */
[----:B------:R-:W0:Y:S04]  /*bda0*/  MUFU.TANH R172, R172 ;  /* 0x000000ac00ac7308 */ /* 0x000e280000002400 */
[----:B------:R-:W-:-:S02]  /*bdb0*/  IMAD.IADD R3, R148, 0x1, -R17 ;  /* 0x0000000194037824 */ /* 0x000fc400078e0a11 */
[C---:B------:R-:W-:Y:S02]  /*bdc0*/  IMAD R148, R18.reuse, -0x2, R187 ;  /* 0xfffffffe12947824 */ /* 0x040fe400078e02bb */
[----:B------:R-:W0:Y:S01]  /*bdd0*/  MUFU.TANH R173, R173 ;  /* 0x000000ad00ad7308 */ /* 0x000e220000002400 */
[----:B------:R-:W-:-:S04]  /*bde0*/  IMAD R3, R18, -0x2, R3 ;  /* 0xfffffffe12037824 */ /* 0x000fc800078e0203 */
[C---:B------:R-:W-:Y:S02]  /*bdf0*/  VIADD R156, R3.reuse, UR54 ;  /* 0x00000036039c7c36 */ /* 0x040fe40008000000 */
[----:B------:R-:W-:Y:S01]  /*be00*/  VIADD R158, R3, UR51 ;  /* 0x00000033039e7c36 */ /* 0x000fe20008000000 */
[----:B------:R-:W0:Y:S01]  /*be10*/  MUFU.TANH R174, R174 ;  /* 0x000000ae00ae7308 */ /* 0x000e220000002400 */
[C---:B------:R-:W-:Y:S02]  /*be20*/  IMAD.IADD R152, R5.reuse, 0x1, R156 ;  /* 0x0000000105987824 */ /* 0x040fe400078e029c */
[----:B------:R-:W-:-:S05]  /*be30*/  IMAD.IADD R154, R5, 0x1, R158 ;  /* 0x00000001059a7824 */ /* 0x000fca00078e029e */
        /* <DEDUP_REMOVED lines=12> */
[----:B------:R0:W-:Y:S01]  /*bf00*/  @!P1 SYNCS.ARRIVE.TRANS64.RED.A1T0 RZ, [R2+URZ], RZ ;  /* 0x000000ff02ff99a7 */ /* 0x0001e2000810043f */
[----:B------:R-:W-:-:S13]  /*bf10*/  PLOP3.LUT P1, PT, PT, PT, UP0, 0x40, 0x0 ;  /* 0x000000000000781c */ /* 0x000fda0003f2e808 */
[----:B01234-:R-:W-:Y:S05]  /*bf20*/  @P1 BRA `(.L_x_1120) ;  /* 0x0000000000581947 */ /* 0x01ffea0003800000 */
[----:B------:R-:W-:Y:S01]  /*bf30*/  ISETP.GT.AND P1, PT, R15, -0x1, PT ;  /* 0xffffffff0f00780c */ /* 0x000fe20003f24270 */
[----:B------:R-:W-:-:S12]  /*bf40*/  BSSY B0, `(.L_x_1121) ;  /* 0x0000011000007945 */ /* 0x000fd80003800000 */
[----:B------:R-:W-:Y:S05]  /*bf50*/  @P1 BRA `(.L_x_1122) ;  /* 0x0000000000241947 */ /* 0x000fea0003800000 */
[----:B------:R-:W-:Y:S01]  /*bf60*/  IMAD.U32 R151, RZ, RZ, UR50 ;  /* 0x00000032ff977e24 */ /* 0x000fe2000f8e00ff */
[----:B------:R-:W-:-:S04]  /*bf70*/  IADD3 R149, R5, R16, -R17 ;  /* 0x0000001005957210 */ /* 0x000fc80007ffe811 */
[----:B------:R-:W-:Y:S02]  /*bf80*/  ISETP.NE.AND P1, PT, R151, 0x1, PT ;  /* 0x000000019700780c */ /* 0x000fe40003f25270 */
[----:B------:R-:W-:-:S11]  /*bf90*/  LOP3.LUT R149, RZ, R149, RZ, 0x33, !PT ;  /* 0x00000095ff957212 */ /* 0x000fd600078e33ff */
[----:B------:R-:W0:Y:S02]  /*bfa0*/  @P1 LDC.64 R2, c[0x0][0x9e8] ;  /* 0x00027a00ff021b82 */ /* 0x000e240000000a00 */
[----:B0-----:R-:W-:-:S05]  /*bfb0*/  @P1 IMAD.HI.U32 R2, R149, R2, RZ ;  /* 0x0000000295021227 */ /* 0x001fca00078e00ff */
[----:B------:R-:W-:-:S04]  /*bfc0*/  @P1 SHF.R.U32.HI R149, RZ, R3, R2 ;  /* 0x00000003ff951219 */ /* 0x000fc80000011602 */
[----:B------:R-:W-:Y:S01]  /*bfd0*/  LOP3.LUT R149, RZ, R149, RZ, 0x33, !PT ;  /* 0x00000095ff957212 */ /* 0x000fe200078e33ff */
[----:B------:R-:W-:Y:S06]  /*bfe0*/  BRA `(.L_x_1123) ;  /* 0x0000000000187947 */ /* 0x000fec0003800000 */
.L_x_1122:
[----:B------:R-:W-:Y:S02]  /*bff0*/  IMAD.U32 R151, RZ, RZ, UR50 ;  /* 0x00000032ff977e24 */ /* 0x000fe4000f8e00ff */
[----:B------:R-:W-:-:S03]  /*c000*/  IMAD.MOV.U32 R149, RZ, RZ, R15 ;  /* 0x000000ffff957224 */ /* 0x000fc600078e000f */
[----:B------:R-:W-:-:S13]  /*c010*/  ISETP.NE.AND P1, PT, R151, 0x1, PT ;  /* 0x000000019700780c */ /* 0x000fda0003f25270 */
[----:B------:R-:W0:Y:S02]  /*c020*/  @P1 LDC.64 R2, c[0x0][0x9e8] ;  /* 0x00027a00ff021b82 */ /* 0x000e240000000a00 */
[----:B0-----:R-:W-:-:S05]  /*c030*/  @P1 IMAD.HI.U32 R2, R15, R2, RZ ;  /* 0x000000020f021227 */ /* 0x001fca00078e00ff */
[----:B------:R-:W-:-:S07]  /*c040*/  @P1 SHF.R.U32.HI R149, RZ, R3, R2 ;  /* 0x00000003ff951219 */ /* 0x000fce0000011602 */
.L_x_1123:
[----:B------:R-:W-:Y:S05]  /*c050*/  BSYNC B0 ;  /* 0x0000000000007941 */ /* 0x000fea0003800000 */
.L_x_1121:
[----:B------:R-:W-:-:S05]  /*c060*/  IMAD R3, R149, R151, R148 ;  /* 0x0000009795037224 */ /* 0x000fca00078e0294 */
[----:B------:R-:W-:Y:S02]  /*c070*/  VIADDMNMX R152, R3, R151, R152, PT ;  /* 0x0000009703987246 */ /* 0x000fe40003800198 */
[----:B------:R-:W-:-:S07]  /*c080*/  VIMNMX R154, R154, R3, !PT ;  /* 0x000000039a9a7248 */ /* 0x000fce0007fe0100 */
.L_x_1120:
        /* <DEDUP_REMOVED lines=95> */
[----:B------:R-:W-:-:S02]  /*c680*/  ISETP.GT.AND P4, PT, R154, 0x50, !P3 ;  /* 0x000000509a00780c */ /* 0x000fc40005f84270 */
[----:B------:R-:W-:Y:S02]  /*c690*/  IADD3 R144, R158, 0x8, R5 ;  /* 0x000000089e907810 */ /* 0x000fe40007ffe005 */
        /* <DEDUP_REMOVED lines=33> */
.L_x_1126:
[----:B------:R-:W-:Y:S02]  /*c8b0*/  IMAD.U32 R150, RZ, RZ, UR50 ;  /* 0x00000032ff967e24 */ /* 0x000fe4000f8e00ff */
[----:B------:R-:W-:-:S03]  /*c8c0*/  IMAD.MOV.U32 R187, RZ, RZ, R21 ;  /* 0x000000ffffbb7224 */ /* 0x000fc600078e0015 */
[----:B------:R-:W-:-:S13]  /*c8d0*/  ISETP.NE.AND P6, PT, R150, 0x1, PT ;  /* 0x000000019600780c */ /* 0x000fda0003fc5270 */
[----:B------:R-:W0:Y:S02]  /*c8e0*/  @P6 LDC.64 R2, c[0x0][0x9e8] ;  /* 0x00027a00ff026b82 */ /* 0x000e240000000a00 */
[----:B0-----:R-:W-:-:S05]  /*c8f0*/  @P6 IMAD.HI.U32 R2, R21, R2, RZ ;  /* 0x0000000215026227 */ /* 0x001fca00078e00ff */
[----:B------:R-:W-:-:S07]  /*c900*/  @P6 SHF.R.U32.HI R187, RZ, R3, R2 ;  /* 0x00000003ffbb6219 */ /* 0x000fce0000011602 */
.L_x_1127:
[----:B------:R-:W-:Y:S05]  /*c910*/  BSYNC B0 ;  /* 0x0000000000007941 */ /* 0x000fea0003800000 */
.L_x_1125:
[----:B------:R-:W-:-:S05]  /*c920*/  IMAD R3, R187, R150, R148 ;  /* 0x00000096bb037224 */ /* 0x000fca00078e0294 */
[----:B------:R-:W-:Y:S02]  /*c930*/  VIADDMNMX R142, R3, R150, R142, PT ;  /* 0x00000096038e7246 */ /* 0x000fe4000380018e */
[----:B------:R-:W-:-:S07]  /*c940*/  VIMNMX R144, R144, R3, !PT ;  /* 0x0000000390907248 */ /* 0x000fce0007fe0100 */
.L_x_1124:
[C---:B------:R-:W-:Y:S01]  /*c950*/  ISETP.GT.AND P1, PT, R144.reuse, 0x1, !P1 ;  /* 0x000000019000780c */ /* 0x040fe20004f24270 */
[----:B------:R-:W-:Y:S01]  /*c960*/  UMOV UR38, UR36 ;  /* 0x0000002400267c82 */ /* 0x000fe20008000000 */
[----:B------:R-:W-:Y:S01]  /*c970*/  ISETP.GT.AND P2, PT, R144, 0x8, !P2 ;  /* 0x000000089000780c */ /* 0x000fe20005744270 */
[----:B------:R-:W-:Y:S01]  /*c980*/  UMOV UR4, UR37 ;  /* 0x0000002500047c82 */ /* 0x000fe20008000000 */
[C---:B------:R-:W-:Y:S02]  /*c990*/  ISETP.LT.OR P1, PT, R142.reuse, 0x2, P1 ;  /* 0x000000028e00780c */ /* 0x040fe40000f21670 */
[----:B------:R-:W-:Y:S02]  /*c9a0*/  ISETP.LT.OR P2, PT, R142, 0x9, P2 ;  /* 0x000000098e00780c */ /* 0x000fe40001741670 */
[----:B------:R-:W-:Y:S02]  /*c9b0*/  FSEL R215, R10, -INF , !P1 ;  /* 0xff8000000ad77808 */ /* 0x000fe40004800000 */
[----:B------:R-:W-:Y:S01]  /*c9c0*/  ISETP.NE.AND P1, PT, R162, RZ, PT ;  /* 0x000000ffa200720c */ /* 0x000fe20003f25270 */
[----:B------:R-:W0:Y:S01]  /*c9d0*/  LDC R10, c[0x0][0x988] ;  /* 0x00026200ff0a7b82 */ /* 0x000e220000000800 */
[----:B------:R-:W-:-:S02]  /*c9e0*/  FSEL R187, R20, -INF , !P2 ;  /* 0xff80000014bb7808 */ /* 0x000fc40005000000 */
[----:B------:R-:W-:Y:S02]  /*c9f0*/  ISETP.GT.AND P1, PT, R144, 0x9, !P1 ;  /* 0x000000099000780c */ /* 0x000fe40004f24270 */
[----:B------:R-:W-:Y:S02]  /*ca00*/  ISETP.NE.AND P2, PT, R170, RZ, PT ;  /* 0x000000ffaa00720c */ /* 0x000fe40003f45270 */
[----:B------:R-:W-:Y:S02]  /*ca10*/  ISETP.LT.OR P1, PT, R142, 0xa, P1 ;  /* 0x0000000a8e00780c */ /* 0x000fe40000f21670 */
[----:B------:R-:W-:Y:S02]  /*ca20*/  ISETP.NE.AND P6, PT, R172, RZ, PT ;  /* 0x000000ffac00720c */ /* 0x000fe40003fc5270 */
        /* <DEDUP_REMOVED lines=60> */
[----:B------:R-:W-:Y:S01]  /*cdf0*/  ISETP.NE.AND P1, PT, R182, RZ, PT ;  /* 0x000000ffb600720c */ /* 0x000fe20003f25270 */
[----:B------:R-:W1:Y:S01]  /*ce00*/  SHFL.BFLY PT, R3, R2, 0x2, 0x1f ;  /* 0x0c401f0002037f89 */ /* 0x000e6200000e0000 */
[----:B------:R-:W-:-:S02]  /*ce10*/  ISETP.NE.AND P6, PT, R192, RZ, PT ;  /* 0x000000ffc000720c */ /* 0x000fc40003fc5270 */
[C---:B------:R-:W-:Y:S02]  /*ce20*/  ISETP.GT.AND P1, PT, R144.reuse, 0x31, !P1 ;  /* 0x000000319000780c */ /* 0x040fe40004f24270 */
[----:B------:R-:W-:Y:S02]  /*ce30*/  ISETP.GT.AND P3, PT, R144, 0x50, !P3 ;  /* 0x000000509000780c */ /* 0x000fe40005f64270 */
[----:B------:R-:W-:Y:S02]  /*ce40*/  ISETP.LT.OR P1, PT, R142, 0x32, P1 ;  /* 0x000000328e00780c */ /* 0x000fe40000f21670 */
[----:B------:R-:W-:Y:S02]  /*ce50*/  ISETP.GT.AND P4, PT, R144, 0x51, !P4 ;  /* 0x000000519000780c */ /* 0x000fe40006784270 */
[----:B------:R-:W-:Y:S02]  /*ce60*/  FSEL R121, R134, -INF , !P1 ;  /* 0xff80000086797808 */ /* 0x000fe40004800000 */
[----:B------:R-:W-:-:S02]  /*ce70*/  ISETP.NE.AND P1, PT, R184, RZ, PT ;  /* 0x000000ffb800720c */ /* 0x000fc40003f25270 */
[----:B------:R-:W-:Y:S02]  /*ce80*/  ISETP.LT.OR P3, PT, R142, 0x51, P3 ;  /* 0x000000518e00780c */ /* 0x000fe40001f61670 */
[C---:B------:R-:W-:Y:S02]  /*ce90*/  ISETP.GT.AND P1, PT, R144.reuse, 0x38, !P1 ;  /* 0x000000389000780c */ /* 0x040fe40004f24270 */
[----:B------:R-:W-:Y:S02]  /*cea0*/  ISETP.GT.AND P5, PT, R144, 0x58, !P5 ;  /* 0x000000589000780c */ /* 0x000fe40006fa4270 */
[C---:B------:R-:W-:Y:S02]  /*ceb0*/  ISETP.LT.OR P1, PT, R142.reuse, 0x39, P1 ;  /* 0x000000398e00780c */ /* 0x040fe40000f21670 */
[----:B------:R-:W-:Y:S02]  /*cec0*/  ISETP.LT.OR P4, PT, R142, 0x52, P4 ;  /* 0x000000528e00780c */ /* 0x000fe40002781670 */
[----:B------:R-:W-:-:S02]  /*ced0*/  FSEL R125, R136, -INF , !P1 ;  /* 0xff800000887d7808 */ /* 0x000fc40004800000 */
[----:B------:R-:W-:Y:S02]  /*cee0*/  ISETP.NE.AND P1, PT, R186, RZ, PT ;  /* 0x000000ffba00720c */ /* 0x000fe40003f25270 */
[----:B-1----:R-:W-:Y:S02]  /*cef0*/  FMNMX.FTZ R3, R2, R3, !PT ;  /* 0x0000000302037209 */ /* 0x002fe40007810000 */
[----:B------:R-:W-:Y:S02]  /*cf00*/  ISETP.GT.AND P1, PT, R144, 0x39, !P1 ;  /* 0x000000399000780c */ /* 0x000fe40004f24270 */
[C---:B------:R-:W-:Y:S01]  /*cf10*/  ISETP.LT.OR P5, PT, R142.reuse, 0x59, P5 ;  /* 0x000000598e00780c */ /* 0x040fe20002fa1670 */
[----:B------:R-:W1:Y:S01]  /*cf20*/  SHFL.BFLY PT, R4, R3, 0x1, 0x1f ;  /* 0x0c201f0003047f89 */ /* 0x000e6200000e0000 */
[----:B------:R-:W-:-:S04]  /*cf30*/  ISETP.LT.OR P1, PT, R142, 0x3a, P1 ;  /* 0x0000003a8e00780c */ /* 0x000fc80000f21670 */
[----:B------:R-:W-:Y:S02]  /*cf40*/  FSEL R135, R135, -INF , !P1 ;  /* 0xff80000087877808 */ /* 0x000fe40004800000 */
[----:B------:R-:W-:-:S04]  /*cf50*/  ISETP.NE.AND P1, PT, R188, RZ, PT ;  /* 0x000000ffbc00720c */ /* 0x000fc80003f25270 */
[----:B------:R-:W-:-:S04]  /*cf60*/  ISETP.GT.AND P1, PT, R144, 0x40, !P1 ;  /* 0x000000409000780c */ /* 0x000fc80004f24270 */
[----:B------:R-:W-:-:S04]  /*cf70*/  ISETP.LT.OR P1, PT, R142, 0x41, P1 ;  /* 0x000000418e00780c */ /* 0x000fc80000f21670 */
[----:B------:R-:W-:Y:S02]  /*cf80*/  FSEL R123, R138, -INF , !P1 ;  /* 0xff8000008a7b7808 */ /* 0x000fe40004800000 */
[----:B------:R-:W-:Y:S02]  /*cf90*/  ISETP.NE.AND P1, PT, R190, RZ, PT ;  /* 0x000000ffbe00720c */ /* 0x000fe40003f25270 */
[----:B-1----:R-:W-:Y:S02]  /*cfa0*/  FMNMX.FTZ R4, R3, R4, !PT ;  /* 0x0000000403047209 */ /* 0x002fe40007810000 */
        /* <DEDUP_REMOVED lines=32> */
[----:B------:R-:W-:Y:S01]  /*d1b0*/  MUFU.EX2 R131, R3 ;  /* 0x0000000300837308 */ /* 0x000fe20000000800 */
        /* <DEDUP_REMOVED lines=28> */
[-C--:B------:R-:W-:Y:S01]  /*d380*/  FFMA.FTZ R151, R167, R10.reuse, -R0 ;  /* 0x0000000aa7977223 */ /* 0x080fe20000010800 */
[----:B------:R-:W-:Y:S01]  /*d390*/  FMUL.FTZ R0, R153, R10 ;  /* 0x0000000a99007220 */ /* 0x000fe20000410000 */
[----:B------:R-:W-:Y:S01]  /*d3a0*/  FMNMX.FTZ R2, R129, R2, !PT ;  /* 0x0000000281027209 */ /* 0x000fe20007810000 */
[----:B------:R-:W-:Y:S01]  /*d3b0*/  MUFU.EX2 R219, R219 ;  /* 0x000000db00db7308 */ /* 0x000fe20000000800 */
[----:B------:R-:W-:-:S02]  /*d3c0*/  LOP3.LUT P6, RZ, R194, 0x7f, RZ, 0xc0, !PT ;  /* 0x0000007fc2ff7812 */ /* 0x000fc400078cc0ff */
[----:B------:R-:W-:-:S04]  /*d3d0*/  FMNMX.FTZ R2, R121, R2, !PT ;  /* 0x0000000279027209 */ /* 0x000fc80007810000 */
[----:B------:R-:W-:Y:S01]  /*d3e0*/  FMNMX.FTZ R2, R125, R2, !PT ;  /* 0x000000027d027209 */ /* 0x000fe20007810000 */
[----:B------:R-:W0:Y:S03]  /*d3f0*/  MUFU.EX2 R0, R0 ;  /* 0x0000000000007308 */ /* 0x000e260000000800 */
[----:B------:R-:W-:-:S04]  /*d400*/  FMNMX.FTZ R2, R135, R2, !PT ;  /* 0x0000000287027209 */ /* 0x000fc80007810000 */
        /* <DEDUP_REMOVED lines=9> */
[C---:B-1----:R-:W-:Y:S01]  /*d4a0*/  FADD.FTZ R9, R188.reuse, R9 ;  /* 0x00000009bc097221 */ /* 0x042fe20000010000 */
[----:B------:R-:W-:Y:S02]  /*d4b0*/  F2FP.F16.F32.PACK_AB R188, R188, R219 ;  /* 0x000000dbbcbc723e */ /* 0x000fe400000000ff */
[----:B------:R-:W-:-:S04]  /*d4c0*/  FMNMX.FTZ R2, R165, R2, !PT ;  /* 0x00000002a5027209 */ /* 0x000fc80007810000 */
[----:B------:R-:W-:Y:S01]  /*d4d0*/  FMNMX.FTZ R2, R177, R2, !PT ;  /* 0x00000002b1027209 */ /* 0x000fe20007810000 */
[----:B------:R-:W-:Y:S01]  /*d4e0*/  MUFU.EX2 R184, R184 ;  /* 0x000000b800b87308 */ /* 0x000fe20000000800 */
[----:B--2---:R-:W-:Y:S02]  /*d4f0*/  FADD.FTZ R132, R190, R9 ;  /* 0x00000009be847221 */ /* 0x004fe40000010000 */
[----:B------:R-:W-:-:S05]  /*d500*/  FMNMX.FTZ R2, R179, R2, !PT ;  /* 0x00000002b3027209 */ /* 0x000fca0007810000 */
[----:B------:R-:W1:Y:S01]  /*d510*/  SHFL.BFLY PT, R3, R2, 0x2, 0x1f ;  /* 0x0c401f0002037f89 */ /* 0x000e6200000e0000 */
[----:B------:R-:W-:Y:S01]  /*d520*/  MUFU.EX2 R173, R173 ;  /* 0x000000ad00ad7308 */ /* 0x000fe20000000800 */
[C---:B0-----:R-:W-:Y:S01]  /*d530*/  FADD.FTZ R9, R171.reuse, R132 ;  /* 0x00000084ab097221 */ /* 0x041fe20000010000 */
[----:B------:R-:W-:-:S06]  /*d540*/  F2FP.F16.F32.PACK_AB R190, R171, R190 ;  /* 0x000000beabbe723e */ /* 0x000fcc00000000ff */
[----:B------:R-:W-:Y:S08]  /*d550*/  MUFU.EX2 R186, R186 ;  /* 0x000000ba00ba7308 */ /* 0x000ff00000000800 */
[----:B------:R-:W-:Y:S01]  /*d560*/  MUFU.EX2 R169, R169 ;  /* 0x000000a900a97308 */ /* 0x000fe20000000800 */
[----:B-1----:R-:W-:-:S07]  /*d570*/  FMNMX.FTZ R3, R2, R3, !PT ;  /* 0x0000000302037209 */ /* 0x002fce0007810000 */
[----:B------:R-:W-:Y:S01]  /*d580*/  MUFU.EX2 R180, R180 ;  /* 0x000000b400b47308 */ /* 0x000fe20000000800 */
[----:B------:R-:W0:Y:S07]  /*d590*/  SHFL.BFLY PT, R2, R3, 0x1, 0x1f ;  /* 0x0c201f0003027f89 */ /* 0x000e2e00000e0000 */
[----:B------:R-:W-:Y:S08]  /*d5a0*/  MUFU.EX2 R182, R182 ;  /* 0x000000b600b67308 */ /* 0x000ff00000000800 */
[----:B------:R-:W-:Y:S08]  /*d5b0*/  MUFU.EX2 R133, R133 ;  /* 0x0000008500857308 */ /* 0x000ff00000000800 */
[----:B------:R-:W-:Y:S01]  /*d5c0*/  MUFU.EX2 R176, R176 ;  /* 0x000000b000b07308 */ /* 0x000fe20000000800 */
[----:B0-----:R-:W-:-:S04]  /*d5d0*/  FMNMX.FTZ R3, R3, R2, !PT ;  /* 0x0000000203037209 */ /* 0x001fc80007810000 */
[C---:B------:R-:W-:Y:S01]  /*d5e0*/  FSETP.NEU.FTZ.AND P1, PT, R3.reuse, -INF , PT ;  /* 0xff8000000300780b */ /* 0x040fe20003f3d000 */
[CC--:B------:R-:W-:Y:S02]  /*d5f0*/  FMUL.FTZ R122, R3.reuse, R10.reuse ;  /* 0x0000000a037a7220 */ /* 0x0c0fe40000410000 */
[----:B------:R-:W-:Y:S01]  /*d600*/  MUFU.EX2 R141, R141 ;  /* 0x0000008d008d7308 */ /* 0x000fe20000000800 */
[----:B------:R-:W-:Y:S02]  /*d610*/  FSEL R157, R3, RZ, P1 ;  /* 0x000000ff039d7208 */ /* 0x000fe40000800000 */
[----:B------:R-:W-:Y:S02]  /*d620*/  FSEL R122, R122, RZ, P1 ;  /* 0x000000ff7a7a7208 */ /* 0x000fe40000800000 */
[----:B------:R-:W-:Y:S01]  /*d630*/  ISETP.GT.AND P1, PT, R11, UR61, PT ;  /* 0x0000003d0b007c0c */ /* 0x000fe2000bf24270 */
[----:B------:R-:W-:Y:S02]  /*d640*/  FADD.FTZ R157, -R157, R14 ;  /* 0x0000000e9d9d7221 */ /* 0x000fe40000010100 */
[----:B------:R-:W-:Y:S01]  /*d650*/  MUFU.EX2 R178, R178 ;  /* 0x000000b200b27308 */ /* 0x000fe20000000800 */
[-CC-:B------:R-:W-:Y:S01]  /*d660*/  FFMA.FTZ R153, R221, R10.reuse, -R122.reuse ;  /* 0x0000000add997223 */ /* 0x180fe2000001087a */
        /* <DEDUP_REMOVED lines=18> */
[----:B------:R-:W-:Y:S01]  /*d790*/  FFMA.FTZ R137, R137, R10, -R122 ;  /* 0x0000000a89897223 */ /* 0x000fe2000001087a */
[----:B------:R-:W-:-:S02]  /*d7a0*/  IMAD.U32 R129, RZ, RZ, UR7 ;  /* 0x00000007ff817e24 */ /* 0x000fc4000f8e00ff */
[-CC-:B------:R-:W-:Y:S01]  /*d7b0*/  FFMA.FTZ R139, R139, R10.reuse, -R122.reuse ;  /* 0x0000000a8b8b7223 */ /* 0x180fe2000001087a */
[-CC-:B------:R-:W-:Y:S01]  /*d7c0*/  FFMA.FTZ R217, R217, R10.reuse, -R122.reuse ;  /* 0x0000000ad9d97223 */ /* 0x180fe2000001087a */
[----:B------:R-:W0:Y:S01]  /*d7d0*/  MUFU.EX2 R12, R12 ;  /* 0x0000000c000c7308 */ /* 0x000e220000000800 */
[----:B------:R-:W-:Y:S02]  /*d7e0*/  @!P6 VIADD R129, R129, 0x30860 ;  /* 0x000308608181e836 */ /* 0x000fe40000000000 */
[-CC-:B------:R-:W-:Y:S01]  /*d7f0*/  FFMA.FTZ R175, R175, R10.reuse, -R122.reuse ;  /* 0x0000000aafaf7223 */ /* 0x180fe2000001087a */
[-CC-:B------:R-:W-:Y:S01]  /*d800*/  FFMA.FTZ R165, R165, R10.reuse, -R122.reuse ;  /* 0x0000000aa5a57223 */ /* 0x180fe2000001087a */
[----:B------:R-:W-:Y:S01]  /*d810*/  FFMA.FTZ R177, R177, R10, -R122 ;  /* 0x0000000ab1b17223 */ /* 0x000fe2000001087a */
[----:B------:R-:W-:Y:S01]  /*d820*/  VIADD R11, R11, 0xffffffff ;  /* 0xffffffff0b0b7836 */ /* 0x000fe20000000000 */
[----:B------:R-:W-:Y:S01]  /*d830*/  @!P6 PRMT R129, RZ, 0x654, R129 ;  /* 0x00000654ff81e816 */ /* 0x000fe20000000081 */
[----:B------:R-:W-:Y:S03]  /*d840*/  MUFU.EX2 R20, R20 ;  /* 0x0000001400147308 */ /* 0x000fe60000000800 */
[----:B------:R1:W-:Y:S05]  /*d850*/  @!P6 SYNCS.ARRIVE.TRANS64.RED.A1T0 RZ, [R129+URZ], RZ ;  /* 0x000000ff81ffe9a7 */ /* 0x0003ea000810043f */
[----:B------:R-:W2:Y:S01]  /*d860*/  MUFU.EX2 R155, R155 ;  /* 0x0000009b009b7308 */ /* 0x000ea20000000800 */
[----:B0-----:R-:W-:-:S07]  /*d870*/  F2FP.F16.F32.PACK_AB R189, R12, R153 ;  /* 0x000000990cbd723e */ /* 0x001fce00000000ff */
[----:B------:R0:W-:Y:S08]  /*d880*/  MUFU.EX2 R14, R130 ;  /* 0x00000082000e7308 */ /* 0x0001f00000000800 */
[----:B------:R-:W3:Y:S01]  /*d890*/  MUFU.EX2 R185, R185 ;  /* 0x000000b900b97308 */ /* 0x000ee20000000800 */
[----:B0-----:R-:W-:Y:S01]  /*d8a0*/  FADD.FTZ R130, R184, R9 ;  /* 0x00000009b8827221 */ /* 0x001fe20000010000 */
[----:B------:R-:W-:Y:S01]  /*d8b0*/  FFMA.FTZ R9, R2, R8, R153 ;  /* 0x0000000802097223 */ /* 0x000fe20000010099 */
[----:B------:R-:W-:-:S02]  /*d8c0*/  F2FP.F16.F32.PACK_AB R184, R173, R184 ;  /* 0x000000b8adb8723e */ /* 0x000fc400000000ff */
[----:B------:R-:W-:Y:S01]  /*d8d0*/  FADD.FTZ R121, R173, R130 ;  /* 0x00000082ad797221 */ /* 0x000fe20000010000 */
[----:B------:R-:W-:Y:S01]  /*d8e0*/  FADD.FTZ R9, R12, R9 ;  /* 0x000000090c097221 */ /* 0x000fe20000010000 */
[----:B--2---:R-:W-:Y:S01]  /*d8f0*/  F2FP.F16.F32.PACK_AB R191, R155, R20 ;  /* 0x000000149bbf723e */ /* 0x004fe200000000ff */
[----:B------:R-:W0:Y:S01]  /*d900*/  MUFU.EX2 R120, R120 ;  /* 0x0000007800787308 */ /* 0x000e220000000800 */
[----:B------:R-:W-:Y:S01]  /*d910*/  FADD.FTZ R132, R186, R121 ;  /* 0x00000079ba847221 */ /* 0x000fe20000010000 */
[----:B------:R-:W-:Y:S01]  /*d920*/  FADD.FTZ R130, R20, R9 ;  /* 0x0000000914827221 */ /* 0x000fe20000010000 */
[-CC-:B------:R-:W-:Y:S01]  /*d930*/  FFMA.FTZ R121, R135, R10.reuse, -R122.reuse ;  /* 0x0000000a87797223 */ /* 0x180fe2000001087a */
[----:B------:R-:W-:Y:S01]  /*d940*/  FFMA.FTZ R122, R179, R10, -R122 ;  /* 0x0000000ab37a7223 */ /* 0x000fe2000001087a */
[----:B------:R-:W-:Y:S01]  /*d950*/  FADD.FTZ R9, R169, R132 ;  /* 0x00000084a9097221 */ /* 0x000fe20000010000 */
[----:B------:R-:W-:Y:S01]  /*d960*/  FADD.FTZ R130, R155, R130 ;  /* 0x000000829b827221 */ /* 0x000fe20000010000 */
[----:B------:R-:W-:Y:S01]  /*d970*/  F2FP.F16.F32.PACK_AB R186, R169, R186 ;  /* 0x000000baa9ba723e */ /* 0x000fe200000000ff */
[----:B------:R-:W2:Y:S01]  /*d980*/  MUFU.EX2 R187, R187 ;  /* 0x000000bb00bb7308 */ /* 0x000ea20000000800 */
[----:B------:R-:W-:Y:S01]  /*d990*/  FADD.FTZ R132, R180, R9 ;  /* 0x00000009b4847221 */ /* 0x000fe20000010000 */
[----:B---3--:R-:W-:Y:S01]  /*d9a0*/  FADD.FTZ R9, R185, R130 ;  /* 0x00000082b9097221 */ /* 0x008fe20000010000 */
[----:B------:R-:W-:Y:S01]  /*d9b0*/  F2FP.F16.F32.PACK_AB R180, R131, R180 ;  /* 0x000000b483b4723e */ /* 0x000fe200000000ff */
[----:B------:R-:W-:-:S04]  /*d9c0*/  IMAD.MOV.U32 R12, RZ, RZ, R4 ;  /* 0x000000ffff0c7224 */ /* 0x000fc800078e0004 */
[----:B------:R-:W3:Y:S01]  /*d9d0*/  MUFU.EX2 R124, R124 ;  /* 0x0000007c007c7308 */ /* 0x000ee20000000800 */
[C---:B0-----:R-:W-:Y:S01]  /*d9e0*/  FADD.FTZ R130, R120.reuse, R9 ;  /* 0x0000000978827221 */ /* 0x041fe20000010000 */
[----:B------:R-:W-:-:S06]  /*d9f0*/  F2FP.F16.F32.PACK_AB R185, R120, R185 ;  /* 0x000000b978b9723e */ /* 0x000fcc00000000ff */
[----:B------:R-:W0:Y:S01]  /*da00*/  MUFU.EX2 R181, R181 ;  /* 0x000000b500b57308 */ /* 0x000e220000000800 */
[----:B--2---:R-:W-:-:S07]  /*da10*/  FADD.FTZ R9, R187, R130 ;  /* 0x00000082bb097221 */ /* 0x004fce0000010000 */
[----:B------:R-:W2:Y:S01]  /*da20*/  MUFU.EX2 R126, R126 ;  /* 0x0000007e007e7308 */ /* 0x000ea20000000800 */
[C---:B---3--:R-:W-:Y:S01]  /*da30*/  FADD.FTZ R130, R124.reuse, R9 ;  /* 0x000000097c827221 */ /* 0x048fe20000010000 */
[----:B------:R-:W-:-:S06]  /*da40*/  F2FP.F16.F32.PACK_AB R187, R124, R187 ;  /* 0x000000bb7cbb723e */ /* 0x000fcc00000000ff */
[----:B------:R-:W3:Y:S01]  /*da50*/  MUFU.EX2 R183, R183 ;  /* 0x000000b700b77308 */ /* 0x000ee20000000800 */
[----:B0-----:R-:W-:-:S07]  /*da60*/  FADD.FTZ R9, R181, R130 ;  /* 0x00000082b5097221 */ /* 0x001fce0000010000 */
[----:B------:R-:W0:Y:S01]  /*da70*/  MUFU.EX2 R127, R127 ;  /* 0x0000007f007f7308 */ /* 0x000e220000000800 */
[C---:B--2---:R-:W-:Y:S01]  /*da80*/  FADD.FTZ R130, R126.reuse, R9 ;  /* 0x000000097e827221 */ /* 0x044fe20000010000 */
[----:B------:R-:W-:-:S06]  /*da90*/  F2FP.F16.F32.PACK_AB R181, R126, R181 ;  /* 0x000000b57eb5723e */ /* 0x000fcc00000000ff */
[----:B------:R-:W2:Y:S01]  /*daa0*/  MUFU.EX2 R128, R128 ;  /* 0x0000008000807308 */ /* 0x000ea20000000800 */
[----:B---3--:R-:W-:Y:S01]  /*dab0*/  FADD.FTZ R9, R183, R130 ;  /* 0x00000082b7097221 */ /* 0x008fe20000010000 */
[----:B------:R-:W-:-:S03]  /*dac0*/  F2FP.F16.F32.PACK_AB R183, R14, R183 ;  /* 0x000000b70eb7723e */ /* 0x000fc600000000ff */
[----:B------:R-:W-:Y:S01]  /*dad0*/  FADD.FTZ R130, R14, R9 ;  /* 0x000000090e827221 */ /* 0x000fe20000010000 */
[----:B------:R-:W-:Y:S02]  /*dae0*/  IMAD.MOV.U32 R14, RZ, RZ, R3 ;  /* 0x000000ffff0e7224 */ /* 0x000fe400078e0003 */
[----:B------:R3:W4:Y:S01]  /*daf0*/  MUFU.EX2 R8, R125 ;  /* 0x0000007d00087308 */ /* 0x0007220000000800 */
[----:B0-----:R-:W-:-:S07]  /*db00*/  FADD.FTZ R9, R127, R130 ;  /* 0x000000827f097221 */ /* 0x001fce0000010000 */
[----:B------:R-:W0:Y:S01]  /*db10*/  MUFU.EX2 R143, R143 ;  /* 0x0000008f008f7308 */ /* 0x000e220000000800 */
[----:B---3--:R-:W-:Y:S01]  /*db20*/  FADD.FTZ R125, R131, R132 ;  /* 0x00000084837d7221 */ /* 0x008fe20000010000 */
[----:B--2---:R-:W-:-:S03]  /*db30*/  FADD.FTZ R9, R128, R9 ;  /* 0x0000000980097221 */ /* 0x004fc60000010000 */
[----:B------:R-:W-:Y:S01]  /*db40*/  FADD.FTZ R132, R182, R125 ;  /* 0x0000007db6847221 */ /* 0x000fe20000010000 */
[C---:B------:R-:W-:Y:S02]  /*db50*/  F2FP.F16.F32.PACK_AB R182, R133.reuse, R182 ;  /* 0x000000b685b6723e */ /* 0x040fe400000000ff */
[----:B------:R-:W2:Y:S01]  /*db60*/  MUFU.EX2 R121, R121 ;  /* 0x0000007900797308 */ /* 0x000ea20000000800 */
[----:B------:R-:W-:Y:S01]  /*db70*/  FADD.FTZ R125, R133, R132 ;  /* 0x00000084857d7221 */ /* 0x000fe20000010000 */
[----:B----4-:R-:W-:-:S03]  /*db80*/  FADD.FTZ R130, R8, R9 ;  /* 0x0000000908827221 */ /* 0x010fc60000010000 */
[----:B------:R-:W-:Y:S01]  /*db90*/  FADD.FTZ R132, R176, R125 ;  /* 0x0000007db0847221 */ /* 0x000fe20000010000 */
[C---:B------:R-:W-:Y:S02]  /*dba0*/  F2FP.F16.F32.PACK_AB R176, R141.reuse, R176 ;  /* 0x000000b08db0723e */ /* 0x040fe400000000ff */
[----:B------:R-:W3:Y:S01]  /*dbb0*/  MUFU.EX2 R172, R172 ;  /* 0x000000ac00ac7308 */ /* 0x000ee20000000800 */
[----:B------:R-:W-:-:S04]  /*dbc0*/  FADD.FTZ R125, R141, R132 ;  /* 0x000000848d7d7221 */ /* 0x000fc80000010000 */
[----:B------:R-:W-:Y:S01]  /*dbd0*/  FADD.FTZ R132, R178, R125 ;  /* 0x0000007db2847221 */ /* 0x000fe20000010000 */
[C---:B0-----:R-:W-:Y:S02]  /*dbe0*/  F2FP.F16.F32.PACK_AB R178, R143.reuse, R178 ;  /* 0x000000b28fb2723e */ /* 0x041fe400000000ff */
[----:B------:R-:W0:Y:S01]  /*dbf0*/  MUFU.EX2 R123, R123 ;  /* 0x0000007b007b7308 */ /* 0x000e220000000800 */
[----:B------:R-:W-:Y:S01]  /*dc00*/  FADD.FTZ R125, R143, R132 ;  /* 0x000000848f7d7221 */ /* 0x000fe20000010000 */
[C---:B--2---:R-:W-:Y:S01]  /*dc10*/  FADD.FTZ R130, R121.reuse, R130 ;  /* 0x0000008279827221 */ /* 0x044fe20000010000 */
[----:B------:R-:W-:-:S05]  /*dc20*/  F2FP.F16.F32.PACK_AB R179, R121, R8 ;  /* 0x0000000879b3723e */ /* 0x000fca00000000ff */
        /* <DEDUP_REMOVED lines=8> */
[C---:B---3--:R-:W-:Y:S01]  /*dcb0*/  FADD.FTZ R130, R137.reuse, R130 ;  /* 0x0000008289827221 */ /* 0x048fe20000010000 */
[----:B------:R-:W-:-:S06]  /*dcc0*/  F2FP.F16.F32.PACK_AB R173, R137, R123 ;  /* 0x0000007b89ad723e */ /* 0x000fcc00000000ff */
[----:B------:R-:W3:Y:S01]  /*dcd0*/  MUFU.EX2 R147, R147 ;  /* 0x0000009300937308 */ /* 0x000ee20000000800 */
[----:B0-----:R-:W-:-:S07]  /*dce0*/  FADD.FTZ R132, R174, R125 ;  /* 0x0000007dae847221 */ /* 0x001fce0000010000 */
[----:B------:R-:W0:Y:S01]  /*dcf0*/  MUFU.EX2 R217, R217 ;  /* 0x000000d900d97308 */ /* 0x000e220000000800 */
[----:B--2---:R-:W-:-:S07]  /*dd00*/  FADD.FTZ R130, R139, R130 ;  /* 0x000000828b827221 */ /* 0x004fce0000010000 */
[----:B------:R-:W2:Y:S01]  /*dd10*/  MUFU.EX2 R168, R168 ;  /* 0x000000a800a87308 */ /* 0x000ea20000000800 */
[C---:B---3--:R-:W-:Y:S01]  /*dd20*/  FADD.FTZ R9, R147.reuse, R132 ;  /* 0x0000008493097221 */ /* 0x048fe20000010000 */
[----:B------:R-:W-:-:S06]  /*dd30*/  F2FP.F16.F32.PACK_AB R174, R147, R174 ;  /* 0x000000ae93ae723e */ /* 0x000fcc00000000ff */
[----:B-1----:R1:W3:Y:S01]  /*dd40*/  MUFU.EX2 R129, R175 ;  /* 0x000000af00817308 */ /* 0x0022e20000000800 */
[----:B0-----:R-:W-:-:S07]  /*dd50*/  FADD.FTZ R130, R217, R130 ;  /* 0x00000082d9827221 */ /* 0x001fce0000010000 */
[----:B------:R-:W0:Y:S01]  /*dd60*/  MUFU.EX2 R149, R149 ;  /* 0x0000009500957308 */ /* 0x000e220000000800 */
[----:B--2---:R-:W-:Y:S01]  /*dd70*/  FADD.FTZ R132, R168, R9 ;  /* 0x00000009a8847221 */ /* 0x004fe20000010000 */
[----:B-1----:R-:W-:-:S06]  /*dd80*/  F2FP.F16.F32.PACK_AB R175, R217, R139 ;  /* 0x0000008bd9af723e */ /* 0x002fcc00000000ff */
[----:B------:R-:W1:Y:S01]  /*dd90*/  MUFU.EX2 R165, R165 ;  /* 0x000000a500a57308 */ /* 0x000e620000000800 */
[----:B---3--:R-:W-:-:S07]  /*dda0*/  FADD.FTZ R130, R129, R130 ;  /* 0x0000008281827221 */ /* 0x008fce0000010000 */
[----:B------:R-:W2:Y:S01]  /*ddb0*/  MUFU.EX2 R170, R170 ;  /* 0x000000aa00aa7308 */ /* 0x000ea20000000800 */
[C---:B0-----:R-:W-:Y:S01]  /*ddc0*/  FADD.FTZ R9, R149.reuse, R132 ;  /* 0x0000008495097221 */ /* 0x041fe20000010000 */
[----:B------:R-:W-:-:S06]  /*ddd0*/  F2FP.F16.F32.PACK_AB R168, R149, R168 ;  /* 0x000000a895a8723e */ /* 0x000fcc00000000ff */
[----:B------:R0:W3:Y:S01]  /*dde0*/  MUFU.EX2 R171, R177 ;  /* 0x000000b100ab7308 */ /* 0x0000e20000000800 */
[C---:B-1----:R-:W-:Y:S01]  /*ddf0*/  FADD.FTZ R130, R165.reuse, R130 ;  /* 0x00000082a5827221 */ /* 0x042fe20000010000 */
[----:B------:R-:W-:-:S06]  /*de00*/  F2FP.F16.F32.PACK_AB R169, R165, R129 ;  /* 0x00000081a5a9723e */ /* 0x000fcc00000000ff */
[----:B------:R-:W1:Y:S01]  /*de10*/  MUFU.EX2 R151, R151 ;  /* 0x0000009700977308 */ /* 0x000e620000000800 */
[----:B--2---:R-:W-:Y:S01]  /*de20*/  FADD.FTZ R132, R170, R9 ;  /* 0x00000009aa847221 */ /* 0x004fe20000010000 */
[----:B0-----:R-:W-:-:S06]  /*de30*/  F2FP.F16.F32.PACK_AB R177, R128, R127 ;  /* 0x0000007f80b1723e */ /* 0x001fcc00000000ff */
[----:B------:R-:W0:Y:S01]  /*de40*/  MUFU.EX2 R122, R122 ;  /* 0x0000007a007a7308 */ /* 0x000e220000000800 */
[----:B---3--:R-:W-:Y:S01]  /*de50*/  FADD.FTZ R130, R171, R130 ;  /* 0x00000082ab827221 */ /* 0x008fe20000010000 */
[C---:B-1----:R-:W-:Y:S01]  /*de60*/  FADD.FTZ R9, R151.reuse, R132 ;  /* 0x0000008497097221 */ /* 0x042fe20000010000 */
[----:B------:R-:W-:Y:S02]  /*de70*/  F2FP.F16.F32.PACK_AB R170, R151, R170 ;  /* 0x000000aa97aa723e */ /* 0x000fe400000000ff */
[C---:B0-----:R-:W-:Y:S01]  /*de80*/  FADD.FTZ R8, R122.reuse, R130 ;  /* 0x000000827a087221 */ /* 0x041fe20000010000 */
[----:B------:R-:W-:Y:S01]  /*de90*/  F2FP.F16.F32.PACK_AB R171, R122, R171 ;  /* 0x000000ab7aab723e */ /* 0x000fe200000000ff */
[----:B------:R-:W-:Y:S06]  /*dea0*/  @P1 BRA `(.L_x_1128) ;  /* 0xffffffc800d01947 */ /* 0x000fec000383ffff */
.L_x_1111:
        /* <DEDUP_REMOVED lines=99> */
.L_x_1129:
[----:B------:R-:W-:Y:S01]  /*e4e0*/  ULEA UR5, UR37, UR39, 0x3 ;  /* 0x0000002725057291 */ /* 0x000fe2000f8e183f */
[----:B------:R-:W-:-:S05]  /*e4f0*/  IMAD.U32 R0, RZ, RZ, UR36 ;  /* 0x00000024ff007e24 */ /* 0x000fca000f8e00ff */
[----:B------:R-:W-:-:S04]  /*e500*/  SHF.L.U32 R0, R0, 0x1f, RZ ;  /* 0x0000001f00007819 */ /* 0x000fc800000006ff */
[----:B------:R0:W1:Y:S01]  /*e510*/  SYNCS.PHASECHK.TRANS64.TRYWAIT P1, [UR5+0x30850], R0 ;  /* 0x03085000ff0075a7 */ /* 0x0000620008020145 */
[----:B------:R-:W-:Y:S05]  /*e520*/  @!P0 BRA `(.L_x_1130) ;  /* 0x0000000000048947 */ /* 0x000fea0003800000 */
[----:B------:R-:W-:Y:S01]  /*e530*/  BPT.TRAP 0x1 ;  /* 0x000000040000795c */ /* 0x000fe20000300000 */
.L_x_1130:
[----:B-1----:R-:W-:Y:S05]  /*e540*/  @P1 BRA `(.L_x_1131) ;  /* 0x0000000000081947 */ /* 0x002fea0003800000 */
[----:B------:R-:W1:Y:S02]  /*e550*/  SYNCS.PHASECHK.TRANS64.TRYWAIT P0, [UR5+0x30850], R0 ;  /* 0x03085000ff0075a7 */ /* 0x000e640008000145 */
[----:B-1----:R-:W-:Y:S05]  /*e560*/  @!P0 BRA `(.L_x_1132) ;  /* 0x0000008800c48947 */ /* 0x002fea0003800000 */
.L_x_1131:
[----:B------:R-:W-:Y:S01]  /*e570*/  UIADD3 UR39, UR39, 0x400, URZ ;  /* 0x0000040027277890 */ /* 0x000fe2000fffe03f */
[----:B------:R-:W-:Y:S01]  /*e580*/  WARPGROUP.ARRIVE ;  /* 0x00000000000079c5 */ /* 0x000fe20000000000 */
[----:B------:R-:W-:Y:S01]  /*e590*/  UMOV UR7, 0x40000040 ;  /* 0x4000004000077882 */ /* 0x000fe20000000000 */
[----:B-1----:R-:W1:Y:S01]  /*e5a0*/  SHFL.BFLY PT, R5, R8, 0x2, 0x1f ;  /* 0x0c401f0008057f89 */ /* 0x002e6200000e0000 */
[----:B------:R-:W-:Y:S01]  /*e5b0*/  USHF.R.U32.HI UR39, URZ, 0x4, UR39 ;  /* 0x000000043f277899 */ /* 0x000fe20008011627 */
[----:B------:R-:W-:Y:S01]  /*e5c0*/  IMAD.U32 R14, RZ, RZ, UR5 ;  /* 0x00000005ff0e7e24 */ /* 0x000fe2000f8e00ff */
[----:B------:R-:W-:Y:S01]  /*e5d0*/  R2UR UR8, R199 ;  /* 0x00000000c70872ca */ /* 0x000fe200000e0000 */
[----:B0-----:R-:W0:Y:S01]  /*e5e0*/  SHFL.BFLY PT, R0, R9, 0x2, 0x1f ;  /* 0x0c401f0009007f89 */ /* 0x001e2200000e0000 */
[----:B------:R-:W-:Y:S01]  /*e5f0*/  ULOP3.LUT UR39, UR39, 0x3fff, URZ, 0xc0, !UPT ;  /* 0x00003fff27277892 */ /* 0x000fe2000f8ec03f */
[----:B------:R-:W2:Y:S03]  /*e600*/  S2R R13, SR_TID.X ;  /* 0x00000000000d7919 */ /* 0x000ea60000002100 */
        /* <DEDUP_REMOVED lines=8> */
[----:B-1----:R-:W-:Y:S01]  /*e690*/  FADD.FTZ R2, R5, R8 ;  /* 0x0000000805027221 */ /* 0x002fe20000010000 */
[----:B------:R-:W-:Y:S01]  /*e6a0*/  UMOV UR7, 0x40000040 ;  /* 0x4000004000077882 */ /* 0x000fe20000000000 */
[----:B------:R-:W-:-:S02]  /*e6b0*/  IMAD.MOV.U32 R8, RZ, RZ, RZ ;  /* 0x000000ffff087224 */ /* 0x000fc400078e00ff */
[----:B0-----:R-:W-:Y:S01]  /*e6c0*/  FADD.FTZ R0, R0, R9 ;  /* 0x0000000900007221 */ /* 0x001fe20000010000 */
[----:B------:R-:W-:Y:S01]  /*e6d0*/  IMAD.U32 R199, RZ, RZ, UR8 ;  /* 0x00000008ffc77e24 */ /* 0x000fe2000f8e00ff */
[----:B------:R-:W0:Y:S01]  /*e6e0*/  SHFL.BFLY PT, R7, R2, 0x1, 0x1f ;  /* 0x0c201f0002077f89 */ /* 0x000e2200000e0000 */
[----:B------:R-:W-:-:S03]  /*e6f0*/  USEL UR37, UR37, URZ, UP0 ;  /* 0x0000003f25257287 */ /* 0x000fc60008000000 */
[----:B------:R-:W1:Y:S01]  /*e700*/  SHFL.BFLY PT, R5, R0, 0x1, 0x1f ;  /* 0x0c201f0000057f89 */ /* 0x000e6200000e0000 */
[----:B--2---:R-:W-:Y:S01]  /*e710*/  LOP3.LUT P2, RZ, R13, 0x7f, RZ, 0xc0, !PT ;  /* 0x0000007f0dff7812 */ /* 0x004fe2000784c0ff */
[----:B0-----:R-:W-:Y:S01]  /*e720*/  FADD.FTZ R12, R2, R7 ;  /* 0x00000007020c7221 */ /* 0x001fe20000010000 */
[----:B------:R-:W-:Y:S02]  /*e730*/  IMAD.MOV.U32 R2, RZ, RZ, -0x800000 ;  /* 0xff800000ff027424 */ /* 0x000fe400078e00ff */
[----:B-1----:R-:W-:Y:S02]  /*e740*/  FADD.FTZ R11, R0, R5 ;  /* 0x00000005000b7221 */ /* 0x002fe40000010000 */
[----:B------:R-:W-:Y:S01]  /*e750*/  FSETP.NE.FTZ.AND P1, PT, R12, RZ, PT ;  /* 0x000000ff0c00720b */ /* 0x000fe20003f35000 */
[----:B------:R-:W-:Y:S02]  /*e760*/  IMAD.MOV.U32 R5, RZ, RZ, RZ ;  /* 0x000000ffff057224 */ /* 0x000fe400078e00ff */
[----:B------:R-:W-:Y:S01]  /*e770*/  IMAD.MOV.U32 R0, RZ, RZ, -0x800000 ;  /* 0xff800000ff007424 */ /* 0x000fe200078e00ff */
[----:B------:R-:W-:-:S09]  /*e780*/  FSETP.NE.FTZ.AND P0, PT, R11, RZ, PT ;  /* 0x000000ff0b00720b */ /* 0x000fd20003f15000 */
[----:B------:R-:W0:Y:S01]  /*e790*/  @P1 MUFU.LG2 R9, R12 ;  /* 0x0000000c00091308 */ /* 0x000e220000000c00 */
[----:B------:R-:W-:-:S03]  /*e7a0*/  @P1 FMUL.FTZ R13, R10, 0.69314718246459960938 ;  /* 0x3f3172180a0d1820 */ /* 0x000fc60000410000 */
[----:B------:R-:W-:-:S04]  /*e7b0*/  @P0 FMUL.FTZ R7, R10, 0.69314718246459960938 ;  /* 0x3f3172180a070820 */ /* 0x000fc80000410000 */
[----:B------:R-:W1:Y:S08]  /*e7c0*/  @P0 MUFU.LG2 R6, R11 ;  /* 0x0000000b00060308 */ /* 0x000e700000000c00 */
[----:B------:R-:W2:Y:S01]  /*e7d0*/  @P1 MUFU.RCP R8, R12 ;  /* 0x0000000c00081308 */ /* 0x000ea20000001000 */
[----:B0-----:R-:W-:Y:S01]  /*e7e0*/  @P1 FMUL.FTZ R10, R9, 0.69314718246459960938 ;  /* 0x3f317218090a1820 */ /* 0x001fe20000410000 */
[----:B------:R-:W-:-:S03]  /*e7f0*/  @!P2 VIADD R9, R14, 0x30860 ;  /* 0x000308600e09a836 */ /* 0x000fc60000000000 */
[----:B------:R-:W-:Y:S02]  /*e800*/  @P1 FFMA.FTZ R0, R13, R3, R10 ;  /* 0x000000030d001223 */ /* 0x000fe4000001000a */
[----:B------:R-:W-:Y:S01]  /*e810*/  @!P2 PRMT R9, RZ, 0x654, R9 ;  /* 0x00000654ff09a816 */ /* 0x000fe20000000009 */
[----:B------:R-:W0:Y:S01]  /*e820*/  @P0 MUFU.RCP R5, R11 ;  /* 0x0000000b00050308 */ /* 0x000e220000001000 */
[----:B-1----:R-:W-:-:S04]  /*e830*/  @P0 FMUL.FTZ R6, R6, 0.69314718246459960938 ;  /* 0x3f31721806060820 */ /* 0x002fc80000410000 */
[----:B------:R-:W-:Y:S01]  /*e840*/  @P0 FFMA.FTZ R2, R7, R4, R6 ;  /* 0x0000000407020223 */ /* 0x000fe20000010006 */
[----:B------:R-:W-:Y:S01]  /*e850*/  PLOP3.LUT P0, PT, PT, PT, PT, 0x8, 0x0 ;  /* 0x000000000000781c */ /* 0x000fe20003f0e170 */
        /* <DEDUP_REMOVED lines=28> */
[-C--:B--2---:R-:W-:Y:S01]  /*ea20*/  FMUL.FTZ R126, R43, R8.reuse ;  /* 0x000000082b7e7220 */ /* 0x084fe20000410000 */
[-C--:B0-----:R-:W-:Y:S01]  /*ea30*/  FMUL.FTZ R3, R32, R5.reuse ;  /* 0x0000000520037220 */ /* 0x081fe20000410000 */
        /* <DEDUP_REMOVED lines=93> */
[----:B-1----:R-:W-:-:S07]  /*f010*/  FMUL.FTZ R119, R119, R8 ;  /* 0x0000000877777220 */ /* 0x002fce0000410000 */
.L_x_1062:
[----:B------:R-:W0:Y:S01]  /*f020*/  S2R R5, SR_CgaCtaId ;  /* 0x0000000000057919 */ /* 0x000e220000008800 */
[----:B------:R-:W-:Y:S01]  /*f030*/  MOV R38, 0x400 ;  /* 0x0000040000267802 */ /* 0x000fe20000000f00 */
[----:B------:R-:W-:Y:S01]  /*f040*/  BSSY B0, `(.L_x_1133) ;  /* 0x0000260000007945 */ /* 0x000fe20003800000 */
[----:B------:R-:W-:Y:S02]  /*f050*/  BAR.SYNC.DEFER_BLOCKING 0x5, 0x120 ;  /* 0x0144800000007b1d */ /* 0x000fe40000010000 */
[----:B0-----:R-:W-:-:S05]  /*f060*/  LEA R38, R5, R38, 0x18 ;  /* 0x0000002605267211 */ /* 0x001fca00078ec0ff */
[----:B------:R-:W0:Y:S02]  /*f070*/  LDS.128 R192, [R38+0x308d0] ;  /* 0x0308d00026c07984 */ /* 0x000e240000000c00 */
[----:B0-----:R-:W-:Y:S02]  /*f080*/  R2UR UR6, R194 ;  /* 0x00000000c20672ca */ /* 0x001fe400000e0000 */
[----:B------:R-:W-:Y:S01]  /*f090*/  R2UR UR5, R195 ;  /* 0x00000000c30572ca */ /* 0x000fe200000e0000 */
[----:B------:R-:W-:Y:S06]  /*f0a0*/  BAR.ARV 0x4, 0x120 ;  /* 0x0104800000007b1d */ /* 0x000fec0000002000 */
[----:B------:R-:W-:Y:S08]  /*f0b0*/  @P0 BRA `(.L_x_1134) ;  /* 0x00000018005c0947 */ /* 0x000ff00003800000 */
[----:B------:R-:W0:Y:S01]  /*f0c0*/  S2R R5, SR_SWINHI ;  /* 0x0000000000057919 */ /* 0x000e220000002f00 */
[----:B------:R-:W-:Y:S01]  /*f0d0*/  F2FP.F16.F32.PACK_AB R6, R121, R6 ;  /* 0x000000067906723e */ /* 0x000fe200000000ff */
[----:B------:R-:W-:Y:S01]  /*f0e0*/  ULDC.64 UR8, c[0x0][0xbd8] ;  /* 0x0002f60000087ab9 */ /* 0x000fe20000000a00 */
[----:B------:R-:W-:Y:S01]  /*f0f0*/  F2FP.F16.F32.PACK_AB R88, R89, R88 ;  /* 0x000000585958723e */ /* 0x000fe200000000ff */
[----:B------:R-:W-:Y:S01]  /*f100*/  UISETP.NE.U32.AND UP0, UPT, UR8, URZ, UPT ;  /* 0x0000003f0800728c */ /* 0x000fe2000bf05070 */
[----:B------:R-:W-:Y:S01]  /*f110*/  F2FP.F16.F32.PACK_AB R89, R43, R90 ;  /* 0x0000005a2b59723e */ /* 0x000fe200000000ff */
[----:B------:R-:W-:Y:S01]  /*f120*/  ULDC.64 UR10, c[0x0][0x208] ;  /* 0x00008200000a7ab9 */ /* 0x000fe20000000a00 */
[----:B------:R-:W-:Y:S01]  /*f130*/  F2FP.F16.F32.PACK_AB R96, R97, R96 ;  /* 0x000000606160723e */ /* 0x000fe200000000ff */
[----:B------:R-:W-:Y:S01]  /*f140*/  UISETP.NE.AND.EX UP0, UPT, UR9, URZ, UPT, UP0 ;  /* 0x0000003f0900728c */ /* 0x000fe2000bf05300 */
[----:B------:R-:W-:Y:S02]  /*f150*/  F2FP.F16.F32.PACK_AB R90, R93, R92 ;  /* 0x0000005c5d5a723e */ /* 0x000fe400000000ff */
[----:B------:R-:W-:Y:S01]  /*f160*/  F2FP.F16.F32.PACK_AB R91, R42, R91 ;  /* 0x0000005b2a5b723e */ /* 0x000fe200000000ff */
[----:B------:R-:W-:Y:S01]  /*f170*/  ULDC.64 UR8, c[0x0][0xbd8] ;  /* 0x0002f60000087ab9 */ /* 0x000fe20000000a00 */
        /* <DEDUP_REMOVED lines=10> */
[----:B------:R-:W-:Y:S02]  /*f220*/  MOV R16, R38 ;  /* 0x0000002600107202 */ /* 0x000fe40000000f00 */
[----:B0-----:R-:W-:Y:S02]  /*f230*/  MOV R17, R5 ;  /* 0x0000000500117202 */ /* 0x001fe40000000f00 */
[----:B------:R-:W-:-:S02]  /*f240*/  F2FP.F16.F32.PACK_AB R115, R119, R118 ;  /* 0x000000767773723e */ /* 0x000fc400000000ff */
[----:B------:R-:W-:Y:S01]  /*f250*/  R2UR UR4, R198 ;  /* 0x00000000c60472ca */ /* 0x000fe200000e0000 */
[----:B------:R-:W-:-:S03]  /*f260*/  IMAD.WIDE R4, R203, 0x2, R16 ;  /* 0x00000002cb047825 */ /* 0x000fc600078e0210 */
[C---:B------:R-:W-:Y:S02]  /*f270*/  LOP3.LUT R21, R4.reuse, 0x380, RZ, 0xc0, !PT ;  /* 0x0000038004157812 */ /* 0x040fe400078ec0ff */
[C---:B------:R-:W-:Y:S02]  /*f280*/  IADD3 R75, P2, R4.reuse, 0x20, RZ ;  /* 0x00000020044b7810 */ /* 0x040fe40007f5e0ff */
[C---:B------:R-:W-:Y:S02]  /*f290*/  IADD3 R95, P1, R4.reuse, 0x40, RZ ;  /* 0x00000040045f7810 */ /* 0x040fe40007f3e0ff */
[C---:B------:R-:W-:Y:S01]  /*f2a0*/  IADD3 R133, P6, R4.reuse, 0x60, RZ ;  /* 0x0000006004857810 */ /* 0x040fe20007fde0ff */
[--C-:B------:R-:W-:Y:S01]  /*f2b0*/  IMAD.X R9, RZ, RZ, R5.reuse, P2 ;  /* 0x000000ffff097224 */ /* 0x100fe200010e0605 */
[C---:B------:R-:W-:Y:S01]  /*f2c0*/  IADD3 R135, P5, R4.reuse, 0x4000, RZ ;  /* 0x0000400004877810 */ /* 0x040fe20007fbe0ff */
[--C-:B------:R-:W-:Y:S01]  /*f2d0*/  IMAD.X R11, RZ, RZ, R5.reuse, P1 ;  /* 0x000000ffff0b7224 */ /* 0x100fe200008e0605 */
[----:B------:R-:W-:Y:S01]  /*f2e0*/  SHF.R.U64 R21, R21, 0x3, RZ ;  /* 0x0000000315157819 */ /* 0x000fe200000012ff */
[--C-:B------:R-:W-:Y:S01]  /*f2f0*/  IMAD.X R13, RZ, RZ, R5.reuse, P6 ;  /* 0x000000ffff0d7224 */ /* 0x100fe200030e0605 */
[C---:B------:R-:W-:Y:S01]  /*f300*/  IADD3 R137, P0, R4.reuse, 0x4020, RZ ;  /* 0x0000402004897810 */ /* 0x040fe20007f1e0ff */
[--C-:B------:R-:W-:Y:S01]  /*f310*/  IMAD.X R15, RZ, RZ, R5.reuse, P5 ;  /* 0x000000ffff0f7224 */ /* 0x100fe200028e0605 */
[C---:B------:R-:W-:Y:S01]  /*f320*/  IADD3 R139, P4, R4.reuse, 0x4040, RZ ;  /* 0x00004040048b7810 */ /* 0x040fe20007f9e0ff */
[----:B------:R-:W-:Y:S01]  /*f330*/  UIMAD.WIDE UR8, UR4, 0x4, UR8 ;  /* 0x00000004040878a5 */ /* 0x000fe2000f8e0208 */
        /* <DEDUP_REMOVED lines=9> */
[--C-:B------:R-:W-:Y:S01]  /*f3d0*/  IMAD.X R33, RZ, RZ, R5.reuse, P1 ;  /* 0x000000ffff217224 */ /* 0x100fe200008e0605 */
[----:B------:R-:W-:Y:S01]  /*f3e0*/  LOP3.LUT R4, R21, R4, RZ, 0x3c, !PT ;  /* 0x0000000415047212 */ /* 0x000fe200078e3cff */
[--C-:B------:R-:W-:Y:S01]  /*f3f0*/  IMAD.X R35, RZ, RZ, R5.reuse, P6 ;  /* 0x000000ffff237224 */ /* 0x100fe200030e0605 */
[----:B------:R-:W-:Y:S01]  /*f400*/  LOP3.LUT R8, R75, 0x380, RZ, 0xc0, !PT ;  /* 0x000003804b087812 */ /* 0x000fe200078ec0ff */
[----:B------:R-:W-:Y:S01]  /*f410*/  IMAD.X R21, RZ, RZ, R5, P5 ;  /* 0x000000ffff157224 */ /* 0x000fe200028e0605 */
[----:B------:R-:W-:-:S02]  /*f420*/  LOP3.LUT R10, R95, 0x380, RZ, 0xc0, !PT ;  /* 0x000003805f0a7812 */ /* 0x000fc400078ec0ff */
[----:B------:R-:W-:Y:S02]  /*f430*/  LOP3.LUT R12, R133, 0x380, RZ, 0xc0, !PT ;  /* 0x00000380850c7812 */ /* 0x000fe400078ec0ff */
[----:B------:R-:W-:Y:S02]  /*f440*/  LOP3.LUT R14, R135, 0x380, RZ, 0xc0, !PT ;  /* 0x00000380870e7812 */ /* 0x000fe400078ec0ff */
[----:B------:R-:W-:Y:S02]  /*f450*/  LOP3.LUT R24, R137, 0x380, RZ, 0xc0, !PT ;  /* 0x0000038089187812 */ /* 0x000fe400078ec0ff */
[----:B------:R-:W-:Y:S02]  /*f460*/  LOP3.LUT R26, R139, 0x380, RZ, 0xc0, !PT ;  /* 0x000003808b1a7812 */ /* 0x000fe400078ec0ff */
[----:B------:R-:W-:Y:S02]  /*f470*/  SHF.R.U64 R8, R8, 0x3, RZ ;  /* 0x0000000308087819 */ /* 0x000fe400000012ff */
[----:B------:R-:W-:-:S02]  /*f480*/  SHF.R.U64 R10, R10, 0x3, RZ ;  /* 0x000000030a0a7819 */ /* 0x000fc400000012ff */
[----:B------:R-:W-:Y:S02]  /*f490*/  LOP3.LUT R28, R141, 0x380, RZ, 0xc0, !PT ;  /* 0x000003808d1c7812 */ /* 0x000fe400078ec0ff */
[----:B------:R-:W-:Y:S02]  /*f4a0*/  LOP3.LUT R30, R143, 0x380, RZ, 0xc0, !PT ;  /* 0x000003808f1e7812 */ /* 0x000fe400078ec0ff */
[----:B------:R-:W-:Y:S02]  /*f4b0*/  MOV R132, R4 ;  /* 0x0000000400847202 */ /* 0x000fe40000000f00 */
[----:B------:R-:W-:Y:S02]  /*f4c0*/  F2FP.F16.F32.PACK_AB R4, R20, R7 ;  /* 0x000000071404723e */ /* 0x000fe400000000ff */
[----:B------:R-:W-:Y:S02]  /*f4d0*/  SHF.R.U64 R12, R12, 0x3, RZ ;  /* 0x000000030c0c7819 */ /* 0x000fe400000012ff */
[----:B------:R-:W-:-:S02]  /*f4e0*/  SHF.R.U64 R14, R14, 0x3, RZ ;  /* 0x000000030e0e7819 */ /* 0x000fc400000012ff */
[----:B------:R-:W-:Y:S02]  /*f4f0*/  F2FP.F16.F32.PACK_AB R5, R130, R131 ;  /* 0x000000838205723e */ /* 0x000fe400000000ff */
[----:B------:R-:W-:Y:S02]  /*f500*/  LOP3.LUT R20, R145, 0x380, RZ, 0xc0, !PT ;  /* 0x0000038091147812 */ /* 0x000fe400078ec0ff */
[----:B------:R-:W-:Y:S01]  /*f510*/  F2FP.F16.F32.PACK_AB R7, R129, R32 ;  /* 0x000000208107723e */ /* 0x000fe200000000ff */
[----:B------:R-:W-:Y:S01]  /*f520*/  BAR.SYNC.DEFER_BLOCKING 0x1, 0x100 ;  /* 0x0044000000007b1d */ /* 0x000fe20000010000 */
[----:B------:R-:W-:Y:S02]  /*f530*/  SHF.R.U64 R24, R24, 0x3, RZ ;  /* 0x0000000318187819 */ /* 0x000fe400000012ff */
[----:B------:R-:W-:Y:S02]  /*f540*/  SHF.R.U64 R26, R26, 0x3, RZ ;  /* 0x000000031a1a7819 */ /* 0x000fe400000012ff */
[----:B------:R-:W-:-:S02]  /*f550*/  LOP3.LUT R74, R149, 0x380, RZ, 0xc0, !PT ;  /* 0x00000380954a7812 */ /* 0x000fc400078ec0ff */
[----:B------:R-:W-:Y:S02]  /*f560*/  LOP3.LUT R8, R8, R75, RZ, 0x3c, !PT ;  /* 0x0000004b08087212 */ /* 0x000fe400078e3cff */
[----:B------:R-:W-:Y:S02]  /*f570*/  LOP3.LUT R10, R10, R95, RZ, 0x3c, !PT ;  /* 0x0000005f0a0a7212 */ /* 0x000fe400078e3cff */
[----:B------:R-:W-:Y:S02]  /*f580*/  SHF.R.U64 R28, R28, 0x3, RZ ;  /* 0x000000031c1c7819 */ /* 0x000fe400000012ff */
[----:B------:R-:W-:Y:S02]  /*f590*/  SHF.R.U64 R30, R30, 0x3, RZ ;  /* 0x000000031e1e7819 */ /* 0x000fe400000012ff */
[----:B------:R-:W-:Y:S02]  /*f5a0*/  LOP3.LUT R12, R12, R133, RZ, 0x3c, !PT ;  /* 0x000000850c0c7212 */ /* 0x000fe400078e3cff */
[----:B------:R-:W-:-:S02]  /*f5b0*/  LOP3.LUT R14, R14, R135, RZ, 0x3c, !PT ;  /* 0x000000870e0e7212 */ /* 0x000fc400078e3cff */
[----:B------:R-:W-:Y:S02]  /*f5c0*/  LOP3.LUT R34, R147, 0x380, RZ, 0xc0, !PT ;  /* 0x0000038093227812 */ /* 0x000fe400078ec0ff */
[----:B------:R-:W-:Y:S02]  /*f5d0*/  SHF.R.U64 R20, R20, 0x3, RZ ;  /* 0x0000000314147819 */ /* 0x000fe400000012ff */
[----:B------:R-:W-:Y:S01]  /*f5e0*/  LOP3.LUT R24, R24, R137, RZ, 0x3c, !PT ;  /* 0x0000008918187212 */ /* 0x000fe200078e3cff */
[----:B------:R0:W-:Y:S01]  /*f5f0*/  STSM.16.M88.4 [R132], R4 ;  /* 0x0000000484007844 */ /* 0x0001e20000000200 */
[----:B------:R-:W-:Y:S02]  /*f600*/  LOP3.LUT R26, R26, R139, RZ, 0x3c, !PT ;  /* 0x0000008b1a1a7212 */ /* 0x000fe400078e3cff */
[----:B------:R-:W-:Y:S02]  /*f610*/  SHF.R.U64 R74, R74, 0x3, RZ ;  /* 0x000000034a4a7819 */ /* 0x000fe400000012ff */
[----:B------:R-:W-:-:S02]  /*f620*/  LOP3.LUT R28, R28, R141, RZ, 0x3c, !PT ;  /* 0x0000008d1c1c7212 */ /* 0x000fc400078e3cff */
[----:B------:R-:W-:Y:S02]  /*f630*/  LOP3.LUT R30, R30, R143, RZ, 0x3c, !PT ;  /* 0x0000008f1e1e7212 */ /* 0x000fe400078e3cff */
[----:B------:R-:W-:Y:S02]  /*f640*/  MOV R131, R8 ;  /* 0x0000000800837202 */ /* 0x000fe40000000f00 */
[----:B------:R-:W-:Y:S02]  /*f650*/  MOV R130, R10 ;  /* 0x0000000a00827202 */ /* 0x000fe40000000f00 */
[----:B------:R-:W-:Y:S02]  /*f660*/  F2FP.F16.F32.PACK_AB R8, R41, R40 ;  /* 0x000000282908723e */ /* 0x000fe400000000ff */
[----:B------:R-:W-:Y:S02]  /*f670*/  F2FP.F16.F32.PACK_AB R9, R126, R123 ;  /* 0x0000007b7e09723e */ /* 0x000fe400000000ff */
[----:B0-----:R-:W-:-:S02]  /*f680*/  F2FP.F16.F32.PACK_AB R4, R120, R3 ;  /* 0x000000037804723e */ /* 0x001fc400000000ff */
[----:B------:R-:W-:Y:S02]  /*f690*/  F2FP.F16.F32.PACK_AB R5, R128, R125 ;  /* 0x0000007d8005723e */ /* 0x000fe400000000ff */
[----:B------:R-:W-:Y:S02]  /*f6a0*/  F2FP.F16.F32.PACK_AB R6, R37, R36 ;  /* 0x000000242506723e */ /* 0x000fe400000000ff */
[----:B------:R-:W-:Y:S02]  /*f6b0*/  F2FP.F16.F32.PACK_AB R7, R127, R124 ;  /* 0x0000007c7f07723e */ /* 0x000fe400000000ff */
[----:B------:R-:W-:Y:S02]  /*f6c0*/  F2FP.F16.F32.PACK_AB R10, R45, R44 ;  /* 0x0000002c2d0a723e */ /* 0x000fe400000000ff */
[----:B------:R-:W-:Y:S01]  /*f6d0*/  F2FP.F16.F32.PACK_AB R11, R47, R122 ;  /* 0x0000007a2f0b723e */ /* 0x000fe200000000ff */
[----:B------:R0:W-:Y:S01]  /*f6e0*/  STSM.16.M88.4 [R131], R4 ;  /* 0x0000000483007844 */ /* 0x0001e20000000200 */
[----:B------:R-:W-:-:S02]  /*f6f0*/  SHF.R.U64 R34, R34, 0x3, RZ ;  /* 0x0000000322227819 */ /* 0x000fc400000012ff */
[----:B------:R-:W-:Y:S01]  /*f700*/  LOP3.LUT R32, R20, R145, RZ, 0x3c, !PT ;  /* 0x0000009114207212 */ /* 0x000fe200078e3cff */
[----:B------:R1:W-:Y:S01]  /*f710*/  STSM.16.M88.4 [R130], R8 ;  /* 0x0000000882007844 */ /* 0x0003e20000000200 */
[----:B------:R-:W-:Y:S02]  /*f720*/  MOV R129, R12 ;  /* 0x0000000c00817202 */ /* 0x000fe40000000f00 */
[----:B------:R-:W-:Y:S02]  /*f730*/  MOV R121, R14 ;  /* 0x0000000e00797202 */ /* 0x000fe40000000f00 */
[----:B------:R-:W-:Y:S02]  /*f740*/  LOP3.LUT R20, R74, R149, RZ, 0x3c, !PT ;  /* 0x000000954a147212 */ /* 0x000fe400078e3cff */
[----:B------:R-:W-:Y:S02]  /*f750*/  MOV R95, R24 ;  /* 0x00000018005f7202 */ /* 0x000fe40000000f00 */
[----:B------:R-:W-:-:S02]  /*f760*/  MOV R94, R26 ;  /* 0x0000001a005e7202 */ /* 0x000fc40000000f00 */
[----:B------:R-:W-:Y:S02]  /*f770*/  F2FP.F16.F32.PACK_AB R12, R49, R48 ;  /* 0x00000030310c723e */ /* 0x000fe400000000ff */
[----:B------:R-:W-:Y:S02]  /*f780*/  F2FP.F16.F32.PACK_AB R13, R51, R50 ;  /* 0x00000032330d723e */ /* 0x000fe400000000ff */
[----:B------:R-:W-:Y:S02]  /*f790*/  F2FP.F16.F32.PACK_AB R14, R53, R52 ;  /* 0x00000034350e723e */ /* 0x000fe400000000ff */
[----:B------:R-:W-:Y:S02]  /*f7a0*/  F2FP.F16.F32.PACK_AB R15, R55, R54 ;  /* 0x00000036370f723e */ /* 0x000fe400000000ff */
[----:B------:R-:W-:Y:S02]  /*f7b0*/  MOV R75, R28 ;  /* 0x0000001c004b7202 */ /* 0x000fe40000000f00 */
[----:B------:R-:W-:Y:S01]  /*f7c0*/  MOV R74, R30 ;  /* 0x0000001e004a7202 */ /* 0x000fe20000000f00 */
[----:B------:R-:W-:Y:S01]  /*f7d0*/  STSM.16.M88.4 [R129], R12 ;  /* 0x0000000c81007844 */ /* 0x000fe20000000200 */
[----:B------:R-:W-:-:S02]  /*f7e0*/  F2FP.F16.F32.PACK_AB R24, R57, R56 ;  /* 0x000000383918723e */ /* 0x000fc400000000ff */
[----:B------:R-:W-:Y:S02]  /*f7f0*/  F2FP.F16.F32.PACK_AB R25, R59, R58 ;  /* 0x0000003a3b19723e */ /* 0x000fe400000000ff */
[----:B------:R-:W-:Y:S02]  /*f800*/  F2FP.F16.F32.PACK_AB R26, R61, R60 ;  /* 0x0000003c3d1a723e */ /* 0x000fe400000000ff */
[----:B------:R-:W-:Y:S02]  /*f810*/  F2FP.F16.F32.PACK_AB R27, R63, R62 ;  /* 0x0000003e3f1b723e */ /* 0x000fe400000000ff */
[----:B------:R-:W-:Y:S02]  /*f820*/  F2FP.F16.F32.PACK_AB R28, R65, R64 ;  /* 0x00000040411c723e */ /* 0x000fe400000000ff */
[----:B------:R-:W-:Y:S01]  /*f830*/  F2FP.F16.F32.PACK_AB R29, R67, R66 ;  /* 0x00000042431d723e */ /* 0x000fe200000000ff */
[----:B------:R-:W-:Y:S01]  /*f840*/  STSM.16.M88.4 [R121], R24 ;  /* 0x0000001879007844 */ /* 0x000fe20000000200 */
[----:B------:R-:W-:-:S02]  /*f850*/  F2FP.F16.F32.PACK_AB R30, R69, R68 ;  /* 0x00000044451e723e */ /* 0x000fc400000000ff */
[----:B------:R-:W-:Y:S02]  /*f860*/  F2FP.F16.F32.PACK_AB R31, R71, R70 ;  /* 0x00000046471f723e */ /* 0x000fe400000000ff */
[----:B------:R-:W-:Y:S02]  /*f870*/  LOP3.LUT R34, R34, R147, RZ, 0x3c, !PT ;  /* 0x0000009322227212 */ /* 0x000fe400078e3cff */
[----:B0-----:R-:W-:Y:S01]  /*f880*/  F2FP.F16.F32.PACK_AB R4, R73, R72 ;  /* 0x000000484904723e */ /* 0x001fe200000000ff */
[----:B------:R-:W-:Y:S01]  /*f890*/  STSM.16.M88.4 [R95], R28 ;  /* 0x0000001c5f007844 */ /* 0x000fe20000000200 */
[----:B------:R-:W-:Y:S02]  /*f8a0*/  F2FP.F16.F32.PACK_AB R5, R46, R39 ;  /* 0x000000272e05723e */ /* 0x000fe400000000ff */
[----:B------:R-:W-:Y:S02]  /*f8b0*/  F2FP.F16.F32.PACK_AB R6, R77, R76 ;  /* 0x0000004c4d06723e */ /* 0x000fe400000000ff */
[----:B------:R-:W-:-:S02]  /*f8c0*/  F2FP.F16.F32.PACK_AB R7, R79, R78 ;  /* 0x0000004e4f07723e */ /* 0x000fc400000000ff */
[----:B-1----:R-:W-:Y:S02]  /*f8d0*/  F2FP.F16.F32.PACK_AB R8, R81, R80 ;  /* 0x000000505108723e */ /* 0x002fe400000000ff */
[----:B------:R-:W-:Y:S01]  /*f8e0*/  F2FP.F16.F32.PACK_AB R9, R83, R82 ;  /* 0x000000525309723e */ /* 0x000fe200000000ff */
[----:B------:R0:W-:Y:S01]  /*f8f0*/  STSM.16.M88.4 [R94], R4 ;  /* 0x000000045e007844 */ /* 0x0001e20000000200 */
[----:B------:R-:W-:Y:S02]  /*f900*/  F2FP.F16.F32.PACK_AB R10, R85, R84 ;  /* 0x00000054550a723e */ /* 0x000fe400000000ff */
[----:B------:R-:W-:Y:S02]  /*f910*/  F2FP.F16.F32.PACK_AB R11, R87, R86 ;  /* 0x00000056570b723e */ /* 0x000fe400000000ff */
[----:B------:R-:W-:Y:S02]  /*f920*/  MOV R32, R32 ;  /* 0x0000002000207202 */ /* 0x000fe40000000f00 */
[----:B------:R-:W-:Y:S01]  /*f930*/  MOV R34, R34 ;  /* 0x0000002200227202 */ /* 0x000fe20000000f00 */
[----:B------:R1:W-:Y:S01]  /*f940*/  STSM.16.M88.4 [R75], R8 ;  /* 0x000000084b007844 */ /* 0x0003e20000000200 */
[----:B------:R-:W-:-:S02]  /*f950*/  MOV R20, R20 ;  /* 0x0000001400147202 */ /* 0x000fc40000000f00 */
[----:B------:R-:W-:Y:S01]  /*f960*/  PLOP3.LUT P0, PT, PT, PT, UP0, 0x80, 0x0 ;  /* 0x000000000000781c */ /* 0x000fe20003f0f008 */
[----:B------:R1:W-:Y:S04]  /*f970*/  STSM.16.M88.4 [R74], R88 ;  /* 0x000000584a007844 */ /* 0x0003e80000000200 */
[----:B------:R1:W-:Y:S01]  /*f980*/  STSM.16.M88.4 [R32], R96 ;  /* 0x0000006020007844 */ /* 0x0003e20000000200 */
[----:B0-----:R-:W-:Y:S02]  /*f990*/  IMAD.U32 R4, RZ, RZ, UR8 ;  /* 0x00000008ff047e24 */ /* 0x001fe4000f8e00ff */
[----:B------:R-:W-:Y:S01]  /*f9a0*/  IMAD.U32 R5, RZ, RZ, UR9 ;  /* 0x00000009ff057e24 */ /* 0x000fe2000f8e00ff */
[----:B------:R1:W-:Y:S01]  /*f9b0*/  STSM.16.M88.4 [R34], R104 ;  /* 0x0000006822007844 */ /* 0x0003e20000000200 */
[----:B------:R-:W-:-:S03]  /*f9c0*/  ULDC.64 UR8, c[0x0][0xbe0] ;  /* 0x0002f80000087ab9 */ /* 0x000fc60000000a00 */
[----:B------:R1:W-:Y:S01]  /*f9d0*/  STSM.16.M88.4 [R20], R112 ;  /* 0x0000007014007844 */ /* 0x0003e20000000200 */
[----:B------:R-:W-:Y:S06]  /*f9e0*/  BAR.SYNC.DEFER_BLOCKING 0x1, 0x100 ;  /* 0x0044000000007b1d */ /* 0x000fec0000010000 */
[----:B------:R-:W2:Y:S01]  /*f9f0*/  @P0 LDG.E R3, desc[UR10][R4.64] ;  /* 0x0000000a04030981 */ /* 0x000ea2000c1e1900 */
[----:B------:R-:W-:Y:S01]  /*fa00*/  UISETP.NE.U32.AND UP1, UPT, UR8, URZ, UPT ;  /* 0x0000003f0800728c */ /* 0x000fe2000bf25070 */
[----:B------:R-:W0:Y:S01]  /*fa10*/  LDC R37, c[0x0][0xa88] ;  /* 0x0002a200ff257b82 */ /* 0x000e220000000800 */
[----:B------:R-:W-:-:S02]  /*fa20*/  IMAD R7, R22, 0x40, R19 ;  /* 0x0000004016077824 */ /* 0x000fc400078e0213 */
[----:B------:R-:W-:Y:S02]  /*fa30*/  UISETP.NE.AND.EX UP1, UPT, UR9, URZ, UPT, UP1 ;  /* 0x0000003f0900728c */ /* 0x000fe4000bf25310 */
[----:B------:R-:W-:-:S04]  /*fa40*/  IMAD.WIDE R16, R7, 0x2, R16 ;  /* 0x0000000207107825 */ /* 0x000fc800078e0210 */
[----:B------:R-:W-:Y:S02]  /*fa50*/  PLOP3.LUT P1, PT, PT, PT, UP1, 0x80, 0x0 ;  /* 0x000000000000781c */ /* 0x000fe40003f2f018 */
[----:B------:R-:W-:-:S03]  /*fa60*/  IADD3 R33, P5, R16, 0x1000, RZ ;  /* 0x0000100010217810 */ /* 0x000fc60007fbe0ff */
[----:B------:R-:W-:Y:S02]  /*fa70*/  @UP1 ULDC.64 UR8, c[0x0][0xbe0] ;  /* 0x0002f80000081ab9 */ /* 0x000fe40000000a00 */
[----:B------:R-:W-:-:S03]  /*fa80*/  @UP1 UIMAD.WIDE UR8, UR4, 0x4, UR8 ;  /* 0x00000004040818a5 */ /* 0x000fc6000f8e0208 */
[----:B------:R-:W-:-:S03]  /*fa90*/  UMOV UR4, URZ ;  /* 0x0000003f00047c82 */ /* 0x000fc60008000000 */
[----:B------:R-:W-:Y:S02]  /*faa0*/  IMAD.U32 R6, RZ, RZ, UR8 ;  /* 0x00000008ff067e24 */ /* 0x000fe4000f8e00ff */
[----:B------:R-:W-:-:S05]  /*fab0*/  IMAD.U32 R7, RZ, RZ, UR9 ;  /* 0x00000009ff077e24 */ /* 0x000fca000f8e00ff */
[----:B0-----:R1:W5:Y:S01]  /*fac0*/  @P1 LDG.E R37, desc[UR10][R6.64] ;  /* 0x0000000a06251981 */ /* 0x001362000c1e1900 */
[----:B--2---:R-:W-:Y:S01]  /*fad0*/  @P0 R2UR UR4, R3 ;  /* 0x00000000030402ca */ /* 0x004fe200000e0000 */
[----:B-1----:R-:W-:-:S14]  /*fae0*/  @P1 BRA `(.L_x_1135) ;  /* 0x0000000000141947 */ /* 0x002fdc0003800000 */
[----:B------:R-:W-:Y:S05]  /*faf0*/  @!P0 BRA `(.L_x_1135) ;  /* 0x0000000000108947 */ /* 0x000fea0003800000 */
[----:B------:R-:W-:Y:S02]  /*fb00*/  ULDC.64 UR8, c[0x0][0x208] ;  /* 0x0000820000087ab9 */ /* 0x000fe40000000a00 */
[----:B------:R-:W2:Y:S04]  /*fb10*/  LDG.E R6, desc[UR8][R4.64] ;  /* 0x0000000804067981 */ /* 0x000ea8000c1e1900 */
[----:B-----5:R-:W2:Y:S02]  /*fb20*/  LDG.E R37, desc[UR8][R4.64+0x4] ;  /* 0x0000040804257981 */ /* 0x020ea4000c1e1900 */
[----:B--2---:R-:W-:-:S07]  /*fb30*/  IMAD.IADD R37, R37, 0x1, -R6 ;  /* 0x0000000125257824 */ /* 0x004fce00078e0a06 */
.L_x_1135:
[----:B------:R-:W-:Y:S01]  /*fb40*/  R2UR UR17, R197 ;  /* 0x00000000c51172ca */ /* 0x000fe200000e0000 */
[----:B------:R-:W-:Y:S01]  /*fb50*/  ULDC.64 UR12, c[0x0][0xb70] ;  /* 0x0002dc00000c7ab9 */ /* 0x000fe20000000a00 */
[----:B------:R-:W-:Y:S01]  /*fb60*/  R2UR UR15, R198 ;  /* 0x00000000c60f72ca */ /* 0x000fe200000e0000 */
[----:B------:R-:W-:Y:S01]  /*fb70*/  USHF.R.S32.HI UR11, URZ, 0x1f, UR4 ;  /* 0x0000001f3f0b7899 */ /* 0x000fe20008011404 */
[----:B------:R-:W-:Y:S01]  /*fb80*/  IADD3 R5, P3, R16, 0x3000, RZ ;  /* 0x0000300010057810 */ /* 0x000fe20007f7e0ff */
[----:B------:R-:W-:Y:S01]  /*fb90*/  UMOV UR10, UR4 ;  /* 0x00000004000a7c82 */ /* 0x000fe20008000000 */
[----:B------:R-:W-:Y:S01]  /*fba0*/  IMAD R10, R196, 0x80, R201 ;  /* 0x00000080c40a7824 */ /* 0x000fe200078e02c9 */
[----:B------:R-:W-:Y:S01]  /*fbb0*/  IADD3 R57, P0, R16, 0x4000, RZ ;  /* 0x0000400010397810 */ /* 0x000fe20007f1e0ff */
[----:B------:R-:W-:Y:S01]  /*fbc0*/  ULDC.64 UR18, c[0x0][0x208] ;  /* 0x0000820000127ab9 */ /* 0x000fe20000000a00 */
[----:B------:R-:W-:Y:S02]  /*fbd0*/  LOP3.LUT R4, R5, 0x380, RZ, 0xc0, !PT ;  /* 0x0000038005047812 */ /* 0x000fe400078ec0ff */
[----:B------:R-:W-:-:S02]  /*fbe0*/  SHF.R.S32.HI R3, RZ, 0x1f, R10 ;  /* 0x0000001fff037819 */ /* 0x000fc4000001140a */
[----:B------:R-:W-:Y:S01]  /*fbf0*/  USHF.R.S32.HI UR14, URZ, 0x1f, UR17 ;  /* 0x0000001f3f0e7899 */ /* 0x000fe20008011411 */
[----:B------:R-:W-:Y:S01]  /*fc00*/  SHF.R.U64 R4, R4, 0x3, RZ ;  /* 0x0000000304047819 */ /* 0x000fe200000012ff */
[----:B------:R-:W-:Y:S01]  /*fc10*/  UIMAD.WIDE.U32 UR8, UR17, UR12, UR10 ;  /* 0x0000000c110872a5 */ /* 0x000fe2000f8e000a */
[----:B------:R-:W-:Y:S01]  /*fc20*/  IADD3 R9, P4, R16, 0x2000, RZ ;  /* 0x0000200010097810 */ /* 0x000fe20007f9e0ff */
[----:B------:R-:W-:Y:S01]  /*fc30*/  UIMAD UR7, UR14, UR12, URZ ;  /* 0x0000000c0e0772a4 */ /* 0x000fe2000f8e023f */
[----:B------:R-:W-:Y:S02]  /*fc40*/  LOP3.LUT R4, R4, R5, RZ, 0x3c, !PT ;  /* 0x0000000504047212 */ /* 0x000fe400078e3cff */
[C---:B------:R-:W-:Y:S01]  /*fc50*/  IADD3 R45, P1, R16.reuse, 0x5000, RZ ;  /* 0x00005000102d7810 */ /* 0x040fe20007f3e0ff */
[----:B------:R-:W-:Y:S01]  /*fc60*/  UIMAD UR10, UR17, UR13, UR7 ;  /* 0x0000000d110a72a4 */ /* 0x000fe2000f8e0207 */
[----:B------:R-:W-:Y:S01]  /*fc70*/  LOP3.LUT R56, R57, 0x380, RZ, 0xc0, !PT ;  /* 0x0000038039387812 */ /* 0x000fe200078ec0ff */
[----:B------:R-:W-:Y:S01]  /*fc80*/  USHF.R.S32.HI UR7, URZ, 0x1f, UR15 ;  /* 0x0000001f3f077899 */ /* 0x000fe2000801140f */
[----:B------:R-:W-:Y:S01]  /*fc90*/  IADD3 R29, P2, R16, 0x6000, RZ ;  /* 0x00006000101d7810 */ /* 0x000fe20007f5e0ff */
[----:B------:R-:W-:Y:S01]  /*fca0*/  ULDC.64 UR12, c[0x0][0xb78] ;  /* 0x0002de00000c7ab9 */ /* 0x000fe20000000a00 */
[----:B------:R-:W-:Y:S01]  /*fcb0*/  USEL UR15, UR15, URZ, !UP0 ;  /* 0x0000003f0f0f7287 */ /* 0x000fe2000c000000 */
[----:B------:R-:W-:Y:S01]  /*fcc0*/  LOP3.LUT R32, R33, 0x380, RZ, 0xc0, !PT ;  /* 0x0000038021207812 */ /* 0x000fe200078ec0ff */
[----:B------:R-:W-:Y:S01]  /*fcd0*/  USEL UR16, UR7, URZ, !UP0 ;  /* 0x0000003f07107287 */ /* 0x000fe2000c000000 */
[----:B------:R-:W-:Y:S01]  /*fce0*/  LOP3.LUT R8, R9, 0x380, RZ, 0xc0, !PT ;  /* 0x0000038009087812 */ /* 0x000fe200078ec0ff */
[----:B------:R-:W-:Y:S01]  /*fcf0*/  UIADD3 UR9, UR9, UR10, URZ ;  /* 0x0000000a09097290 */ /* 0x000fe2000fffe03f */
[----:B------:R-:W-:Y:S01]  /*fd00*/  LOP3.LUT R44, R45, 0x380, RZ, 0xc0, !PT ;  /* 0x000003802d2c7812 */ /* 0x000fe200078ec0ff */
[----:B------:R-:W-:Y:S01]  /*fd10*/  UIMAD UR7, UR16, UR12, URZ ;  /* 0x0000000c100772a4 */ /* 0x000fe2000f8e023f */
[----:B------:R-:W-:Y:S01]  /*fd20*/  SHF.R.U64 R56, R56, 0x3, RZ ;  /* 0x0000000338387819 */ /* 0x000fe200000012ff */
[----:B------:R-:W-:Y:S01]  /*fd30*/  UIMAD.WIDE.U32 UR8, UR15, UR12, UR8 ;  /* 0x0000000c0f0872a5 */ /* 0x000fe2000f8e0008 */
[----:B------:R-:W-:Y:S01]  /*fd40*/  LOP3.LUT R28, R29, 0x380, RZ, 0xc0, !PT ;  /* 0x000003801d1c7812 */ /* 0x000fe200078ec0ff */
[----:B------:R-:W-:Y:S01]  /*fd50*/  UIMAD UR7, UR15, UR13, UR7 ;  /* 0x0000000d0f0772a4 */ /* 0x000fe2000f8e0207 */
[----:B------:R-:W-:-:S02]  /*fd60*/  SHF.R.U64 R32, R32, 0x3, RZ ;  /* 0x0000000320207819 */ /* 0x000fc400000012ff */
[----:B------:R-:W-:Y:S02]  /*fd70*/  SHF.R.U64 R8, R8, 0x3, RZ ;  /* 0x0000000308087819 */ /* 0x000fe400000012ff */
[----:B------:R-:W-:Y:S01]  /*fd80*/  IADD3 R5, P6, R10, UR8, RZ ;  /* 0x000000080a057c10 */ /* 0x000fe2000ffde0ff */
[----:B------:R-:W-:Y:S01]  /*fd90*/  IMAD.U32 R6, RZ, RZ, UR7 ;  /* 0x00000007ff067e24 */ /* 0x000fe2000f8e00ff */
[----:B------:R-:W-:Y:S02]  /*fda0*/  SHF.R.U64 R44, R44, 0x3, RZ ;  /* 0x000000032c2c7819 */ /* 0x000fe400000012ff */
[----:B------:R-:W-:Y:S01]  /*fdb0*/  LOP3.LUT R56, R56, R57, RZ, 0x3c, !PT ;  /* 0x0000003938387212 */ /* 0x000fe200078e3cff */
[----:B------:R-:W-:Y:S01]  /*fdc0*/  IMAD.X R57, RZ, RZ, R17, P0 ;  /* 0x000000ffff397224 */ /* 0x000fe200000e0611 */
[----:B------:R-:W-:Y:S01]  /*fdd0*/  IADD3.X R6, R3, UR9, R6, P6, !PT ;  /* 0x0000000903067c10 */ /* 0x000fe2000b7fe406 */
[----:B------:R-:W-:Y:S01]  /*fde0*/  ULDC.64 UR8, c[0x0][0xb40] ;  /* 0x0002d00000087ab9 */ /* 0x000fe20000000a00 */
[----:B------:R-:W-:-:S02]  /*fdf0*/  SHF.R.U64 R28, R28, 0x3, RZ ;  /* 0x000000031c1c7819 */ /* 0x000fc400000012ff */
[C---:B------:R-:W-:Y:S02]  /*fe00*/  LEA R20, P6, R5.reuse, UR8, 0x2 ;  /* 0x0000000805147c11 */ /* 0x040fe4000f8c10ff */
[----:B------:R-:W-:Y:S02]  /*fe10*/  LOP3.LUT P0, RZ, R200, 0x3, RZ, 0xc0, !PT ;  /* 0x00000003c8ff7812 */ /* 0x000fe4000780c0ff */
[----:B------:R-:W-:Y:S01]  /*fe20*/  LEA.HI.X R21, R5, UR9, R6, 0x2, P6 ;  /* 0x0000000905157c11 */ /* 0x000fe2000b0f1406 */
[----:B------:R-:W-:Y:S01]  /*fe30*/  VIADD R6, R10, 0x8 ;  /* 0x000000080a067836 */ /* 0x000fe20000000000 */
[----:B------:R-:W-:Y:S01]  /*fe40*/  LOP3.LUT R32, R32, R33, RZ, 0x3c, !PT ;  /* 0x0000002120207212 */ /* 0x000fe200078e3cff */
[--C-:B------:R-:W-:Y:S01]  /*fe50*/  IMAD.X R33, RZ, RZ, R17.reuse, P5 ;  /* 0x000000ffff217224 */ /* 0x100fe200028e0611 */
[----:B------:R-:W-:Y:S01]  /*fe60*/  LOP3.LUT R8, R8, R9, RZ, 0x3c, !PT ;  /* 0x0000000908087212 */ /* 0x000fe200078e3cff */
[--C-:B------:R-:W-:Y:S01]  /*fe70*/  IMAD.X R9, RZ, RZ, R17.reuse, P4 ;  /* 0x000000ffff097224 */ /* 0x100fe200020e0611 */
[----:B------:R-:W-:Y:S01]  /*fe80*/  LOP3.LUT R44, R44, R45, RZ, 0x3c, !PT ;  /* 0x0000002d2c2c7212 */ /* 0x000fe200078e3cff */
[--C-:B------:R-:W-:Y:S01]  /*fe90*/  IMAD.X R5, RZ, RZ, R17.reuse, P3 ;  /* 0x000000ffff057224 */ /* 0x100fe200018e0611 */
[----:B------:R-:W-:Y:S01]  /*fea0*/  LOP3.LUT R28, R28, R29, RZ, 0x3c, !PT ;  /* 0x0000001d1c1c7212 */ /* 0x000fe200078e3cff */
[--C-:B------:R-:W-:Y:S01]  /*feb0*/  IMAD.X R45, RZ, RZ, R17.reuse, P1 ;  /* 0x000000ffff2d7224 */ /* 0x100fe200008e0611 */
[C---:B------:R-:W-:Y:S01]  /*fec0*/  IADD3 R13, P6, R16.reuse, 0x7000, RZ ;  /* 0x00007000100d7810 */ /* 0x040fe20007fde0ff */
[----:B------:R-:W-:Y:S01]  /*fed0*/  IMAD.X R29, RZ, RZ, R17, P2 ;  /* 0x000000ffff1d7224 */ /* 0x000fe200010e0611 */
[C---:B------:R-:W-:Y:S01]  /*fee0*/  IADD3 R61, P5, R16.reuse, 0x8000, RZ ;  /* 0x00008000103d7810 */ /* 0x040fe20007fbe0ff */
[----:B------:R-:W-:Y:S01]  /*fef0*/  ULDC.64 UR8, c[0x0][0xaa0] ;  /* 0x0002a80000087ab9 */ /* 0x000fe20000000a00 */
[----:B------:R-:W-:-:S02]  /*ff00*/  IADD3 R53, P4, R16, 0x9000, RZ ;  /* 0x0000900010357810 */ /* 0x000fc40007f9e0ff */
[----:B------:R-:W-:Y:S02]  /*ff10*/  IADD3 R41, P3, R16, 0xa000, RZ ;  /* 0x0000a00010297810 */ /* 0x000fe40007f7e0ff */
[-C--:B-----5:R-:W-:Y:S02]  /*ff20*/  ISETP.GE.OR P1, PT, R10, R37.reuse, P0 ;  /* 0x000000250a00720c */ /* 0x0a0fe40000726670 */
[----:B------:R-:W-:Y:S02]  /*ff30*/  IADD3 R10, P2, R16, 0xb000, RZ ;  /* 0x0000b000100a7810 */ /* 0x000fe40007f5e0ff */
[----:B------:R-:W-:Y:S02]  /*ff40*/  ISETP.GE.OR P0, PT, R6, R37, P0 ;  /* 0x000000250600720c */ /* 0x000fe40000706670 */
[----:B------:R-:W-:Y:S01]  /*ff50*/  LOP3.LUT R7, R16, 0x380, RZ, 0xc0, !PT ;  /* 0x0000038010077812 */ /* 0x000fe200078ec0ff */
[----:B------:R-:W-:Y:S01]  /*ff60*/  IMAD.X R25, RZ, RZ, R17, P2 ;  /* 0x000000ffff197224 */ /* 0x000fe200010e0611 */
[----:B------:R-:W-:-:S02]  /*ff70*/  LOP3.LUT R12, R13, 0x380, RZ, 0xc0, !PT ;  /* 0x000003800d0c7812 */ /* 0x000fc400078ec0ff */
[----:B------:R-:W-:Y:S02]  /*ff80*/  LOP3.LUT R60, R61, 0x380, RZ, 0xc0, !PT ;  /* 0x000003803d3c7812 */ /* 0x000fe400078ec0ff */
[----:B------:R-:W-:Y:S01]  /*ff90*/  LOP3.LUT R52, R53, 0x380, RZ, 0xc0, !PT ;  /* 0x0000038035347812 */ /* 0x000fe200078ec0ff */
[----:B------:R0:W-:Y:S01]  /*ffa0*/  @!P1 STG.E desc[UR18][R20.64], R2 ;  /* 0x0000000214009986 */ /* 0x0001e2000c101912 */
[----:B------:R-:W-:Y:S02]  /*ffb0*/  LOP3.LUT R40, R41, 0x380, RZ, 0xc0, !PT ;  /* 0x0000038029287812 */ /* 0x000fe400078ec0ff */
[----:B------:R-:W-:Y:S01]  /*ffc0*/  LOP3.LUT R3, R10, 0x380, RZ, 0xc0, !PT ;  /* 0x000003800a037812 */ /* 0x000fe200078ec0ff */
[----:B------:R1:W-:Y:S01]  /*ffd0*/  @!P0 STG.E desc[UR18][R20.64+0x20], R0 ;  /* 0x0000200014008986 */ /* 0x0003e2000c101912 */
[----:B------:R-:W-:Y:S02]  /*ffe0*/  SHF.R.U64 R7, R7, 0x3, RZ ;  /* 0x0000000307077819 */ /* 0x000fe400000012ff */
[----:B------:R-:W-:Y:S01]  /*fff0*/  SHF.R.U64 R12, R12, 0x3, RZ ;  /* 0x000000030c0c7819 */ /* 0x000fe200000012ff */
[----:B------:R-:W-:Y:S01]  /*10000*/  UIMAD UR7, UR11, UR8, URZ ;  /* 0x000000080b0772a4 */ /* 0x000fe2000f8e023f */
[----:B------:R-:W-:Y:S01]  /*10010*/  SHF.R.U64 R60, R60, 0x3, RZ ;  /* 0x000000033c3c7819 */ /* 0x000fe200000012ff */
[----:B------:R-:W5:Y:S01]  /*10020*/  LD.E.128 R32, desc[UR18][R32.64] ;  /* 0x0000001220207980 */ /* 0x000f62000c101d00 */
[----:B------:R-:W-:-:S02]  /*10030*/  SHF.R.U64 R52, R52, 0x3, RZ ;  /* 0x0000000334347819 */ /* 0x000fc400000012ff */
[----:B------:R-:W-:Y:S01]  /*10040*/  SHF.R.U64 R40, R40, 0x3, RZ ;  /* 0x0000000328287819 */ /* 0x000fe200000012ff */
[----:B0-----:R-:W-:Y:S01]  /*10050*/  IMAD.MOV.U32 R2, RZ, RZ, R19 ;  /* 0x000000ffff027224 */ /* 0x001fe200078e0013 */
[----:B------:R-:W-:Y:S01]  /*10060*/  SHF.R.U64 R3, R3, 0x3, RZ ;  /* 0x0000000303037819 */ /* 0x000fe200000012ff */
[----:B------:R-:W5:Y:S01]  /*10070*/  LD.E.128 R56, desc[UR18][R56.64] ;  /* 0x0000001238387980 */ /* 0x000f62000c101d00 */
[----:B------:R-:W-:Y:S02]  /*10080*/  LOP3.LUT R16, R7, R16, RZ, 0x3c, !PT ;  /* 0x0000001007107212 */ /* 0x000fe400078e3cff */
        /* <DEDUP_REMOVED lines=8> */
[----:B------:R-:W-:Y:S01]  /*10110*/  LOP3.LUT R24, R3, R10, RZ, 0x3c, !PT ;  /* 0x0000000a03187212 */ /* 0x000fe200078e3cff */
[----:B------:R0:W5:Y:S01]  /*10120*/  LD.E.128 R48, desc[UR18][R16.64] ;  /* 0x0000001210307980 */ /* 0x000162000c101d00 */
[----:B------:R-:W-:Y:S01]  /*10130*/  SHF.R.S32.HI R3, RZ, 0x1f, R19 ;  /* 0x0000001fff037819 */ /* 0x000fe20000011413 */
[----:B------:R-:W-:-:S02]  /*10140*/  UIMAD UR7, UR4, UR9, UR7 ;  /* 0x00000009040772a4 */ /* 0x000fc4000f8e0207 */
[----:B------:R-:W5:Y:S04]  /*10150*/  LD.E.128 R8, desc[UR18][R8.64] ;  /* 0x0000001208087980 */ /* 0x000f68000c101d00 */
[----:B------:R-:W5:Y:S01]  /*10160*/  LD.E.128 R4, desc[UR18][R4.64] ;  /* 0x0000001204047980 */ /* 0x000f62000c101d00 */
[----:B0-----:R-:W-:Y:S01]  /*10170*/  IMAD.U32 R17, RZ, RZ, UR8 ;  /* 0x00000008ff117e24 */ /* 0x001fe2000f8e00ff */
[----:B------:R-:W-:Y:S02]  /*10180*/  ULDC.64 UR8, c[0x0][0xae0] ;  /* 0x0002b80000087ab9 */ /* 0x000fe40000000a00 */
[----:B------:R-:W5:Y:S01]  /*10190*/  LD.E.128 R44, desc[UR18][R44.64] ;  /* 0x000000122c2c7980 */ /* 0x000f62000c101d00 */
[----:B------:R-:W-:-:S03]  /*101a0*/  IMAD.WIDE.U32 R2, R17, UR4, R2 ;  /* 0x0000000411027c25 */ /* 0x000fc6000f8e0002 */
[----:B------:R-:W5:Y:S04]  /*101b0*/  LD.E.128 R28, desc[UR18][R28.64] ;  /* 0x000000121c1c7980 */ /* 0x000f68000c101d00 */
[----:B------:R-:W5:Y:S04]  /*101c0*/  LD.E.128 R12, desc[UR18][R12.64] ;  /* 0x000000120c0c7980 */ /* 0x000f68000c101d00 */
[----:B------:R-:W5:Y:S04]  /*101d0*/  LD.E.128 R60, desc[UR18][R60.64] ;  /* 0x000000123c3c7980 */ /* 0x000f68000c101d00 */
[----:B------:R-:W5:Y:S04]  /*101e0*/  LD.E.128 R52, desc[UR18][R52.64] ;  /* 0x0000001234347980 */ /* 0x000f68000c101d00 */
[----:B------:R-:W5:Y:S04]  /*101f0*/  LD.E.128 R40, desc[UR18][R40.64] ;  /* 0x0000001228287980 */ /* 0x000f68000c101d00 */
[----:B------:R-:W5:Y:S01]  /*10200*/  LD.E.128 R24, desc[UR18][R24.64] ;  /* 0x0000001218187980 */ /* 0x000f62000c101d00 */
[----:B------:R-:W-:Y:S01]  /*10210*/  UIMAD UR4, UR14, UR8, URZ ;  /* 0x000000080e0472a4 */ /* 0x000fe2000f8e023f */
[----:B------:R-:W-:Y:S01]  /*10220*/  @!PT LDS RZ, [RZ] ;  /* 0x00000000fffff984 */ /* 0x000fe20000000800 */
[----:B------:R-:W-:Y:S01]  /*10230*/  @!PT LDS RZ, [RZ] ;  /* 0x00000000fffff984 */ /* 0x000fe20000000800 */
[----:B------:R-:W-:Y:S01]  /*10240*/  @!PT LDS RZ, [RZ] ;  /* 0x00000000fffff984 */ /* 0x000fe20000000800 */
[----:B------:R-:W-:Y:S01]  /*10250*/  @!PT LDS RZ, [RZ] ;  /* 0x00000000fffff984 */ /* 0x000fe20000000800 */
[----:B------:R0:W-:Y:S06]  /*10260*/  MEMBAR.ALL.CTA ;  /* 0x0000000000007992 */ /* 0x0001ec0000008000 */
[----:B0-----:R-:W0:Y:S01]  /*10270*/  FENCE.VIEW.ASYNC.S ;  /* 0x00000000000073c6 */ /* 0x001e220000000000 */
[----:B------:R-:W-:-:S02]  /*10280*/  VIADD R3, R3, UR7 ;  /* 0x0000000703037c36 */ /* 0x000fc40008000000 */
[----:B------:R-:W-:Y:S01]  /*10290*/  IMAD.U32 R17, RZ, RZ, UR8 ;  /* 0x00000008ff117e24 */ /* 0x000fe2000f8e00ff */
[----:B------:R-:W-:Y:S01]  /*102a0*/  UIMAD UR4, UR17, UR9, UR4 ;  /* 0x00000009110472a4 */ /* 0x000fe2000f8e0204 */
[----:B------:R-:W-:Y:S02]  /*102b0*/  IMAD R37, R196, -0x80, R37 ;  /* 0xffffff80c4257824 */ /* 0x000fe400078e0225 */
[----:B------:R-:W-:Y:S01]  /*102c0*/  IMAD.WIDE.U32 R2, R17, UR17, R2 ;  /* 0x0000001111027c25 */ /* 0x000fe2000f8e0002 */
[----:B------:R-:W-:Y:S02]  /*102d0*/  ULDC.64 UR8, c[0x0][0xae8] ;  /* 0x0002ba0000087ab9 */ /* 0x000fe40000000a00 */
[----:B------:R-:W-:Y:S01]  /*102e0*/  ISETP.GE.AND P3, PT, R22, R37, PT ;  /* 0x000000251600720c */ /* 0x000fe20003f66270 */
[----:B------:R-:W-:Y:S01]  /*102f0*/  VIADD R3, R3, UR4 ;  /* 0x0000000403037c36 */ /* 0x000fe20008000000 */
[----:B------:R-:W-:Y:S01]  /*10300*/  UIMAD UR4, UR16, UR8, URZ ;  /* 0x00000008100472a4 */ /* 0x000fe2000f8e023f */
[----:B------:R-:W-:-:S02]  /*10310*/  VIADD R38, R38, 0x30820 ;  /* 0x0003082026267836 */ /* 0x000fc40000000000 */
[C---:B-1----:R-:W-:Y:S02]  /*10320*/  VIADD R0, R22.reuse, 0x20 ;  /* 0x0000002016007836 */ /* 0x042fe40000000000 */
[----:B------:R-:W-:Y:S01]  /*10330*/  IMAD.U32 R21, RZ, RZ, UR8 ;  /* 0x00000008ff157e24 */ /* 0x000fe2000f8e00ff */
[----:B------:R-:W-:Y:S01]  /*10340*/  UIMAD UR4, UR15, UR9, UR4 ;  /* 0x000000090f0472a4 */ /* 0x000fe2000f8e0204 */
[----:B------:R-:W-:Y:S01]  /*10350*/  PRMT R38, RZ, 0x654, R38 ;  /* 0x00000654ff267816 */ /* 0x000fe20000000026 */
[----:B------:R-:W-:Y:S01]  /*10360*/  VIADD R16, R22, 0x60 ;  /* 0x0000006016107836 */ /* 0x000fe20000000000 */
[-C--:B------:R-:W-:Y:S01]  /*10370*/  ISETP.GE.AND P0, PT, R0, R37.reuse, PT ;  /* 0x000000250000720c */ /* 0x080fe20003f06270 */
[----:B------:R-:W-:Y:S01]  /*10380*/  IMAD.WIDE.U32 R20, R21, UR15, R2 ;  /* 0x0000000f15147c25 */ /* 0x000fe2000f8e0002 */
[--C-:B------:R-:W-:Y:S01]  /*10390*/  SHF.R.S32.HI R23, RZ, 0x1f, R22.reuse ;  /* 0x0000001fff177819 */ /* 0x100fe20000011416 */
[----:B0-----:R0:W-:Y:S02]  /*103a0*/  SYNCS.ARRIVE.TRANS64.RED.A1T0 RZ, [R38+URZ], RZ ;  /* 0x000000ff26ff79a7 */ /* 0x0011e4000810043f */
[----:B------:R-:W-:Y:S01]  /*103b0*/  VIADD R0, R22, 0x40 ;  /* 0x0000004016007836 */ /* 0x000fe20000000000 */
[----:B------:R-:W-:Y:S01]  /*103c0*/  BSSY B1, `(.L_x_1136) ;  /* 0x000001a000017945 */ /* 0x000fe20003800000 */
[----:B------:R-:W-:Y:S01]  /*103d0*/  VIADD R39, R21, UR4 ;  /* 0x0000000415277c36 */ /* 0x000fe20008000000 */
[-C--:B------:R-:W-:Y:S01]  /*103e0*/  ISETP.GE.AND P2, PT, R16, R37.reuse, PT ;  /* 0x000000251000720c */ /* 0x080fe20003f46270 */
[----:B------:R-:W-:Y:S01]  /*103f0*/  IMAD.WIDE R16, R196, 0x80, R22 ;  /* 0x00000080c4107825 */ /* 0x000fe200078e0216 */
[----:B------:R-:W-:Y:S01]  /*10400*/  ISETP.GE.AND P1, PT, R0, R37, PT ;  /* 0x000000250000720c */ /* 0x000fe20003f26270 */
[----:B0-----:R-:W-:-:S12]  /*10410*/  @P3 BRA `(.L_x_1137) ;  /* 0x0000000000503947 */ /* 0x001fd80003800000 */
        /* <DEDUP_REMOVED lines=9> */
[----:B------:R-:W-:Y:S01]  /*104b0*/  IMAD.MOV.U32 R3, RZ, RZ, R39 ;  /* 0x000000ffff037224 */ /* 0x000fe200078e0027 */
[----:B------:R-:W-:Y:S01]  /*104c0*/  ULDC.64 UR10, c[0x0][0x208] ;  /* 0x00008200000a7ab9 */ /* 0x000fe20000000a00 */
[----:B------:R-:W-:-:S02]  /*104d0*/  IMAD R37, R16, UR9, R37 ;  /* 0x0000000910257c24 */ /* 0x000fc4000f8e0225 */
        /* <DEDUP_REMOVED lines=8> */
.L_x_1137:
[----:B------:R-:W-:Y:S05]  /*10560*/  BSYNC B1 ;  /* 0x0000000000017941 */ /* 0x000fea0003800000 */
.L_x_1136:
[----:B------:R-:W-:Y:S04]  /*10570*/  BSSY B1, `(.L_x_1138) ;  /* 0x0000018000017945 */ /* 0x000fe80003800000 */
[----:B------:R-:W-:Y:S05]  /*10580*/  @P0 BRA `(.L_x_1139) ;  /* 0x0000000000580947 */ /* 0x000fea0003800000 */
[----:B0-----:R-:W-:Y:S01]  /*10590*/  IADD3 R37, P0, R16, 0x20, RZ ;  /* 0x0000002010257810 */ /* 0x001fe20007f1e0ff */
[C---:B------:R-:W-:Y:S01]  /*105a0*/  VIADD R2, R19.reuse, 0x40 ;  /* 0x0000004013027836 */ /* 0x040fe20000000000 */
[----:B------:R-:W-:Y:S01]  /*105b0*/  ULDC UR4, c[0x0][0xa8c] ;  /* 0x0002a30000047ab9 */ /* 0x000fe20000000800 */
[----:B------:R-:W-:Y:S01]  /*105c0*/  ULDC.64 UR8, c[0x0][0xad8] ;  /* 0x0002b60000087ab9 */ /* 0x000fe20000000a00 */
[----:B------:R-:W-:Y:S01]  /*105d0*/  IMAD.MOV.U32 R3, RZ, RZ, R39 ;  /* 0x000000ffff037224 */ /* 0x000fe200078e0027 */
[C---:B------:R-:W-:Y:S01]  /*105e0*/  ISETP.GE.AND P3, PT, R19.reuse, UR4, PT ;  /* 0x0000000413007c0c */ /* 0x040fe2000bf66270 */
[----:B------:R-:W-:Y:S01]  /*105f0*/  IMAD.X R0, RZ, RZ, R17, P0 ;  /* 0x000000ffff007224 */ /* 0x000fe200000e0611 */
[----:B------:R-:W-:Y:S01]  /*10600*/  ISETP.GE.AND P4, PT, R2, UR4, PT ;  /* 0x0000000402007c0c */ /* 0x000fe2000bf86270 */
[----:B------:R-:W-:Y:S01]  /*10610*/  IMAD.MOV.U32 R2, RZ, RZ, R20 ;  /* 0x000000ffff027224 */ /* 0x000fe200078e0014 */
[----:B------:R-:W-:Y:S01]  /*10620*/  ULDC.64 UR10, c[0x0][0x208] ;  /* 0x00008200000a7ab9 */ /* 0x000fe20000000a00 */
        /* <DEDUP_REMOVED lines=12> */
.L_x_1139:
[----:B------:R-:W-:Y:S05]  /*106f0*/  BSYNC B1 ;  /* 0x0000000000017941 */ /* 0x000fea0003800000 */
.L_x_1138:
[----:B------:R-:W-:Y:S04]  /*10700*/  BSSY B1, `(.L_x_1140) ;  /* 0x0000018000017945 */ /* 0x000fe80003800000 */
[----:B------:R-:W-:Y:S05]  /*10710*/  @P1 BRA `(.L_x_1141) ;  /* 0x0000000000581947 */ /* 0x000fea0003800000 */
[----:B-1---5:R-:W-:Y:S01]  /*10720*/  IADD3 R33, P0, R16, 0x40, RZ ;  /* 0x0000004010217810 */ /* 0x022fe20007f1e0ff */
        /* <DEDUP_REMOVED lines=21> */
.L_x_1141:
[----:B------:R-:W-:Y:S05]  /*10880*/  BSYNC B1 ;  /* 0x0000000000017941 */ /* 0x000fea0003800000 */
.L_x_1140:
[----:B------:R-:W-:Y:S05]  /*10890*/  @P2 BRA `(.L_x_1142) ;  /* 0x0000000c00682947 */ /* 0x000fea0003800000 */
[----:B--2--5:R-:W-:Y:S01]  /*108a0*/  IADD3 R9, P0, R16, 0x60, RZ ;  /* 0x0000006010097810 */ /* 0x024fe20007f1e0ff */
[----:B------:R-:W-:Y:S01]  /*108b0*/  ULDC.64 UR8, c[0x0][0xad8] ;  /* 0x0002b60000087ab9 */ /* 0x000fe20000000a00 */
[----:B------:R-:W-:Y:S01]  /*108c0*/  IMAD.MOV.U32 R2, RZ, RZ, R20 ;  /* 0x000000ffff027224 */ /* 0x000fe200078e0014 */
[----:B------:R-:W-:Y:S01]  /*108d0*/  ULDC UR4, c[0x0][0xa8c] ;  /* 0x0002a30000047ab9 */ /* 0x000fe20000000800 */
[----:B------:R-:W-:Y:S01]  /*108e0*/  IMAD.MOV.U32 R3, RZ, RZ, R39 ;  /* 0x000000ffff037224 */ /* 0x000fe200078e0027 */
[C---:B------:R-:W-:Y:S01]  /*108f0*/  ISETP.GE.AND P1, PT, R19.reuse, UR4, PT ;  /* 0x0000000413007c0c */ /* 0x040fe2000bf26270 */
[----:B------:R-:W-:Y:S01]  /*10900*/  IMAD.X R16, RZ, RZ, R17, P0 ;  /* 0x000000ffff107224 */ /* 0x000fe200000e0611 */
[----:B------:R-:W-:Y:S01]  /*10910*/  ULDC.64 UR10, c[0x0][0x208] ;  /* 0x00008200000a7ab9 */ /* 0x000fe20000000a00 */
[----:B------:R-:W-:Y:S02]  /*10920*/  VIADD R0, R19, 0x40 ;  /* 0x0000004013007836 */ /* 0x000fe40000000000 */
[----:B------:R-:W-:-:S02]  /*10930*/  IMAD R16, R16, UR8, RZ ;  /* 0x0000000810107c24 */ /* 0x000fc4000f8e02ff */
[----:B------:R-:W-:Y:S01]  /*10940*/  IMAD.WIDE.U32 R2, R9, UR8, R2 ;  /* 0x0000000809027c25 */ /* 0x000fe2000f8e0002 */
[----:B------:R-:W-:-:S03]  /*10950*/  ISETP.GE.AND P2, PT, R0, UR4, PT ;  /* 0x0000000400007c0c */ /* 0x000fc6000bf46270 */
[----:B------:R-:W-:Y:S01]  /*10960*/  IMAD R9, R9, UR9, R16 ;  /* 0x0000000909097c24 */ /* 0x000fe2000f8e0210 */
[----:B------:R-:W-:Y:S01]  /*10970*/  ULDC.64 UR8, c[0x0][0xa80] ;  /* 0x0002a00000087ab9 */ /* 0x000fe20000000a00 */
        /* <DEDUP_REMOVED lines=8> */
[----:B------:R-:W-:Y:S02]  /*10a00*/  ULDC.64 UR8, c[0x0][0x208] ;  /* 0x0000820000087ab9 */ /* 0x000fe40000000a00 */
[----:B------:R4:W-:Y:S01]  /*10a10*/  STG.E.128 desc[UR8][R8.64+0x100], R24 ;  /* 0x0001001808007986 */ /* 0x0009e2000c101d08 */
[----:B------:R-:W-:Y:S05]  /*10a20*/  BRA `(.L_x_1142) ;  /* 0x0000000c00047947 */ /* 0x000fea0003800000 */
.L_x_1134:
[----:B------:R-:W-:Y:S01]  /*10a30*/  R2UR UR7, R198 ;  /* 0x00000000c60772ca */ /* 0x000fe200000e0000 */
[----:B------:R-:W-:Y:S01]  /*10a40*/  ULDC.64 UR8, c[0x0][0xbd8] ;  /* 0x0002f60000087ab9 */ /* 0x000fe20000000a00 */
[----:B------:R-:W-:Y:S01]  /*10a50*/  R2UR UR4, R197 ;  /* 0x00000000c50472ca */ /* 0x000fe200000e0000 */
[----:B------:R-:W-:Y:S01]  /*10a60*/  UISETP.NE.U32.AND UP0, UPT, UR8, URZ, UPT ;  /* 0x0000003f0800728c */ /* 0x000fe2000bf05070 */
[----:B------:R-:W-:Y:S01]  /*10a70*/  IMAD.MOV.U32 R9, RZ, RZ, RZ ;  /* 0x000000ffff097224 */ /* 0x000fe200078e00ff */
[----:B------:R-:W-:Y:S02]  /*10a80*/  ULDC.64 UR10, c[0x0][0x208] ;  /* 0x00008200000a7ab9 */ /* 0x000fe40000000a00 */
[----:B------:R-:W-:-:S03]  /*10a90*/  UISETP.NE.AND.EX UP0, UPT, UR9, URZ, UPT, UP0 ;  /* 0x0000003f0900728c */ /* 0x000fc6000bf05300 */
[----:B------:R-:W-:-:S03]  /*10aa0*/  ULDC.64 UR8, c[0x0][0xbd8] ;  /* 0x0002f60000087ab9 */ /* 0x000fc60000000a00 */
[----:B------:R-:W-:Y:S01]  /*10ab0*/  UIMAD.WIDE UR8, UR7, 0x4, UR8 ;  /* 0x00000004070878a5 */ /* 0x000fe2000f8e0208 */
[----:B------:R-:W0:Y:S01]  /*10ac0*/  LDC R7, c[0x0][0xa88] ;  /* 0x0002a200ff077b82 */ /* 0x000e220000000800 */
[----:B------:R-:W-:-:S04]  /*10ad0*/  PLOP3.LUT P1, PT, PT, PT, UP0, 0x80, 0x0 ;  /* 0x000000000000781c */ /* 0x000fc80003f2f008 */
[----:B------:R-:W-:Y:S02]  /*10ae0*/  IMAD.U32 R2, RZ, RZ, UR8 ;  /* 0x00000008ff027e24 */ /* 0x000fe4000f8e00ff */
[----:B------:R-:W-:Y:S01]  /*10af0*/  IMAD.U32 R3, RZ, RZ, UR9 ;  /* 0x00000009ff037e24 */ /* 0x000fe2000f8e00ff */
[----:B------:R-:W-:Y:S02]  /*10b00*/  ULDC.64 UR8, c[0x0][0xbe0] ;  /* 0x0002f80000087ab9 */ /* 0x000fe40000000a00 */
[----:B------:R-:W-:-:S04]  /*10b10*/  UISETP.NE.U32.AND UP1, UPT, UR8, URZ, UPT ;  /* 0x0000003f0800728c */ /* 0x000fc8000bf25070 */
[----:B------:R-:W-:Y:S01]  /*10b20*/  UISETP.NE.AND.EX UP1, UPT, UR9, URZ, UPT, UP1 ;  /* 0x0000003f0900728c */ /* 0x000fe2000bf25310 */
[----:B------:R1:W5:Y:S05]  /*10b30*/  @P1 LDG.E R9, desc[UR10][R2.64] ;  /* 0x0000000a02091981 */ /* 0x00036a000c1e1900 */
[----:B------:R-:W-:-:S05]  /*10b40*/  PLOP3.LUT P2, PT, PT, PT, UP1, 0x80, 0x0 ;  /* 0x000000000000781c */ /* 0x000fca0003f4f018 */
[----:B------:R-:W-:Y:S02]  /*10b50*/  @UP1 ULDC.64 UR8, c[0x0][0xbe0] ;  /* 0x0002f80000081ab9 */ /* 0x000fe40000000a00 */
[----:B------:R-:W-:-:S06]  /*10b60*/  @UP1 UIMAD.WIDE UR8, UR7, 0x4, UR8 ;  /* 0x00000004070818a5 */ /* 0x000fcc000f8e0208 */
[----:B------:R-:W-:Y:S02]  /*10b70*/  IMAD.U32 R4, RZ, RZ, UR8 ;  /* 0x00000008ff047e24 */ /* 0x000fe4000f8e00ff */
[----:B------:R-:W-:Y:S01]  /*10b80*/  IMAD.U32 R5, RZ, RZ, UR9 ;  /* 0x00000009ff057e24 */ /* 0x000fe2000f8e00ff */
[----:B------:R-:W-:Y:S01]  /*10b90*/  USHF.R.S32.HI UR8, URZ, 0x1f, UR4 ;  /* 0x0000001f3f087899 */ /* 0x000fe20008011404 */
[----:B------:R-:W-:-:S03]  /*10ba0*/  ISETP.GT.AND P0, PT, R205, 0x7f, PT ;  /* 0x0000007fcd00780c */ /* 0x000fc60003f04270 */
[----:B0-----:R1:W5:Y:S01]  /*10bb0*/  @P2 LDG.E R7, desc[UR10][R4.64] ;  /* 0x0000000a04072981 */ /* 0x001362000c1e1900 */
[----:B------:R-:W-:Y:S09]  /*10bc0*/  @P2 BRA `(.L_x_1143) ;  /* 0x0000000000142947 */ /* 0x000ff20003800000 */
[----:B------:R-:W-:Y:S05]  /*10bd0*/  @!P1 BRA `(.L_x_1143) ;  /* 0x0000000000109947 */ /* 0x000fea0003800000 */
[----:B------:R-:W-:Y:S02]  /*10be0*/  ULDC.64 UR10, c[0x0][0x208] ;  /* 0x00008200000a7ab9 */ /* 0x000fe40000000a00 */
[----:B------:R-:W2:Y:S04]  /*10bf0*/  LDG.E R0, desc[UR10][R2.64] ;  /* 0x0000000a02007981 */ /* 0x000ea8000c1e1900 */
[----:B-----5:R-:W2:Y:S02]  /*10c00*/  LDG.E R7, desc[UR10][R2.64+0x4] ;  /* 0x0000040a02077981 */ /* 0x020ea4000c1e1900 */
[----:B--2---:R-:W-:-:S07]  /*10c10*/  IMAD.IADD R7, R7, 0x1, -R0 ;  /* 0x0000000107077824 */ /* 0x004fce00078e0a00 */
.L_x_1143:
[----:B------:R-:W-:Y:S01]  /*10c20*/  R2UR UR7, R198 ;  /* 0x00000000c60772ca */ /* 0x000fe200000e0000 */
[----:B------:R-:W-:Y:S01]  /*10c30*/  BSSY B1, `(.L_x_1144) ;  /* 0x0000021000017945 */ /* 0x000fe20003800000 */
[----:B------:R-:W-:Y:S02]  /*10c40*/  SHF.R.S32.HI R8, RZ, 0x1f, R19 ;  /* 0x0000001fff087819 */ /* 0x000fe40000011413 */
[----:B-----5:R-:W-:-:S09]  /*10c50*/  SHF.R.S32.HI R6, RZ, 0x1f, R9 ;  /* 0x0000001fff067819 */ /* 0x020fd20000011409 */
[----:B------:R-:W-:Y:S02]  /*10c60*/  USHF.R.S32.HI UR4, URZ, 0x1f, UR7 ;  /* 0x0000001f3f047899 */ /* 0x000fe40008011407 */
[----:B------:R-:W-:Y:S02]  /*10c70*/  USEL UR10, UR7, URZ, !UP0 ;  /* 0x0000003f070a7287 */ /* 0x000fe4000c000000 */
[----:B------:R-:W-:Y:S01]  /*10c80*/  USEL UR9, UR4, URZ, !UP0 ;  /* 0x0000003f04097287 */ /* 0x000fe2000c000000 */
[----:B------:R-:W-:Y:S11]  /*10c90*/  @P0 BRA `(.L_x_1145) ;  /* 0x0000000000680947 */ /* 0x000ff60003800000 */
[----:B------:R-:W0:Y:S02]  /*10ca0*/  S2R R0, SR_TID.X ;  /* 0x0000000000007919 */ /* 0x000e240000002100 */
[----:B0-----:R-:W-:-:S04]  /*10cb0*/  IMAD R0, R196, 0x80, R0 ;  /* 0x00000080c4007824 */ /* 0x001fc800078e0200 */
[----:B------:R-:W-:-:S05]  /*10cc0*/  VIADD R0, R0, 0xffffff80 ;  /* 0xffffff8000007836 */ /* 0x000fca0000000000 */
[----:B------:R-:W-:-:S13]  /*10cd0*/  ISETP.GE.AND P0, PT, R0, R7, PT ;  /* 0x000000070000720c */ /* 0x000fda0003f06270 */
[----:B------:R-:W-:Y:S05]  /*10ce0*/  @P0 BRA `(.L_x_1145) ;  /* 0x0000000000540947 */ /* 0x000fea0003800000 */
[----:B------:R-:W-:Y:S01]  /*10cf0*/  R2UR UR7, R197 ;  /* 0x00000000c50772ca */ /* 0x000fe200000e0000 */
[----:B------:R-:W-:Y:S01]  /*10d00*/  ULDC.64 UR12, c[0x0][0xb70] ;  /* 0x0002dc00000c7ab9 */ /* 0x000fe20000000a00 */
[C---:B-1----:R-:W-:Y:S01]  /*10d10*/  IADD3 R2, P0, R0.reuse, R9, RZ ;  /* 0x0000000900027210 */ /* 0x042fe20007f1e0ff */
[----:B------:R-:W-:Y:S02]  /*10d20*/  UIMAD UR4, UR8, UR12, URZ ;  /* 0x0000000c080472a4 */ /* 0x000fe4000f8e023f */
[----:B------:R-:W-:Y:S01]  /*10d30*/  IMAD.U32 R5, RZ, RZ, UR12 ;  /* 0x0000000cff057e24 */ /* 0x000fe2000f8e00ff */
[----:B------:R-:W-:Y:S01]  /*10d40*/  ULDC.64 UR14, c[0x0][0x208] ;  /* 0x00008200000e7ab9 */ /* 0x000fe20000000a00 */
[----:B------:R-:W-:-:S06]  /*10d50*/  LEA.HI.X.SX32 R3, R0, R6, 0x1, P0 ;  /* 0x0000000600037211 */ /* 0x000fcc00000f0eff */
[----:B------:R-:W-:Y:S02]  /*10d60*/  UIMAD UR4, UR7, UR13, UR4 ;  /* 0x0000000d070472a4 */ /* 0x000fe4000f8e0204 */
[----:B------:R-:W-:Y:S01]  /*10d70*/  IMAD.WIDE.U32 R2, R5, UR7, R2 ;  /* 0x0000000705027c25 */ /* 0x000fe2000f8e0002 */
[----:B------:R-:W-:Y:S02]  /*10d80*/  ULDC.64 UR12, c[0x0][0xb78] ;  /* 0x0002de00000c7ab9 */ /* 0x000fe40000000a00 */
[----:B------:R-:W-:Y:S01]  /*10d90*/  UIMAD UR7, UR9, UR12, URZ ;  /* 0x0000000c090772a4 */ /* 0x000fe2000f8e023f */
[----:B------:R-:W-:Y:S02]  /*10da0*/  VIADD R3, R3, UR4 ;  /* 0x0000000403037c36 */ /* 0x000fe40008000000 */
[----:B------:R-:W-:Y:S01]  /*10db0*/  IMAD.U32 R5, RZ, RZ, UR12 ;  /* 0x0000000cff057e24 */ /* 0x000fe2000f8e00ff */
[----:B------:R-:W-:-:S03]  /*10dc0*/  UIMAD UR7, UR10, UR13, UR7 ;  /* 0x0000000d0a0772a4 */ /* 0x000fc6000f8e0207 */
[----:B------:R-:W-:Y:S01]  /*10dd0*/  IMAD.WIDE.U32 R2, R5, UR10, R2 ;  /* 0x0000000a05027c25 */ /* 0x000fe2000f8e0002 */
[----:B------:R-:W-:-:S03]  /*10de0*/  ULDC.64 UR12, c[0x0][0xb40] ;  /* 0x0002d000000c7ab9 */ /* 0x000fc60000000a00 */
[----:B------:R-:W-:Y:S01]  /*10df0*/  VIADD R3, R3, UR7 ;  /* 0x0000000703037c36 */ /* 0x000fe20008000000 */
[----:B------:R-:W-:-:S04]  /*10e00*/  LEA R4, P0, R2, UR12, 0x2 ;  /* 0x0000000c02047c11 */ /* 0x000fc8000f8010ff */
[----:B------:R-:W-:Y:S01]  /*10e10*/  LEA.HI.X R5, R2, UR13, R3, 0x2, P0 ;  /* 0x0000000d02057c11 */ /* 0x000fe200080f1403 */
[----:B------:R-:W-:-:S05]  /*10e20*/  IMAD.MOV.U32 R3, RZ, RZ, -0x800000 ;  /* 0xff800000ff037424 */ /* 0x000fca00078e00ff */
[----:B------:R0:W-:Y:S03]  /*10e30*/  STG.E desc[UR14][R4.64], R3 ;  /* 0x0000000304007986 */ /* 0x0001e6000c10190e */
.L_x_1145:
[----:B------:R-:W-:Y:S05]  /*10e40*/  BSYNC B1 ;  /* 0x0000000000017941 */ /* 0x000fea0003800000 */
.L_x_1144:
[----:B------:R-:W-:Y:S01]  /*10e50*/  R2UR UR7, R197 ;  /* 0x00000000c50772ca */ /* 0x000fe200000e0000 */
[----:B------:R-:W-:Y:S01]  /*10e60*/  ULDC.64 UR12, c[0x0][0xaa0] ;  /* 0x0002a800000c7ab9 */ /* 0x000fe20000000a00 */
[----:B-1----:R-:W-:Y:S01]  /*10e70*/  IMAD.MOV.U32 R2, RZ, RZ, R19 ;  /* 0x000000ffff027224 */ /* 0x002fe200078e0013 */
[----:B------:R-:W-:Y:S01]  /*10e80*/  BSSY B1, `(.L_x_1146) ;  /* 0x0000032000017945 */ /* 0x000fe20003800000 */
[----:B0-----:R-:W-:Y:S02]  /*10e90*/  IMAD.MOV.U32 R3, RZ, RZ, R8 ;  /* 0x000000ffff037224 */ /* 0x001fe400078e0008 */
[----:B------:R-:W-:Y:S02]  /*10ea0*/  IMAD R0, R6, UR12, RZ ;  /* 0x0000000c06007c24 */ /* 0x000fe4000f8e02ff */
[----:B------:R-:W-:-:S04]  /*10eb0*/  IMAD.WIDE.U32 R2, R9, UR12, R2 ;  /* 0x0000000c09027c25 */ /* 0x000fc8000f8e0002 */
[----:B------:R-:W-:Y:S01]  /*10ec0*/  IMAD R9, R9, UR13, R0 ;  /* 0x0000000d09097c24 */ /* 0x000fe2000f8e0200 */
[----:B------:R-:W-:Y:S01]  /*10ed0*/  ULDC.64 UR12, c[0x0][0xae0] ;  /* 0x0002b800000c7ab9 */ /* 0x000fe20000000a00 */
[----:B------:R-:W-:Y:S01]  /*10ee0*/  IMAD R7, R196, -0x80, R7 ;  /* 0xffffff80c4077824 */ /* 0x000fe200078e0207 */
[----:B------:R-:W-:Y:S01]  /*10ef0*/  UIMAD UR4, UR8, UR12, URZ ;  /* 0x0000000c080472a4 */ /* 0x000fe2000f8e023f */
[----:B------:R-:W-:Y:S02]  /*10f00*/  IMAD.IADD R3, R3, 0x1, R9 ;  /* 0x0000000103037824 */ /* 0x000fe400078e0209 */
[----:B------:R-:W-:Y:S01]  /*10f10*/  IMAD.U32 R5, RZ, RZ, UR12 ;  /* 0x0000000cff057e24 */ /* 0x000fe2000f8e00ff */
[----:B------:R-:W-:Y:S01]  /*10f20*/  UIMAD UR4, UR7, UR13, UR4 ;  /* 0x0000000d070472a4 */ /* 0x000fe2000f8e0204 */
[C---:B------:R-:W-:Y:S01]  /*10f30*/  VIADD R0, R22.reuse, 0x20 ;  /* 0x0000002016007836 */ /* 0x040fe20000000000 */
[----:B------:R-:W-:Y:S01]  /*10f40*/  ISETP.GE.AND P3, PT, R22, R7, PT ;  /* 0x000000071600720c */ /* 0x000fe20003f66270 */
[----:B------:R-:W-:Y:S01]  /*10f50*/  IMAD.WIDE.U32 R2, R5, UR7, R2 ;  /* 0x0000000705027c25 */ /* 0x000fe2000f8e0002 */
[----:B------:R-:W-:-:S02]  /*10f60*/  ULDC.64 UR12, c[0x0][0xae8] ;  /* 0x0002ba00000c7ab9 */ /* 0x000fc40000000a00 */
[-C--:B------:R-:W-:Y:S01]  /*10f70*/  ISETP.GE.AND P2, PT, R0, R7.reuse, PT ;  /* 0x000000070000720c */ /* 0x080fe20003f46270 */
[----:B------:R-:W-:Y:S01]  /*10f80*/  VIADD R3, R3, UR4 ;  /* 0x0000000403037c36 */ /* 0x000fe20008000000 */
[----:B------:R-:W-:Y:S01]  /*10f90*/  UIMAD UR4, UR9, UR12, URZ ;  /* 0x0000000c090472a4 */ /* 0x000fe2000f8e023f */
[C---:B------:R-:W-:Y:S02]  /*10fa0*/  VIADD R4, R22.reuse, 0x40 ;  /* 0x0000004016047836 */ /* 0x040fe40000000000 */
[----:B------:R-:W-:Y:S01]  /*10fb0*/  VIADD R0, R22, 0x60 ;  /* 0x0000006016007836 */ /* 0x000fe20000000000 */
[----:B------:R-:W-:Y:S01]  /*10fc0*/  UIMAD UR4, UR10, UR13, UR4 ;  /* 0x0000000d0a0472a4 */ /* 0x000fe2000f8e0204 */
[----:B------:R-:W-:Y:S01]  /*10fd0*/  IMAD.U32 R5, RZ, RZ, UR12 ;  /* 0x0000000cff057e24 */ /* 0x000fe2000f8e00ff */
[-C--:B------:R-:W-:Y:S01]  /*10fe0*/  ISETP.GE.AND P1, PT, R4, R7.reuse, PT ;  /* 0x000000070400720c */ /* 0x080fe20003f26270 */
[----:B------:R-:W-:Y:S01]  /*10ff0*/  IMAD.MOV.U32 R6, RZ, RZ, R22 ;  /* 0x000000ffff067224 */ /* 0x000fe200078e0016 */
[----:B------:R-:W-:Y:S01]  /*11000*/  ISETP.GE.AND P0, PT, R0, R7, PT ;  /* 0x000000070000720c */ /* 0x000fe20003f06270 */
[----:B------:R-:W-:Y:S01]  /*11010*/  IMAD.WIDE.U32 R4, R5, UR10, R2 ;  /* 0x0000000a05047c25 */ /* 0x000fe2000f8e0002 */
[----:B------:R-:W-:-:S03]  /*11020*/  SHF.R.S32.HI R7, RZ, 0x1f, R22 ;  /* 0x0000001fff077819 */ /* 0x000fc60000011416 */
[----:B------:R-:W-:Y:S02]  /*11030*/  VIADD R11, R5, UR4 ;  /* 0x00000004050b7c36 */ /* 0x000fe40008000000 */
[----:B------:R-:W-:Y:S01]  /*11040*/  IMAD.WIDE R6, R196, 0x80, R6 ;  /* 0x00000080c4067825 */ /* 0x000fe200078e0206 */
        /* <DEDUP_REMOVED lines=21> */
.L_x_1147:
[----:B------:R-:W-:Y:S05]  /*111a0*/  BSYNC B1 ;  /* 0x0000000000017941 */ /* 0x000fea0003800000 */
.L_x_1146:
        /* <DEDUP_REMOVED lines=24> */
.L_x_1149:
[----:B------:R-:W-:Y:S05]  /*11330*/  BSYNC B1 ;  /* 0x0000000000017941 */ /* 0x000fea0003800000 */
.L_x_1148:
[----:B------:R-:W-:Y:S04]  /*11340*/  BSSY B1, `(.L_x_1150) ;  /* 0x0000018000017945 */ /* 0x000fe80003800000 */
[----:B------:R-:W-:Y:S05]  /*11350*/  @P1 BRA `(.L_x_1151) ;  /* 0x0000000000581947 */ /* 0x000fea0003800000 */
[----:B01----:R-:W-:Y:S01]  /*11360*/  IADD3 R9, P1, R6, 0x40, RZ ;  /* 0x0000004006097810 */ /* 0x003fe20007f3e0ff */
        /* <DEDUP_REMOVED lines=21> */
.L_x_1151:
[----:B------:R-:W-:Y:S05]  /*114c0*/  BSYNC B1 ;  /* 0x0000000000017941 */ /* 0x000fea0003800000 */
.L_x_1150:
        /* <DEDUP_REMOVED lines=9> */
[----:B------:R-:W-:Y:S01]  /*11560*/  IMAD.MOV.U32 R3, RZ, RZ, R11 ;  /* 0x000000ffff037224 */ /* 0x000fe200078e000b */
[----:B------:R-:W-:Y:S01]  /*11570*/  ULDC.64 UR10, c[0x0][0x208] ;  /* 0x00008200000a7ab9 */ /* 0x000fe20000000a00 */
        /* <DEDUP_REMOVED lines=12> */
.L_x_1142:
[----:B------:R-:W-:Y:S05]  /*11640*/  BSYNC B0 ;  /* 0x0000000000007941 */ /* 0x000fea0003800000 */
.L_x_1133:
[----:B------:R-:W-:Y:S02]  /*11650*/  ULDC UR4, c[0x0][0xc14] ;  /* 0x0003050000047ab9 */ /* 0x000fe40000000800 */
[----:B------:R-:W-:-:S06]  /*11660*/  UISETP.GE.AND UP0, UPT, UR5, UR4, UPT ;  /* 0x000000040500728c */ /* 0x000fcc000bf06270 */
[----:B------:R-:W-:-:S13]  /*11670*/  PLOP3.LUT P0, PT, PT, PT, UP0, 0x80, 0x0 ;  /* 0x000000000000781c */ /* 0x000fda0003f0f008 */
[----:B------:R-:W-:Y:S05]  /*11680*/  @!P0 BRA `(.L_x_1152) ;  /* 0xfffffef400c88947 */ /* 0x000fea000383ffff */
[----:B------:R-:W-:Y:S05]  /*11690*/  EXIT ;  /* 0x000000000000794d */ /* 0x000fea0003800000 */
.L_x_1051:
[----:B------:R-:W-:-:S08]  /*116a0*/  NOP ;  /* 0x0000000000007918 */ /* 0x000fd00000000000 */
[----:B0-----:R-:W0:-:S00]  /*116b0*/  USETMAXREG.DEALLOC.CTAPOOL 0x18 ;  /* 0x00000018000079c8 */ /* 0x001e0000080e0500 */
[----:B0-----:R-:W-:-:S06]  /*116c0*/  LOP3.LUT R0, R0, 0x3, RZ, 0xc0, !PT ;  /* 0x0000000300007812 */ /* 0x001fcc00078ec0ff */
[----:B------:R-:W0:Y:S02]  /*116d0*/  SHFL.IDX PT, R0, R0, RZ, 0x1f ;  /* 0x00001fff00007589 */ /* 0x000e2400000e0000 */
[----:B0-----:R-:W-:-:S13]  /*116e0*/  ISETP.NE.AND P0, PT, R0, RZ, PT ;  /* 0x000000ff0000720c */ /* 0x001fda0003f05270 */
[----:B------:R-:W-:Y:S05]  /*116f0*/  @P0 EXIT ;  /* 0x000000000000094d */ /* 0x000fea0003800000 */
[----:B------:R-:W2:Y:S01]  /*11700*/  LDL.LU R6, [R1] ;  /* 0x0000000001067983 */ /* 0x000ea20000300800 */
[----:B------:R-:W-:Y:S01]  /*11710*/  ULDC UR5, c[0x0][0xc14] ;  /* 0x0003050000057ab9 */ /* 0x000fe20000000800 */
[----:B------:R-:W0:Y:S01]  /*11720*/  S2R R2, SR_TID.X ;  /* 0x0000000000027919 */ /* 0x000e220000002100 */
[----:B------:R-:W-:Y:S01]  /*11730*/  CS2R R16, SRZ ;  /* 0x0000000000107805 */ /* 0x000fe2000001ff00 */
[----:B------:R-:W-:Y:S01]  /*11740*/  ULDC.64 UR6, c[0x0][0x208] ;  /* 0x0000820000067ab9 */ /* 0x000fe20000000a00 */
[----:B------:R-:W-:Y:S01]  /*11750*/  ULDC UR4, c[0x0][0xc10] ;  /* 0x0003040000047ab9 */ /* 0x000fe20000000800 */
[----:B0-----:R-:W-:-:S04]  /*11760*/  LOP3.LUT R7, R2, 0x1f, RZ, 0xc0, !PT ;  /* 0x0000001f02077812 */ /* 0x001fc800078ec0ff */
[----:B------:R-:W-:Y:S02]  /*11770*/  ISETP.NE.AND P0, PT, R7, 0x1f, PT ;  /* 0x0000001f0700780c */ /* 0x000fe40003f05270 */
[----:B--2---:R-:W-:-:S11]  /*11780*/  LOP3.LUT R6, R6, 0xffffffdf, RZ, 0xc0, !PT ;  /* 0xffffffdf06067812 */ /* 0x004fd600078ec0ff */
[----:B------:R-:W-:Y:S02]  /*11790*/  @P0 LOP3.LUT R6, R6, 0x20, RZ, 0xfc, !PT ;  /* 0x0000002006060812 */ /* 0x000fe400078efcff */
[----:B------:R-:W-:-:S13]  /*117a0*/  ISETP.GE.OR P0, PT, R7, UR5, !P0 ;  /* 0x0000000507007c0c */ /* 0x000fda000c706670 */
[----:B------:R-:W0:Y:S02]  /*117b0*/  @!P0 LDC.64 R2, c[0x0][0xc58] ;  /* 0x00031600ff028b82 */ /* 0x000e240000000a00 */
[----:B0-----:R-:W-:-:S05]  /*117c0*/  @!P0 IMAD.WIDE.U32 R2, R7, 0x4, R2 ;  /* 0x0000000407028825 */ /* 0x001fca00078e0002 */
[----:B------:R-:W2:Y:S01]  /*117d0*/  @!P0 LDG.E R17, desc[UR6][R2.64] ;  /* 0x0000000602118981 */ /* 0x000ea2000c1e1900 */
[C---:B------:R-:W-:Y:S02]  /*117e0*/  ISETP.NE.AND P1, PT, R7.reuse, RZ, PT ;  /* 0x000000ff0700720c */ /* 0x040fe40003f25270 */
[----:B------:R-:W-:Y:S02]  /*117f0*/  ISETP.GE.U32.AND P0, PT, R7, 0x2, PT ;  /* 0x000000020700780c */ /* 0x000fe40003f06070 */
[----:B------:R-:W-:-:S09]  /*11800*/  LOP3.LUT R6, R6, 0xfffffffe, RZ, 0xc0, !PT ;  /* 0xfffffffe06067812 */ /* 0x000fd200078ec0ff */
[----:B------:R-:W-:-:S04]  /*11810*/  @P1 LOP3.LUT R6, R6, 0x1, RZ, 0xfc, !PT ;  /* 0x0000000106061812 */ /* 0x000fc800078efcff */
[----:B------:R-:W-:-:S04]  /*11820*/  LOP3.LUT R6, R6, 0xffffffef, RZ, 0xc0, !PT ;  /* 0xffffffef06067812 */ /* 0x000fc800078ec0ff */
[----:B------:R-:W-:-:S04]  /*11830*/  @P0 LOP3.LUT R6, R6, 0x10, RZ, 0xfc, !PT ;  /* 0x0000001006060812 */ /* 0x000fc800078efcff */
[----:B------:R-:W-:Y:S01]  /*11840*/  LOP3.LUT R6, R6, 0xfffffff7, RZ, 0xc0, !PT ;  /* 0xfffffff706067812 */ /* 0x000fe200078ec0ff */
[----:B------:R-:W0:Y:S01]  /*11850*/  S2UR UR6, SR_CTAID.X ;  /* 0x00000000000679c3 */ /* 0x000e220000002500 */
[----:B------:R-:W-:Y:S01]  /*11860*/  IMAD.MOV.U32 R19, RZ, RZ, RZ ;  /* 0x000000ffff137224 */ /* 0x000fe200078e00ff */
[----:B--2---:R-:W1:Y:S02]  /*11870*/  SHFL.UP PT, R0, R17, 0x1, RZ ;  /* 0x0420000011007989 */ /* 0x004e6400000e00ff */
[----:B-1----:R-:W-:-:S05]  /*11880*/  SEL R0, R0, RZ, P1 ;  /* 0x000000ff00007207 */ /* 0x002fca0000800000 */
[----:B------:R-:W-:-:S05]  /*11890*/  IMAD.IADD R0, R17, 0x1, R0 ;  /* 0x0000000111007824 */ /* 0x000fca00078e0200 */
[----:B------:R-:W1:Y:S02]  /*118a0*/  SHFL.UP PT, R4, R0, 0x2, RZ ;  /* 0x0440000000047989 */ /* 0x000e6400000e00ff */
[----:B-1----:R-:W-:-:S05]  /*118b0*/  SEL R5, R4, RZ, P0 ;  /* 0x000000ff04057207 */ /* 0x002fca0000000000 */
[----:B------:R-:W-:-:S05]  /*118c0*/  IMAD.IADD R5, R0, 0x1, R5 ;  /* 0x0000000100057824 */ /* 0x000fca00078e0205 */
[----:B------:R-:W1:Y:S01]  /*118d0*/  SHFL.UP PT, R4, R5, 0x4, RZ ;  /* 0x0480000005047989 */ /* 0x000e6200000e00ff */
[----:B------:R-:W-:-:S04]  /*118e0*/  ISETP.GE.U32.AND P0, PT, R7, 0x4, PT ;  /* 0x000000040700780c */ /* 0x000fc80003f06070 */
[----:B-1----:R-:W-:-:S05]  /*118f0*/  SEL R4, R4, RZ, P0 ;  /* 0x000000ff04047207 */ /* 0x002fca0000000000 */
[----:B------:R-:W-:-:S05]  /*11900*/  IMAD.IADD R4, R5, 0x1, R4 ;  /* 0x0000000105047824 */ /* 0x000fca00078e0204 */
[----:B------:R-:W1:Y:S01]  /*11910*/  SHFL.UP PT, R2, R4, 0x8, RZ ;  /* 0x0500000004027989 */ /* 0x000e6200000e00ff */
[----:B------:R-:W-:Y:S02]  /*11920*/  @P0 LOP3.LUT R6, R6, 0x8, RZ, 0xfc, !PT ;  /* 0x0000000806060812 */ /* 0x000fe400078efcff */
[----:B------:R-:W-:-:S04]  /*11930*/  ISETP.GE.U32.AND P0, PT, R7, 0x8, PT ;  /* 0x000000080700780c */ /* 0x000fc80003f06070 */
[----:B-1----:R-:W-:-:S05]  /*11940*/  SEL R3, R2, RZ, P0 ;  /* 0x000000ff02037207 */ /* 0x002fca0000000000 */
[----:B------:R-:W-:-:S05]  /*11950*/  IMAD.IADD R3, R4, 0x1, R3 ;  /* 0x0000000104037824 */ /* 0x000fca00078e0203 */
[----:B------:R-:W1:Y:S01]  /*11960*/  SHFL.UP PT, R0, R3, 0x10, RZ ;  /* 0x0600000003007989 */ /* 0x000e6200000e00ff */
[----:B------:R-:W-:-:S04]  /*11970*/  LOP3.LUT R6, R6, 0xfffffffb, RZ, 0xc0, !PT ;  /* 0xfffffffb06067812 */ /* 0x000fc800078ec0ff */
[----:B------:R-:W-:Y:S02]  /*11980*/  @P0 LOP3.LUT R6, R6, 0x4, RZ, 0xfc, !PT ;  /* 0x0000000406060812 */ /* 0x000fe400078efcff */
[----:B------:R-:W-:-:S04]  /*11990*/  ISETP.GE.U32.AND P0, PT, R7, 0x10, PT ;  /* 0x000000100700780c */ /* 0x000fc80003f06070 */
[----:B-1----:R-:W-:-:S05]  /*119a0*/  SEL R0, R0, RZ, P0 ;  /* 0x000000ff00007207 */ /* 0x002fca0000000000 */
[----:B------:R-:W-:-:S05]  /*119b0*/  IMAD.IADD R0, R3, 0x1, R0 ;  /* 0x0000000103007824 */ /* 0x000fca00078e0200 */
[----:B------:R-:W1:Y:S01]  /*119c0*/  SHFL.IDX PT, R2, R0, 0x1f, 0x1f ;  /* 0x03e01f0000027f89 */ /* 0x000e6200000e0000 */
[----:B------:R-:W-:-:S04]  /*119d0*/  LOP3.LUT R6, R6, 0xfffffffd, RZ, 0xc0, !PT ;  /* 0xfffffffd06067812 */ /* 0x000fc800078ec0ff */
[----:B------:R-:W-:-:S05]  /*119e0*/  @P0 LOP3.LUT R6, R6, 0x2, RZ, 0xfc, !PT ;  /* 0x0000000206060812 */ /* 0x000fca00078efcff */
[----:B------:R2:W-:Y:S01]  /*119f0*/  STL [R1], R6 ;  /* 0x0000000601007387 */ /* 0x0005e20000100800 */
[----:B-1----:R-:W-:-:S05]  /*11a00*/  IMAD R4, R2, UR4, RZ ;  /* 0x0000000402047c24 */ /* 0x002fca000f8e02ff */
[----:B0-----:R-:W-:Y:S01]  /*11a10*/  ISETP.GT.AND P0, PT, R4, UR6, PT ;  /* 0x0000000604007c0c */ /* 0x001fe2000bf04270 */
[----:B------:R-:W-:-:S12]  /*11a20*/  IMAD.MOV.U32 R5, RZ, RZ, R4 ;  /* 0x000000ffff057224 */ /* 0x000fd800078e0004 */
[----:B--2---:R-:W-:Y:S05]  /*11a30*/  @P0 BRA `(.L_x_1153) ;  /* 0x0000000000c00947 */ /* 0x004fea0003800000 */
[----:B------:R-:W-:Y:S01]  /*11a40*/  IMAD.MOV.U32 R4, RZ, RZ, R5 ;  /* 0x000000ffff047224 */ /* 0x000fe200078e0005 */
[----:B------:R-:W-:Y:S01]  /*11a50*/  ULDC UR5, c[0x0][0xc14] ;  /* 0x0003050000057ab9 */ /* 0x000fe20000000800 */
[----:B------:R-:W-:Y:S01]  /*11a60*/  IMAD.MOV.U32 R19, RZ, RZ, RZ ;  /* 0x000000ffff137224 */ /* 0x000fe200078e00ff */
[----:B------:R-:W-:Y:S01]  /*11a70*/  ULDC UR7, c[0x0][0xc14] ;  /* 0x0003050000077ab9 */ /* 0x000fe20000000800 */
[----:B------:R-:W-:-:S05]  /*11a80*/  ULDC UR4, c[0x0][0xc10] ;  /* 0x0003040000047ab9 */ /* 0x000fca0000000800 */
.L_x_1157:
[----:B------:R-:W-:Y:S02]  /*11a90*/  VIADD R0, R19, 0x1f ;  /* 0x0000001f13007836 */ /* 0x000fe40000000000 */
[----:B------:R-:W-:-:S03]  /*11aa0*/  IMAD.U32 R19, RZ, RZ, UR7 ;  /* 0x00000007ff137e24 */ /* 0x000fc6000f8e00ff */
[----:B------:R-:W-:-:S13]  /*11ab0*/  ISETP.GE.AND P0, PT, R0, UR5, PT ;  /* 0x0000000500007c0c */ /* 0x000fda000bf06270 */
[----:B------:R-:W-:Y:S05]  /*11ac0*/  @P0 BRA `(.L_x_1154) ;  /* 0x0000000400d00947 */ /* 0x000fea0003800000 */
[----:B------:R-:W0:Y:S01]  /*11ad0*/  S2R R2, SR_TID.X ;  /* 0x0000000000027919 */ /* 0x000e220000002100 */
[----:B------:R-:W-:Y:S01]  /*11ae0*/  IMAD.MOV.U32 R19, RZ, RZ, R0 ;  /* 0x000000ffff137224 */ /* 0x000fe200078e0000 */
[----:B------:R-:W-:Y:S01]  /*11af0*/  BSSY B0, `(.L_x_1155) ;  /* 0x000000b000007945 */ /* 0x000fe20003800000 */
[----:B------:R-:W-:Y:S01]  /*11b00*/  IMAD.MOV.U32 R17, RZ, RZ, RZ ;  /* 0x000000ffff117224 */ /* 0x000fe200078e00ff */
[----:B0-----:R-:W-:-:S04]  /*11b10*/  LOP3.LUT R6, R2, 0x1f, RZ, 0xc0, !PT ;  /* 0x0000001f02067812 */ /* 0x001fc800078ec0ff */
[C---:B------:R-:W-:Y:S01]  /*11b20*/  ISETP.NE.AND P1, PT, R6.reuse, 0x1f, PT ;  /* 0x0000001f0600780c */ /* 0x040fe20003f25270 */
[----:B------:R-:W-:-:S05]  /*11b30*/  IMAD.IADD R5, R6, 0x1, R19 ;  /* 0x0000000106057824 */ /* 0x000fca00078e0213 */
[----:B------:R-:W-:-:S13]  /*11b40*/  ISETP.GE.OR P0, PT, R5, UR5, !P1 ;  /* 0x0000000505007c0c */ /* 0x000fda000cf06670 */
[----:B------:R-:W-:Y:S05]  /*11b50*/  @P0 BRA `(.L_x_1156) ;  /* 0x0000000000100947 */ /* 0x000fea0003800000 */
[----:B------:R-:W0:Y:S01]  /*11b60*/  LDC.64 R2, c[0x0][0xc58] ;  /* 0x00031600ff027b82 */ /* 0x000e220000000a00 */
[----:B------:R-:W-:Y:S01]  /*11b70*/  ULDC.64 UR8, c[0x0][0x208] ;  /* 0x0000820000087ab9 */ /* 0x000fe20000000a00 */
[----:B0-----:R-:W-:-:S05]  /*11b80*/  IMAD.WIDE R2, R5, 0x4, R2 ;  /* 0x0000000405027825 */ /* 0x001fca00078e0202 */
[----:B------:R0:W5:Y:S02]  /*11b90*/  LDG.E R17, desc[UR8][R2.64] ;  /* 0x0000000802117981 */ /* 0x000164000c1e1900 */
.L_x_1156:
[----:B------:R-:W-:Y:S05]  /*11ba0*/  BSYNC B0 ;  /* 0x0000000000007941 */ /* 0x000fea0003800000 */
.L_x_1155:
[----:B-----5:R-:W1:Y:S01]  /*11bb0*/  SHFL.UP PT, R0, R17, 0x1, RZ ;  /* 0x0420000011007989 */ /* 0x020e6200000e00ff */
[C---:B------:R-:W-:Y:S02]  /*11bc0*/  ISETP.NE.AND P0, PT, R6.reuse, RZ, PT ;  /* 0x000000ff0600720c */ /* 0x040fe40003f05270 */
[----:B------:R-:W-:Y:S02]  /*11bd0*/  ISETP.GE.U32.AND P1, PT, R6, 0x2, PT ;  /* 0x000000020600780c */ /* 0x000fe40003f26070 */
[----:B-1----:R-:W-:Y:S02]  /*11be0*/  SEL R0, R0, RZ, P0 ;  /* 0x000000ff00007207 */ /* 0x002fe40000000000 */
[----:B------:R-:W-:-:S03]  /*11bf0*/  ISETP.GE.U32.AND P0, PT, R6, 0x4, PT ;  /* 0x000000040600780c */ /* 0x000fc60003f06070 */
[----:B------:R-:W-:-:S05]  /*11c00*/  IMAD.IADD R0, R17, 0x1, R0 ;  /* 0x0000000111007824 */ /* 0x000fca00078e0200 */
[----:B0-----:R-:W0:Y:S02]  /*11c10*/  SHFL.UP PT, R2, R0, 0x2, RZ ;  /* 0x0440000000027989 */ /* 0x001e2400000e00ff */
        /* <DEDUP_REMOVED lines=14> */
[----:B0-----:R-:W-:-:S04]  /*11d00*/  IMAD R5, R6, UR4, RZ ;  /* 0x0000000406057c24 */ /* 0x001fc8000f8e02ff */
[----:B------:R-:W-:-:S05]  /*11d10*/  IMAD.IADD R4, R5, 0x1, R4 ;  /* 0x0000000105047824 */ /* 0x000fca00078e0204 */
[----:B------:R-:W-:-:S13]  /*11d20*/  ISETP.GT.AND P0, PT, R4, UR6, PT ;  /* 0x0000000604007c0c */ /* 0x000fda000bf04270 */
[----:B------:R-:W-:Y:S05]  /*11d30*/  @!P0 BRA `(.L_x_1157) ;  /* 0xfffffffc00548947 */ /* 0x000fea000383ffff */
.L_x_1153:
[----:B------:R-:W-:Y:S01]  /*11d40*/  IMAD.IADD R5, R4, 0x1, -R5 ;  /* 0x0000000104057824 */ /* 0x000fe200078e0a05 */
[----:B------:R-:W-:-:S03]  /*11d50*/  ULDC.64 UR8, c[0x0][0x208] ;  /* 0x0000820000087ab9 */ /* 0x000fc60000000a00 */
[----:B------:R-:W-:-:S05]  /*11d60*/  IMAD R2, R0, UR4, R5 ;  /* 0x0000000400027c24 */ /* 0x000fca000f8e0205 */
[----:B------:R-:W-:Y:S02]  /*11d70*/  ISETP.GT.AND P0, PT, R2, UR6, PT ;  /* 0x0000000602007c0c */ /* 0x000fe4000bf04270 */
[----:B------:R-:W0:Y:S11]  /*11d80*/  LDC.64 R2, c[0x0][0xc68] ;  /* 0x00031a00ff027b82 */ /* 0x000e360000000a00 */
[----:B------:R-:W-:-:S04]  /*11d90*/  VOTE.ANY R7, PT, !P0 ;  /* 0x0000000000077806 */ /* 0x000fc800040e0100 */
[----:B------:R-:W1:Y:S02]  /*11da0*/  POPC R4, R7 ;  /* 0x0000000700047309 */ /* 0x000e640000000000 */
[----:B-1----:R-:W-:-:S04]  /*11db0*/  IMAD.IADD R19, R4, 0x1, R19 ;  /* 0x0000000104137824 */ /* 0x002fc800078e0213 */
[----:B0-----:R-:W-:-:S05]  /*11dc0*/  IMAD.WIDE R2, R19, 0x4, R2 ;  /* 0x0000000413027825 */ /* 0x001fca00078e0202 */
[----:B------:R-:W2:Y:S01]  /*11dd0*/  LDG.E R8, desc[UR8][R2.64] ;  /* 0x0000000802087981 */ /* 0x000ea2000c1e1900 */
[----:B------:R-:W-:-:S03]  /*11de0*/  ISETP.NE.AND P0, PT, R7, RZ, PT ;  /* 0x000000ff0700720c */ /* 0x000fc60003f05270 */
[----:B------:R-:W2:Y:S02]  /*11df0*/  SHFL.IDX PT, R17, R17, R4, 0x1f ;  /* 0x00001f0411117589 */ /* 0x000ea400000e0000 */
[----:B--2---:R-:W-:-:S05]  /*11e00*/  IMAD R6, R17, R8, RZ ;  /* 0x0000000811067224 */ /* 0x004fca00078e02ff */
[----:B------:R-:W-:-:S04]  /*11e10*/  IABS R9, R6 ;  /* 0x0000000600097213 */ /* 0x000fc80000000000 */
[----:B------:R-:W0:Y:S08]  /*11e20*/  I2F.RP R10, R9 ;  /* 0x00000009000a7306 */ /* 0x000e300000209400 */
[----:B0-----:R-:W0:Y:S02]  /*11e30*/  MUFU.RCP R10, R10 ;  /* 0x0000000a000a7308 */ /* 0x001e240000001000 */
[----:B0-----:R-:W-:-:S06]  /*11e40*/  VIADD R11, R10, 0xffffffe ;  /* 0x0ffffffe0a0b7836 */ /* 0x001fcc0000000000 */
[----:B------:R0:W1:Y:S01]  /*11e50*/  F2I.FTZ.U32.TRUNC.NTZ R3, R11 ;  /* 0x0000000b00037305 */ /* 0x000062000021f000 */
[----:B------:R-:W-:Y:S05]  /*11e60*/  @!P0 BRA `(.L_x_1158) ;  /* 0x0000000000088947 */ /* 0x000fea0003800000 */
[----:B------:R-:W-:-:S05]  /*11e70*/  VIADD R7, R4, 0xffffffff ;  /* 0xffffffff04077836 */ /* 0x000fca0000000000 */
[----:B------:R2:W3:Y:S02]  /*11e80*/  SHFL.IDX PT, R16, R0, R7, 0x1f ;  /* 0x00001f0700107589 */ /* 0x0004e400000e0000 */
.L_x_1158:
[----:B-12---:R-:W-:Y:S02]  /*11e90*/  IMAD.MOV R0, RZ, RZ, -R3 ;  /* 0x000000ffff007224 */ /* 0x006fe400078e0a03 */
[----:B---3--:R-:W-:Y:S02]  /*11ea0*/  IMAD R16, R16, UR4, R5 ;  /* 0x0000000410107c24 */ /* 0x008fe4000f8e0205 */
[----:B------:R-:W-:Y:S02]  /*11eb0*/  IMAD R5, R0, R9, RZ ;  /* 0x0000000900057224 */ /* 0x000fe400078e02ff */
[----:B------:R-:W-:-:S04]  /*11ec0*/  IMAD.MOV.U32 R2, RZ, RZ, RZ ;  /* 0x000000ffff027224 */ /* 0x000fc800078e00ff */
[----:B------:R-:W-:Y:S01]  /*11ed0*/  IMAD.HI.U32 R2, R3, R5, R2 ;  /* 0x0000000503027227 */ /* 0x000fe200078e0002 */
[----:B------:R-:W-:Y:S02]  /*11ee0*/  IADD3 R5, -R16, UR6, RZ ;  /* 0x0000000610057c10 */ /* 0x000fe4000fffe1ff */
        /* <DEDUP_REMOVED lines=14> */
[----:B------:R-:W-:-:S05]  /*11fd0*/  @!P0 LOP3.LUT R7, RZ, R6, RZ, 0x33, !PT ;  /* 0x00000006ff078212 */ /* 0x000fca00078e33ff */
[----:B------:R-:W-:Y:S02]  /*11fe0*/  IMAD R0, R8, R7, RZ ;  /* 0x0000000708007224 */ /* 0x000fe400078e02ff */
[----:B------:R-:W-:Y:S02]  /*11ff0*/  IMAD.MOV R7, RZ, RZ, -R7 ;  /* 0x000000ffff077224 */ /* 0x000fe400078e0a07 */
[----:B------:R-:W-:Y:S02]  /*12000*/  IMAD.MOV R3, RZ, RZ, -R0 ;  /* 0x000000ffff037224 */ /* 0x000fe400078e0a00 */
[----:B------:R-:W-:-:S03]  /*12010*/  IMAD R5, R6, R7, R5 ;  /* 0x0000000706057224 */ /* 0x000fc600078e0205 */
[----:B------:R-:W-:Y:S01]  /*12020*/  VIADDMNMX R8, R3, UR4, R8, PT ;  /* 0x0000000403087c46 */ /* 0x000fe2000b800108 */
[----:B------:R-:W-:Y:S01]  /*12030*/  IMAD.IADD R0, R5, 0x1, R0 ;  /* 0x0000000105007824 */ /* 0x000fe200078e0200 */
[----:B------:R-:W-:Y:S02]  /*12040*/  IABS R6, R5 ;  /* 0x0000000500067213 */ /* 0x000fe40000000000 */
[----:B------:R-:W-:-:S04]  /*12050*/  IABS R4, R8 ;  /* 0x0000000800047213 */ /* 0x000fc80000000000 */
[----:B------:R-:W1:Y:S08]  /*12060*/  I2F.RP R9, R4 ;  /* 0x0000000400097306 */ /* 0x000e700000209400 */
[----:B-1----:R-:W1:Y:S02]  /*12070*/  MUFU.RCP R9, R9 ;  /* 0x0000000900097308 */ /* 0x002e640000001000 */
[----:B-1----:R-:W-:-:S06]  /*12080*/  VIADD R2, R9, 0xffffffe ;  /* 0x0ffffffe09027836 */ /* 0x002fcc0000000000 */
[----:B------:R1:W2:Y:S02]  /*12090*/  F2I.FTZ.U32.TRUNC.NTZ R3, R2 ;  /* 0x0000000200037305 */ /* 0x0002a4000021f000 */
[----:B-1----:R-:W-:Y:S02]  /*120a0*/  IMAD.MOV.U32 R2, RZ, RZ, RZ ;  /* 0x000000ffff027224 */ /* 0x002fe400078e00ff */
[----:B--2---:R-:W-:-:S04]  /*120b0*/  IMAD.MOV R7, RZ, RZ, -R3 ;  /* 0x000000ffff077224 */ /* 0x004fc800078e0a03 */
[----:B------:R-:W-:-:S04]  /*120c0*/  IMAD R7, R7, R4, RZ ;  /* 0x0000000407077224 */ /* 0x000fc800078e02ff */
[----:B------:R-:W-:Y:S01]  /*120d0*/  IMAD.HI.U32 R3, R3, R7, R2 ;  /* 0x0000000703037227 */ /* 0x000fe200078e0002 */
[-C--:B------:R-:W-:Y:S02]  /*120e0*/  IABS R7, R8.reuse ;  /* 0x0000000800077213 */ /* 0x080fe40000000000 */
[----:B------:R-:W-:-:S03]  /*120f0*/  LOP3.LUT R2, R5, R8, RZ, 0x3c, !PT ;  /* 0x0000000805027212 */ /* 0x000fc600078e3cff */
[----:B------:R-:W-:Y:S02]  /*12100*/  IMAD.MOV R7, RZ, RZ, -R7 ;  /* 0x000000ffff077224 */ /* 0x000fe400078e0a07 */
[----:B------:R-:W-:-:S04]  /*12110*/  IMAD.HI.U32 R3, R3, R6, RZ ;  /* 0x0000000603037227 */ /* 0x000fc800078e00ff */
[----:B------:R-:W-:-:S05]  /*12120*/  IMAD R7, R3, R7, R6 ;  /* 0x0000000703077224 */ /* 0x000fca00078e0206 */
[----:B------:R-:W-:-:S13]  /*12130*/  ISETP.GT.U32.AND P0, PT, R4, R7, PT ;  /* 0x000000070400720c */ /* 0x000fda0003f04070 */
[----:B------:R-:W-:Y:S02]  /*12140*/  @!P0 IMAD.IADD R7, R7, 0x1, -R4 ;  /* 0x0000000107078824 */ /* 0x000fe400078e0a04 */
[----:B------:R-:W-:-:S03]  /*12150*/  @!P0 VIADD R3, R3, 0x1 ;  /* 0x0000000103038836 */ /* 0x000fc60000000000 */
[----:B------:R-:W-:-:S13]  /*12160*/  ISETP.GE.U32.AND P0, PT, R7, R4, PT ;  /* 0x000000040700720c */ /* 0x000fda0003f06070 */
[----:B------:R-:W-:Y:S01]  /*12170*/  @P0 VIADD R3, R3, 0x1 ;  /* 0x0000000103030836 */ /* 0x000fe20000000000 */
[----:B------:R-:W-:-:S13]  /*12180*/  ISETP.GE.AND P0, PT, R2, RZ, PT ;  /* 0x000000ff0200720c */ /* 0x000fda0003f06270 */
[----:B------:R-:W-:Y:S01]  /*12190*/  @!P0 IMAD.MOV R3, RZ, RZ, -R3 ;  /* 0x000000ffff038224 */ /* 0x000fe200078e0a03 */
[----:B------:R-:W-:-:S13]  /*121a0*/  ISETP.NE.AND P0, PT, R8, RZ, PT ;  /* 0x000000ff0800720c */ /* 0x000fda0003f05270 */
[----:B------:R-:W-:Y:S01]  /*121b0*/  @!P0 LOP3.LUT R3, RZ, R8, RZ, 0x33, !PT ;  /* 0x00000008ff038212 */ /* 0x000fe200078e33ff */
[----:B------:R-:W-:-:S04]  /*121c0*/  IMAD.MOV R8, RZ, RZ, -R8 ;  /* 0x000000ffff087224 */ /* 0x000fc800078e0a08 */
[----:B------:R-:W-:Y:S01]  /*121d0*/  IMAD R18, R3, R8, R0 ;  /* 0x0000000803127224 */ /* 0x000fe200078e0200 */
[----:B------:R-:W-:-:S05]  /*121e0*/  LOP3.LUT R0, RZ, R3, RZ, 0x33, !PT ;  /* 0x00000003ff007212 */ /* 0x000fca00078e33ff */
[----:B------:R-:W-:Y:S01]  /*121f0*/  IMAD.IADD R17, R17, 0x1, R0 ;  /* 0x0000000111117824 */ /* 0x000fe200078e0200 */
[----:B------:R-:W-:Y:S06]  /*12200*/  BRA `(.L_x_1159) ;  /* 0x00000000000c7947 */ /* 0x000fec0003800000 */
.L_x_1154:
[----:B------:R-:W-:Y:S02]  /*12210*/  IMAD.MOV.U32 R17, RZ, RZ, RZ ;  /* 0x000000ffff117224 */ /* 0x000fe400078e00ff */
[----:B------:R-:W-:Y:S02]  /*12220*/  IMAD.U32 R16, RZ, RZ, UR6 ;  /* 0x00000006ff107e24 */ /* 0x000fe4000f8e00ff */
[----:B------:R-:W-:-:S07]  /*12230*/  IMAD.MOV.U32 R18, RZ, RZ, RZ ;  /* 0x000000ffff127224 */ /* 0x000fce00078e00ff */
.L_x_1159:
[----:B------:R-:W1:Y:S01]  /*12240*/  S2R R0, SR_TID.X ;  /* 0x0000000000007919 */ /* 0x000e620000002100 */
[----:B------:R-:W-:Y:S01]  /*12250*/  STL [R1], RZ ;  /* 0x000000ff01007387 */ /* 0x000fe20000100800 */
[----:B-1----:R-:W-:-:S04]  /*12260*/  LOP3.LUT R0, R0, 0x1f, RZ, 0xc0, !PT ;  /* 0x0000001f00007812 */ /* 0x002fc800078ec0ff */
[----:B------:R-:W-:-:S13]  /*12270*/  ISETP.NE.AND P0, PT, R0, RZ, PT ;  /* 0x000000ff0000720c */ /* 0x000fda0003f05270 */
[----:B------:R-:W1:Y:S01]  /*12280*/  @!P0 S2R R3, SR_CgaCtaId ;  /* 0x0000000000038919 */ /* 0x000e620000008800 */
[----:B------:R-:W-:-:S04]  /*12290*/  @!P0 MOV R0, 0x400 ;  /* 0x0000040000008802 */ /* 0x000fc80000000f00 */
[----:B-1----:R-:W-:-:S05]  /*122a0*/  @!P0 LEA R0, R3, R0, 0x18 ;  /* 0x0000000003008211 */ /* 0x002fca00078ec0ff */
[----:B------:R1:W-:Y:S01]  /*122b0*/  @!P0 STS.128 [R0+0x308d0], R16 ;  /* 0x0308d01000008388 */ /* 0x0003e20000000c00 */
[----:B------:R-:W-:Y:S06]  /*122c0*/  BAR.ARV 0x5, 0x120 ;  /* 0x0144800000007b1d */ /* 0x000fec0000002000 */
[----:B------:R-:W-:Y:S01]  /*122d0*/  ISETP.GE.AND P0, PT, R19, UR5, PT ;  /* 0x0000000513007c0c */ /* 0x000fe2000bf06270 */
[----:B-1----:R-:W-:-:S05]  /*122e0*/  IMAD.MOV.U32 R0, RZ, RZ, 0x1 ;  /* 0x00000001ff007424 */ /* 0x002fca00078e00ff */
[----:B------:R1:W-:Y:S04]  /*122f0*/  STL [R1+0x8], R0 ;  /* 0x0000080001007387 */ /* 0x0003e80000100800 */
[----:B------:R1:W-:Y:S03]  /*12300*/  STL [R1+0x18], RZ ;  /* 0x000018ff01007387 */ /* 0x0003e60000100800 */
[----:B------:R-:W-:Y:S05]  /*12310*/  @P0 BRA `(.L_x_1160) ;  /* 0x0000004400a00947 */ /* 0x000fea0003800000 */
[----:B-1----:R-:W-:Y:S01]  /*12320*/  IMAD.MOV.U32 R0, RZ, RZ, 0x1 ;  /* 0x00000001ff007424 */ /* 0x002fe200078e00ff */
[----:B------:R1:W-:Y:S01]  /*12330*/  STL [R1+0x18], RZ ;  /* 0x000018ff01007387 */ /* 0x0003e20000100800 */
[----:B------:R-:W-:Y:S01]  /*12340*/  ULDC UR38, c[0x0][0xc] ;  /* 0x0000030000267ab9 */ /* 0x000fe20000000800 */
[----:B------:R-:W-:Y:S02]  /*12350*/  ULDC.64 UR36, c[0x0][0x198] ;  /* 0x0000660000247ab9 */ /* 0x000fe40000000a00 */
[----:B------:R1:W-:Y:S04]  /*12360*/  STL [R1+0x8], R0 ;  /* 0x0000080001007387 */ /* 0x0003e80000100800 */
[----:B------:R1:W-:Y:S02]  /*12370*/  STL [R1], RZ ;  /* 0x000000ff01007387 */ /* 0x0003e40000100800 */
.L_x_1235:
[----:B------:R-:W-:Y:S05]  /*12380*/  YIELD ;  /* 0x0000000000007946 */ /* 0x000fea0003800000 */
[----:B------:R-:W-:Y:S01]  /*12390*/  ULDC.64 UR4, c[0x0][0xa28] ;  /* 0x00028a0000047ab9 */ /* 0x000fe20000000a00 */
[----:B------:R-:W-:Y:S01]  /*123a0*/  IMAD.MOV.U32 R4, RZ, RZ, RZ ;  /* 0x000000ffff047224 */ /* 0x000fe200078e00ff */
[----:B------:R-:W-:Y:S01]  /*123b0*/  ISETP.NE.U32.AND P0, PT, RZ, UR4, PT ;  /* 0x00000004ff007c0c */ /* 0x000fe2000bf05070 */
[----:B------:R-:W-:-:S03]  /*123c0*/  ULDC.64 UR6, c[0x0][0x208] ;  /* 0x0000820000067ab9 */ /* 0x000fc60000000a00 */
[----:B------:R-:W-:Y:S01]  /*123d0*/  ISETP.NE.AND.EX P0, PT, RZ, UR5, PT, P0 ;  /* 0x00000005ff007c0c */ /* 0x000fe2000bf05300 */
[----:B------:R-:W-:-:S12]  /*123e0*/  ULDC.64 UR4, c[0x0][0xa00] ;  /* 0x0002800000047ab9 */ /* 0x000fd80000000a00 */
[----:B--2---:R-:W2:Y:S01]  /*123f0*/  @P0 LDC.64 R2, c[0x0][0xa28] ;  /* 0x00028a00ff020b82 */ /* 0x004ea20000000a00 */
[----:B------:R-:W-:Y:S01]  /*12400*/  ISETP.NE.U32.AND P2, PT, RZ, UR4, PT ;  /* 0x00000004ff007c0c */ /* 0x000fe2000bf45070 */
[----:B--2---:R-:W-:-:S05]  /*12410*/  @P0 IMAD.WIDE R2, R19, 0x4, R2 ;  /* 0x0000000413020825 */ /* 0x004fca00078e0202 */
[----:B------:R2:W5:Y:S01]  /*12420*/  @P0 LDG.E R4, desc[UR6][R2.64] ;  /* 0x0000000602040981 */ /* 0x000562000c1e1900 */
[----:B------:R-:W-:Y:S01]  /*12430*/  ISETP.NE.AND.EX P2, PT, RZ, UR5, PT, P2 ;  /* 0x00000005ff007c0c */ /* 0x000fe2000bf45320 */
[----:B-1----:R-:W-:Y:S01]  /*12440*/  IMAD.MOV.U32 R0, RZ, RZ, RZ ;  /* 0x000000ffff007224 */ /* 0x002fe200078e00ff */
[----:B------:R-:W-:Y:S01]  /*12450*/  ULDC.64 UR4, c[0x0][0xa18] ;  /* 0x0002860000047ab9 */ /* 0x000fe20000000a00 */
[----:B--2---:R-:W1:Y:S02]  /*12460*/  LDC.64 R2, c[0x0][0xa00] ;  /* 0x00028000ff027b82 */ /* 0x004e640000000a00 */
[----:B-1----:R-:W-:-:S08]  /*12470*/  IMAD.WIDE R2, R19, 0x4, R2 ;  /* 0x0000000413027825 */ /* 0x002fd000078e0202 */
[----:B------:R-:W2:Y:S01]  /*12480*/  @P2 LDG.E R0, desc[UR6][R2.64] ;  /* 0x0000000602002981 */ /* 0x000ea2000c1e1900 */
[----:B------:R-:W-:Y:S01]  /*12490*/  ISETP.NE.U32.AND P1, PT, RZ, UR4, PT ;  /* 0x00000004ff007c0c */ /* 0x000fe2000bf25070 */
[----:B------:R-:W-:-:S03]  /*124a0*/  ULDC UR4, c[0x0][0x288] ;  /* 0x0000a20000047ab9 */ /* 0x000fc60000000800 */
[----:B------:R-:W-:-:S13]  /*124b0*/  ISETP.NE.AND.EX P1, PT, RZ, UR5, PT, P1 ;  /* 0x00000005ff007c0c */ /* 0x000fda000bf25310 */
[----:B------:R-:W1:Y:S02]  /*124c0*/  @P1 LDC.64 R6, c[0x0][0xa18] ;  /* 0x00028600ff061b82 */ /* 0x000e640000000a00 */
[----:B-1----:R-:W-:Y:S01]  /*124d0*/  @P1 IMAD.WIDE R6, R19, 0x4, R6 ;  /* 0x0000000413061825 */ /* 0x002fe200078e0206 */
[----:B--2---:R1:W-:Y:S03]  /*124e0*/  STL [R1+0x1c], R0 ;  /* 0x00001c0001007387 */ /* 0x0043e60000100800 */
[----:B-1----:R-:W-:Y:S01]  /*124f0*/  IMAD.U32 R0, RZ, RZ, UR4 ;  /* 0x00000004ff007e24 */ /* 0x002fe2000f8e00ff */
[----:B------:R-:W-:Y:S02]  /*12500*/  ULDC.64 UR4, c[0x0][0x3f8] ;  /* 0x0000fe0000047ab9 */ /* 0x000fe40000000a00 */
[----:B------:R-:W-:-:S03]  /*12510*/  UISETP.NE.U32.AND UP0, UPT, UR4, URZ, UPT ;  /* 0x0000003f0400728c */ /* 0x000fc6000bf05070 */
[----:B------:R-:W-:Y:S01]  /*12520*/  ULDC UR4, c[0x0][0x404] ;  /* 0x0001010000047ab9 */ /* 0x000fe20000000800 */
[----:B------:R-:W-:Y:S01]  /*12530*/  UISETP.NE.AND.EX UP0, UPT, UR5, URZ, UPT, UP0 ;  /* 0x0000003f0500728c */ /* 0x000fe2000bf05300 */
[----:B------:R1:W5:Y:S01]  /*12540*/  @P1 LDG.E R0, desc[UR6][R6.64] ;  /* 0x0000000606001981 */ /* 0x000362000c1e1900 */
[----:B------:R-:W-:Y:S01]  /*12550*/  ULDC.64 UR6, c[0x0][0xa08] ;  /* 0x0002820000067ab9 */ /* 0x000fe20000000a00 */
[----:B------:R-:W-:Y:S01]  /*12560*/  ULDC UR5, c[0x0][0x2e0] ;  /* 0x0000b80000057ab9 */ /* 0x000fe20000000800 */
[----:B------:R-:W-:Y:S01]  /*12570*/  USEL UR4, UR4, 0x1, UP0 ;  /* 0x0000000104047887 */ /* 0x000fe20008000000 */
[----:B------:R-:W-:-:S03]  /*12580*/  ISETP.NE.U32.AND P0, PT, RZ, UR6, PT ;  /* 0x00000006ff007c0c */ /* 0x000fc6000bf05070 */
[----:B------:R-:W-:Y:S01]  /*12590*/  UIMAD UR4, UR4, UR5, URZ ;  /* 0x00000005040472a4 */ /* 0x000fe2000f8e023f */
[----:B------:R-:W-:-:S05]  /*125a0*/  ISETP.NE.AND.EX P0, PT, RZ, UR7, PT, P0 ;  /* 0x00000007ff007c0c */ /* 0x000fca000bf05300 */
[----:B------:R-:W-:Y:S01]  /*125b0*/  IMAD.U32 R5, RZ, RZ, UR4 ;  /* 0x00000004ff057e24 */ /* 0x000fe2000f8e00ff */
[----:B-1----:R-:W-:Y:S07]  /*125c0*/  @P1 BRA `(.L_x_1161) ;  /* 0x0000000000141947 */ /* 0x002fee0003800000 */
[----:B------:R-:W-:Y:S05]  /*125d0*/  @!P2 BRA `(.L_x_1161) ;  /* 0x000000000010a947 */ /* 0x000fea0003800000 */
[----:B------:R-:W-:Y:S02]  /*125e0*/  ULDC.64 UR4, c[0x0][0x208] ;  /* 0x0000820000047ab9 */ /* 0x000fe40000000a00 */
[----:B------:R-:W2:Y:S04]  /*125f0*/  LDG.E R7, desc[UR4][R2.64] ;  /* 0x0000000402077981 */ /* 0x000ea8000c1e1900 */
[----:B-----5:R-:W2:Y:S02]  /*12600*/  LDG.E R0, desc[UR4][R2.64+0x4] ;  /* 0x0000040402007981 */ /* 0x020ea4000c1e1900 */
[----:B--2---:R-:W-:-:S07]  /*12610*/  IMAD.IADD R0, R0, 0x1, -R7 ;  /* 0x0000000100007824 */ /* 0x004fce00078e0a07 */
.L_x_1161:
[----:B------:R-:W1:Y:S01]  /*12620*/  LDC.64 R2, c[0x0][0xa08] ;  /* 0x00028200ff027b82 */ /* 0x000e620000000a00 */
[----:B------:R-:W-:Y:S01]  /*12630*/  IMAD.MOV.U32 R7, RZ, RZ, RZ ;  /* 0x000000ffff077224 */ /* 0x000fe200078e00ff */
[----:B------:R-:W-:Y:S01]  /*12640*/  ULDC.64 UR4, c[0x0][0x208] ;  /* 0x0000820000047ab9 */ /* 0x000fe20000000a00 */
[----:B-1----:R-:W-:-:S05]  /*12650*/  IMAD.WIDE R2, R19, 0x4, R2 ;  /* 0x0000000413027825 */ /* 0x002fca00078e0202 */
[----:B------:R-:W2:Y:S01]  /*12660*/  @P0 LDG.E R7, desc[UR4][R2.64] ;  /* 0x0000000402070981 */ /* 0x000ea2000c1e1900 */
[----:B------:R-:W-:Y:S02]  /*12670*/  ULDC.64 UR4, c[0x0][0xa20] ;  /* 0x0002880000047ab9 */ /* 0x000fe40000000a00 */
[----:B------:R-:W-:-:S04]  /*12680*/  ISETP.NE.U32.AND P1, PT, RZ, UR4, PT ;  /* 0x00000004ff007c0c */ /* 0x000fc8000bf25070 */
[----:B------:R-:W-:Y:S01]  /*12690*/  ISETP.NE.AND.EX P1, PT, RZ, UR5, PT, P1 ;  /* 0x00000005ff007c0c */ /* 0x000fe2000bf25310 */
[----:B--2--5:R-:W-:-:S05]  /*126a0*/  IMAD.IADD R6, R7, 0x1, R4 ;  /* 0x0000000107067824 */ /* 0x024fca00078e0204 */
[----:B------:R1:W-:Y:S07]  /*126b0*/  STL [R1+0x4], R6 ;  /* 0x0000040601007387 */ /* 0x0003ee0000100800 */
[----:B------:R-:W-:Y:S05]  /*126c0*/  @!P1 BRA `(.L_x_1162) ;  /* 0x0000000000149947 */ /* 0x000fea0003800000 */
[----:B------:R-:W2:Y:S01]  /*126d0*/  LDC.64 R2, c[0x0][0xa20] ;  /* 0x00028800ff027b82 */ /* 0x000ea20000000a00 */
[----:B------:R-:W-:Y:S01]  /*126e0*/  ULDC.64 UR4, c[0x0][0x208] ;  /* 0x0000820000047ab9 */ /* 0x000fe20000000a00 */
[----:B--2---:R-:W-:-:S05]  /*126f0*/  IMAD.WIDE R2, R19, 0x4, R2 ;  /* 0x0000000413027825 */ /* 0x004fca00078e0202 */
[----:B------:R2:W5:Y:S01]  /*12700*/  LDG.E R5, desc[UR4][R2.64] ;  /* 0x0000000402057981 */ /* 0x000562000c1e1900 */
[----:B------:R-:W-:Y:S05]  /*12710*/  BRA `(.L_x_1163) ;  /* 0x0000000000147947 */ /* 0x000fea0003800000 */
.L_x_1162:
[----:B------:R-:W-:Y:S05]  /*12720*/  @!P0 BRA `(.L_x_1163) ;  /* 0x0000000000108947 */ /* 0x000fea0003800000 */
[----:B------:R-:W-:Y:S02]  /*12730*/  ULDC.64 UR4, c[0x0][0x208] ;  /* 0x0000820000047ab9 */ /* 0x000fe40000000a00 */
[----:B-1----:R-:W2:Y:S04]  /*12740*/  LDG.E R6, desc[UR4][R2.64] ;  /* 0x0000000402067981 */ /* 0x002ea8000c1e1900 */
[----:B------:R-:W2:Y:S02]  /*12750*/  LDG.E R5, desc[UR4][R2.64+0x4] ;  /* 0x0000040402057981 */ /* 0x000ea4000c1e1900 */
[----:B--2---:R-:W-:-:S07]  /*12760*/  IMAD.IADD R5, R5, 0x1, -R6 ;  /* 0x0000000105057824 */ /* 0x004fce00078e0a06 */
.L_x_1163:
[----:B--2---:R-:W2:Y:S01]  /*12770*/  LDC.64 R2, c[0x0][0x9e0] ;  /* 0x00027800ff027b82 */ /* 0x004ea20000000a00 */
[----:B-----5:R-:W-:Y:S01]  /*12780*/  IMAD.IADD R7, R5, 0x1, -R4 ;  /* 0x0000000105077824 */ /* 0x020fe200078e0a04 */
[----:B------:R-:W-:-:S04]  /*12790*/  LEA R9, R17, 0x80, 0x7 ;  /* 0x0000008011097811 */ /* 0x000fc800078e38ff */
[----:B------:R-:W-:Y:S02]  /*127a0*/  IADD3 R9, R7, R9, -R0 ;  /* 0x0000000907097210 */ /* 0x000fe40007ffe800 */
[----:B--2---:R-:W-:-:S03]  /*127b0*/  ISETP.GE.AND P0, PT, R3, 0x1, PT ;  /* 0x000000010300780c */ /* 0x004fc60003f06270 */
[----:B------:R-:W-:-:S10]  /*127c0*/  IMAD.IADD R2, R9, 0x1, R2 ;  /* 0x0000000109027824 */ /* 0x000fd400078e0202 */
[----:B------:R-:W-:Y:S05]  /*127d0*/  @!P0 BRA `(.L_x_1164) ;  /* 0x0000000000488947 */ /* 0x000fea0003800000 */
[C---:B------:R-:W-:Y:S01]  /*127e0*/  ISETP.GT.AND P1, PT, R9.reuse, RZ, PT ;  /* 0x000000ff0900720c */ /* 0x040fe20003f24270 */
[----:B------:R-:W-:Y:S01]  /*127f0*/  BSSY B0, `(.L_x_1165) ;  /* 0x000000e000007945 */ /* 0x000fe20003800000 */
[----:B-1----:R-:W-:-:S11]  /*12800*/  VIADD R6, R9, 0xffffffff ;  /* 0xffffffff09067836 */ /* 0x002fd60000000000 */
        /* <DEDUP_REMOVED lines=8> */
.L_x_1166:
[----:B------:R-:W-:-:S13]  /*12890*/  ISETP.NE.AND P1, PT, R3, 0x1, PT ;  /* 0x000000010300780c */ /* 0x000fda0003f25270 */
[----:B------:R-:W1:Y:S02]  /*128a0*/  @P1 LDC.64 R4, c[0x0][0x9e8] ;  /* 0x00027a00ff041b82 */ /* 0x000e640000000a00 */
[----:B-1----:R-:W-:-:S05]  /*128b0*/  @P1 IMAD.HI.U32 R4, R6, R4, RZ ;  /* 0x0000000406041227 */ /* 0x002fca00078e00ff */
[----:B------:R-:W-:-:S07]  /*128c0*/  @P1 SHF.R.U32.HI R6, RZ, R5, R4 ;  /* 0x00000005ff061219 */ /* 0x000fce0000011604 */
.L_x_1167:
[----:B------:R-:W-:Y:S05]  /*128d0*/  BSYNC B0 ;  /* 0x0000000000007941 */ /* 0x000fea0003800000 */
.L_x_1165:
[----:B------:R-:W-:-:S05]  /*128e0*/  IMAD R5, R6, R3, R3 ;  /* 0x0000000306057224 */ /* 0x000fca00078e0203 */
[----:B------:R-:W-:-:S07]  /*128f0*/  VIMNMX R2, R2, R5, PT ;  /* 0x0000000502027248 */ /* 0x000fce0003fe0100 */
.L_x_1164:
[----:B------:R-:W-:Y:S01]  /*12900*/  VIADD R2, R2, 0x5f ;  /* 0x0000005f02027836 */ /* 0x000fe20000000000 */
[----:B------:R-:W-:Y:S01]  /*12910*/  ULDC UR4, c[0x0][0x9dc] ;  /* 0x0002770000047ab9 */ /* 0x000fe20000000800 */
[----:B------:R-:W-:Y:S02]  /*12920*/  IMAD R0, R17, 0x80, -R0 ;  /* 0x0000008011007824 */ /* 0x000fe400078e0a00 */
[----:B------:R-:W-:-:S04]  /*12930*/  IMAD.HI R5, R2, 0x2aaaaaab, RZ ;  /* 0x2aaaaaab02057827 */ /* 0x000fc800078e02ff */
[C---:B------:R-:W-:Y:S02]  /*12940*/  VIADD R2, R7.reuse, 0x5f ;  /* 0x0000005f07027836 */ /* 0x040fe40000000000 */
[----:B------:R-:W-:Y:S02]  /*12950*/  IMAD.IADD R7, R7, 0x1, R0 ;  /* 0x0000000107077824 */ /* 0x000fe400078e0200 */
[----:B------:R-:W-:Y:S01]  /*12960*/  IMAD.HI R4, R2, 0x2aaaaaab, RZ ;  /* 0x2aaaaaab02047827 */ /* 0x000fe200078e02ff */
[----:B------:R-:W-:-:S03]  /*12970*/  SHF.R.U32.HI R2, RZ, 0x1f, R5 ;  /* 0x0000001fff027819 */ /* 0x000fc60000011605 */
[----:B------:R-:W-:Y:S01]  /*12980*/  VIADD R0, R7, -UR4 ;  /* 0x8000000407007c36 */ /* 0x000fe20008000000 */
[----:B------:R-:W-:Y:S02]  /*12990*/  LEA.HI.SX32 R2, R5, R2, 0x1c ;  /* 0x0000000205027211 */ /* 0x000fe400078fe2ff */
[----:B------:R-:W-:-:S04]  /*129a0*/  SHF.R.U32.HI R5, RZ, 0x1f, R4 ;  /* 0x0000001fff057819 */ /* 0x000fc80000011604 */
[----:B------:R-:W-:-:S04]  /*129b0*/  LEA.HI.SX32 R5, R4, R5, 0x1c ;  /* 0x0000000504057211 */ /* 0x000fc800078fe2ff */
[----:B-1----:R-:W-:-:S05]  /*129c0*/  VIMNMX R6, R5, R2, PT ;  /* 0x0000000205067248 */ /* 0x002fca0003fe0100 */
[----:B------:R1:W-:Y:S01]  /*129d0*/  STL [R1+0x14], R6 ;  /* 0x0000140601007387 */ /* 0x0003e20000100800 */
[----:B------:R-:W-:Y:S05]  /*129e0*/  @!P0 BRA `(.L_x_1168) ;  /* 0x0000000000488947 */ /* 0x000fea0003800000 */
[----:B------:R-:W-:Y:S01]  /*129f0*/  IMAD.MOV.U32 R2, RZ, RZ, R7 ;  /* 0x000000ffff027224 */ /* 0x000fe200078e0007 */
[----:B------:R-:W-:Y:S04]  /*12a00*/  BSSY B0, `(.L_x_1169) ;  /* 0x000000e000007945 */ /* 0x000fe80003800000 */
[----:B------:R-:W-:-:S13]  /*12a10*/  ISETP.GT.AND P0, PT, R2, -0x1, PT ;  /* 0xffffffff0200780c */ /* 0x000fda0003f04270 */
[----:B------:R-:W-:Y:S05]  /*12a20*/  @P0 BRA `(.L_x_1170) ;  /* 0x00000000001c0947 */ /* 0x000fea0003800000 */
[----:B------:R-:W-:Y:S02]  /*12a30*/  ISETP.NE.AND P0, PT, R3, 0x1, PT ;  /* 0x000000010300780c */ /* 0x000fe40003f05270 */
[----:B------:R-:W-:-:S11]  /*12a40*/  LOP3.LUT R7, RZ, R2, RZ, 0x33, !PT ;  /* 0x00000002ff077212 */ /* 0x000fd600078e33ff */
[----:B------:R-:W2:Y:S02]  /*12a50*/  @P0 LDC.64 R4, c[0x0][0x9e8] ;  /* 0x00027a00ff040b82 */ /* 0x000ea40000000a00 */
[----:B--2---:R-:W-:-:S05]  /*12a60*/  @P0 IMAD.HI.U32 R4, R7, R4, RZ ;  /* 0x0000000407040227 */ /* 0x004fca00078e00ff */
[----:B------:R-:W-:-:S04]  /*12a70*/  @P0 SHF.R.U32.HI R7, RZ, R5, R4 ;  /* 0x00000005ff070219 */ /* 0x000fc80000011604 */
[----:B------:R-:W-:Y:S01]  /*12a80*/  LOP3.LUT R2, RZ, R7, RZ, 0x33, !PT ;  /* 0x00000007ff027212 */ /* 0x000fe200078e33ff */
[----:B------:R-:W-:Y:S06]  /*12a90*/  BRA `(.L_x_1171) ;  /* 0x0000000000107947 */ /* 0x000fec0003800000 */
.L_x_1170:
[----:B------:R-:W-:-:S13]  /*12aa0*/  ISETP.NE.AND P0, PT, R3, 0x1, PT ;  /* 0x000000010300780c */ /* 0x000fda0003f05270 */
[----:B------:R-:W2:Y:S02]  /*12ab0*/  @P0 LDC.64 R4, c[0x0][0x9e8] ;  /* 0x00027a00ff040b82 */ /* 0x000ea40000000a00 */
[----:B--2---:R-:W-:-:S05]  /*12ac0*/  @P0 IMAD.HI.U32 R4, R2, R4, RZ ;  /* 0x0000000402040227 */ /* 0x004fca00078e00ff */
[----:B------:R-:W-:-:S07]  /*12ad0*/  @P0 SHF.R.U32.HI R2, RZ, R5, R4 ;  /* 0x00000005ff020219 */ /* 0x000fce0000011604 */
.L_x_1171:
[----:B------:R-:W-:Y:S05]  /*12ae0*/  BSYNC B0 ;  /* 0x0000000000007941 */ /* 0x000fea0003800000 */
.L_x_1169:
[----:B------:R-:W-:-:S05]  /*12af0*/  IMAD R3, R2, R3, RZ ;  /* 0x0000000302037224 */ /* 0x000fca00078e02ff */
[----:B------:R-:W-:-:S07]  /*12b00*/  VIMNMX R0, R0, R3, !PT ;  /* 0x0000000300007248 */ /* 0x000fce0007fe0100 */
.L_x_1168:
[----:B------:R-:W-:Y:S01]  /*12b10*/  IMAD.HI R0, R0, 0x2aaaaaab, RZ ;  /* 0x2aaaaaab00007827 */ /* 0x000fe200078e02ff */
[----:B------:R-:W-:Y:S04]  /*12b20*/  BSSY B6, `(.L_x_1172) ;  /* 0x0000323000067945 */ /* 0x000fe80003800000 */
[----:B------:R-:W-:-:S04]  /*12b30*/  SHF.R.U32.HI R3, RZ, 0x1f, R0 ;  /* 0x0000001fff037819 */ /* 0x000fc80000011600 */
[----:B------:R-:W-:-:S04]  /*12b40*/  LEA.HI.SX32 R3, R0, R3, 0x1c ;  /* 0x0000000300037211 */ /* 0x000fc800078fe2ff */
[----:B------:R-:W-:-:S04]  /*12b50*/  VIMNMX R2, RZ, R3, !PT ;  /* 0x00000003ff027248 */ /* 0x000fc80007fe0100 */
[----:B------:R-:W-:Y:S01]  /*12b60*/  ISETP.GT.AND P0, PT, R6, R2, PT ;  /* 0x000000020600720c */ /* 0x000fe20003f04270 */
[----:B------:R2:W-:-:S12]  /*12b70*/  STL [R1+0x10], R2 ;  /* 0x0000100201007387 */ /* 0x0005d80000100800 */
[----:B--2---:R-:W-:Y:S05]  /*12b80*/  @P0 BRA `(.L_x_1173) ;  /* 0x0000000000480947 */ /* 0x004fea0003800000 */
[----:B------:R-:W2:Y:S02]  /*12b90*/  S2R R2, SR_TID.X ;  /* 0x0000000000027919 */ /* 0x000ea40000002100 */
[----:B--2---:R-:W-:-:S04]  /*12ba0*/  LOP3.LUT R2, R2, 0x1f, RZ, 0xc0, !PT ;  /* 0x0000001f02027812 */ /* 0x004fc800078ec0ff */
[----:B------:R-:W-:-:S13]  /*12bb0*/  ISETP.NE.AND P1, PT, R2, RZ, PT ;  /* 0x000000ff0200720c */ /* 0x000fda0003f25270 */
[----:B------:R-:W-:Y:S05]  /*12bc0*/  @P1 BRA `(.L_x_1174) ;  /* 0x0000003000601947 */ /* 0x000fea0003800000 */
[----:B------:R-:W2:Y:S01]  /*12bd0*/  S2R R7, SR_LANEID ;  /* 0x0000000000077919 */ /* 0x000ea20000000000 */
[----:B------:R-:W-:Y:S01]  /*12be0*/  VOTEU.ANY UR4, UPT, PT ;  /* 0x0000000000047886 */ /* 0x000fe200038e0100 */
[----:B------:R-:W3:Y:S01]  /*12bf0*/  LDC.64 R2, c[0x0][0xc38] ;  /* 0x00030e00ff027b82 */ /* 0x000ee20000000a00 */
[----:B------:R-:W2:Y:S01]  /*12c00*/  FLO.U32 R0, UR4 ;  /* 0x0000000400007d00 */ /* 0x000ea200080e0000 */
[----:B------:R-:W-:-:S07]  /*12c10*/  ULDC.64 UR6, c[0x0][0x208] ;  /* 0x0000820000067ab9 */ /* 0x000fce0000000a00 */
[----:B------:R-:W3:Y:S01]  /*12c20*/  POPC R5, UR4 ;  /* 0x0000000400057d09 */ /* 0x000ee20008000000 */
[----:B--2---:R-:W-:-:S13]  /*12c30*/  ISETP.EQ.U32.AND P0, PT, R0, R7, PT ;  /* 0x000000070000720c */ /* 0x004fda0003f02070 */
[----:B---3--:R-:W2:Y:S01]  /*12c40*/  @P0 ATOMG.E.ADD.STRONG.GPU PT, R3, desc[UR6][R2.64], R5 ;  /* 0x00000005020309a8 */ /* 0x008ea200081ee1c6 */
[----:B------:R-:W3:Y:S02]  /*12c50*/  S2R R4, SR_LTMASK ;  /* 0x0000000000047919 */ /* 0x000ee40000003900 */
[----:B---3--:R-:W-:-:S04]  /*12c60*/  LOP3.LUT R4, R4, UR4, RZ, 0xc0, !PT ;  /* 0x0000000404047c12 */ /* 0x008fc8000f8ec0ff */
[----:B------:R-:W3:Y:S01]  /*12c70*/  POPC R7, R4 ;  /* 0x0000000400077309 */ /* 0x000ee20000000000 */
[----:B--2---:R-:W3:Y:S02]  /*12c80*/  SHFL.IDX PT, R0, R3, R0, 0x1f ;  /* 0x00001f0003007589 */ /* 0x004ee400000e0000 */
[----:B---3--:R-:W-:Y:S01]  /*12c90*/  IADD3 R16, R0, UR38, R7 ;  /* 0x0000002600107c10 */ /* 0x008fe2000fffe007 */
[----:B------:R-:W-:Y:S06]  /*12ca0*/  BRA `(.L_x_1174) ;  /* 0x0000003000287947 */ /* 0x000fec0003800000 */
.L_x_1173:
[----:B------:R-:W2:Y:S01]  /*12cb0*/  S2R R3, SR_CgaCtaId ;  /* 0x0000000000037919 */ /* 0x000ea20000008800 */
[----:B------:R-:W-:-:S04]  /*12cc0*/  MOV R0, 0x400 ;  /* 0x0000040000007802 */ /* 0x000fc80000000f00 */
[----:B--2---:R-:W-:-:S05]  /*12cd0*/  LEA R2, R3, R0, 0x18 ;  /* 0x0000000003027211 */ /* 0x004fca00078ec0ff */
[----:B------:R2:W-:Y:S01]  /*12ce0*/  STL [R1+0xc], R2 ;  /* 0x00000c0201007387 */ /* 0x0005e20000100800 */
[----:B------:R-:W-:-:S05]  /*12cf0*/  VIADD R0, R2, 0x1e400 ;  /* 0x0001e40002007836 */ /* 0x000fca0000000000 */
[----:B------:R-:W-:-:S13]  /*12d00*/  LOP3.LUT P0, RZ, R0, 0x3ff, RZ, 0xc0, !PT ;  /* 0x000003ff00ff7812 */ /* 0x000fda000780c0ff */
[----:B--2---:R-:W-:Y:S05]  /*12d10*/  @!P0 BRA `(.L_x_1175) ;  /* 0x0000000000408947 */ /* 0x004fea0003800000 */
[----:B------:R-:W-:Y:S01]  /*12d20*/  MOV R2, 0x0 ;  /* 0x0000000000027802 */ /* 0x000fe20000000f00 */
[----:B------:R-:W-:Y:S01]  /*12d30*/  ULDC.64 UR6, c[0x4][0xa8] ;  /* 0x01002a0000067ab9 */ /* 0x000fe20000000a00 */
[----:B------:R-:W-:Y:S01]  /*12d40*/  ULDC.64 UR8, c[0x4][0xb0] ;  /* 0x01002c0000087ab9 */ /* 0x000fe20000000a00 */
[----:B------:R-:W-:Y:S01]  /*12d50*/  ULDC.64 UR4, c[0x4][0x30] ;  /* 0x01000c0000047ab9 */ /* 0x000fe20000000a00 */
[----:B------:R-:W-:Y:S02]  /*12d60*/  IMAD.U32 R4, RZ, RZ, UR6 ;  /* 0x00000006ff047e24 */ /* 0x000fe4000f8e00ff */
[----:B------:R-:W2:Y:S01]  /*12d70*/  LDC.64 R2, c[0x4][R2] ;  /* 0x0100000002027b82 */ /* 0x000ea20000000a00 */
[----:B------:R-:W-:Y:S02]  /*12d80*/  IMAD.U32 R5, RZ, RZ, UR7 ;  /* 0x00000007ff057e24 */ /* 0x000fe4000f8e00ff */
[----:B-1----:R-:W-:Y:S02]  /*12d90*/  IMAD.U32 R6, RZ, RZ, UR8 ;  /* 0x00000008ff067e24 */ /* 0x002fe4000f8e00ff */
[----:B------:R-:W-:-:S02]  /*12da0*/  IMAD.U32 R7, RZ, RZ, UR9 ;  /* 0x00000009ff077e24 */ /* 0x000fc4000f8e00ff */
[----:B------:R-:W-:Y:S02]  /*12db0*/  IMAD.U32 R10, RZ, RZ, UR4 ;  /* 0x00000004ff0a7e24 */ /* 0x000fe4000f8e00ff */
[----:B0-----:R-:W-:Y:S02]  /*12dc0*/  IMAD.U32 R11, RZ, RZ, UR5 ;  /* 0x00000005ff0b7e24 */ /* 0x001fe4000f8e00ff */
[----:B------:R-:W-:Y:S02]  /*12dd0*/  IMAD.MOV.U32 R8, RZ, RZ, 0x70 ;  /* 0x00000070ff087424 */ /* 0x000fe400078e00ff */
[----:B------:R-:W-:Y:S02]  /*12de0*/  IMAD.MOV.U32 R12, RZ, RZ, 0x1 ;  /* 0x00000001ff0c7424 */ /* 0x000fe400078e00ff */
[----:B------:R-:W-:-:S07]  /*12df0*/  IMAD.MOV.U32 R13, RZ, RZ, RZ ;  /* 0x000000ffff0d7224 */ /* 0x000fce00078e00ff */
[----:B------:R-:W-:-:S07]  /*12e00*/  LEPC R20, `(.L_x_1175) ;  /* 0x000000001014794e */ /* 0x000fce0000000000 */
[----:B--2---:R-:W-:Y:S05]  /*12e10*/  CALL.ABS.NOINC R2 ;  /* 0x0000000002007343 */ /* 0x004fea0003c00000 */
.L_x_1175:
        /* <DEDUP_REMOVED lines=8> */
[----:B------:R2:W3:Y:S01]  /*12ea0*/  LDC.64 R2, c[0x4][R0] ;  /* 0x0100000000027b82 */ /* 0x0004e20000000a00 */
[----:B------:R-:W-:Y:S02]  /*12eb0*/  IMAD.U32 R4, RZ, RZ, UR6 ;  /* 0x00000006ff047e24 */ /* 0x000fe4000f8e00ff */
[----:B------:R-:W-:Y:S02]  /*12ec0*/  IMAD.U32 R5, RZ, RZ, UR7 ;  /* 0x00000007ff057e24 */ /* 0x000fe4000f8e00ff */
[----:B-1----:R-:W-:Y:S02]  /*12ed0*/  IMAD.U32 R6, RZ, RZ, UR8 ;  /* 0x00000008ff067e24 */ /* 0x002fe4000f8e00ff */
[----:B------:R-:W-:-:S02]  /*12ee0*/  IMAD.U32 R7, RZ, RZ, UR9 ;  /* 0x00000009ff077e24 */ /* 0x000fc4000f8e00ff */
[----:B------:R-:W-:Y:S02]  /*12ef0*/  IMAD.U32 R10, RZ, RZ, UR4 ;  /* 0x00000004ff0a7e24 */ /* 0x000fe4000f8e00ff */
[----:B0-----:R-:W-:Y:S02]  /*12f00*/  IMAD.U32 R11, RZ, RZ, UR5 ;  /* 0x00000005ff0b7e24 */ /* 0x001fe4000f8e00ff */
[----:B------:R-:W-:Y:S02]  /*12f10*/  IMAD.MOV.U32 R8, RZ, RZ, 0x70 ;  /* 0x00000070ff087424 */ /* 0x000fe400078e00ff */
[----:B------:R-:W-:Y:S02]  /*12f20*/  IMAD.MOV.U32 R12, RZ, RZ, 0x1 ;  /* 0x00000001ff0c7424 */ /* 0x000fe400078e00ff */
[----:B--2---:R-:W-:-:S07]  /*12f30*/  IMAD.MOV.U32 R13, RZ, RZ, RZ ;  /* 0x000000ffff0d7224 */ /* 0x004fce00078e00ff */
[----:B------:R-:W-:-:S07]  /*12f40*/  LEPC R20, `(.L_x_1177) ;  /* 0x000000001014794e */ /* 0x000fce0000000000 */
[----:B---3--:R-:W-:Y:S05]  /*12f50*/  CALL.ABS.NOINC R2 ;  /* 0x0000000002007343 */ /* 0x008fea0003c00000 */
.L_x_1177:
[----:B------:R-:W-:Y:S01]  /*12f60*/  MOV R2, 0x0 ;  /* 0x0000000000027802 */ /* 0x000fe20000000f00 */
[----:B------:R-:W-:Y:S01]  /*12f70*/  ULDC.64 UR6, c[0x4][0xa8] ;  /* 0x01002a0000067ab9 */ /* 0x000fe20000000a00 */
[----:B------:R-:W-:Y:S01]  /*12f80*/  ULDC.64 UR8, c[0x4][0xb0] ;  /* 0x01002c0000087ab9 */ /* 0x000fe20000000a00 */
[----:B------:R-:W-:Y:S01]  /*12f90*/  ULDC.64 UR4, c[0x4][0x40] ;  /* 0x0100100000047ab9 */ /* 0x000fe20000000a00 */
[----:B------:R-:W-:Y:S02]  /*12fa0*/  IMAD.U32 R4, RZ, RZ, UR6 ;  /* 0x00000006ff047e24 */ /* 0x000fe4000f8e00ff */
[----:B------:R-:W0:Y:S01]  /*12fb0*/  LDC.64 R2, c[0x4][R2] ;  /* 0x0100000002027b82 */ /* 0x000e220000000a00 */
        /* <DEDUP_REMOVED lines=9> */
[----:B0-----:R-:W-:Y:S05]  /*13050*/  CALL.ABS.NOINC R2 ;  /* 0x0000000002007343 */ /* 0x001fea0003c00000 */
.L_x_1176:
[----:B-1----:R-:W2:Y:S01]  /*13060*/  LDL.LU R6, [R1+0x1c] ;  /* 0x00001c0001067983 */ /* 0x002ea20000300800 */
[----:B------:R-:W1:Y:S01]  /*13070*/  LDC R0, c[0x0][0x428] ;  /* 0x00010a00ff007b82 */ /* 0x000e620000000800 */
[----:B------:R-:W-:Y:S01]  /*13080*/  IMAD.MOV.U32 R4, RZ, RZ, R18 ;  /* 0x000000ffff047224 */ /* 0x000fe200078e0012 */
[----:B------:R-:W-:Y:S01]  /*13090*/  ULDC.64 UR4, c[0x0][0x9f8] ;  /* 0x00027e0000047ab9 */ /* 0x000fe20000000a00 */
[----:B------:R-:W3:Y:S01]  /*130a0*/  S2R R7, SR_TID.X ;  /* 0x0000000000077919 */ /* 0x000ee20000002100 */
[----:B------:R-:W-:Y:S01]  /*130b0*/  ULDC.64 UR6, c[0x0][0x208] ;  /* 0x0000820000067ab9 */ /* 0x000fe20000000a00 */
[----:B-1----:R-:W-:Y:S02]  /*130c0*/  ISETP.NE.AND P0, PT, R0, 0x1, PT ;  /* 0x000000010000780c */ /* 0x002fe40003f05270 */
[----:B---3--:R-:W-:-:S11]  /*130d0*/  LOP3.LUT R7, R7, 0x1f, RZ, 0xc0, !PT ;  /* 0x0000001f07077812 */ /* 0x008fd600078ec0ff */
[----:B------:R-:W1:Y:S08]  /*130e0*/  @P0 LDC R3, c[0x0][0x42c] ;  /* 0x00010b00ff030b82 */ /* 0x000e700000000800 */
[----:B------:R-:W3:Y:S01]  /*130f0*/  @P0 LDC R5, c[0x0][0x430] ;  /* 0x00010c00ff050b82 */ /* 0x000ee20000000800 */
[----:B-1----:R-:W-:-:S05]  /*13100*/  @P0 IMAD.HI.U32 R0, R18, R3, RZ ;  /* 0x0000000312000227 */ /* 0x002fca00078e00ff */
[----:B---3--:R-:W-:Y:S01]  /*13110*/  @P0 SHF.R.U32.HI R4, RZ, R5, R0 ;  /* 0x00000005ff040219 */ /* 0x008fe20000011600 */
[----:B------:R-:W-:Y:S01]  /*13120*/  IMAD.MOV.U32 R0, RZ, RZ, R19 ;  /* 0x000000ffff007224 */ /* 0x000fe200078e0013 */
[----:B------:R-:W-:-:S04]  /*13130*/  ISETP.NE.U32.AND P0, PT, RZ, UR4, PT ;  /* 0x00000004ff007c0c */ /* 0x000fc8000bf05070 */
[----:B------:R-:W-:Y:S01]  /*13140*/  ISETP.NE.AND.EX P0, PT, RZ, UR5, PT, P0 ;  /* 0x00000005ff007c0c */ /* 0x000fe2000bf05300 */
[----:B------:R-:W-:-:S12]  /*13150*/  ULDC.64 UR4, c[0x0][0xa00] ;  /* 0x0002800000047ab9 */ /* 0x000fd80000000a00 */
[----:B------:R-:W1:Y:S01]  /*13160*/  @P0 LDC.64 R2, c[0x0][0x9f8] ;  /* 0x00027e00ff020b82 */ /* 0x000e620000000a00 */
[----:B------:R-:W-:-:S04]  /*13170*/  ISETP.NE.AND P6, PT, R7, RZ, PT ;  /* 0x000000ff0700720c */ /* 0x000fc80003fc5270 */
[----:B------:R-:W-:-:S09]  /*13180*/  PLOP3.LUT P1, PT, P6, PT, PT, 0x8, 0x0 ;  /* 0x000000000000781c */ /* 0x000fd2000372e170 */
[----:B------:R-:W-:Y:S01]  /*13190*/  VOTEU.ALL UP1, P6 ;  /* 0x00000000003f7886 */ /* 0x000fe20003020000 */
[----:B-1----:R-:W-:-:S05]  /*131a0*/  @P0 IMAD.WIDE R2, R19, 0x4, R2 ;  /* 0x0000000413020825 */ /* 0x002fca00078e0202 */
[----:B------:R1:W5:Y:S01]  /*131b0*/  @P0 LDG.E R0, desc[UR6][R2.64] ;  /* 0x0000000602000981 */ /* 0x000362000c1e1900 */
[----:B------:R-:W-:Y:S01]  /*131c0*/  ISETP.NE.U32.AND P0, PT, RZ, UR4, PT ;  /* 0x00000004ff007c0c */ /* 0x000fe2000bf05070 */
[----:B------:R-:W-:-:S03]  /*131d0*/  @!UP1 UIADD3 UR8, UP0, UR36, 0x270, URZ ;  /* 0x0000027024089890 */ /* 0x000fc6000ff1e03f */
[----:B------:R-:W-:Y:S01]  /*131e0*/  ISETP.NE.AND.EX P0, PT, RZ, UR5, PT, P0 ;  /* 0x00000005ff007c0c */ /* 0x000fe2000bf05300 */
[----:B------:R-:W-:-:S03]  /*131f0*/  @!UP1 UIADD3.X UR9, URZ, UR37, URZ, UP0, !UPT ;  /* 0x000000253f099290 */ /* 0x000fc600087fe43f */
[----:B------:R-:W-:Y:S01]  /*13200*/  SEL R7, R19, RZ, !P0 ;  /* 0x000000ff13077207 */ /* 0x000fe20004000000 */
[----:B------:R-:W-:Y:S01]  /*13210*/  VOTEU.ALL UP0, P6 ;  /* 0x00000000003f7886 */ /* 0x000fe20003000000 */
[----:B-12---:R-:W-:-:S07]  /*13220*/  IMAD R8, R17, 0x80, R6 ;  /* 0x0000008011087824 */ /* 0x006fce00078e0206 */
.L_x_1178:
        /* <DEDUP_REMOVED lines=9> */
[----:B-1----:R-:W-:Y:S05]  /*132c0*/  @P1 BRA.U.ANY `(.L_x_1178) ;  /* 0xfffffffd00d81947 */ /* 0x002fea000393ffff */
[----:B------:R-:W1:Y:S01]  /*132d0*/  S2R R2, SR_TID.X ;  /* 0x0000000000027919 */ /* 0x000e620000002100 */
[----:B------:R-:W-:Y:S01]  /*132e0*/  UMOV UR4, 0x40 ;  /* 0x0000004000047882 */ /* 0x000fe20000000000 */
[----:B-1----:R-:W-:-:S04]  /*132f0*/  LOP3.LUT R2, R2, 0x1f, RZ, 0xc0, !PT ;  /* 0x0000001f02027812 */ /* 0x002fc800078ec0ff */
[----:B------:R-:W-:-:S04]  /*13300*/  ISETP.NE.AND P2, PT, R2, RZ, PT ;  /* 0x000000ff0200720c */ /* 0x000fc80003f45270 */
[----:B------:R-:W-:-:S09]  /*13310*/  PLOP3.LUT P1, PT, P2, PT, PT, 0x8, 0x0 ;  /* 0x000000000000781c */ /* 0x000fd2000172e170 */
[----:B------:R-:W-:-:S05]  /*13320*/  VOTEU.ALL UP0, P2 ;  /* 0x00000000003f7886 */ /* 0x000fca0001000000 */
.L_x_1179:
        /* <DEDUP_REMOVED lines=15> */
.L_x_1180:
        /* <DEDUP_REMOVED lines=9> */
[----:B------:R-:W2:Y:S01]  /*134b0*/  LDL R5, [R1+0x14] ;  /* 0x0000140001057983 */ /* 0x000ea20000100800 */
[----:B------:R-:W1:Y:S01]  /*134c0*/  LDC.64 R2, c[0x0][0x3f8] ;  /* 0x0000fe00ff027b82 */ /* 0x000e620000000a00 */
[----:B------:R-:W-:Y:S02]  /*134d0*/  ULDC.64 UR4, c[0x0][0xa08] ;  /* 0x0002820000047ab9 */ /* 0x000fe40000000a00 */
[----:B-1----:R-:W-:Y:S01]  /*134e0*/  LOP3.LUT P0, RZ, R2, UR4, RZ, 0xfc, !PT ;  /* 0x0000000402ff7c12 */ /* 0x002fe2000f80fcff */
[----:B------:R-:W-:-:S03]  /*134f0*/  UMOV UR4, 0xffffffff ;  /* 0xffffffff00047882 */ /* 0x000fc60000000000 */
[----:B------:R-:W-:-:S04]  /*13500*/  LOP3.LUT P0, RZ, R3, UR5, RZ, 0xfc, P0 ;  /* 0x0000000503ff7c12 */ /* 0x000fc8000800fcff */
[----:B-----5:R-:W-:Y:S01]  /*13510*/  SEL R6, R0, RZ, !P0 ;  /* 0x000000ff00067207 */ /* 0x020fe20004000000 */
[----:B--2---:R-:W-:Y:S01]  /*13520*/  VIADD R5, R5, 0xffffffff ;  /* 0xffffffff05057836 */ /* 0x004fe20000000000 */
[----:B------:R-:W-:Y:S07]  /*13530*/  BRA.DIV UR4, `(.L_x_1181) ;  /* 0x0000003a04e87947 */ /* 0x000fee000b800000 */
.L_x_1251:
[----:B------:R-:W-:Y:S01]  /*13540*/  UMOV UR4, 0xffffffff ;  /* 0xffffffff00047882 */ /* 0x000fe20000000000 */
[----:B------:R-:W-:Y:S02]  /*13550*/  SHF.R.S32.HI R17, RZ, 0x1f, R0 ;  /* 0x0000001fff117819 */ /* 0x000fe40000011400 */
[----:B------:R-:W-:Y:S05]  /*13560*/  BRA.DIV UR4, `(.L_x_1182) ;  /* 0x0000003e04107947 */ /* 0x000fea000b800000 */
[----:B------:R-:W-:-:S13]  /*13570*/  ELECT P6, URZ, PT ;  /* 0x00000000003f782f */ /* 0x000fda00038c0000 */
.L_x_1254:
[----:B------:R-:W-:Y:S05]  /*13580*/  @!P6 BRA `(.L_x_1183) ;  /* 0x00000004002ce947 */ /* 0x000fea0003800000 */
[----:B------:R-:W-:-:S04]  /*13590*/  ISETP.NE.U32.AND P0, PT, R2, RZ, PT ;  /* 0x000000ff0200720c */ /* 0x000fc80003f05070 */
[----:B------:R-:W-:-:S13]  /*135a0*/  ISETP.NE.AND.EX P0, PT, R3, RZ, PT, P0 ;  /* 0x000000ff0300720c */ /* 0x000fda0003f05300 */
[----:B------:R-:W-:Y:S05]  /*135b0*/  @!P0 BRA `(.L_x_1184) ;  /* 0x00000000004c8947 */ /* 0x000fea0003800000 */
[----:B------:R-:W1:Y:S01]  /*135c0*/  LDC R12, c[0x0][0x41c] ;  /* 0x00010700ff0c7b82 */ /* 0x000e620000000800 */
[----:B------:R-:W-:Y:S01]  /*135d0*/  IMAD.MOV.U32 R6, RZ, RZ, R5 ;  /* 0x000000ffff067224 */ /* 0x000fe200078e0005 */
[----:B------:R-:W-:Y:S01]  /*135e0*/  ULDC.64 UR4, c[0x0][0x408] ;  /* 0x0001020000047ab9 */ /* 0x000fe20000000a00 */
[----:B------:R-:W-:Y:S01]  /*135f0*/  ULDC.64 UR6, c[0x0][0x208] ;  /* 0x0000820000067ab9 */ /* 0x000fe20000000a00 */
[----:B-1----:R-:W-:-:S13]  /*13600*/  ISETP.NE.AND P0, PT, R12, 0x1, PT ;  /* 0x000000010c00780c */ /* 0x002fda0003f05270 */
[----:B0-----:R-:W0:Y:S02]  /*13610*/  @P0 LDC.64 R10, c[0x0][0x420] ;  /* 0x00010800ff0a0b82 */ /* 0x001e240000000a00 */
[----:B0-----:R-:W-:-:S05]  /*13620*/  @P0 IMAD.HI.U32 R10, R5, R10, RZ ;  /* 0x0000000a050a0227 */ /* 0x001fca00078e00ff */
        /* <DEDUP_REMOVED lines=12> */
.L_x_1184:
[----:B------:R-:W2:Y:S01]  /*136f0*/  LDL R9, [R1] ;  /* 0x0000000001097983 */ /* 0x000ea20000100800 */
[----:B0-----:R-:W-:-:S03]  /*13700*/  MOV R11, 0x400 ;  /* 0x00000400000b7802 */ /* 0x001fc60000000f00 */
[----:B------:R-:W3:Y:S01]  /*13710*/  LDL R10, [R1+0x8] ;  /* 0x00000800010a7983 */ /* 0x000ee20000100800 */
[----:B-1----:R-:W0:Y:S02]  /*13720*/  S2R R12, SR_CgaCtaId ;  /* 0x00000000000c7919 */ /* 0x002e240000008800 */
[----:B0-----:R-:W-:-:S05]  /*13730*/  LEA R11, R12, R11, 0x18 ;  /* 0x0000000b0c0b7211 */ /* 0x001fca00078ec0ff */
[----:B--2---:R-:W-:Y:S01]  /*13740*/  IMAD R9, R9, 0x8, R11 ;  /* 0x0000000809097824 */ /* 0x004fe200078e020b */
[----:B---3--:R-:W-:-:S04]  /*13750*/  SHF.L.U32 R10, R10, 0x1f, RZ ;  /* 0x0000001f0a0a7819 */ /* 0x008fc800000006ff */
[----:B------:R-:W0:Y:S02]  /*13760*/  SYNCS.PHASECHK.TRANS64.TRYWAIT P0, [R9+URZ+0x30840], R10 ;  /* 0x0308400a090075a7 */ /* 0x000e24000800017f */
[----:B0-----:R-:W-:Y:S05]  /*13770*/  @!P0 BRA `(.L_x_1185) ;  /* 0x0000003800ac8947 */ /* 0x001fea0003800000 */
.L_x_1255:
        /* <DEDUP_REMOVED lines=11> */
.L_x_1186:
[----:B------:R-:W2:Y:S01]  /*13830*/  LDL R11, [R1] ;  /* 0x00000000010b7983 */ /* 0x000ea20000100800 */
[----:B------:R-:W-:-:S03]  /*13840*/  MOV R12, 0x400 ;  /* 0x00000400000c7802 */ /* 0x000fc60000000f00 */
[----:B0-----:R-:W3:Y:S01]  /*13850*/  LDL R10, [R1+0x4] ;  /* 0x00000400010a7983 */ /* 0x001ee20000100800 */
[----:B------:R-:W0:Y:S01]  /*13860*/  S2R R13, SR_CgaCtaId ;  /* 0x00000000000d7919 */ /* 0x000e220000008800 */
[----:B------:R-:W-:Y:S02]  /*13870*/  R2UR UR9, R9 ;  /* 0x00000000090972ca */ /* 0x000fe400000e0000 */
[----:B------:R-:W-:Y:S01]  /*13880*/  R2UR UR11, R5 ;  /* 0x00000000050b72ca */ /* 0x000fe200000e0000 */
[----:B------:R-:W-:Y:S01]  /*13890*/  UIADD3 UR4, UP0, UR36, 0x370, URZ ;  /* 0x0000037024047890 */ /* 0x000fe2000ff1e03f */
[----:B------:R-:W-:Y:S02]  /*138a0*/  R2UR UR12, R4 ;  /* 0x00000000040c72ca */ /* 0x000fe400000e0000 */
[----:B-----5:R-:W-:Y:S02]  /*138b0*/  R2UR UR13, R6 ;  /* 0x00000000060d72ca */ /* 0x020fe400000e0000 */
[----:B0-----:R-:W-:-:S05]  /*138c0*/  LEA R12, R13, R12, 0x18 ;  /* 0x0000000c0d0c7211 */ /* 0x001fca00078ec0ff */
[----:B------:R-:W-:Y:S01]  /*138d0*/  UIADD3 UR9, UR9, 0x30830, URZ ;  /* 0x0003083009097890 */ /* 0x000fe2000fffe03f */
[----:B------:R-:W-:Y:S01]  /*138e0*/  UMOV UR10, URZ ;  /* 0x0000003f000a7c82 */ /* 0x000fe20008000000 */
[----:B------:R-:W-:Y:S01]  /*138f0*/  UMOV UR6, 0x0 ;  /* 0x0000000000067882 */ /* 0x000fe20000000000 */
[----:B------:R-:W-:Y:S01]  /*13900*/  UMOV UR7, 0x14f00000 ;  /* 0x14f0000000077882 */ /* 0x000fe20000000000 */
[----:B------:R-:W-:Y:S01]  /*13910*/  UMOV UR16, 0x40 ;  /* 0x0000004000107882 */ /* 0x000fe20000000000 */
[----:B--2---:R-:W-:Y:S01]  /*13920*/  IMAD R9, R11, 0x9000, R12 ;  /* 0x000090000b097824 */ /* 0x004fe200078e020c */
[----:B---3--:R-:W-:-:S04]  /*13930*/  R2UR UR5, R10 ;  /* 0x000000000a0572ca */ /* 0x008fc800000e0000 */
        /* <DEDUP_REMOVED lines=15> */
[----:B-1----:R-:W-:Y:S01]  /*13a30*/  NOP ;  /* 0x0000000000007918 */ /* 0x002fe20000000000 */
.L_x_1183:
[----:B------:R-:W2:Y:S01]  /*13a40*/  LDL.LU R12, [R1+0x18] ;  /* 0x00001800010c7983 */ /* 0x000ea20000300800 */
[----:B------:R-:W-:Y:S01]  /*13a50*/  MOV R10, 0x400 ;  /* 0x00000400000a7802 */ /* 0x000fe20000000f00 */
[----:B------:R-:W-:Y:S05]  /*13a60*/  WARPSYNC.ALL ;  /* 0x0000000000007948 */ /* 0x000fea0003800000 */
[----:B0-----:R-:W0:Y:S01]  /*13a70*/  S2R R11, SR_CgaCtaId ;  /* 0x00000000000b7919 */ /* 0x001e220000008800 */
[----:B------:R-:W-:-:S13]  /*13a80*/  ELECT P0, URZ, PT ;  /* 0x00000000003f782f */ /* 0x000fda0003800000 */
[C---:B------:R-:W-:Y:S01]  /*13a90*/  @P0 R2UR UR13, R7.reuse ;  /* 0x00000000070d02ca */ /* 0x040fe200000e0000 */
[----:B------:R-:W-:Y:S01]  /*13aa0*/  UIADD3 UR4, UP0, UR36, 0x270, URZ ;  /* 0x0000027024047890 */ /* 0x000fe2000ff1e03f */
[----:B------:R-:W-:Y:S01]  /*13ab0*/  @P0 R2UR UR12, R18 ;  /* 0x00000000120c02ca */ /* 0x000fe200000e0000 */
[----:B------:R-:W-:Y:S01]  /*13ac0*/  UMOV UR6, 0x0 ;  /* 0x0000000000067882 */ /* 0x000fe20000000000 */
[----:B------:R-:W-:Y:S01]  /*13ad0*/  @P0 R2UR UR11, R8 ;  /* 0x00000000080b02ca */ /* 0x000fe200000e0000 */
        /* <DEDUP_REMOVED lines=37> */
.L_x_1256:
[----:B------:R-:W-:Y:S05]  /*13d30*/  BSYNC B0 ;  /* 0x0000000000007941 */ /* 0x000fea0003800000 */
.L_x_1187:
[----:B------:R-:W2:Y:S04]  /*13d40*/  LDL R9, [R1+0x14] ;  /* 0x0000140001097983 */ /* 0x000ea80000100800 */
[----:B0-----:R-:W3:Y:S01]  /*13d50*/  LDL R8, [R1+0x10] ;  /* 0x0000100001087983 */ /* 0x001ee20000100800 */
[----:B------:R-:W-:Y:S01]  /*13d60*/  BSSY B0, `(.L_x_1189) ;  /* 0x00001aa000007945 */ /* 0x000fe20003800000 */
[----:B--2---:R-:W-:-:S05]  /*13d70*/  VIADD R7, R9, 0xfffffffe ;  /* 0xfffffffe09077836 */ /* 0x004fca0000000000 */
[----:B---3--:R-:W-:-:S13]  /*13d80*/  ISETP.GE.AND P0, PT, R7, R8, PT ;  /* 0x000000080700720c */ /* 0x008fda0003f06270 */
[----:B------:R-:W-:Y:S05]  /*13d90*/  @!P0 BRA `(.L_x_1190) ;  /* 0x0000001800988947 */ /* 0x000fea0003800000 */
[----:B------:R-:W-:Y:S01]  /*13da0*/  LOP3.LUT R13, RZ, R8, RZ, 0x33, !PT ;  /* 0x00000008ff0d7212 */ /* 0x000fe200078e33ff */
[----:B------:R-:W-:Y:S01]  /*13db0*/  IMAD.MOV R8, RZ, RZ, -R9 ;  /* 0x000000ffff087224 */ /* 0x000fe200078e0a09 */
[----:B------:R-:W-:Y:S04]  /*13dc0*/  BSSY B1, `(.L_x_1191) ;  /* 0x0000092000017945 */ /* 0x000fe80003800000 */
[----:B------:R-:W-:-:S05]  /*13dd0*/  VIADDMNMX R13, R8, 0x1, R13, !PT ;  /* 0x00000001080d7846 */ /* 0x000fca000780010d */
[----:B------:R-:W-:-:S05]  /*13de0*/  IMAD.IADD R8, R9, 0x1, R13 ;  /* 0x0000000109087824 */ /* 0x000fca00078e020d */
        /* <DEDUP_REMOVED lines=18> */
[----:B------:R-:W-:Y:S01]  /*13f10*/  ULDC.64 UR6, c[0x0][0x208] ;  /* 0x0000820000067ab9 */ /* 0x000fe20000000a00 */
[----:B0-----:R-:W-:-:S13]  /*13f20*/  ISETP.NE.AND P0, PT, R18, 0x1, PT ;  /* 0x000000011200780c */ /* 0x001fda0003f05270 */
[----:B------:R-:W0:Y:S02]  /*13f30*/  @P0 LDC.64 R8, c[0x0][0x420] ;  /* 0x00010800ff080b82 */ /* 0x000e240000000a00 */
[----:B0-----:R-:W-:-:S04]  /*13f40*/  @P0 IMAD.HI.U32 R10, R7, R8, RZ ;  /* 0x00000008070a0227 */ /* 0x001fc800078e00ff */
[----:B------:R-:W-:Y:S01]  /*13f50*/  IMAD.MOV.U32 R8, RZ, RZ, R7 ;  /* 0x000000ffff087224 */ /* 0x000fe200078e0007 */
        /* <DEDUP_REMOVED lines=11> */
.L_x_1195:
[----:B0-----:R-:W0:Y:S01]  /*14010*/  S2R R3, SR_CgaCtaId ;  /* 0x0000000000037919 */ /* 0x001e220000008800 */
[----:B------:R-:W-:-:S04]  /*14020*/  MOV R2, 0x400 ;  /* 0x0000040000027802 */ /* 0x000fc80000000f00 */
[----:B0-----:R-:W-:Y:S02]  /*14030*/  LEA R2, R3, R2, 0x18 ;  /* 0x0000000203027211 */ /* 0x001fe400078ec0ff */
[----:B------:R-:W-:-:S03]  /*14040*/  SHF.L.U32 R3, R14, 0x1f, RZ ;  /* 0x0000001f0e037819 */ /* 0x000fc600000006ff */
[----:B------:R-:W-:-:S04]  /*14050*/  IMAD R2, R12, 0x8, R2 ;  /* 0x000000080c027824 */ /* 0x000fc800078e0202 */
[----:B------:R-:W0:Y:S02]  /*14060*/  SYNCS.PHASECHK.TRANS64.TRYWAIT P0, [R2+URZ+0x30840], R3 ;  /* 0x03084003020075a7 */ /* 0x000e24000800017f */
[----:B0-----:R-:W-:Y:S05]  /*14070*/  @!P0 BRA `(.L_x_1196) ;  /* 0x0000003000a08947 */ /* 0x001fea0003800000 */
.L_x_1257:
        /* <DEDUP_REMOVED lines=11> */
.L_x_1197:
        /* <DEDUP_REMOVED lines=37> */
.L_x_1258:
        /* <DEDUP_REMOVED lines=13> */
.L_x_1199:
[----:B01----:R-:W2:Y:S01]  /*14450*/  LDL.LU R2, [R1] ;  /* 0x0000000001027983 */ /* 0x003ea20000300800 */
[----:B------:R-:W-:-:S03]  /*14460*/  MOV R10, 0x400 ;  /* 0x00000400000a7802 */ /* 0x000fc60000000f00 */
[----:B------:R-:W3:Y:S01]  /*14470*/  LDL R3, [R1+0x4] ;  /* 0x0000040001037983 */ /* 0x000ee20000100800 */
[----:B------:R-:W0:Y:S01]  /*14480*/  S2R R11, SR_CgaCtaId ;  /* 0x00000000000b7919 */ /* 0x000e220000008800 */
[----:B------:R-:W-:Y:S01]  /*14490*/  R2UR UR11, R5 ;  /* 0x00000000050b72ca */ /* 0x000fe200000e0000 */
[----:B------:R-:W-:Y:S01]  /*144a0*/  UIADD3 UR4, UP0, UR36, 0x470, URZ ;  /* 0x0000047024047890 */ /* 0x000fe2000ff1e03f */
[----:B------:R-:W-:Y:S02]  /*144b0*/  R2UR UR13, R6 ;  /* 0x00000000060d72ca */ /* 0x000fe400000e0000 */
[----:B------:R-:W-:Y:S02]  /*144c0*/  R2UR UR12, R4 ;  /* 0x00000000040c72ca */ /* 0x000fe400000e0000 */
[----:B0-----:R-:W-:Y:S01]  /*144d0*/  LEA R10, R11, R10, 0x18 ;  /* 0x0000000a0b0a7211 */ /* 0x001fe200078ec0ff */
[----:B------:R-:W-:Y:S01]  /*144e0*/  UMOV UR10, URZ ;  /* 0x0000003f000a7c82 */ /* 0x000fe20008000000 */
[----:B------:R-:W-:Y:S01]  /*144f0*/  UMOV UR6, 0x0 ;  /* 0x0000000000067882 */ /* 0x000fe20000000000 */
[----:B------:R-:W-:Y:S01]  /*14500*/  UMOV UR7, 0x14f00000 ;  /* 0x14f0000000077882 */ /* 0x000fe20000000000 */
[----:B------:R-:W-:Y:S01]  /*14510*/  UMOV UR16, 0x40 ;  /* 0x0000004000107882 */ /* 0x000fe20000000000 */
[----:B------:R-:W-:-:S02]  /*14520*/  IMAD.MOV.U32 R6, RZ, RZ, R8 ;  /* 0x000000ffff067224 */ /* 0x000fc400078e0008 */
[----:B------:R-:W-:Y:S02]  /*14530*/  IMAD.MOV.U32 R5, RZ, RZ, R7 ;  /* 0x000000ffff057224 */ /* 0x000fe400078e0007 */
[----:B--2---:R-:W-:-:S04]  /*14540*/  IMAD.MOV.U32 R9, RZ, RZ, R2 ;  /* 0x000000ffff097224 */ /* 0x004fc800078e0002 */
[----:B------:R-:W-:-:S05]  /*14550*/  IMAD R2, R9, 0x8, R10 ;  /* 0x0000000809027824 */ /* 0x000fca00078e020a */
[----:B------:R-:W-:Y:S01]  /*14560*/  R2UR UR9, R2 ;  /* 0x00000000020972ca */ /* 0x000fe200000e0000 */
[----:B------:R-:W-:Y:S01]  /*14570*/  IMAD R2, R9, 0x9000, R10 ;  /* 0x0000900009027824 */ /* 0x000fe200078e020a */
[----:B---3--:R-:W-:-:S04]  /*14580*/  R2UR UR5, R3 ;  /* 0x00000000030572ca */ /* 0x008fc800000e0000 */
        /* <DEDUP_REMOVED lines=15> */
[----:B0-----:R-:W-:Y:S01]  /*14680*/  NOP ;  /* 0x0000000000007918 */ /* 0x001fe20000000000 */
.L_x_1194:
[----:B------:R-:W-:Y:S05]  /*14690*/  BSYNC B2 ;  /* 0x0000000000027941 */ /* 0x000fea0003800000 */
.L_x_1193:
[----:B------:R-:W2:Y:S04]  /*146a0*/  LDL R2, [R1+0x14] ;  /* 0x0000140001027983 */ /* 0x000ea80000100800 */
[----:B------:R0:W-:Y:S04]  /*146b0*/  STL [R1], R12 ;  /* 0x0000000c01007387 */ /* 0x0001e80000100800 */
[----:B------:R0:W-:Y:S02]  /*146c0*/  STL [R1+0x8], R14 ;  /* 0x0000080e01007387 */ /* 0x0001e40000100800 */
[----:B0-2---:R-:W-:-:S07]  /*146d0*/  VIADD R7, R2, 0xfffffffd ;  /* 0xfffffffd02077836 */ /* 0x005fce0000000000 */
.L_x_1192:
[----:B------:R-:W-:Y:S05]  /*146e0*/  BSYNC B1 ;  /* 0x0000000000017941 */ /* 0x000fea0003800000 */
.L_x_1191:
[----:B------:R-:W2:Y:S01]  /*146f0*/  LDL.LU R2, [R1+0x14] ;  /* 0x0000140001027983 */ /* 0x000ea20000300800 */
[----:B------:R-:W-:Y:S01]  /*14700*/  VIADD R13, R13, 0xfffffffe ;  /* 0xfffffffe0d0d7836 */ /* 0x000fe20000000000 */
[----:B--2---:R-:W-:-:S04]  /*14710*/  LOP3.LUT R2, RZ, R2, RZ, 0x33, !PT ;  /* 0x00000002ff027212 */ /* 0x004fc800078e33ff */
[----:B------:R-:W-:-:S13]  /*14720*/  ISETP.NE.AND P0, PT, R13, R2, PT ;  /* 0x000000020d00720c */ /* 0x000fda0003f05270 */
[----:B------:R-:W-:Y:S05]  /*14730*/  @!P0 BRA `(.L_x_1190) ;  /* 0x0000001000308947 */ /* 0x000fea0003800000 */
[----:B------:R-:W-:-:S07]  /*14740*/  IMAD.MOV.U32 R10, RZ, RZ, R6 ;  /* 0x000000ffff0a7224 */ /* 0x000fce00078e0006 */
.L_x_1214:
        /* <DEDUP_REMOVED lines=33> */
.L_x_1202:
[----:B------:R-:W1:Y:S01]  /*14960*/  S2R R3, SR_CgaCtaId ;  /* 0x0000000000037919 */ /* 0x000e620000008800 */
[----:B------:R-:W-:-:S04]  /*14970*/  MOV R2, 0x400 ;  /* 0x0000040000027802 */ /* 0x000fc80000000f00 */
[----:B-1----:R-:W-:Y:S02]  /*14980*/  LEA R2, R3, R2, 0x18 ;  /* 0x0000000203027211 */ /* 0x002fe400078ec0ff */
[----:B------:R-:W-:-:S03]  /*14990*/  SHF.L.U32 R3, R9, 0x1f, RZ ;  /* 0x0000001f09037819 */ /* 0x000fc600000006ff */
[----:B------:R-:W-:-:S04]  /*149a0*/  IMAD R2, R8, 0x8, R2 ;  /* 0x0000000808027824 */ /* 0x000fc800078e0202 */
[----:B------:R-:W1:Y:S02]  /*149b0*/  SYNCS.PHASECHK.TRANS64.TRYWAIT P0, [R2+URZ+0x30840], R3 ;  /* 0x03084003020075a7 */ /* 0x000e64000800017f */
[----:B-1----:R-:W-:Y:S05]  /*149c0*/  @!P0 BRA `(.L_x_1203) ;  /* 0x0000002800748947 */ /* 0x002fea0003800000 */
.L_x_1259:
        /* <DEDUP_REMOVED lines=11> */
.L_x_1204:
        /* <DEDUP_REMOVED lines=37> */
.L_x_1260:
        /* <DEDUP_REMOVED lines=8> */
.L_x_1206:
[----:B0-----:R-:W2:Y:S01]  /*14d50*/  LDL.LU R2, [R1] ;  /* 0x0000000001027983 */ /* 0x001ea20000300800 */
[----:B------:R-:W-:-:S03]  /*14d60*/  MOV R13, 0x400 ;  /* 0x00000400000d7802 */ /* 0x000fc60000000f00 */
[----:B------:R-:W3:Y:S01]  /*14d70*/  LDL R11, [R1+0x4] ;  /* 0x00000400010b7983 */ /* 0x000ee20000100800 */
[----:B------:R-:W0:Y:S01]  /*14d80*/  S2R R14, SR_CgaCtaId ;  /* 0x00000000000e7919 */ /* 0x000e220000008800 */
[----:B------:R-:W-:Y:S02]  /*14d90*/  R2UR UR11, R5 ;  /* 0x00000000050b72ca */ /* 0x000fe400000e0000 */
[----:B------:R-:W-:Y:S01]  /*14da0*/  R2UR UR9, R3 ;  /* 0x00000000030972ca */ /* 0x000fe200000e0000 */
[----:B------:R-:W-:Y:S01]  /*14db0*/  UIADD3 UR4, UP0, UR36, 0x470, URZ ;  /* 0x0000047024047890 */ /* 0x000fe2000ff1e03f */
[----:B------:R-:W-:Y:S02]  /*14dc0*/  R2UR UR13, R6 ;  /* 0x00000000060d72ca */ /* 0x000fe400000e0000 */
[----:B------:R-:W-:Y:S02]  /*14dd0*/  R2UR UR12, R4 ;  /* 0x00000000040c72ca */ /* 0x000fe400000e0000 */
[----:B0-----:R-:W-:-:S07]  /*14de0*/  LEA R13, R14, R13, 0x18 ;  /* 0x0000000d0e0d7211 */ /* 0x001fce00078ec0ff */
[----:B------:R-:W-:Y:S01]  /*14df0*/  UIADD3 UR9, UR9, 0x50, URZ ;  /* 0x0000005009097890 */ /* 0x000fe2000fffe03f */
[----:B------:R-:W-:Y:S01]  /*14e00*/  UMOV UR10, URZ ;  /* 0x0000003f000a7c82 */ /* 0x000fe20008000000 */
[----:B------:R-:W-:Y:S01]  /*14e10*/  UMOV UR6, 0x0 ;  /* 0x0000000000067882 */ /* 0x000fe20000000000 */
[----:B------:R-:W-:Y:S01]  /*14e20*/  UMOV UR7, 0x14f00000 ;  /* 0x14f0000000077882 */ /* 0x000fe20000000000 */
[----:B------:R-:W-:Y:S01]  /*14e30*/  UMOV UR17, 0x40 ;  /* 0x0000004000117882 */ /* 0x000fe20000000000 */
[----:B------:R-:W-:Y:S02]  /*14e40*/  IMAD.MOV.U32 R5, RZ, RZ, R12 ;  /* 0x000000ffff057224 */ /* 0x000fe400078e000c */
[----:B------:R-:W-:Y:S02]  /*14e50*/  IMAD.MOV.U32 R6, RZ, RZ, R10 ;  /* 0x000000ffff067224 */ /* 0x000fe400078e000a */
        /* <DEDUP_REMOVED lines=18> */
.L_x_1201:
[----:B------:R-:W-:Y:S05]  /*14f80*/  BSYNC B1 ;  /* 0x0000000000017941 */ /* 0x000fea0003800000 */
.L_x_1200:
[----:B------:R-:W-:Y:S01]  /*14f90*/  VIADD R3, R8, 0x1 ;  /* 0x0000000108037836 */ /* 0x000fe20000000000 */
[----:B------:R-:W-:Y:S01]  /*14fa0*/  BSSY B1, `(.L_x_1207) ;  /* 0x0000081000017945 */ /* 0x000fe20003800000 */
[----:B------:R-:W-:-:S03]  /*14fb0*/  VIADD R13, R7, 0xffffffff ;  /* 0xffffffff070d7836 */ /* 0x000fc60000000000 */
        /* <DEDUP_REMOVED lines=8> */
[----:B------:R-:W-:Y:S01]  /*15040*/  IMAD.MOV.U32 R12, RZ, RZ, R13 ;  /* 0x000000ffff0c7224 */ /* 0x000fe200078e000d */
[----:B------:R-:W-:-:S04]  /*15050*/  ISETP.NE.U32.AND P0, PT, RZ, UR4, PT ;  /* 0x00000004ff007c0c */ /* 0x000fc8000bf05070 */
[----:B------:R-:W-:-:S13]  /*15060*/  ISETP.NE.AND.EX P0, PT, RZ, UR5, PT, P0 ;  /* 0x00000005ff007c0c */ /* 0x000fda000bf05300 */
[----:B------:R-:W-:Y:S05]  /*15070*/  @!P0 BRA `(.L_x_1209) ;  /* 0x0000000000488947 */ /* 0x000fea0003800000 */
        /* <DEDUP_REMOVED lines=18> */
.L_x_1209:
[----:B------:R-:W2:Y:S01]  /*151a0*/  S2R R3, SR_CgaCtaId ;  /* 0x0000000000037919 */ /* 0x000ea20000008800 */
[----:B------:R-:W-:-:S04]  /*151b0*/  MOV R2, 0x400 ;  /* 0x0000040000027802 */ /* 0x000fc80000000f00 */
[----:B--2---:R-:W-:Y:S02]  /*151c0*/  LEA R2, R3, R2, 0x18 ;  /* 0x0000000203027211 */ /* 0x004fe400078ec0ff */
[----:B------:R-:W-:-:S03]  /*151d0*/  SHF.L.U32 R3, R14, 0x1f, RZ ;  /* 0x0000001f0e037819 */ /* 0x000fc600000006ff */
[----:B------:R-:W-:-:S04]  /*151e0*/  IMAD R2, R15, 0x8, R2 ;  /* 0x000000080f027824 */ /* 0x000fc800078e0202 */
[----:B------:R-:W2:Y:S02]  /*151f0*/  SYNCS.PHASECHK.TRANS64.TRYWAIT P0, [R2+URZ+0x30840], R3 ;  /* 0x03084003020075a7 */ /* 0x000ea4000800017f */
[----:B--2---:R-:W-:Y:S05]  /*15200*/  @!P0 BRA `(.L_x_1210) ;  /* 0x00000020008c8947 */ /* 0x004fea0003800000 */
.L_x_1261:
        /* <DEDUP_REMOVED lines=11> */
.L_x_1211:
        /* <DEDUP_REMOVED lines=38> */
.L_x_1262:
        /* <DEDUP_REMOVED lines=8> */
.L_x_1213:
[----:B-1----:R-:W2:Y:S01]  /*155a0*/  LDL R3, [R1+0x4] ;  /* 0x0000040001037983 */ /* 0x002ea20000100800 */
[----:B0-----:R-:W-:Y:S01]  /*155b0*/  MOV R9, 0x400 ;  /* 0x0000040000097802 */ /* 0x001fe20000000f00 */
[----:B------:R-:W0:Y:S01]  /*155c0*/  S2R R11, SR_CgaCtaId ;  /* 0x00000000000b7919 */ /* 0x000e220000008800 */
[----:B------:R-:W-:Y:S02]  /*155d0*/  R2UR UR11, R5 ;  /* 0x00000000050b72ca */ /* 0x000fe400000e0000 */
        /* <DEDUP_REMOVED lines=15> */
[----:B------:R-:W-:Y:S02]  /*156d0*/  IMAD.MOV.U32 R5, RZ, RZ, R12 ;  /* 0x000000ffff057224 */ /* 0x000fe400078e000c */
[----:B------:R-:W-:Y:S01]  /*156e0*/  IMAD.MOV.U32 R6, RZ, RZ, R10 ;  /* 0x000000ffff067224 */ /* 0x000fe200078e000a */
[----:B--2---:R-:W-:-:S13]  /*156f0*/  R2UR UR5, R3 ;  /* 0x00000000030572ca */ /* 0x004fda00000e0000 */
        /* <DEDUP_REMOVED lines=11> */
.L_x_1208:
[----:B------:R-:W-:Y:S05]  /*157b0*/  BSYNC B1 ;  /* 0x0000000000017941 */ /* 0x000fea0003800000 */
.L_x_1207:
[----:B------:R-:W2:Y:S01]  /*157c0*/  LDL R2, [R1+0x10] ;  /* 0x0000100001027983 */ /* 0x000ea20000100800 */
[----:B------:R-:W-:Y:S01]  /*157d0*/  VIADD R7, R7, 0xfffffffe ;  /* 0xfffffffe07077836 */ /* 0x000fe20000000000 */
[----:B--2---:R-:W-:-:S13]  /*157e0*/  ISETP.GT.AND P0, PT, R13, R2, PT ;  /* 0x000000020d00720c */ /* 0x004fda0003f04270 */
[----:B------:R-:W-:Y:S05]  /*157f0*/  @P0 BRA `(.L_x_1214) ;  /* 0xffffffec00d40947 */ /* 0x000fea000383ffff */
.L_x_1190:
[----:B------:R-:W-:Y:S05]  /*15800*/  BSYNC B0 ;  /* 0x0000000000007941 */ /* 0x000fea0003800000 */
.L_x_1189:
        /* <DEDUP_REMOVED lines=8> */
[----:B------:R-:W1:Y:S01]  /*15890*/  FLO.U32 R0, UR4 ;  /* 0x0000000400007d00 */ /* 0x000e6200080e0000 */
[----:B------:R-:W-:-:S07]  /*158a0*/  ULDC.64 UR6, c[0x0][0x208] ;  /* 0x0000820000067ab9 */ /* 0x000fce0000000a00 */
        /* <DEDUP_REMOVED lines=8> */
.L_x_1216:
[----:B------:R-:W-:Y:S05]  /*15930*/  BSYNC B0 ;  /* 0x0000000000007941 */ /* 0x000fea0003800000 */
.L_x_1215:
        /* <DEDUP_REMOVED lines=11> */
.L_x_1263:
        /* <DEDUP_REMOVED lines=11> */
.L_x_1220:
[----:B-1----:R-:W2:Y:S01]  /*15aa0*/  LDL R0, [R1] ;  /* 0x0000000001007983 */ /* 0x002ea20000100800 */
[----:B------:R-:W-:-:S03]  /*15ab0*/  MOV R7, 0x400 ;  /* 0x0000040000077802 */ /* 0x000fc60000000f00 */
[----:B------:R-:W3:Y:S01]  /*15ac0*/  LDL.LU R2, [R1+0x4] ;  /* 0x0000040001027983 */ /* 0x000ee20000300800 */
[----:B------:R-:W1:Y:S01]  /*15ad0*/  S2R R8, SR_CgaCtaId ;  /* 0x0000000000087919 */ /* 0x000e620000008800 */
[----:B------:R-:W-:Y:S02]  /*15ae0*/  R2UR UR11, R5 ;  /* 0x00000000050b72ca */ /* 0x000fe400000e0000 */
[----:B------:R-:W-:Y:S01]  /*15af0*/  R2UR UR9, R3 ;  /* 0x00000000030972ca */ /* 0x000fe200000e0000 */
[----:B------:R-:W-:Y:S01]  /*15b00*/  UIADD3 UR4, UP0, UR36, 0x470, URZ ;  /* 0x0000047024047890 */ /* 0x000fe2000ff1e03f */
[----:B------:R-:W-:Y:S02]  /*15b10*/  R2UR UR12, R4 ;  /* 0x00000000040c72ca */ /* 0x000fe400000e0000 */
[----:B------:R-:W-:Y:S02]  /*15b20*/  R2UR UR13, R6 ;  /* 0x00000000060d72ca */ /* 0x000fe400000e0000 */
        /* <DEDUP_REMOVED lines=24> */
.L_x_1218:
[----:B------:R-:W-:Y:S05]  /*15cb0*/  BSYNC B0 ;  /* 0x0000000000007941 */ /* 0x000fea0003800000 */
.L_x_1217:
        /* <DEDUP_REMOVED lines=9> */
.L_x_1174:
[----:B------:R-:W-:Y:S05]  /*15d50*/  BSYNC B6 ;  /* 0x0000000000067941 */ /* 0x000fea0003800000 */
.L_x_1172:
[----:B------:R-:W-:-:S03]  /*15d60*/  UMOV UR4, 0xffffffff ;  /* 0xffffffff00047882 */ /* 0x000fc60000000000 */
[----:B------:R-:W-:Y:S05]  /*15d70*/  BRA.DIV UR4, `(.L_x_1221) ;  /* 0x0000001604ec7947 */ /* 0x000fea000b800000 */
[----:B------:R2:W3:Y:S04]  /*15d80*/  SHFL.IDX PT, R4, R16, RZ, 0x1f ;  /* 0x00001fff10047589 */ /* 0x0004e800000e0000 */
[----:B------:R-:W4:Y:S02]  /*15d90*/  SHFL.IDX PT, R16, R16, 0x1, 0x1f ;  /* 0x00201f0010107f89 */ /* 0x000f2400000e0000 */
.L_x_1267:
[----:B-1----:R-:W1:Y:S01]  /*15da0*/  S2R R0, SR_TID.X ;  /* 0x0000000000007919 */ /* 0x002e620000002100 */
[----:B------:R-:W-:Y:S01]  /*15db0*/  ULDC UR4, c[0x0][0xc14] ;  /* 0x0003050000047ab9 */ /* 0x000fe20000000800 */
[----:B------:R-:W-:Y:S01]  /*15dc0*/  BSSY B0, `(.L_x_1222) ;  /* 0x000000c000007945 */ /* 0x000fe20003800000 */
[----:B------:R-:W-:Y:S01]  /*15dd0*/  IMAD.MOV.U32 R17, RZ, RZ, RZ ;  /* 0x000000ffff117224 */ /* 0x000fe200078e00ff */
[----:B-1----:R-:W-:Y:S01]  /*15de0*/  LOP3.LUT R6, R0, 0x1f, RZ, 0xc0, !PT ;  /* 0x0000001f00067812 */ /* 0x002fe200078ec0ff */
[----:B------:R-:W-:-:S03]  /*15df0*/  IMAD.U32 R0, RZ, RZ, UR4 ;  /* 0x00000004ff007e24 */ /* 0x000fc6000f8e00ff */
[C---:B------:R-:W-:Y:S01]  /*15e00*/  ISETP.NE.AND P0, PT, R6.reuse, 0x1f, PT ;  /* 0x0000001f0600780c */ /* 0x040fe20003f05270 */
[----:B------:R-:W-:-:S05]  /*15e10*/  IMAD.IADD R5, R6, 0x1, R19 ;  /* 0x0000000106057824 */ /* 0x000fca00078e0213 */
[----:B------:R-:W-:-:S13]  /*15e20*/  ISETP.GE.OR P0, PT, R5, R0, !P0 ;  /* 0x000000000500720c */ /* 0x000fda0004706670 */
[----:B------:R-:W-:Y:S05]  /*15e30*/  @P0 BRA `(.L_x_1223) ;  /* 0x0000000000100947 */ /* 0x000fea0003800000 */
[----:B------:R-:W1:Y:S01]  /*15e40*/  LDC.64 R2, c[0x0][0xc58] ;  /* 0x00031600ff027b82 */ /* 0x000e620000000a00 */
[----:B------:R-:W-:Y:S01]  /*15e50*/  ULDC.64 UR4, c[0x0][0x208] ;  /* 0x0000820000047ab9 */ /* 0x000fe20000000a00 */
[----:B-1----:R-:W-:-:S05]  /*15e60*/  IMAD.WIDE R2, R5, 0x4, R2 ;  /* 0x0000000405027825 */ /* 0x002fca00078e0202 */
[----:B------:R1:W5:Y:S02]  /*15e70*/  LDG.E R17, desc[UR4][R2.64] ;  /* 0x0000000402117981 */ /* 0x000364000c1e1900 */
.L_x_1223:
[----:B------:R-:W-:Y:S05]  /*15e80*/  BSYNC B0 ;  /* 0x0000000000007941 */ /* 0x000fea0003800000 */
.L_x_1222:
[----:B------:R-:W-:-:S03]  /*15e90*/  UMOV UR4, 0xffffffff ;  /* 0xffffffff00047882 */ /* 0x000fc60000000000 */
[----:B------:R-:W-:Y:S05]  /*15ea0*/  BRA.DIV UR4, `(.L_x_1224) ;  /* 0x0000001604ec7947 */ /* 0x000fea000b800000 */
[----:B0----5:R-:W0:Y:S01]  /*15eb0*/  SHFL.UP PT, R14, R17, 0x1, RZ ;  /* 0x04200000110e7989 */ /* 0x021e2200000e00ff */
[C---:B------:R-:W-:Y:S02]  /*15ec0*/  ISETP.NE.AND P0, PT, R6.reuse, RZ, PT ;  /* 0x000000ff0600720c */ /* 0x040fe40003f05270 */
[----:B------:R-:W-:Y:S02]  /*15ed0*/  ISETP.GE.U32.AND P1, PT, R6, 0x2, PT ;  /* 0x000000020600780c */ /* 0x000fe40003f26070 */
[----:B0-----:R-:W-:Y:S02]  /*15ee0*/  SEL R14, R14, RZ, P0 ;  /* 0x000000ff0e0e7207 */ /* 0x001fe40000000000 */
[----:B------:R-:W-:-:S03]  /*15ef0*/  ISETP.GE.U32.AND P0, PT, R6, 0x4, PT ;  /* 0x000000040600780c */ /* 0x000fc60003f06070 */
[----:B------:R-:W-:-:S05]  /*15f00*/  IMAD.IADD R13, R17, 0x1, R14 ;  /* 0x00000001110d7824 */ /* 0x000fca00078e020e */
[----:B------:R-:W1:Y:S02]  /*15f10*/  SHFL.UP PT, R14, R13, 0x2, RZ ;  /* 0x044000000d0e7989 */ /* 0x000e6400000e00ff */
[----:B-1----:R-:W-:Y:S02]  /*15f20*/  SEL R2, R14, RZ, P1 ;  /* 0x000000ff0e027207 */ /* 0x002fe40000800000 */
        /* <DEDUP_REMOVED lines=13> */
.L_x_1275:
[----:B------:R-:W-:Y:S02]  /*16000*/  ULDC UR4, c[0x0][0xc10] ;  /* 0x0003040000047ab9 */ /* 0x000fe40000000800 */
[----:B------:R-:W-:-:S04]  /*16010*/  IMAD.U32 R5, RZ, RZ, UR4 ;  /* 0x00000004ff057e24 */ /* 0x000fc8000f8e00ff */
[----:B-1----:R-:W-:-:S04]  /*16020*/  IMAD R3, R14, R5, RZ ;  /* 0x000000050e037224 */ /* 0x002fc800078e02ff */
[----:B--2-4-:R-:W-:-:S05]  /*16030*/  IMAD.IADD R16, R16, 0x1, R3 ;  /* 0x0000000110107824 */ /* 0x014fca00078e0203 */
[----:B---3--:R-:W-:-:S13]  /*16040*/  ISETP.GT.AND P0, PT, R16, R4, PT ;  /* 0x000000041000720c */ /* 0x008fda0003f04270 */
[----:B------:R-:W-:Y:S05]  /*16050*/  @P0 BRA `(.L_x_1225) ;  /* 0x0000000000b80947 */ /* 0x000fea0003800000 */
[----:B------:R-:W1:Y:S02]  /*16060*/  LDC R0, c[0x0][0xc14] ;  /* 0x00030500ff007b82 */ /* 0x000e640000000800 */
.L_x_1230:
        /* <DEDUP_REMOVED lines=11> */
[----:B------:R-:W0:Y:S01]  /*16120*/  LDC.64 R2, c[0x0][0xc58] ;  /* 0x00031600ff027b82 */ /* 0x000e220000000a00 */
[----:B------:R-:W-:Y:S01]  /*16130*/  ULDC.64 UR4, c[0x0][0x208] ;  /* 0x0000820000047ab9 */ /* 0x000fe20000000a00 */
[----:B0-----:R-:W-:-:S05]  /*16140*/  IMAD.WIDE R2, R5, 0x4, R2 ;  /* 0x0000000405027825 */ /* 0x001fca00078e0202 */
[----:B------:R0:W5:Y:S02]  /*16150*/  LDG.E R17, desc[UR4][R2.64] ;  /* 0x0000000402117981 */ /* 0x000164000c1e1900 */
.L_x_1228:
[----:B------:R-:W-:Y:S05]  /*16160*/  BSYNC B0 ;  /* 0x0000000000007941 */ /* 0x000fea0003800000 */
.L_x_1227:
[----:B------:R-:W-:-:S03]  /*16170*/  UMOV UR4, 0xffffffff ;  /* 0xffffffff00047882 */ /* 0x000fc60000000000 */
[----:B------:R-:W-:Y:S05]  /*16180*/  BRA.DIV UR4, `(.L_x_1229) ;  /* 0x0000001a04047947 */ /* 0x000fea000b800000 */
[----:B-----5:R-:W1:Y:S01]  /*16190*/  SHFL.UP PT, R14, R17, 0x1, RZ ;  /* 0x04200000110e7989 */ /* 0x020e6200000e00ff */
[C---:B------:R-:W-:Y:S02]  /*161a0*/  ISETP.NE.AND P0, PT, R6.reuse, RZ, PT ;  /* 0x000000ff0600720c */ /* 0x040fe40003f05270 */
[----:B------:R-:W-:Y:S02]  /*161b0*/  ISETP.GE.U32.AND P1, PT, R6, 0x2, PT ;  /* 0x000000020600780c */ /* 0x000fe40003f26070 */
        /* <DEDUP_REMOVED lines=18> */
.L_x_1283:
[----:B------:R-:W-:Y:S02]  /*162e0*/  ULDC UR4, c[0x0][0xc10] ;  /* 0x0003040000047ab9 */ /* 0x000fe40000000800 */
[----:B------:R-:W-:-:S04]  /*162f0*/  IMAD.U32 R5, RZ, RZ, UR4 ;  /* 0x00000004ff057e24 */ /* 0x000fc8000f8e00ff */
[----:B-1----:R-:W-:-:S04]  /*16300*/  IMAD R3, R14, R5, RZ ;  /* 0x000000050e037224 */ /* 0x002fc800078e02ff */
[----:B------:R-:W-:-:S05]  /*16310*/  IMAD.IADD R16, R3, 0x1, R16 ;  /* 0x0000000103107824 */ /* 0x000fca00078e0210 */
[----:B------:R-:W-:-:S13]  /*16320*/  ISETP.GT.AND P0, PT, R16, R4, PT ;  /* 0x000000041000720c */ /* 0x000fda0003f04270 */
[----:B------:R-:W-:Y:S05]  /*16330*/  @!P0 BRA `(.L_x_1230) ;  /* 0xfffffffc004c8947 */ /* 0x000fea000383ffff */
.L_x_1225:
        /* <DEDUP_REMOVED lines=8> */
.L_x_1287:
[----:B------:R-:W-:Y:S01]  /*163c0*/  ISETP.NE.AND P0, PT, R3, RZ, PT ;  /* 0x000000ff0300720c */ /* 0x000fe20003f05270 */
[----:B------:R-:W-:-:S12]  /*163d0*/  IMAD.MOV.U32 R7, RZ, RZ, RZ ;  /* 0x000000ffff077224 */ /* 0x000fd800078e00ff */
[----:B------:R-:W-:Y:S05]  /*163e0*/  @!P0 BRA `(.L_x_1232) ;  /* 0x0000000000108947 */ /* 0x000fea0003800000 */
[----:B------:R-:W-:Y:S01]  /*163f0*/  UMOV UR4, 0xffffffff ;  /* 0xffffffff00047882 */ /* 0x000fe20000000000 */
[----:B------:R-:W-:Y:S02]  /*16400*/  VIADD R12, R6, 0xffffffff ;  /* 0xffffffff060c7836 */ /* 0x000fe40000000000 */
[----:B------:R-:W-:Y:S05]  /*16410*/  BRA.DIV UR4, `(.L_x_1233) ;  /* 0x0000001a04787947 */ /* 0x000fea000b800000 */
[----:B------:R3:W4:Y:S02]  /*16420*/  SHFL.IDX PT, R7, R2, R12, 0x1f ;  /* 0x00001f0c02077589 */ /* 0x00072400000e0000 */
.L_x_1232:
[----:B0--3--:R-:W0:Y:S01]  /*16430*/  LDC.64 R2, c[0x0][0xc68] ;  /* 0x00031a00ff027b82 */ /* 0x009e220000000a00 */
[----:B------:R-:W-:Y:S01]  /*16440*/  IMAD.IADD R19, R6, 0x1, R19 ;  /* 0x0000000106137824 */ /* 0x000fe200078e0213 */
[----:B------:R-:W-:-:S03]  /*16450*/  ULDC.64 UR4, c[0x0][0x208] ;  /* 0x0000820000047ab9 */ /* 0x000fc60000000a00 */
[----:B0-----:R-:W-:-:S05]  /*16460*/  IMAD.WIDE R2, R19, 0x4, R2 ;  /* 0x0000000413027825 */ /* 0x001fca00078e0202 */
[----:B------:R0:W1:Y:S01]  /*16470*/  LDG.E R8, desc[UR4][R2.64] ;  /* 0x0000000402087981 */ /* 0x000062000c1e1900 */
[----:B----4-:R-:W-:-:S04]  /*16480*/  IMAD R16, R7, R5, R16 ;  /* 0x0000000507107224 */ /* 0x010fc800078e0210 */
[----:B------:R-:W-:Y:S02]  /*16490*/  IMAD.IADD R7, R4, 0x1, -R16 ;  /* 0x0000000104077824 */ /* 0x000fe400078e0a10 */
[----:B0-----:R-:W-:Y:S02]  /*164a0*/  IMAD.MOV.U32 R2, RZ, RZ, RZ ;  /* 0x000000ffff027224 */ /* 0x001fe400078e00ff */
[----:B-12---:R-:W-:-:S05]  /*164b0*/  IMAD R6, R17, R8, RZ ;  /* 0x0000000811067224 */ /* 0x006fca00078e02ff */
[-C--:B------:R-:W-:Y:S02]  /*164c0*/  IABS R9, R6.reuse ;  /* 0x0000000600097213 */ /* 0x080fe40000000000 */
[----:B------:R-:W-:Y:S02]  /*164d0*/  IABS R4, R6 ;  /* 0x0000000600047213 */ /* 0x000fe40000000000 */
[----:B------:R-:W0:Y:S03]  /*164e0*/  I2F.RP R10, R9 ;  /* 0x00000009000a7306 */ /* 0x000e260000209400 */
[----:B------:R-:W-:-:S05]  /*164f0*/  IMAD.MOV R4, RZ, RZ, -R4 ;  /* 0x000000ffff047224 */ /* 0x000fca00078e0a04 */
[----:B0-----:R-:W0:Y:S02]  /*16500*/  MUFU.RCP R10, R10 ;  /* 0x0000000a000a7308 */ /* 0x001e240000001000 */
[----:B0-----:R-:W-:-:S06]  /*16510*/  VIADD R11, R10, 0xffffffe ;  /* 0x0ffffffe0a0b7836 */ /* 0x001fcc0000000000 */
[----:B------:R-:W0:Y:S02]  /*16520*/  F2I.FTZ.U32.TRUNC.NTZ R3, R11 ;  /* 0x0000000b00037305 */ /* 0x000e24000021f000 */
[----:B0-----:R-:W-:-:S04]  /*16530*/  IMAD.MOV R12, RZ, RZ, -R3 ;  /* 0x000000ffff0c7224 */ /* 0x001fc800078e0a03 */
[----:B------:R-:W-:-:S04]  /*16540*/  IMAD R13, R12, R9, RZ ;  /* 0x000000090c0d7224 */ /* 0x000fc800078e02ff */
[----:B------:R-:W-:Y:S01]  /*16550*/  IMAD.HI.U32 R2, R3, R13, R2 ;  /* 0x0000000d03027227 */ /* 0x000fe200078e0002 */
[----:B------:R-:W-:-:S05]  /*16560*/  IABS R3, R7 ;  /* 0x0000000700037213 */ /* 0x000fca0000000000 */
[----:B------:R-:W-:-:S04]  /*16570*/  IMAD.HI.U32 R2, R2, R3, RZ ;  /* 0x0000000302027227 */ /* 0x000fc800078e00ff */
[----:B------:R-:W-:Y:S01]  /*16580*/  IMAD R4, R2, R4, R3 ;  /* 0x0000000402047224 */ /* 0x000fe200078e0203 */
[----:B------:R-:W-:-:S04]  /*16590*/  LOP3.LUT R3, R7, R6, RZ, 0x3c, !PT ;  /* 0x0000000607037212 */ /* 0x000fc800078e3cff */
[----:B------:R-:W-:-:S13]  /*165a0*/  ISETP.GT.U32.AND P0, PT, R9, R4, PT ;  /* 0x000000040900720c */ /* 0x000fda0003f04070 */
[----:B------:R-:W-:Y:S02]  /*165b0*/  @!P0 IMAD.IADD R4, R4, 0x1, -R9 ;  /* 0x0000000104048824 */ /* 0x000fe400078e0a09 */
[----:B------:R-:W-:-:S03]  /*165c0*/  @!P0 VIADD R2, R2, 0x1 ;  /* 0x0000000102028836 */ /* 0x000fc60000000000 */
[----:B------:R-:W-:-:S13]  /*165d0*/  ISETP.GE.U32.AND P0, PT, R4, R9, PT ;  /* 0x000000090400720c */ /* 0x000fda0003f06070 */
[----:B------:R-:W-:Y:S01]  /*165e0*/  @P0 VIADD R2, R2, 0x1 ;  /* 0x0000000102020836 */ /* 0x000fe20000000000 */
[----:B------:R-:W-:-:S03]  /*165f0*/  ISETP.GE.AND P0, PT, R3, RZ, PT ;  /* 0x000000ff0300720c */ /* 0x000fc60003f06270 */
[----:B------:R-:W-:-:S10]  /*16600*/  IMAD.MOV.U32 R9, RZ, RZ, R2 ;  /* 0x000000ffff097224 */ /* 0x000fd400078e0002 */
[----:B------:R-:W-:Y:S01]  /*16610*/  @!P0 IMAD.MOV R9, RZ, RZ, -R9 ;  /* 0x000000ffff098224 */ /* 0x000fe200078e0a09 */
[----:B------:R-:W-:-:S13]  /*16620*/  ISETP.NE.AND P0, PT, R6, RZ, PT ;  /* 0x000000ff0600720c */ /* 0x000fda0003f05270 */
[----:B------:R-:W-:-:S05]  /*16630*/  @!P0 LOP3.LUT R9, RZ, R6, RZ, 0x33, !PT ;  /* 0x00000006ff098212 */ /* 0x000fca00078e33ff */
[----:B------:R-:W-:Y:S02]  /*16640*/  IMAD R4, R8, R9, RZ ;  /* 0x0000000908047224 */ /* 0x000fe400078e02ff */
[----:B------:R-:W-:Y:S02]  /*16650*/  IMAD.MOV R9, RZ, RZ, -R9 ;  /* 0x000000ffff097224 */ /* 0x000fe400078e0a09 */
[----:B------:R-:W-:Y:S02]  /*16660*/  IMAD.MOV R2, RZ, RZ, -R4 ;  /* 0x000000ffff027224 */ /* 0x000fe400078e0a04 */
[----:B------:R-:W-:-:S03]  /*16670*/  IMAD R7, R6, R9, R7 ;  /* 0x0000000906077224 */ /* 0x000fc600078e0207 */
[----:B------:R-:W-:Y:S01]  /*16680*/  VIADDMNMX R8, R2, R5, R8, PT ;  /* 0x0000000502087246 */ /* 0x000fe20003800108 */
[----:B------:R-:W-:-:S03]  /*16690*/  IMAD.IADD R4, R7, 0x1, R4 ;  /* 0x0000000107047824 */ /* 0x000fc600078e0204 */
[----:B------:R-:W-:-:S04]  /*166a0*/  IABS R5, R8 ;  /* 0x0000000800057213 */ /* 0x000fc80000000000 */
[----:B------:R-:W0:Y:S08]  /*166b0*/  I2F.RP R10, R5 ;  /* 0x00000005000a7306 */ /* 0x000e300000209400 */
[----:B0-----:R-:W0:Y:S02]  /*166c0*/  MUFU.RCP R10, R10 ;  /* 0x0000000a000a7308 */ /* 0x001e240000001000 */
[----:B0-----:R-:W-:-:S06]  /*166d0*/  VIADD R2, R10, 0xffffffe ;  /* 0x0ffffffe0a027836 */ /* 0x001fcc0000000000 */
[----:B------:R0:W1:Y:S02]  /*166e0*/  F2I.FTZ.U32.TRUNC.NTZ R3, R2 ;  /* 0x0000000200037305 */ /* 0x000064000021f000 */
[----:B0-----:R-:W-:Y:S02]  /*166f0*/  IMAD.MOV.U32 R2, RZ, RZ, RZ ;  /* 0x000000ffff027224 */ /* 0x001fe400078e00ff */
[----:B-1----:R-:W-:-:S04]  /*16700*/  IMAD.MOV R6, RZ, RZ, -R3 ;  /* 0x000000ffff067224 */ /* 0x002fc800078e0a03 */
[----:B------:R-:W-:Y:S01]  /*16710*/  IMAD R9, R6, R5, RZ ;  /* 0x0000000506097224 */ /* 0x000fe200078e02ff */
[----:B------:R-:W-:-:S03]  /*16720*/  IABS R6, R7 ;  /* 0x0000000700067213 */ /* 0x000fc60000000000 */
[----:B------:R-:W-:Y:S01]  /*16730*/  IMAD.HI.U32 R3, R3, R9, R2 ;  /* 0x0000000903037227 */ /* 0x000fe200078e0002 */
[----:B------:R-:W-:-:S05]  /*16740*/  IABS R9, R8 ;  /* 0x0000000800097213 */ /* 0x000fca0000000000 */
        /* <DEDUP_REMOVED lines=12> */
[----:B------:R-:W-:Y:S01]  /*16810*/  @!P0 LOP3.LUT R3, RZ, R8, RZ, 0x33, !PT ;  /* 0x00000008ff038212 */ /* 0x000fe200078e33ff */
[----:B------:R-:W-:-:S03]  /*16820*/  IMAD.MOV R8, RZ, RZ, -R8 ;  /* 0x000000ffff087224 */ /* 0x000fc600078e0a08 */
[----:B------:R-:W-:Y:S01]  /*16830*/  LOP3.LUT R2, RZ, R3, RZ, 0x33, !PT ;  /* 0x00000003ff027212 */ /* 0x000fe200078e33ff */
[----:B------:R-:W-:-:S04]  /*16840*/  IMAD R18, R3, R8, R4 ;  /* 0x0000000803127224 */ /* 0x000fc800078e0204 */
[----:B------:R-:W-:Y:S01]  /*16850*/  IMAD.IADD R17, R17, 0x1, R2 ;  /* 0x0000000111117824 */ /* 0x000fe200078e0202 */
[----:B------:R-:W-:Y:S06]  /*16860*/  BRA `(.L_x_1234) ;  /* 0x00000000001c7947 */ /* 0x000fec0003800000 */
.L_x_1226:
[----:B------:R-:W-:Y:S01]  /*16870*/  UMOV UR4, URZ ;  /* 0x0000003f00047c82 */ /* 0x000fe20008000000 */
[----:B------:R-:W-:Y:S01]  /*16880*/  UMOV UR5, URZ ;  /* 0x0000003f00057c82 */ /* 0x000fe20008000000 */
[----:B------:R-:W-:Y:S01]  /*16890*/  ULDC UR6, c[0x0][0xc14] ;  /* 0x0003050000067ab9 */ /* 0x000fe20000000800 */
[----:B------:R-:W-:Y:S02]  /*168a0*/  IMAD.MOV.U32 R16, RZ, RZ, R4 ;  /* 0x000000ffff107224 */ /* 0x000fe400078e0004 */
[----:B------:R-:W-:Y:S02]  /*168b0*/  IMAD.U32 R17, RZ, RZ, UR4 ;  /* 0x00000004ff117e24 */ /* 0x000fe4000f8e00ff */
[----:B------:R-:W-:Y:S02]  /*168c0*/  IMAD.U32 R18, RZ, RZ, UR5 ;  /* 0x00000005ff127e24 */ /* 0x000fe4000f8e00ff */
[----:B------:R-:W-:-:S07]  /*168d0*/  IMAD.U32 R19, RZ, RZ, UR6 ;  /* 0x00000006ff137e24 */ /* 0x000fce000f8e00ff */
.L_x_1234:
        /* <DEDUP_REMOVED lines=12> */
.L_x_1160:
[----:B-1----:R-:W3:Y:S01]  /*169a0*/  LDL.LU R0, [R1+0x18] ;  /* 0x0000180001007983 */ /* 0x002ee20000300800 */
[----:B------:R-:W-:Y:S01]  /*169b0*/  BSSY B0, `(.L_x_1236) ;  /* 0x000000b000007945 */ /* 0x000fe20003800000 */
[----:B------:R-:W1:Y:S01]  /*169c0*/  S2R R5, SR_CgaCtaId ;  /* 0x0000000000057919 */ /* 0x000e620000008800 */
[----:B---3--:R-:W-:-:S05]  /*169d0*/  VIADD R0, R0, 0x1 ;  /* 0x0000000100007836 */ /* 0x008fca0000000000 */
[----:B--2---:R-:W-:-:S04]  /*169e0*/  LEA.HI R2, R0, R0, RZ, 0x1 ;  /* 0x0000000000027211 */ /* 0x004fc800078f08ff */
[----:B------:R-:W-:-:S05]  /*169f0*/  LOP3.LUT R3, R2, 0xfffffffe, RZ, 0xc0, !PT ;  /* 0xfffffffe02037812 */ /* 0x000fca00078ec0ff */
[----:B------:R-:W-:Y:S01]  /*16a00*/  IMAD.IADD R3, R0, 0x1, -R3 ;  /* 0x0000000100037824 */ /* 0x000fe200078e0a03 */
[----:B------:R-:W-:-:S04]  /*16a10*/  MOV R0, 0x400 ;  /* 0x0000040000007802 */ /* 0x000fc80000000f00 */
[----:B-1----:R-:W-:Y:S02]  /*16a20*/  LEA R0, R5, R0, 0x18 ;  /* 0x0000000005007211 */ /* 0x002fe400078ec0ff */
[----:B------:R-:W-:-:S04]  /*16a30*/  SHF.L.U32 R3, R3, 0x1f, RZ ;  /* 0x0000001f03037819 */ /* 0x000fc800000006ff */
[----:B------:R-:W1:Y:S02]  /*16a40*/  SYNCS.PHASECHK.TRANS64.TRYWAIT P0, [R0+URZ+0x30820], R3 ;  /* 0x03082003000075a7 */ /* 0x000e64000800017f */
[----:B-1----:R-:W-:Y:S05]  /*16a50*/  @!P0 BRA `(.L_x_1237) ;  /* 0x0000001400108947 */ /* 0x002fea0003800000 */
.L_x_1290:
[----:B------:R-:W-:Y:S05]  /*16a60*/  BSYNC B0 ;  /* 0x0000000000007941 */ /* 0x000fea0003800000 */
.L_x_1236:
[----:B------:R-:W-:-:S03]  /*16a70*/  UMOV UR4, 0xffffffff ;  /* 0xffffffff00047882 */ /* 0x000fc60000000000 */
[----:B------:R-:W-:Y:S05]  /*16a80*/  BRA.DIV UR4, `(.L_x_1238) ;  /* 0x0000001604187947 */ /* 0x000fea000b800000 */
[----:B------:R-:W2:Y:S02]  /*16a90*/  S2R R2, SR_TID.X ;  /* 0x0000000000027919 */ /* 0x000ea40000002100 */
[----:B--2---:R-:W-:-:S04]  /*16aa0*/  SHF.R.U32.HI R2, RZ, 0x5, R2 ;  /* 0x00000005ff027819 */ /* 0x004fc80000011602 */
[----:B------:R-:W-:-:S05]  /*16ab0*/  LOP3.LUT R2, R2, 0x3, RZ, 0xc0, !PT ;  /* 0x0000000302027812 */ /* 0x000fca00078ec0ff */
[----:B------:R2:W3:Y:S02]  /*16ac0*/  SHFL.IDX PT, R14, R2, RZ, 0x1f ;  /* 0x00001fff020e7589 */ /* 0x0004e400000e0000 */
.L_x_1293:
[----:B---3--:R-:W-:Y:S01]  /*16ad0*/  ISETP.NE.AND P0, PT, R14, RZ, PT ;  /* 0x000000ff0e00720c */ /* 0x008fe20003f05270 */
[----:B------:R-:W-:-:S12]  /*16ae0*/  BSSY B0, `(.L_x_1239) ;  /* 0x0000029000007945 */ /* 0x000fd80003800000 */
[----:B------:R-:W-:Y:S05]  /*16af0*/  @P0 BRA `(.L_x_1240) ;  /* 0x00000000009c0947 */ /* 0x000fea0003800000 */
[----:B------:R-:W-:-:S03]  /*16b00*/  UMOV UR4, 0xffffffff ;  /* 0xffffffff00047882 */ /* 0x000fc60000000000 */
[----:B------:R-:W-:Y:S05]  /*16b10*/  BRA.DIV UR4, `(.L_x_1241) ;  /* 0x0000001604287947 */ /* 0x000fea000b800000 */
[----:B------:R-:W-:-:S13]  /*16b20*/  ELECT P6, URZ, PT ;  /* 0x00000000003f782f */ /* 0x000fda00038c0000 */
.L_x_1296:
[----:B------:R-:W-:Y:S05]  /*16b30*/  @!P6 BRA `(.L_x_1240) ;  /* 0x00000000008ce947 */ /* 0x000fea0003800000 */
[----:B--2---:R-:W2:Y:S02]  /*16b40*/  LDL R2, [R1+0x20] ;  /* 0x0000200001027983 */ /* 0x004ea40000100800 */
[----:B--2---:R-:W-:-:S13]  /*16b50*/  R2UR UR4, R2 ;  /* 0x00000000020472ca */ /* 0x004fda00000e0000 */
[----:B------:R-:W-:-:S06]  /*16b60*/  ULOP3.LUT UR4, UR4, 0x2, URZ, 0xfc, !UPT ;  /* 0x0000000204047892 */ /* 0x000fcc000f8efc3f */
[----:B------:R-:W-:-:S05]  /*16b70*/  IMAD.U32 R2, RZ, RZ, UR4 ;  /* 0x00000004ff027e24 */ /* 0x000fca000f8e00ff */
[----:B------:R-:W-:-:S13]  /*16b80*/  ISETP.NE.AND P2, PT, R2, 0x3, PT ;  /* 0x000000030200780c */ /* 0x000fda0003f45270 */
[----:B------:R-:W-:Y:S05]  /*16b90*/  @!P2 BRA `(.L_x_1242) ;  /* 0x000000000004a947 */ /* 0x000fea0003800000 */
[----:B------:R-:W-:Y:S01]  /*16ba0*/  BPT.TRAP 0x1 ;  /* 0x000000040000795c */ /* 0x000fe20000300000 */
.L_x_1242:
[----:B-1----:R-:W2:Y:S04]  /*16bb0*/  LDL R3, [R1] ;  /* 0x0000000001037983 */ /* 0x002ea80000100800 */
[----:B------:R-:W3:Y:S01]  /*16bc0*/  LDL.LU R7, [R1+0x8] ;  /* 0x0000080001077983 */ /* 0x000ee20000300800 */
[----:B------:R-:W-:-:S04]  /*16bd0*/  VIADD R2, R0, 0x30840 ;  /* 0x0003084000027836 */ /* 0x000fc80000000000 */
[C---:B--2---:R-:W-:Y:S02]  /*16be0*/  IMAD R6, R3.reuse, 0x8, R2 ;  /* 0x0000000803067824 */ /* 0x044fe400078e0202 */
[----:B------:R-:W-:Y:S01]  /*16bf0*/  VIADD R3, R3, 0x1 ;  /* 0x0000000103037836 */ /* 0x000fe20000000000 */
[----:B---3--:R-:W-:-:S04]  /*16c00*/  SHF.L.U32 R5, R7, 0x1f, RZ ;  /* 0x0000001f07057819 */ /* 0x008fc800000006ff */
[C---:B------:R-:W-:Y:S01]  /*16c10*/  ISETP.NE.AND P1, PT, R3.reuse, 0x2, PT ;  /* 0x000000020300780c */ /* 0x040fe20003f25270 */
[----:B------:R-:W1:Y:S03]  /*16c20*/  SYNCS.PHASECHK.TRANS64.TRYWAIT P0, [R6+URZ], R5 ;  /* 0x00000005060075a7 */ /* 0x000e66000800017f */
[----:B------:R-:W-:Y:S02]  /*16c30*/  SEL R4, RZ, 0x1, P1 ;  /* 0x00000001ff047807 */ /* 0x000fe40000800000 */
[----:B------:R-:W-:Y:S02]  /*16c40*/  SEL R3, R3, RZ, P1 ;  /* 0x000000ff03037207 */ /* 0x000fe40000800000 */
[----:B------:R-:W-:-:S03]  /*16c50*/  LOP3.LUT R4, R7, R4, RZ, 0x3c, !PT ;  /* 0x0000000407047212 */ /* 0x000fc600078e3cff */
[----:B------:R-:W-:Y:S01]  /*16c60*/  IMAD R7, R3, 0x8, R2 ;  /* 0x0000000803077824 */ /* 0x000fe200078e0202 */
[----:B------:R-:W-:Y:S01]  /*16c70*/  SHF.L.U32 R2, R4, 0x1f, RZ ;  /* 0x0000001f04027819 */ /* 0x000fe200000006ff */
[----:B-1----:R-:W-:Y:S06]  /*16c80*/  @!P0 BRA `(.L_x_1243) ;  /* 0x0000001000ec8947 */ /* 0x002fec0003800000 */
.L_x_1297:
[----:B------:R-:W2:Y:S02]  /*16c90*/  SYNCS.PHASECHK.TRANS64.TRYWAIT P0, [R7+URZ], R2 ;  /* 0x00000002070075a7 */ /* 0x000ea4000800017f */
[----:B--2---:R-:W-:Y:S05]  /*16ca0*/  @!P0 BRA `(.L_x_1244) ;  /* 0x0000001000f88947 */ /* 0x004fea0003800000 */
.L_x_1298:
[----:B------:R-:W-:Y:S05]  /*16cb0*/  @!P2 BRA `(.L_x_1245) ;  /* 0x000000000004a947 */ /* 0x000fea0003800000 */
[----:B------:R-:W-:Y:S01]  /*16cc0*/  BPT.TRAP 0x1 ;  /* 0x000000040000795c */ /* 0x000fe20000300000 */
.L_x_1245:
[----:B------:R-:W3:Y:S01]  /*16cd0*/  LDL.LU R4, [R1] ;  /* 0x0000000001047983 */ /* 0x000ee20000300800 */
[----:B------:R-:W-:-:S04]  /*16ce0*/  VIADD R0, R0, 0x30860 ;  /* 0x0003086000007836 */ /* 0x000fc80000000000 */
[----:B---3--:R-:W-:-:S04]  /*16cf0*/  IMAD R4, R4, 0x8, R0 ;  /* 0x0000000804047824 */ /* 0x008fc800078e0200 */
[----:B------:R-:W3:Y:S02]  /*16d00*/  SYNCS.PHASECHK.TRANS64.TRYWAIT P0, [R4+URZ], R5 ;  /* 0x00000005040075a7 */ /* 0x000ee4000800017f */
[----:B---3--:R-:W-:Y:S05]  /*16d10*/  @!P0 BRA `(.L_x_1246) ;  /* 0x0000001000f08947 */ /* 0x008fea0003800000 */
.L_x_1299:
[----:B------:R-:W-:-:S07]  /*16d20*/  IMAD R3, R3, 0x8, R0 ;  /* 0x0000000803037824 */ /* 0x000fce00078e0200 */
.L_x_1247:
[----:B----4-:R4:W0:Y:S02]  /*16d30*/  SYNCS.PHASECHK.TRANS64.TRYWAIT P0, [R3+URZ], R2 ;  /* 0x00000002030075a7 */ /* 0x010824000800017f */
[----:B0-----:R-:W-:Y:S05]  /*16d40*/  @!P0 NANOSLEEP.SYNCS 0x989680 ;  /* 0x009896800000895d */ /* 0x001fea0003900000 */
[----:B------:R-:W0:Y:S02]  /*16d50*/  @!P0 SYNCS.PHASECHK.TRANS64 P0, [R3+URZ], R2 ;  /* 0x00000002030085a7 */ /* 0x000e24000800007f */
[----:B0-----:R-:W-:Y:S05]  /*16d60*/  @!P0 BRA `(.L_x_1247) ;  /* 0xfffffffc00f08947 */ /* 0x001fea000383ffff */
.L_x_1240:
[----:B------:R-:W-:Y:S05]  /*16d70*/  BSYNC B0 ;  /* 0x0000000000007941 */ /* 0x000fea0003800000 */
.L_x_1239:
[----:B------:R-:W-:Y:S05]  /*16d80*/  EXIT ;  /* 0x000000000000794d */ /* 0x000fea0003800000 */
.L_x_1064:
[----:B0-----:R-:W-:-:S04]  /*16d90*/  IMAD.U32 R3, RZ, RZ, UR39 ;  /* 0x00000027ff037e24 */ /* 0x001fc8000f8e00ff */
[----:B------:R0:W1:Y:S03]  /*16da0*/  SYNCS.PHASECHK.TRANS64.TRYWAIT P1, [R3+URZ+0x30800], R0 ;  /* 0x03080000030075a7 */ /* 0x000066000802017f */
[----:B-1----:R-:W-:Y:S05]  /*16db0*/  @!P1 NANOSLEEP.SYNCS 0x989680 ;  /* 0x009896800000995d */ /* 0x002fea0003900000 */
[----:B------:R-:W1:Y:S02]  /*16dc0*/  @!P1 SYNCS.PHASECHK.TRANS64 P1, [R3+URZ+0x30800], R0 ;  /* 0x03080000030095a7 */ /* 0x000e64000802007f */
[----:B-1----:R-:W-:Y:S05]  /*16dd0*/  @!P1 BRA `(.L_x_1064) ;  /* 0xfffffffc00ec9947 */ /* 0x002fea000383ffff */
[----:B------:R-:W-:Y:S05]  /*16de0*/  BRA `(.L_x_1248) ;  /* 0xfffffeac006c7947 */ /* 0x000fea000383ffff */
.L_x_1068:
[----:B-1----:R1:W3:Y:S02]  /*16df0*/  SYNCS.PHASECHK.TRANS64.TRYWAIT P1, [R5+URZ+0x30830], R0 ;  /* 0x03083000050075a7 */ /* 0x0022e4000802017f */
[----:B---3--:R-:W-:Y:S05]  /*16e00*/  @!P1 NANOSLEEP.SYNCS 0x989680 ;  /* 0x009896800000995d */ /* 0x008fea0003900000 */
[----:B------:R-:W3:Y:S02]  /*16e10*/  @!P1 SYNCS.PHASECHK.TRANS64 P1, [R5+URZ+0x30830], R0 ;  /* 0x03083000050095a7 */ /* 0x000ee4000802007f */
[----:B---3--:R-:W-:Y:S05]  /*16e20*/  @!P1 BRA `(.L_x_1068) ;  /* 0xfffffffc00f09947 */ /* 0x008fea000383ffff */
[----:B------:R-:W-:Y:S05]  /*16e30*/  BRA `(.L_x_1067) ;  /* 0xfffffeac00a07947 */ /* 0x000fea000383ffff */
.L_x_1084:
[----:B-1----:R-:W-:-:S04]  /*16e40*/  IMAD.U32 R121, RZ, RZ, UR6 ;  /* 0x00000006ff797e24 */ /* 0x002fc8000f8e00ff */
[----:B------:R1:W2:Y:S03]  /*16e50*/  SYNCS.PHASECHK.TRANS64.TRYWAIT P1, [R121+URZ+0x30830], R10 ;  /* 0x0308300a790075a7 */ /* 0x0002a6000802017f */
[----:B--2---:R-:W-:Y:S05]  /*16e60*/  @!P1 NANOSLEEP.SYNCS 0x989680 ;  /* 0x009896800000995d */ /* 0x004fea0003900000 */
[----:B------:R-:W2:Y:S02]  /*16e70*/  @!P1 SYNCS.PHASECHK.TRANS64 P1, [R121+URZ+0x30830], R10 ;  /* 0x0308300a790095a7 */ /* 0x000ea4000802007f */
[----:B--2---:R-:W-:Y:S05]  /*16e80*/  @!P1 BRA `(.L_x_1084) ;  /* 0xfffffffc00ec9947 */ /* 0x004fea000383ffff */
[----:B------:R-:W-:Y:S05]  /*16e90*/  BRA `(.L_x_1083) ;  /* 0xfffffee000107947 */ /* 0x000fea000383ffff */
.L_x_1088:
[----:B--2---:R-:W-:-:S04]  /*16ea0*/  IMAD.U32 R195, RZ, RZ, UR14 ;  /* 0x0000000effc37e24 */ /* 0x004fc8000f8e00ff */
[----:B------:R2:W3:Y:S03]  /*16eb0*/  SYNCS.PHASECHK.TRANS64.TRYWAIT P1, [R195+URZ+0x30850], R0 ;  /* 0x03085000c30075a7 */ /* 0x0004e6000802017f */
[----:B---3--:R-:W-:Y:S05]  /*16ec0*/  @!P1 NANOSLEEP.SYNCS 0x989680 ;  /* 0x009896800000995d */ /* 0x008fea0003900000 */
[----:B------:R-:W3:Y:S02]  /*16ed0*/  @!P1 SYNCS.PHASECHK.TRANS64 P1, [R195+URZ+0x30850], R0 ;  /* 0x03085000c30095a7 */ /* 0x000ee4000802007f */
[----:B---3--:R-:W-:Y:S05]  /*16ee0*/  @!P1 BRA `(.L_x_1088) ;  /* 0xfffffffc00ec9947 */ /* 0x008fea000383ffff */
[----:B------:R-:W-:Y:S05]  /*16ef0*/  BRA `(.L_x_1087) ;  /* 0xfffffee800b87947 */ /* 0x000fea000383ffff */
.L_x_1105:
[----:B-1----:R-:W-:-:S04]  /*16f00*/  IMAD.U32 R4, RZ, RZ, UR6 ;  /* 0x00000006ff047e24 */ /* 0x002fc8000f8e00ff */
[----:B------:R1:W2:Y:S03]  /*16f10*/  SYNCS.PHASECHK.TRANS64.TRYWAIT P1, [R4+URZ+0x30830], R3 ;  /* 0x03083003040075a7 */ /* 0x0002a6000802017f */
[----:B--2---:R-:W-:Y:S05]  /*16f20*/  @!P1 NANOSLEEP.SYNCS 0x989680 ;  /* 0x009896800000995d */ /* 0x004fea0003900000 */
[----:B------:R-:W2:Y:S02]  /*16f30*/  @!P1 SYNCS.PHASECHK.TRANS64 P1, [R4+URZ+0x30830], R3 ;  /* 0x03083003040095a7 */ /* 0x000ea4000802007f */
[----:B--2---:R-:W-:Y:S05]  /*16f40*/  @!P1 BRA `(.L_x_1105) ;  /* 0xfffffffc00ec9947 */ /* 0x004fea000383ffff */
[----:B------:R-:W-:Y:S05]  /*16f50*/  BRA `(.L_x_1104) ;  /* 0xffffff1400bc7947 */ /* 0x000fea000383ffff */
.L_x_1109:
[----:B01----:R-:W-:-:S04]  /*16f60*/  IMAD.U32 R3, RZ, RZ, UR7 ;  /* 0x00000007ff037e24 */ /* 0x003fc8000f8e00ff */
[----:B------:R0:W1:Y:S03]  /*16f70*/  SYNCS.PHASECHK.TRANS64.TRYWAIT P1, [R3+URZ+0x30850], R0 ;  /* 0x03085000030075a7 */ /* 0x000066000802017f */
[----:B-1----:R-:W-:Y:S05]  /*16f80*/  @!P1 NANOSLEEP.SYNCS 0x989680 ;  /* 0x009896800000995d */ /* 0x002fea0003900000 */
[----:B------:R-:W1:Y:S02]  /*16f90*/  @!P1 SYNCS.PHASECHK.TRANS64 P1, [R3+URZ+0x30850], R0 ;  /* 0x03085000030095a7 */ /* 0x000e64000802007f */
[----:B-1----:R-:W-:Y:S05]  /*16fa0*/  @!P1 BRA `(.L_x_1109) ;  /* 0xfffffffc00ec9947 */ /* 0x002fea000383ffff */
[----:B------:R-:W-:Y:S05]  /*16fb0*/  BRA `(.L_x_1108) ;  /* 0xffffff2000647947 */ /* 0x000fea000383ffff */
.L_x_1115:
[----:B-1----:R-:W-:-:S04]  /*16fc0*/  IMAD.U32 R4, RZ, RZ, UR6 ;  /* 0x00000006ff047e24 */ /* 0x002fc8000f8e00ff */
[----:B------:R1:W2:Y:S03]  /*16fd0*/  SYNCS.PHASECHK.TRANS64.TRYWAIT P1, [R4+URZ+0x30830], R3 ;  /* 0x03083003040075a7 */ /* 0x0002a6000802017f */
[----:B--2---:R-:W-:Y:S05]  /*16fe0*/  @!P1 NANOSLEEP.SYNCS 0x989680 ;  /* 0x009896800000995d */ /* 0x004fea0003900000 */
[----:B------:R-:W2:Y:S02]  /*16ff0*/  @!P1 SYNCS.PHASECHK.TRANS64 P1, [R4+URZ+0x30830], R3 ;  /* 0x03083003040095a7 */ /* 0x000ea4000802007f */
[----:B--2---:R-:W-:Y:S05]  /*17000*/  @!P1 BRA `(.L_x_1115) ;  /* 0xfffffffc00ec9947 */ /* 0x004fea000383ffff */
[----:B------:R-:W-:Y:S05]  /*17010*/  BRA `(.L_x_1114) ;  /* 0xffffff3800b47947 */ /* 0x000fea000383ffff */
.L_x_1119:
[----:B01----:R-:W-:-:S04]  /*17020*/  IMAD.U32 R3, RZ, RZ, UR7 ;  /* 0x00000007ff037e24 */ /* 0x003fc8000f8e00ff */
[----:B------:R0:W1:Y:S03]  /*17030*/  SYNCS.PHASECHK.TRANS64.TRYWAIT P1, [R3+URZ+0x30850], R0 ;  /* 0x03085000030075a7 */ /* 0x000066000802017f */
[----:B-1----:R-:W-:Y:S05]  /*17040*/  @!P1 NANOSLEEP.SYNCS 0x989680 ;  /* 0x009896800000995d */ /* 0x002fea0003900000 */
[----:B------:R-:W1:Y:S02]  /*17050*/  @!P1 SYNCS.PHASECHK.TRANS64 P1, [R3+URZ+0x30850], R0 ;  /* 0x03085000030095a7 */ /* 0x000e64000802007f */
[----:B-1----:R-:W-:Y:S05]  /*17060*/  @!P1 BRA `(.L_x_1119) ;  /* 0xfffffffc00ec9947 */ /* 0x002fea000383ffff */
[----:B------:R-:W-:Y:S05]  /*17070*/  BRA `(.L_x_1118) ;  /* 0xffffff44005c7947 */ /* 0x000fea000383ffff */
.L_x_1132:
[----:B-1----:R-:W-:-:S04]  /*17080*/  IMAD.U32 R5, RZ, RZ, UR5 ;  /* 0x00000005ff057e24 */ /* 0x002fc8000f8e00ff */
[----:B------:R1:W2:Y:S03]  /*17090*/  SYNCS.PHASECHK.TRANS64.TRYWAIT P0, [R5+URZ+0x30850], R0 ;  /* 0x03085000050075a7 */ /* 0x0002a6000800017f */
[----:B--2---:R-:W-:Y:S05]  /*170a0*/  @!P0 NANOSLEEP.SYNCS 0x989680 ;  /* 0x009896800000895d */ /* 0x004fea0003900000 */
[----:B------:R-:W2:Y:S02]  /*170b0*/  @!P0 SYNCS.PHASECHK.TRANS64 P0, [R5+URZ+0x30850], R0 ;  /* 0x03085000050085a7 */ /* 0x000ea4000800007f */
[----:B--2---:R-:W-:Y:S05]  /*170c0*/  @!P0 BRA `(.L_x_1132) ;  /* 0xfffffffc00ec8947 */ /* 0x004fea000383ffff */
[----:B------:R-:W-:Y:S05]  /*170d0*/  BRA `(.L_x_1131) ;  /* 0xffffff7400247947 */ /* 0x000fea000383ffff */
.L_x_1181:
[----:B------:R-:W1:Y:S01]  /*170e0*/  S2R R9, SR_TID.X ;  /* 0x0000000000097919 */ /* 0x000e620000002100 */
[----:B------:R-:W-:Y:S01]  /*170f0*/  BSSY B0, `(.L_x_1249) ;  /* 0x000000a000007945 */ /* 0x000fe20003800000 */
[----:B------:R-:W-:Y:S02]  /*17100*/  IMAD.MOV.U32 R12, RZ, RZ, RZ ;  /* 0x000000ffff0c7224 */ /* 0x000fe400078e00ff */
[----:B0-----:R-:W-:Y:S02]  /*17110*/  IMAD.MOV.U32 R11, RZ, RZ, 0x1f ;  /* 0x0000001fff0b7424 */ /* 0x001fe400078e00ff */
[----:B------:R-:W-:Y:S01]  /*17120*/  IMAD.MOV.U32 R15, RZ, RZ, -0x1 ;  /* 0xffffffffff0f7424 */ /* 0x000fe200078e00ff */
[----:B-1----:R-:W-:-:S04]  /*17130*/  SHF.R.U32.HI R9, RZ, 0x5, R9 ;  /* 0x00000005ff097819 */ /* 0x002fc80000011609 */
[----:B------:R-:W-:-:S05]  /*17140*/  LOP3.LUT R9, R9, 0x3, RZ, 0xc0, !PT ;  /* 0x0000000309097812 */ /* 0x000fca00078ec0ff */
[----:B------:R-:W-:-:S07]  /*17150*/  IMAD.MOV.U32 R13, RZ, RZ, R9 ;  /* 0x000000ffff0d7224 */ /* 0x000fce00078e0009 */
[----:B------:R-:W-:Y:S05]  /*17160*/  WARPSYNC.COLLECTIVE R15, `(.L_x_1250) ;  /* 0x000000000f087348 */ /* 0x000fea0003c00000 */
[----:B------:R0:W1:Y:S02]  /*17170*/  SHFL.IDX P6, R14, R13, R12, R11 ;  /* 0x0000000c0d0e7389 */ /* 0x00006400000c000b */
[----:B01----:R-:W-:Y:S01]  /*17180*/  ENDCOLLECTIVE ;  /* 0x000000000000791b */ /* 0x003fe20003800000 */
.L_x_1250:
[----:B------:R-:W-:Y:S05]  /*17190*/  BSYNC B0 ;  /* 0x0000000000007941 */ /* 0x000fea0003800000 */
.L_x_1249:
[----:B------:R-:W-:Y:S05]  /*171a0*/  BRA `(.L_x_1251) ;  /* 0xffffffc000e47947 */ /* 0x000fea000383ffff */
.L_x_1182:
[----:B------:R-:W-:Y:S01]  /*171b0*/  BSSY B0, `(.L_x_1252) ;  /* 0x0000006000007945 */ /* 0x000fe20003800000 */
[----:B------:R-:W-:-:S07]  /*171c0*/  IMAD.MOV.U32 R15, RZ, RZ, -0x1 ;  /* 0xffffffffff0f7424 */ /* 0x000fce00078e00ff */
[----:B0-----:R-:W-:Y:S05]  /*171d0*/  WARPSYNC.COLLECTIVE R15, `(.L_x_1253) ;  /* 0x000000000f0c7348 */ /* 0x001fea0003c00000 */
[----:B------:R-:W-:Y:S02]  /*171e0*/  ELECT P6, UR62, PT ;  /* 0x00000000003e782f */ /* 0x000fe400038c0000 */
[----:B------:R-:W-:Y:S01]  /*171f0*/  MOV R14, UR62 ;  /* 0x0000003e000e7c02 */ /* 0x000fe20008000f00 */
[----:B0-----:R-:W-:Y:S10]  /*17200*/  ENDCOLLECTIVE ;  /* 0x000000000000791b */ /* 0x001ff40003800000 */
.L_x_1253:
[----:B------:R-:W-:Y:S05]  /*17210*/  BSYNC B0 ;  /* 0x0000000000007941 */ /* 0x000fea0003800000 */
.L_x_1252:
[----:B------:R-:W-:Y:S05]  /*17220*/  BRA `(.L_x_1254) ;  /* 0xffffffc000d47947 */ /* 0x000fea000383ffff */
.L_x_1185:
[----:B0-----:R0:W1:Y:S02]  /*17230*/  SYNCS.PHASECHK.TRANS64.TRYWAIT P0, [R9+URZ+0x30840], R10 ;  /* 0x0308400a090075a7 */ /* 0x001064000800017f */
[----:B-1----:R-:W-:Y:S05]  /*17240*/  @!P0 NANOSLEEP.SYNCS 0x989680 ;  /* 0x009896800000895d */ /* 0x002fea0003900000 */
[----:B------:R-:W1:Y:S02]  /*17250*/  @!P0 SYNCS.PHASECHK.TRANS64 P0, [R9+URZ+0x30840], R10 ;  /* 0x0308400a090085a7 */ /* 0x000e64000800007f */
[----:B-1----:R-:W-:Y:S05]  /*17260*/  @!P0 BRA `(.L_x_1185) ;  /* 0xfffffffc00f08947 */ /* 0x002fea000383ffff */
[----:B------:R-:W-:Y:S05]  /*17270*/  BRA `(.L_x_1255) ;  /* 0xffffffc400407947 */ /* 0x000fea000383ffff */
.L_x_1188:
        /* <DEDUP_REMOVED lines=8> */
.L_x_1196:
[----:B0-----:R0:W1:Y:S02]  /*17300*/  SYNCS.PHASECHK.TRANS64.TRYWAIT P0, [R2+URZ+0x30840], R3 ;  /* 0x03084003020075a7 */ /* 0x001064000800017f */
[----:B-1----:R-:W-:Y:S05]  /*17310*/  @!P0 NANOSLEEP.SYNCS 0x989680 ;  /* 0x009896800000895d */ /* 0x002fea0003900000 */
[----:B------:R-:W1:Y:S02]  /*17320*/  @!P0 SYNCS.PHASECHK.TRANS64 P0, [R2+URZ+0x30840], R3 ;  /* 0x03084003020085a7 */ /* 0x000e64000800007f */
[----:B-1----:R-:W-:Y:S05]  /*17330*/  @!P0 BRA `(.L_x_1196) ;  /* 0xfffffffc00f08947 */ /* 0x002fea000383ffff */
[----:B------:R-:W-:Y:S05]  /*17340*/  BRA `(.L_x_1257) ;  /* 0xffffffcc004c7947 */ /* 0x000fea000383ffff */
.L_x_1198:
[----:B0-----:R0:W1:Y:S02]  /*17350*/  SYNCS.PHASECHK.TRANS64.TRYWAIT P0, [R3+URZ+0x60], R2 ;  /* 0x00006002030075a7 */ /* 0x001064000800017f */
[----:B-1----:R-:W-:Y:S05]  /*17360*/  @!P0 NANOSLEEP.SYNCS 0x989680 ;  /* 0x009896800000895d */ /* 0x002fea0003900000 */
[----:B------:R-:W1:Y:S02]  /*17370*/  @!P0 SYNCS.PHASECHK.TRANS64 P0, [R3+URZ+0x60], R2 ;  /* 0x00006002030085a7 */ /* 0x000e64000800007f */
[----:B-1----:R-:W-:Y:S05]  /*17380*/  @!P0 BRA `(.L_x_1198) ;  /* 0xfffffffc00f08947 */ /* 0x002fea000383ffff */
[----:B------:R-:W-:Y:S05]  /*17390*/  BRA `(.L_x_1258) ;  /* 0xffffffcc00f87947 */ /* 0x000fea000383ffff */
.L_x_1203:
[----:B-1----:R1:W2:Y:S02]  /*173a0*/  SYNCS.PHASECHK.TRANS64.TRYWAIT P0, [R2+URZ+0x30840], R3 ;  /* 0x03084003020075a7 */ /* 0x0022a4000800017f */
[----:B--2---:R-:W-:Y:S05]  /*173b0*/  @!P0 NANOSLEEP.SYNCS 0x989680 ;  /* 0x009896800000895d */ /* 0x004fea0003900000 */
[----:B------:R-:W2:Y:S02]  /*173c0*/  @!P0 SYNCS.PHASECHK.TRANS64 P0, [R2+URZ+0x30840], R3 ;  /* 0x03084003020085a7 */ /* 0x000ea4000800007f */
[----:B--2---:R-:W-:Y:S05]  /*173d0*/  @!P0 BRA `(.L_x_1203) ;  /* 0xfffffffc00f08947 */ /* 0x004fea000383ffff */
[----:B------:R-:W-:Y:S05]  /*173e0*/  BRA `(.L_x_1259) ;  /* 0xffffffd400787947 */ /* 0x000fea000383ffff */
.L_x_1205:
[----:B0-----:R0:W1:Y:S02]  /*173f0*/  SYNCS.PHASECHK.TRANS64.TRYWAIT P1, [R3+URZ+0x60], R2 ;  /* 0x00006002030075a7 */ /* 0x001064000802017f */
[----:B-1----:R-:W-:Y:S05]  /*17400*/  @!P1 NANOSLEEP.SYNCS 0x989680 ;  /* 0x009896800000995d */ /* 0x002fea0003900000 */
[----:B------:R-:W1:Y:S02]  /*17410*/  @!P1 SYNCS.PHASECHK.TRANS64 P1, [R3+URZ+0x60], R2 ;  /* 0x00006002030095a7 */ /* 0x000e64000802007f */
[----:B-1----:R-:W-:Y:S05]  /*17420*/  @!P1 BRA `(.L_x_1205) ;  /* 0xfffffffc00f09947 */ /* 0x002fea000383ffff */
[----:B------:R-:W-:Y:S05]  /*17430*/  BRA `(.L_x_1260) ;  /* 0xffffffd800247947 */ /* 0x000fea000383ffff */
.L_x_1210:
[----:B--2---:R2:W3:Y:S02]  /*17440*/  SYNCS.PHASECHK.TRANS64.TRYWAIT P0, [R2+URZ+0x30840], R3 ;  /* 0x03084003020075a7 */ /* 0x0044e4000800017f */
[----:B---3--:R-:W-:Y:S05]  /*17450*/  @!P0 NANOSLEEP.SYNCS 0x989680 ;  /* 0x009896800000895d */ /* 0x008fea0003900000 */
[----:B------:R-:W3:Y:S02]  /*17460*/  @!P0 SYNCS.PHASECHK.TRANS64 P0, [R2+URZ+0x30840], R3 ;  /* 0x03084003020085a7 */ /* 0x000ee4000800007f */
[----:B---3--:R-:W-:Y:S05]  /*17470*/  @!P0 BRA `(.L_x_1210) ;  /* 0xfffffffc00f08947 */ /* 0x008fea000383ffff */
[----:B------:R-:W-:Y:S05]  /*17480*/  BRA `(.L_x_1261) ;  /* 0xffffffdc00607947 */ /* 0x000fea000383ffff */
.L_x_1212:
[----:B0-----:R0:W1:Y:S02]  /*17490*/  SYNCS.PHASECHK.TRANS64.TRYWAIT P1, [R2+URZ+0x60], R9 ;  /* 0x00006009020075a7 */ /* 0x001064000802017f */
[----:B-1----:R-:W-:Y:S05]  /*174a0*/  @!P1 NANOSLEEP.SYNCS 0x989680 ;  /* 0x009896800000995d */ /* 0x002fea0003900000 */
[----:B------:R-:W1:Y:S02]  /*174b0*/  @!P1 SYNCS.PHASECHK.TRANS64 P1, [R2+URZ+0x60], R9 ;  /* 0x00006009020095a7 */ /* 0x000e64000802007f */
[----:B-1----:R-:W-:Y:S05]  /*174c0*/  @!P1 BRA `(.L_x_1212) ;  /* 0xfffffffc00f09947 */ /* 0x002fea000383ffff */
[----:B------:R-:W-:Y:S05]  /*174d0*/  BRA `(.L_x_1262) ;  /* 0xffffffe000107947 */ /* 0x000fea000383ffff */
.L_x_1219:
[----:B-1----:R1:W2:Y:S02]  /*174e0*/  SYNCS.PHASECHK.TRANS64.TRYWAIT P0, [R3+URZ+0x30860], R0 ;  /* 0x03086000030075a7 */ /* 0x0022a4000800017f */
[----:B--2---:R-:W-:Y:S05]  /*174f0*/  @!P0 NANOSLEEP.SYNCS 0x989680 ;  /* 0x009896800000895d */ /* 0x004fea0003900000 */
[----:B------:R-:W2:Y:S02]  /*17500*/  @!P0 SYNCS.PHASECHK.TRANS64 P0, [R3+URZ+0x30860], R0 ;  /* 0x03086000030085a7 */ /* 0x000ea4000800007f */
[----:B--2---:R-:W-:Y:S05]  /*17510*/  @!P0 BRA `(.L_x_1219) ;  /* 0xfffffffc00f08947 */ /* 0x004fea000383ffff */
[----:B------:R-:W-:Y:S05]  /*17520*/  BRA `(.L_x_1263) ;  /* 0xffffffe400307947 */ /* 0x000fea000383ffff */
.L_x_1221:
[----:B------:R-:W-:Y:S01]  /*17530*/  BSSY B0, `(.L_x_1264) ;  /* 0x0000008000007945 */ /* 0x000fe20003800000 */
[----:B------:R-:W-:Y:S02]  /*17540*/  IMAD.MOV.U32 R13, RZ, RZ, R16 ;  /* 0x000000ffff0d7224 */ /* 0x000fe400078e0010 */
[----:B------:R-:W-:Y:S02]  /*17550*/  IMAD.MOV.U32 R12, RZ, RZ, RZ ;  /* 0x000000ffff0c7224 */ /* 0x000fe400078e00ff */
[----:B0-----:R-:W-:Y:S02]  /*17560*/  IMAD.MOV.U32 R11, RZ, RZ, 0x1f ;  /* 0x0000001fff0b7424 */ /* 0x001fe400078e00ff */
[----:B------:R-:W-:-:S07]  /*17570*/  IMAD.MOV.U32 R15, RZ, RZ, -0x1 ;  /* 0xffffffffff0f7424 */ /* 0x000fce00078e00ff */
[----:B-1----:R-:W-:Y:S05]  /*17580*/  WARPSYNC.COLLECTIVE R15, `(.L_x_1265) ;  /* 0x000000000f087348 */ /* 0x002fea0003c00000 */
[----:B------:R0:W2:Y:S02]  /*17590*/  SHFL.IDX P6, R14, R13, R12, R11 ;  /* 0x0000000c0d0e7389 */ /* 0x0000a400000c000b */
[----:B012---:R-:W-:Y:S01]  /*175a0*/  ENDCOLLECTIVE ;  /* 0x000000000000791b */ /* 0x007fe20003800000 */
.L_x_1265:
[----:B------:R-:W-:Y:S05]  /*175b0*/  BSYNC B0 ;  /* 0x0000000000007941 */ /* 0x000fea0003800000 */
.L_x_1264:
[----:B------:R-:W-:Y:S02]  /*175c0*/  IMAD.MOV.U32 R13, RZ, RZ, R16 ;  /* 0x000000ffff0d7224 */ /* 0x000fe400078e0010 */
[----:B------:R-:W-:Y:S02]  /*175d0*/  IMAD.MOV.U32 R12, RZ, RZ, 0x1 ;  /* 0x00000001ff0c7424 */ /* 0x000fe400078e00ff */
[----:B------:R-:W-:Y:S02]  /*175e0*/  IMAD.MOV.U32 R11, RZ, RZ, 0x1f ;  /* 0x0000001fff0b7424 */ /* 0x000fe400078e00ff */
[----:B------:R-:W-:Y:S02]  /*175f0*/  IMAD.MOV.U32 R15, RZ, RZ, -0x1 ;  /* 0xffffffffff0f7424 */ /* 0x000fe400078e00ff */
[----:B------:R-:W-:-:S07]  /*17600*/  IMAD.MOV.U32 R4, RZ, RZ, R14 ;  /* 0x000000ffff047224 */ /* 0x000fce00078e000e */
[----:B------:R-:W-:Y:S05]  /*17610*/  WARPSYNC.COLLECTIVE R15, `(.L_x_1266) ;  /* 0x000000000f087348 */ /* 0x000fea0003c00000 */
[----:B------:R0:W1:Y:S02]  /*17620*/  SHFL.IDX P6, R14, R13, R12, R11 ;  /* 0x0000000c0d0e7389 */ /* 0x00006400000c000b */
[----:B01----:R-:W-:Y:S01]  /*17630*/  ENDCOLLECTIVE ;  /* 0x000000000000791b */ /* 0x003fe20003800000 */
.L_x_1266:
[----:B------:R-:W-:Y:S01]  /*17640*/  IMAD.MOV.U32 R16, RZ, RZ, R14 ;  /* 0x000000ffff107224 */ /* 0x000fe200078e000e */
[----:B------:R-:W-:Y:S06]  /*17650*/  BRA `(.L_x_1267) ;  /* 0xffffffe400d07947 */ /* 0x000fec000383ffff */
.L_x_1224:
[----:B------:R-:W-:Y:S01]  /*17660*/  BSSY B0, `(.L_x_1268) ;  /* 0x0000008000007945 */ /* 0x000fe20003800000 */
[----:B-----5:R-:W-:Y:S02]  /*17670*/  IMAD.MOV.U32 R13, RZ, RZ, R17 ;  /* 0x000000ffff0d7224 */ /* 0x020fe400078e0011 */
[----:B------:R-:W-:Y:S02]  /*17680*/  IMAD.MOV.U32 R12, RZ, RZ, 0x1 ;  /* 0x00000001ff0c7424 */ /* 0x000fe400078e00ff */
[----:B0-----:R-:W-:Y:S02]  /*17690*/  IMAD.MOV.U32 R11, RZ, RZ, RZ ;  /* 0x000000ffff0b7224 */ /* 0x001fe400078e00ff */
[----:B------:R-:W-:-:S07]  /*176a0*/  IMAD.MOV.U32 R15, RZ, RZ, -0x1 ;  /* 0xffffffffff0f7424 */ /* 0x000fce00078e00ff */
[----:B-1234-:R-:W-:Y:S05]  /*176b0*/  WARPSYNC.COLLECTIVE R15, `(.L_x_1269) ;  /* 0x000000000f087348 */ /* 0x01efea0003c00000 */
[----:B------:R0:W0:Y:S02]  /*176c0*/  SHFL.UP P6, R14, R13, R12, R11 ;  /* 0x0400000c0d0e7389 */ /* 0x00002400000c000b */
[----:B01234-:R-:W-:Y:S01]  /*176d0*/  ENDCOLLECTIVE ;  /* 0x000000000000791b */ /* 0x01ffe20003800000 */
.L_x_1269:
[----:B------:R-:W-:Y:S05]  /*176e0*/  BSYNC B0 ;  /* 0x0000000000007941 */ /* 0x000fea0003800000 */
.L_x_1268:
[----:B------:R-:W-:Y:S01]  /*176f0*/  ISETP.NE.AND P0, PT, R6, RZ, PT ;  /* 0x000000ff0600720c */ /* 0x000fe20003f05270 */
[----:B------:R-:W-:Y:S02]  /*17700*/  IMAD.MOV.U32 R12, RZ, RZ, 0x2 ;  /* 0x00000002ff0c7424 */ /* 0x000fe400078e00ff */
[----:B------:R-:W-:Y:S01]  /*17710*/  IMAD.MOV.U32 R11, RZ, RZ, RZ ;  /* 0x000000ffff0b7224 */ /* 0x000fe200078e00ff */
[----:B------:R-:W-:Y:S01]  /*17720*/  SEL R14, R14, RZ, P0 ;  /* 0x000000ff0e0e7207 */ /* 0x000fe20000000000 */
[----:B------:R-:W-:Y:S01]  /*17730*/  IMAD.MOV.U32 R15, RZ, RZ, -0x1 ;  /* 0xffffffffff0f7424 */ /* 0x000fe200078e00ff */
[----:B------:R-:W-:-:S03]  /*17740*/  ISETP.GE.U32.AND P0, PT, R6, 0x2, PT ;  /* 0x000000020600780c */ /* 0x000fc60003f06070 */
[----:B------:R-:W-:-:S10]  /*17750*/  IMAD.IADD R13, R17, 0x1, R14 ;  /* 0x00000001110d7824 */ /* 0x000fd400078e020e */
[----:B------:R-:W-:Y:S05]  /*17760*/  WARPSYNC.COLLECTIVE R15, `(.L_x_1270) ;  /* 0x000000000f087348 */ /* 0x000fea0003c00000 */
[----:B------:R0:W1:Y:S02]  /*17770*/  SHFL.UP P6, R14, R13, R12, R11 ;  /* 0x0400000c0d0e7389 */ /* 0x00006400000c000b */
[----:B01----:R-:W-:Y:S01]  /*17780*/  ENDCOLLECTIVE ;  /* 0x000000000000791b */ /* 0x003fe20003800000 */
.L_x_1270:
        /* <DEDUP_REMOVED lines=8> */
.L_x_1271:
        /* <DEDUP_REMOVED lines=8> */
.L_x_1272:
        /* <DEDUP_REMOVED lines=8> */
.L_x_1273:
        /* <DEDUP_REMOVED lines=8> */
.L_x_1274:
[----:B------:R-:W-:Y:S05]  /*17990*/  BRA `(.L_x_1275) ;  /* 0xffffffe400987947 */ /* 0x000fea000383ffff */
.L_x_1229:
[----:B------:R-:W-:Y:S01]  /*179a0*/  BSSY B0, `(.L_x_1276) ;  /* 0x0000008000007945 */ /* 0x000fe20003800000 */
[----:B-----5:R-:W-:Y:S02]  /*179b0*/  IMAD.MOV.U32 R13, RZ, RZ, R17 ;  /* 0x000000ffff0d7224 */ /* 0x020fe400078e0011 */
[----:B------:R-:W-:Y:S02]  /*179c0*/  IMAD.MOV.U32 R12, RZ, RZ, 0x1 ;  /* 0x00000001ff0c7424 */ /* 0x000fe400078e00ff */
[----:B------:R-:W-:Y:S02]  /*179d0*/  IMAD.MOV.U32 R11, RZ, RZ, RZ ;  /* 0x000000ffff0b7224 */ /* 0x000fe400078e00ff */
[----:B------:R-:W-:-:S07]  /*179e0*/  IMAD.MOV.U32 R15, RZ, RZ, -0x1 ;  /* 0xffffffffff0f7424 */ /* 0x000fce00078e00ff */
[----:B0-----:R-:W-:Y:S05]  /*179f0*/  WARPSYNC.COLLECTIVE R15, `(.L_x_1277) ;  /* 0x000000000f087348 */ /* 0x001fea0003c00000 */
[----:B------:R1:W2:Y:S02]  /*17a00*/  SHFL.UP P6, R14, R13, R12, R11 ;  /* 0x0400000c0d0e7389 */ /* 0x0002a400000c000b */
[----:B012---:R-:W-:Y:S01]  /*17a10*/  ENDCOLLECTIVE ;  /* 0x000000000000791b */ /* 0x007fe20003800000 */
.L_x_1277:
[----:B------:R-:W-:Y:S05]  /*17a20*/  BSYNC B0 ;  /* 0x0000000000007941 */ /* 0x000fea0003800000 */
.L_x_1276:
        /* <DEDUP_REMOVED lines=10> */
.L_x_1278:
        /* <DEDUP_REMOVED lines=8> */
.L_x_1279:
        /* <DEDUP_REMOVED lines=8> */
.L_x_1280:
        /* <DEDUP_REMOVED lines=8> */
.L_x_1281:
        /* <DEDUP_REMOVED lines=8> */
.L_x_1282:
[----:B------:R-:W-:Y:S05]  /*17cd0*/  BRA `(.L_x_1283) ;  /* 0xffffffe400807947 */ /* 0x000fea000383ffff */
.L_x_1231:
[----:B------:R-:W-:Y:S01]  /*17ce0*/  BSSY B0, `(.L_x_1284) ;  /* 0x0000006000007945 */ /* 0x000fe20003800000 */
[----:B------:R-:W-:Y:S01]  /*17cf0*/  PLOP3.LUT P6, PT, P6, PT, PT, 0x8, 0x0 ;  /* 0x000000000000781c */ /* 0x000fe200037ce170 */
[----:B------:R-:W-:-:S12]  /*17d00*/  IMAD.MOV.U32 R15, RZ, RZ, -0x1 ;  /* 0xffffffffff0f7424 */ /* 0x000fd800078e00ff */
[----:B0-----:R-:W-:Y:S05]  /*17d10*/  WARPSYNC.COLLECTIVE R15, `(.L_x_1285) ;  /* 0x000000000f087348 */ /* 0x001fea0003c00000 */
[----:B------:R-:W-:Y:S01]  /*17d20*/  VOTE.ANY R14, PT, P6 ;  /* 0x00000000000e7806 */ /* 0x000fe200030e0100 */
[----:B0-----:R-:W-:Y:S06]  /*17d30*/  ENDCOLLECTIVE ;  /* 0x000000000000791b */ /* 0x001fec0003800000 */
.L_x_1285:
[----:B------:R-:W-:Y:S05]  /*17d40*/  BSYNC B0 ;  /* 0x0000000000007941 */ /* 0x000fea0003800000 */
.L_x_1284:
[----:B------:R-:W-:Y:S02]  /*17d50*/  IMAD.MOV.U32 R3, RZ, RZ, R14 ;  /* 0x000000ffff037224 */ /* 0x000fe400078e000e */
[----:B------:R-:W-:Y:S02]  /*17d60*/  IMAD.MOV.U32 R13, RZ, RZ, R17 ;  /* 0x000000ffff0d7224 */ /* 0x000fe400078e0011 */
[----:B------:R-:W0:Y:S01]  /*17d70*/  POPC R6, R3 ;  /* 0x0000000300067309 */ /* 0x000e220000000000 */
[----:B------:R-:W-:Y:S02]  /*17d80*/  IMAD.MOV.U32 R11, RZ, RZ, 0x1f ;  /* 0x0000001fff0b7424 */ /* 0x000fe400078e00ff */
[----:B------:R-:W-:Y:S02]  /*17d90*/  IMAD.MOV.U32 R15, RZ, RZ, -0x1 ;  /* 0xffffffffff0f7424 */ /* 0x000fe400078e00ff */
[----:B0-----:R-:W-:-:S07]  /*17da0*/  IMAD.MOV.U32 R12, RZ, RZ, R6 ;  /* 0x000000ffff0c7224 */ /* 0x001fce00078e0006 */
[----:B------:R-:W-:Y:S05]  /*17db0*/  WARPSYNC.COLLECTIVE R15, `(.L_x_1286) ;  /* 0x000000000f087348 */ /* 0x000fea0003c00000 */
[----:B------:R0:W1:Y:S02]  /*17dc0*/  SHFL.IDX P6, R14, R13, R12, R11 ;  /* 0x0000000c0d0e7389 */ /* 0x00006400000c000b */
[----:B01----:R-:W-:Y:S01]  /*17dd0*/  ENDCOLLECTIVE ;  /* 0x000000000000791b */ /* 0x003fe20003800000 */
.L_x_1286:
[----:B------:R-:W-:Y:S01]  /*17de0*/  IMAD.MOV.U32 R17, RZ, RZ, R14 ;  /* 0x000000ffff117224 */ /* 0x000fe200078e000e */
[----:B------:R-:W-:Y:S06]  /*17df0*/  BRA `(.L_x_1287) ;  /* 0xffffffe400707947 */ /* 0x000fec000383ffff */
.L_x_1233:
[----:B------:R-:W-:Y:S01]  /*17e00*/  BSSY B0, `(.L_x_1288) ;  /* 0x0000007000007945 */ /* 0x000fe20003800000 */
[----:B------:R-:W-:Y:S02]  /*17e10*/  IMAD.MOV.U32 R13, RZ, RZ, R2 ;  /* 0x000000ffff0d7224 */ /* 0x000fe400078e0002 */
[----:B------:R-:W-:Y:S02]  /*17e20*/  IMAD.MOV.U32 R11, RZ, RZ, 0x1f ;  /* 0x0000001fff0b7424 */ /* 0x000fe400078e00ff */
[----:B------:R-:W-:-:S07]  /*17e30*/  IMAD.MOV.U32 R15, RZ, RZ, -0x1 ;  /* 0xffffffffff0f7424 */ /* 0x000fce00078e00ff */
[----:B012---:R-:W-:Y:S05]  /*17e40*/  WARPSYNC.COLLECTIVE R15, `(.L_x_1289) ;  /* 0x000000000f087348 */ /* 0x007fea0003c00000 */
[----:B------:R3:W4:Y:S02]  /*17e50*/  SHFL.IDX P6, R14, R13, R12, R11 ;  /* 0x0000000c0d0e7389 */ /* 0x00072400000c000b */
[----:B01234-:R-:W-:Y:S01]  /*17e60*/  ENDCOLLECTIVE ;  /* 0x000000000000791b */ /* 0x01ffe20003800000 */
.L_x_1289:
[----:B------:R-:W-:Y:S05]  /*17e70*/  BSYNC B0 ;  /* 0x0000000000007941 */ /* 0x000fea0003800000 */
.L_x_1288:
[----:B------:R-:W-:Y:S01]  /*17e80*/  IMAD.MOV.U32 R7, RZ, RZ, R14 ;  /* 0x000000ffff077224 */ /* 0x000fe200078e000e */
[----:B------:R-:W-:Y:S06]  /*17e90*/  BRA `(.L_x_1232) ;  /* 0xffffffe400647947 */ /* 0x000fec000383ffff */
.L_x_1237:
[----:B-1----:R1:W2:Y:S02]  /*17ea0*/  SYNCS.PHASECHK.TRANS64.TRYWAIT P0, [R0+URZ+0x30820], R3 ;  /* 0x03082003000075a7 */ /* 0x0022a4000800017f */
[----:B--2---:R-:W-:Y:S05]  /*17eb0*/  @!P0 NANOSLEEP.SYNCS 0x989680 ;  /* 0x009896800000895d */ /* 0x004fea0003900000 */
[----:B------:R-:W2:Y:S02]  /*17ec0*/  @!P0 SYNCS.PHASECHK.TRANS64 P0, [R0+URZ+0x30820], R3 ;  /* 0x03082003000085a7 */ /* 0x000ea4000800007f */
[----:B--2---:R-:W-:Y:S05]  /*17ed0*/  @!P0 BRA `(.L_x_1237) ;  /* 0xfffffffc00f08947 */ /* 0x004fea000383ffff */
[----:B------:R-:W-:Y:S05]  /*17ee0*/  BRA `(.L_x_1290) ;  /* 0xffffffe800dc7947 */ /* 0x000fea000383ffff */
.L_x_1238:
[----:B------:R-:W2:Y:S01]  /*17ef0*/  S2R R2, SR_TID.X ;  /* 0x0000000000027919 */ /* 0x000ea20000002100 */
[----:B------:R-:W-:Y:S01]  /*17f00*/  BSSY B0, `(.L_x_1291) ;  /* 0x000000a000007945 */ /* 0x000fe20003800000 */
[----:B------:R-:W-:Y:S02]  /*17f10*/  IMAD.MOV.U32 R12, RZ, RZ, RZ ;  /* 0x000000ffff0c7224 */ /* 0x000fe400078e00ff */
[----:B0-----:R-:W-:Y:S02]  /*17f20*/  IMAD.MOV.U32 R11, RZ, RZ, 0x1f ;  /* 0x0000001fff0b7424 */ /* 0x001fe400078e00ff */
[----:B------:R-:W-:Y:S01]  /*17f30*/  IMAD.MOV.U32 R15, RZ, RZ, -0x1 ;  /* 0xffffffffff0f7424 */ /* 0x000fe200078e00ff */
[----:B--2---:R-:W-:-:S04]  /*17f40*/  SHF.R.U32.HI R2, RZ, 0x5, R2 ;  /* 0x00000005ff027819 */ /* 0x004fc80000011602 */
[----:B------:R-:W-:-:S05]  /*17f50*/  LOP3.LUT R2, R2, 0x3, RZ, 0xc0, !PT ;  /* 0x0000000302027812 */ /* 0x000fca00078ec0ff */
[----:B------:R-:W-:-:S07]  /*17f60*/  IMAD.MOV.U32 R13, RZ, RZ, R2 ;  /* 0x000000ffff0d7224 */ /* 0x000fce00078e0002 */
[----:B-1----:R-:W-:Y:S05]  /*17f70*/  WARPSYNC.COLLECTIVE R15, `(.L_x_1292) ;  /* 0x000000000f087348 */ /* 0x002fea0003c00000 */
[----:B------:R0:W2:Y:S02]  /*17f80*/  SHFL.IDX P6, R14, R13, R12, R11 ;  /* 0x0000000c0d0e7389 */ /* 0x0000a400000c000b */
[----:B012---:R-:W-:Y:S01]  /*17f90*/  ENDCOLLECTIVE ;  /* 0x000000000000791b */ /* 0x007fe20003800000 */
.L_x_1292:
[----:B------:R-:W-:Y:S05]  /*17fa0*/  BSYNC B0 ;  /* 0x0000000000007941 */ /* 0x000fea0003800000 */
.L_x_1291:
[----:B------:R-:W-:Y:S05]  /*17fb0*/  BRA `(.L_x_1293) ;  /* 0xffffffe800c47947 */ /* 0x000fea000383ffff */
.L_x_1241:
[----:B------:R-:W-:Y:S01]  /*17fc0*/  BSSY B1, `(.L_x_1294) ;  /* 0x0000006000017945 */ /* 0x000fe20003800000 */
[----:B------:R-:W-:-:S07]  /*17fd0*/  IMAD.MOV.U32 R15, RZ, RZ, -0x1 ;  /* 0xffffffffff0f7424 */ /* 0x000fce00078e00ff */
[----:B012---:R-:W-:Y:S05]  /*17fe0*/  WARPSYNC.COLLECTIVE R15, `(.L_x_1295) ;  /* 0x000000000f0c7348 */ /* 0x007fea0003c00000 */
[----:B------:R-:W-:Y:S02]  /*17ff0*/  ELECT P6, UR62, PT ;  /* 0x00000000003e782f */ /* 0x000fe400038c0000 */
[----:B------:R-:W-:Y:S01]  /*18000*/  MOV R14, UR62 ;  /* 0x0000003e000e7c02 */ /* 0x000fe20008000f00 */
[----:B012---:R-:W-:Y:S10]  /*18010*/  ENDCOLLECTIVE ;  /* 0x000000000000791b */ /* 0x007ff40003800000 */
.L_x_1295:
[----:B------:R-:W-:Y:S05]  /*18020*/  BSYNC B1 ;  /* 0x0000000000017941 */ /* 0x000fea0003800000 */
.L_x_1294:
[----:B------:R-:W-:Y:S05]  /*18030*/  BRA `(.L_x_1296) ;  /* 0xffffffe800bc7947 */ /* 0x000fea000383ffff */
.L_x_1243:
[----:B-1----:R1:W2:Y:S02]  /*18040*/  SYNCS.PHASECHK.TRANS64.TRYWAIT P0, [R6+URZ], R5 ;  /* 0x00000005060075a7 */ /* 0x0022a4000800017f */
[----:B--2---:R-:W-:Y:S05]  /*18050*/  @!P0 NANOSLEEP.SYNCS 0x989680 ;  /* 0x009896800000895d */ /* 0x004fea0003900000 */
[----:B------:R-:W2:Y:S02]  /*18060*/  @!P0 SYNCS.PHASECHK.TRANS64 P0, [R6+URZ], R5 ;  /* 0x00000005060085a7 */ /* 0x000ea4000800007f */
[----:B--2---:R-:W-:Y:S05]  /*18070*/  @!P0 BRA `(.L_x_1243) ;  /* 0xfffffffc00f08947 */ /* 0x004fea000383ffff */
[----:B------:R-:W-:Y:S05]  /*18080*/  BRA `(.L_x_1297) ;  /* 0xffffffec00007947 */ /* 0x000fea000383ffff */
.L_x_1244:
[----:B--2---:R2:W3:Y:S02]  /*18090*/  SYNCS.PHASECHK.TRANS64.TRYWAIT P0, [R7+URZ], R2 ;  /* 0x00000002070075a7 */ /* 0x0044e4000800017f */
[----:B---3--:R-:W-:Y:S05]  /*180a0*/  @!P0 NANOSLEEP.SYNCS 0x989680 ;  /* 0x009896800000895d */ /* 0x008fea0003900000 */
[----:B------:R-:W3:Y:S02]  /*180b0*/  @!P0 SYNCS.PHASECHK.TRANS64 P0, [R7+URZ], R2 ;  /* 0x00000002070085a7 */ /* 0x000ee4000800007f */
[----:B---3--:R-:W-:Y:S05]  /*180c0*/  @!P0 BRA `(.L_x_1244) ;  /* 0xfffffffc00f08947 */ /* 0x008fea000383ffff */
[----:B------:R-:W-:Y:S05]  /*180d0*/  BRA `(.L_x_1298) ;  /* 0xffffffe800f47947 */ /* 0x000fea000383ffff */
.L_x_1246:
[----:B---3--:R3:W4:Y:S02]  /*180e0*/  SYNCS.PHASECHK.TRANS64.TRYWAIT P0, [R4+URZ], R5 ;  /* 0x00000005040075a7 */ /* 0x008724000800017f */
[----:B----4-:R-:W-:Y:S05]  /*180f0*/  @!P0 NANOSLEEP.SYNCS 0x989680 ;  /* 0x009896800000895d */ /* 0x010fea0003900000 */
[----:B------:R-:W4:Y:S02]  /*18100*/  @!P0 SYNCS.PHASECHK.TRANS64 P0, [R4+URZ], R5 ;  /* 0x00000005040085a7 */ /* 0x000f24000800007f */
[----:B----4-:R-:W-:Y:S05]  /*18110*/  @!P0 BRA `(.L_x_1246) ;  /* 0xfffffffc00f08947 */ /* 0x010fea000383ffff */
[----:B------:R-:W-:Y:S05]  /*18120*/  BRA `(.L_x_1299) ;  /* 0xffffffe800fc7947 */ /* 0x000fea000383ffff */
.L_x_1300:
        /* <DEDUP_REMOVED lines=13> */
.L_x_2660:


//--------------------- .text._ZN7cutlass13device_kernelIN5flash11enable_sm90INS1_16FlashAttnFwdSm90INS1_25CollectiveMainloopFwdSm90ILi2EN4cute5tupleIJNS5_1CILi1EEES8_S8_EEENS6_IJNS7_ILi128EEENS7_ILi96EEENS7_ILi192EEEEEELi192ENS_6half_tEfNS_4arch4Sm90ELb0ELb1ELb1ELb1ELb0ELb1ELb0ELb1ELb1ELb0ELb0ELb0EEENS1_21CollectiveEpilogueFwdINS6_IJSA_SC_SB_EEES9_SE_SG_Li256ELb1ELb0ELb0ELb0EEENS1_36VarlenDynamicPersistentTileSchedulerILi128ELi96ELi256ELi32ELb0ELb0ELb1ELb1ELb0ELb1EEEEEEEEEvNT_6ParamsE --------------------------
	.section	.text._ZN7cutlass13device_kernelIN5flash11enable_sm90INS1_16FlashAttnFwdSm90INS1_25CollectiveMainloopFwdSm90ILi2EN4cute5tupleIJNS5_1CILi1EEES8_S8_EEENS6_IJNS7_ILi128EEENS7_ILi96EEENS7_ILi192EEEEEELi192ENS_6half_tEfNS_4arch4Sm90ELb0ELb1ELb1ELb1ELb0ELb1ELb0ELb1ELb1ELb0ELb0ELb0EEENS1_21CollectiveEpilogueFwdINS6_IJSA_SC_SB_EEES9_SE_SG_Li256ELb1ELb0ELb0ELb0EEENS1_36VarlenDynamicPersistentTileSchedulerILi128ELi96ELi256ELi32ELb0ELb0ELb1ELb1ELb0ELb1EEEEEEEEEvNT_6ParamsE,"ax",@progbits
	.align	128
.text._ZN7cutlass13device_kernelIN5flash11enable_sm90INS1_16FlashAttnFwdSm90INS1_25CollectiveMainloopFwdSm90ILi2EN4cute5tupleIJNS5_1CILi1EEES8_S8_EEENS6_IJNS7_ILi128EEENS7_ILi96EEENS7_ILi192EEEEEELi192ENS_6half_tEfNS_4arch4Sm90ELb0ELb1ELb1ELb1ELb0ELb1ELb0ELb1ELb1ELb0ELb0ELb0EEENS1_21CollectiveEpilogueFwdINS6_IJSA_SC_SB_EEES9_SE_SG_Li256ELb1ELb0ELb0ELb0EEENS1_36VarlenDynamicPersistentTileSchedulerILi128ELi96ELi256ELi32ELb0ELb0ELb1ELb1ELb0ELb1EEEEEEEEEvNT_6ParamsE:
        .type           _ZN7cutlass13device_kernelIN5flash11enable_sm90INS1_16FlashAttnFwdSm90INS1_25CollectiveMainloopFwdSm90ILi2EN4cute5tupleIJNS5_1CILi1EEES8_S8_EEENS6_IJNS7_ILi128EEENS7_ILi96EEENS7_ILi192EEEEEELi192ENS_6half_tEfNS_4arch4Sm90ELb0ELb1ELb1ELb1ELb0ELb1ELb0ELb1ELb1ELb0ELb0ELb0EEENS1_21CollectiveEpilogueFwdINS6_IJSA_SC_SB_EEES9_SE_SG_Li256ELb1ELb0ELb0ELb0EEENS1_36VarlenDynamicPersistentTileSchedulerILi128ELi96ELi256ELi32ELb0ELb0ELb1ELb1ELb0ELb1EEEEEEEEEvNT_6ParamsE,@function
        .size           _ZN7cutlass13device_kernelIN5flash11enable_sm90INS1_16FlashAttnFwdSm90INS1_25CollectiveMainloopFwdSm90ILi2EN4cute5tupleIJNS5_1CILi1EEES8_S8_EEENS6_IJNS7_ILi128EEENS7_ILi96EEENS7_ILi192EEEEEELi192ENS_6half_tEfNS_4arch4Sm90ELb0ELb1ELb1ELb1ELb0ELb1ELb0ELb1ELb1ELb0ELb0ELb0EEENS1_21CollectiveEpilogueFwdINS6_IJSA_SC_SB_EEES9_SE_SG_Li256ELb1ELb0ELb0ELb0EEENS1_36VarlenDynamicPersistentTileSchedulerILi128ELi96ELi256ELi32ELb0ELb0ELb1ELb1ELb0ELb1EEEEEEEEEvNT_6ParamsE,(.L_x_2661 - _ZN7cutlass13device_kernelIN5flash11enable_sm90INS1_16FlashAttnFwdSm90INS1_25CollectiveMainloopFwdSm90ILi2EN4cute5tupleIJNS5_1CILi1EEES8_S8_EEENS6_IJNS7_ILi128EEENS7_ILi96EEENS7_ILi192EEEEEELi192ENS_6half_tEfNS_4arch4Sm90ELb0ELb1ELb1ELb1ELb0ELb1ELb0ELb1ELb1ELb0ELb0ELb0EEENS1_21CollectiveEpilogueFwdINS6_IJSA_SC_SB_EEES9_SE_SG_Li256ELb1ELb0ELb0ELb0EEENS1_36VarlenDynamicPersistentTileSchedulerILi128ELi96ELi256ELi32ELb0ELb0ELb1ELb1ELb0ELb1EEEEEEEEEvNT_6ParamsE)
        .other          _ZN7cutlass13device_kernelIN5flash11enable_sm90INS1_16FlashAttnFwdSm90INS1_25CollectiveMainloopFwdSm90ILi2EN4cute5tupleIJNS5_1CILi1EEES8_S8_EEENS6_IJNS7_ILi128EEENS7_ILi96EEENS7_ILi192EEEEEELi192ENS_6half_tEfNS_4arch4Sm90ELb0ELb1ELb1ELb1ELb0ELb1ELb0ELb1ELb1ELb0ELb0ELb0EEENS1_21CollectiveEpilogueFwdINS6_IJSA_SC_SB_EEES9_SE_SG_Li256ELb1ELb0ELb0ELb0EEENS1_36VarlenDynamicPersistentTileSchedulerILi128ELi96ELi256ELi32ELb0ELb0ELb1ELb1ELb0ELb1EEEEEEEEEvNT_6ParamsE,@"STO_CUDA_ENTRY STV_DEFAULT"
_ZN7cutlass13device_kernelIN5flash11enable_sm90INS1_16FlashAttnFwdSm90INS1_25CollectiveMainloopFwdSm90ILi2EN4cute5tupleIJNS5_1CILi1EEES8_S8_EEENS6_IJNS7_ILi128EEENS7_ILi96EEENS7_ILi192EEEEEELi192ENS_6half_tEfNS_4arch4Sm90ELb0ELb1ELb1ELb1ELb0ELb1ELb0ELb1ELb1ELb0ELb0ELb0EEENS1_21CollectiveEpilogueFwdINS6_IJSA_SC_SB_EEES9_SE_SG_Li256ELb1ELb0ELb0ELb0EEENS1_36VarlenDynamicPersistentTileSchedulerILi128ELi96ELi256ELi32ELb0ELb0ELb1ELb1ELb0ELb1EEEEEEEEEvNT_6ParamsE:
        /* <DEDUP_REMOVED lines=27> */
.L_x_1302:
[----:B------:R-:W-:Y:S05]  /*01b0*/  BSYNC B0 ;  /* 0x0000000000007941 */ /* 0x000fea0003800000 */
.L_x_1301:
        /* <DEDUP_REMOVED lines=41> */
.L_x_1303:
        /* <DEDUP_REMOVED lines=22> */
.L_x_1304:
        /* <DEDUP_REMOVED lines=18> */
.L_x_1305:
        /* <DEDUP_REMOVED lines=22> */
.L_x_1306:
        /* <DEDUP_REMOVED lines=22> */
.L_x_1307:
[----:B------:R-:W-:Y:S01]  /*0990*/  PLOP3.LUT P0, PT, PT, PT, UP0, 0x80, 0x0 ;  /* 0x000000000000781c */ /* 0x000fe20003f0f008 */
[----:B------:R-:W-:Y:S01]  /*09a0*/  UMOV UR60, 0x1 ;  /* 0x00000001003c7882 */ /* 0x000fe20000000000 */
[----:B------:R-:W-:Y:S01]  /*09b0*/  NOP ;  /* 0x0000000000007918 */ /* 0x000fe20000000000 */
[----:B------:R-:W-:Y:S01]  /*09c0*/  USEL UR60, UR60, 0x2, !UP0 ;  /* 0x000000023c3c7887 */ /* 0x000fe2000c000000 */
[----:B------:R-:W-:Y:S01]  /*09d0*/  BSSY B7, `(.L_x_1308) ;  /* 0x0002873000077945 */ /* 0x000fe20003800000 */
[----:B012-4-:R-:W-:Y:S08]  /*09e0*/  BAR.SYNC.DEFER_BLOCKING 0x0 ;  /* 0x0000000000007b1d */ /* 0x017ff00000010000 */
[----:B------:R-:W-:Y:S05]  /*09f0*/  @!P0 BRA `(.L_x_1309) ;  /* 0x0000021c00a48947 */ /* 0x000fea0003800000 */
.L_x_1310:
[----:B------:R-:W-:-:S08]  /*0a00*/  NOP ;  /* 0x0000000000007918 */ /* 0x000fd00000000000 */
[----:B------:R-:W0:Y:S02]  /*0a10*/  USETMAXREG.TRY_ALLOC.CTAPOOL UP0, 0xf0 ;  /* 0x000000f0000079c8 */ /* 0x000e240008000600 */
[----:B0-----:R-:W-:-:S13]  /*0a20*/  PLOP3.LUT P0, PT, PT, PT, UP0, 0x80, 0x0 ;  /* 0x000000000000781c */ /* 0x001fda0003f0f008 */
[----:B------:R-:W-:Y:S05]  /*0a30*/  @!P0 BRA `(.L_x_1310) ;  /* 0xfffffffc00f08947 */ /* 0x000fea000383ffff */
[----:B------:R-:W0:Y:S08]  /*0a40*/  S2UR UR5, SR_CgaCtaId ;  /* 0x00000000000579c3 */ /* 0x000e300000008800 */
[----:B------:R-:W-:Y:S06]  /*0a50*/  BAR.ARV 0x8, 0x120 ;  /* 0x0204800000007b1d */ /* 0x000fec0000002000 */
[----:B------:R-:W-:-:S02]  /*0a60*/  UMOV UR4, 0x400 ;  /* 0x0000040000047882 */ /* 0x000fc40000000000 */
[----:B------:R-:W-:Y:S01]  /*0a70*/  BAR.SYNC.DEFER_BLOCKING 0x5, 0x120 ;  /* 0x0144800000007b1d */ /* 0x000fe20000010000 */
[----:B0-----:R-:W-:-:S06]  /*0a80*/  ULEA UR4, UR5, UR4, 0x18 ;  /* 0x0000000405047291 */ /* 0x001fcc000f8ec03f */
[----:B------:R-:W-:Y:S01]  /*0a90*/  IMAD.U32 R17, RZ, RZ, UR4 ;  /* 0x00000004ff117e24 */ /* 0x000fe2000f8e00ff */
[----:B------:R-:W-:-:S04]  /*0aa0*/  ULDC UR4, c[0x0][0xc14] ;  /* 0x0003050000047ab9 */ /* 0x000fc80000000800 */
[----:B------:R-:W0:Y:S01]  /*0ab0*/  LDS.128 R200, [R17+0x308d0] ;  /* 0x0308d00011c87984 */ /* 0x000e220000000c00 */
[----:B------:R-:W-:Y:S06]  /*0ac0*/  BAR.ARV 0x4, 0x120 ;  /* 0x0104800000007b1d */ /* 0x000fec0000002000 */
[----:B0-----:R-:W-:-:S13]  /*0ad0*/  ISETP.GE.AND P0, PT, R203, UR4, PT ;  /* 0x00000004cb007c0c */ /* 0x001fda000bf06270 */
[----:B------:R-:W-:Y:S05]  /*0ae0*/  @P0 BRA `(.L_x_1311) ;  /* 0x0000028400840947 */ /* 0x000fea0003800000 */
[----:B------:R-:W-:Y:S01]  /*0af0*/  VIADD R223, R4, 0xffffff80 ;  /* 0xffffff8004df7836 */ /* 0x000fe20000000000 */
[----:B------:R-:W-:Y:S01]  /*0b00*/  R2UR UR4, R17 ;  /* 0x00000000110472ca */ /* 0x000fe200000e0000 */
[----:B------:R-:W-:Y:S01]  /*0b10*/  ULOP3.LUT UR5, UR60, 0x1, URZ, 0xfc, !UPT ;  /* 0x000000013c057892 */ /* 0x000fe2000f8efc3f */
[----:B------:R-:W-:Y:S01]  /*0b20*/  IMAD.MOV.U32 R219, RZ, RZ, RZ ;  /* 0x000000ffffdb7224 */ /* 0x000fe200078e00ff */
[----:B------:R-:W-:Y:S02]  /*0b30*/  CS2R R22, SRZ ;  /* 0x0000000000167805 */ /* 0x000fe4000001ff00 */
[----:B------:R-:W-:Y:S01]  /*0b40*/  SHF.R.S32.HI R0, RZ, 0x1f, R223 ;  /* 0x0000001fff007819 */ /* 0x000fe200000114df */
[----:B------:R-:W-:Y:S01]  /*0b50*/  IMAD.MOV.U32 R194, RZ, RZ, RZ ;  /* 0x000000ffffc27224 */ /* 0x000fe200078e00ff */
[----:B------:R-:W-:Y:S02]  /*0b60*/  MOV R204, RZ ;  /* 0x000000ff00cc7202 */ /* 0x000fe40000000f00 */
[----:B------:R-:W-:-:S02]  /*0b70*/  LEA.HI R3, R0, R223, RZ, 0x7 ;  /* 0x000000df00037211 */ /* 0x000fc400078f38ff */
[----:B------:R-:W-:Y:S02]  /*0b80*/  LEA.HI R2, R0, R223, RZ, 0x4 ;  /* 0x000000df00027211 */ /* 0x000fe400078f20ff */
[----:B------:R-:W-:Y:S01]  /*0b90*/  LOP3.LUT R226, R3, 0xffffff80, RZ, 0xc0, !PT ;  /* 0xffffff8003e27812 */ /* 0x000fe200078ec0ff */
[----:B------:R-:W-:Y:S01]  /*0ba0*/  UIADD3 UR4, UR4, 0x12400, URZ ;  /* 0x0001240004047890 */ /* 0x000fe2000fffe03f */
[----:B------:R-:W-:Y:S02]  /*0bb0*/  SHF.R.S32.HI R5, RZ, 0x4, R2 ;  /* 0x00000004ff057819 */ /* 0x000fe40000011402 */
[----:B------:R-:W-:Y:S02]  /*0bc0*/  IADD3 R226, R223, -R226, RZ ;  /* 0x800000e2dfe27210 */ /* 0x000fe40007ffe0ff */
[----:B------:R-:W-:Y:S02]  /*0bd0*/  LEA.HI R4, R2, R5, RZ, 0x1 ;  /* 0x0000000502047211 */ /* 0x000fe400078f08ff */
[----:B------:R-:W-:-:S02]  /*0be0*/  SHF.R.S32.HI R7, RZ, 0x1f, R226 ;  /* 0x0000001fff077819 */ /* 0x000fc400000114e2 */
[----:B------:R-:W-:Y:S02]  /*0bf0*/  LEA.HI R214, R0, R223, RZ, 0x3 ;  /* 0x000000df00d67211 */ /* 0x000fe400078f18ff */
[-C--:B------:R-:W-:Y:S02]  /*0c00*/  LEA.HI R8, R7, R226.reuse, RZ, 0x2 ;  /* 0x000000e207087211 */ /* 0x080fe400078f10ff */
[----:B------:R-:W-:Y:S02]  /*0c10*/  LOP3.LUT R2, R2, 0x3fffff0, RZ, 0xc0, !PT ;  /* 0x03fffff002027812 */ /* 0x000fe400078ec0ff */
[--C-:B------:R-:W-:Y:S02]  /*0c20*/  SHF.R.S32.HI R9, RZ, 0x2, R8.reuse ;  /* 0x00000002ff097819 */ /* 0x100fe40000011408 */
[----:B------:R-:W-:Y:S01]  /*0c30*/  SHF.R.S32.HI R6, RZ, 0x1f, R8 ;  /* 0x0000001fff067819 */ /* 0x000fe20000011408 */
[----:B------:R-:W-:Y:S01]  /*0c40*/  IMAD.IADD R2, R223, 0x1, -R2 ;  /* 0x00000001df027824 */ /* 0x000fe200078e0a02 */
[----:B------:R-:W-:-:S02]  /*0c50*/  LEA.HI R7, R7, R226, RZ, 0x5 ;  /* 0x000000e207077211 */ /* 0x000fc400078f28ff */
[----:B------:R-:W-:Y:S02]  /*0c60*/  LEA.HI R10, R6, R9, RZ, 0x3 ;  /* 0x00000009060a7211 */ /* 0x000fe400078f18ff */
[----:B------:R-:W-:Y:S02]  /*0c70*/  LOP3.LUT R6, R4, 0x1ffffffe, RZ, 0xc0, !PT ;  /* 0x1ffffffe04067812 */ /* 0x000fe400078ec0ff */
[-C--:B------:R-:W-:Y:S02]  /*0c80*/  LEA.HI R4, R0, R223.reuse, RZ, 0x5 ;  /* 0x000000df00047211 */ /* 0x080fe400078f28ff */
[----:B------:R-:W-:Y:S01]  /*0c90*/  LOP3.LUT R10, R10, 0xfffffff8, RZ, 0xc0, !PT ;  /* 0xfffffff80a0a7812 */ /* 0x000fe200078ec0ff */
[----:B------:R-:W-:Y:S01]  /*0ca0*/  IMAD.IADD R6, R5, 0x1, -R6 ;  /* 0x0000000105067824 */ /* 0x000fe200078e0a06 */
[----:B------:R-:W-:Y:S02]  /*0cb0*/  LEA.HI R5, R0, R223, RZ, 0x2 ;  /* 0x000000df00057211 */ /* 0x000fe400078f10ff */
[----:B------:R-:W-:Y:S01]  /*0cc0*/  SHF.R.S32.HI R209, RZ, 0x5, R4 ;  /* 0x00000005ffd17819 */ /* 0x000fe20000011404 */
[----:B------:R-:W-:Y:S01]  /*0cd0*/  IMAD.IADD R10, R9, 0x1, -R10 ;  /* 0x00000001090a7824 */ /* 0x000fe200078e0a0a */
[----:B------:R-:W-:-:S02]  /*0ce0*/  LOP3.LUT R0, R214, 0x1ffffff8, RZ, 0xc0, !PT ;  /* 0x1ffffff8d6007812 */ /* 0x000fc400078ec0ff */
[----:B------:R-:W-:Y:S02]  /*0cf0*/  LOP3.LUT R4, R5, 0xfffffffc, RZ, 0xc0, !PT ;  /* 0xfffffffc05047812 */ /* 0x000fe400078ec0ff */
[--C-:B------:R-:W-:Y:S01]  /*0d00*/  SHF.R.S32.HI R195, RZ, 0x2, R5.reuse ;  /* 0x00000002ffc37819 */ /* 0x100fe20000011405 */
[C---:B------:R-:W-:Y:S01]  /*0d10*/  IMAD.IADD R0, R223.reuse, 0x1, -R0 ;  /* 0x00000001df007824 */ /* 0x040fe200078e0a00 */
[----:B------:R-:W-:Y:S01]  /*0d20*/  SHF.R.S32.HI R12, RZ, 0x1f, R5 ;  /* 0x0000001fff0c7819 */ /* 0x000fe20000011405 */
[----:B------:R-:W-:Y:S01]  /*0d30*/  IMAD.IADD R223, R223, 0x1, -R4 ;  /* 0x00000001dfdf7824 */ /* 0x000fe200078e0a04 */
[----:B------:R-:W-:Y:S01]  /*0d40*/  LEA R5, R209, R2, 0x4 ;  /* 0x00000002d1057211 */ /* 0x000fe200078e20ff */
[----:B------:R-:W-:Y:S01]  /*0d50*/  VIADD R220, R195, 0x40 ;  /* 0x00000040c3dc7836 */ /* 0x000fe20000000000 */
[----:B------:R-:W-:Y:S01]  /*0d60*/  LEA.HI R12, R12, R195, RZ, 0x3 ;  /* 0x000000c30c0c7211 */ /* 0x000fe200078f18ff */
[----:B------:R-:W-:Y:S01]  /*0d70*/  IMAD.SHL.U32 R192, R223, 0x8, RZ ;  /* 0x00000008dfc07824 */ /* 0x000fe200078e00ff */
[----:B------:R-:W-:Y:S01]  /*0d80*/  SHF.R.S32.HI R7, RZ, 0x5, R7 ;  /* 0x00000005ff077819 */ /* 0x000fe20000011407 */
[----:B------:R-:W-:Y:S01]  /*0d90*/  IMAD R235, R5, 0x8, R6 ;  /* 0x0000000805eb7824 */ /* 0x000fe200078e0206 */
[----:B------:R-:W-:Y:S01]  /*0da0*/  LOP3.LUT R12, R12, 0xfffffff8, RZ, 0xc0, !PT ;  /* 0xfffffff80c0c7812 */ /* 0x000fe200078ec0ff */
[C---:B------:R-:W-:Y:S01]  /*0db0*/  VIADD R198, R192.reuse, 0x20 ;  /* 0x00000020c0c67836 */ /* 0x040fe20000000000 */
[----:B------:R-:W-:Y:S01]  /*0dc0*/  LEA R10, R7, R10, 0x4 ;  /* 0x0000000a070a7211 */ /* 0x000fe200078e20ff */
[----:B------:R-:W-:Y:S01]  /*0dd0*/  VIADD R199, R192, 0x40 ;  /* 0x00000040c0c77836 */ /* 0x000fe20000000000 */
[----:B------:R-:W-:Y:S01]  /*0de0*/  SHF.R.S32.HI R5, RZ, 0x1f, R220 ;  /* 0x0000001fff057819 */ /* 0x000fe200000114dc */
[----:B------:R-:W-:Y:S01]  /*0df0*/  IMAD.IADD R216, R195, 0x1, -R12 ;  /* 0x00000001c3d87824 */ /* 0x000fe200078e0a0c */
[----:B------:R-:W-:Y:S01]  /*0e00*/  SHF.R.S32.HI R7, RZ, 0x1f, R198 ;  /* 0x0000001fff077819 */ /* 0x000fe200000114c6 */
[----:B------:R-:W-:Y:S01]  /*0e10*/  IMAD.SHL.U32 R209, R209, 0x200, RZ ;  /* 0x00000200d1d17824 */ /* 0x000fe200078e00ff */
[----:B------:R-:W-:Y:S01]  /*0e20*/  SHF.L.U32 R205, R220, 0x6, RZ ;  /* 0x00000006dccd7819 */ /* 0x000fe200000006ff */
[----:B------:R-:W-:Y:S01]  /*0e30*/  IMAD.SHL.U32 R212, R0, 0x8, RZ ;  /* 0x0000000800d47824 */ /* 0x000fe200078e00ff */
[----:B------:R-:W-:Y:S01]  /*0e40*/  SHF.L.U32 R207, R216, 0x6, RZ ;  /* 0x00000006d8cf7819 */ /* 0x000fe200000006ff */
[----:B------:R-:W-:Y:S01]  /*0e50*/  IMAD.SHL.U32 R235, R235, 0x8, RZ ;  /* 0x00000008ebeb7824 */ /* 0x000fe200078e00ff */
[----:B------:R-:W-:-:S02]  /*0e60*/  LEA.HI R5, R5, R220, RZ, 0x3 ;  /* 0x000000dc05057211 */ /* 0x000fc400078f18ff */
[-C--:B------:R-:W-:Y:S02]  /*0e70*/  LEA.HI R4, R7, R198.reuse, RZ, 0x6 ;  /* 0x000000c607047211 */ /* 0x080fe400078f30ff */
[----:B------:R-:W-:Y:S01]  /*0e80*/  LOP3.LUT R205, R205, 0x1c0, RZ, 0xc0, !PT ;  /* 0x000001c0cdcd7812 */ /* 0x000fe200078ec0ff */
[----:B------:R-:W-:Y:S01]  /*0e90*/  IMAD.SHL.U32 R5, R5, 0x40, RZ ;  /* 0x0000004005057824 */ /* 0x000fe200078e00ff */
[----:B------:R-:W-:Y:S01]  /*0ea0*/  LOP3.LUT R207, R207, 0x1c0, RZ, 0xc0, !PT ;  /* 0x000001c0cfcf7812 */ /* 0x000fe200078ec0ff */
[----:B------:R-:W-:Y:S01]  /*0eb0*/  IMAD.SHL.U32 R4, R4, 0x80, RZ ;  /* 0x0000008004047824 */ /* 0x000fe200078e00ff */
[----:B------:R-:W-:Y:S02]  /*0ec0*/  LEA.HI R2, R7, R198, RZ, 0x3 ;  /* 0x000000c607027211 */ /* 0x000fe400078f18ff */
[----:B------:R-:W-:Y:S02]  /*0ed0*/  SHF.R.S32.HI R6, RZ, 0x1f, R199 ;  /* 0x0000001fff067819 */ /* 0x000fe400000114c7 */
[----:B------:R-:W-:-:S02]  /*0ee0*/  SHF.R.U32.HI R233, RZ, 0x3, R205 ;  /* 0x00000003ffe97819 */ /* 0x000fc400000116cd */
[----:B------:R-:W-:Y:S02]  /*0ef0*/  SHF.R.U32.HI R208, RZ, 0x3, R207 ;  /* 0x00000003ffd07819 */ /* 0x000fe400000116cf */
[--C-:B------:R-:W-:Y:S02]  /*0f00*/  LOP3.LUT R7, R207, 0x38, R2.reuse, 0xf8, !PT ;  /* 0x00000038cf077812 */ /* 0x100fe400078ef802 */
[----:B------:R-:W-:Y:S02]  /*0f10*/  LOP3.LUT R12, R205, 0x38, R2, 0xf8, !PT ;  /* 0x00000038cd0c7812 */ /* 0x000fe400078ef802 */
[CC--:B------:R-:W-:Y:S02]  /*0f20*/  LEA.HI R230, R6.reuse, R199.reuse, RZ, 0x3 ;  /* 0x000000c706e67211 */ /* 0x0c0fe400078f18ff */
[----:B------:R-:W-:Y:S02]  /*0f30*/  LOP3.LUT R210, R5, 0xfffffe00, RZ, 0xc0, !PT ;  /* 0xfffffe0005d27812 */ /* 0x000fe400078ec0ff */
[----:B------:R-:W-:-:S02]  /*0f40*/  LEA.HI R6, R6, R199, RZ, 0x6 ;  /* 0x000000c706067211 */ /* 0x000fc400078f30ff */
[----:B------:R-:W-:Y:S02]  /*0f50*/  LOP3.LUT R4, R4, 0xffffe000, RZ, 0xc0, !PT ;  /* 0xffffe00004047812 */ /* 0x000fe400078ec0ff */
[----:B------:R-:W-:Y:S01]  /*0f60*/  LOP3.LUT R7, R7, R208, RZ, 0x3c, !PT ;  /* 0x000000d007077212 */ /* 0x000fe200078e3cff */
[----:B------:R-:W-:Y:S01]  /*0f70*/  IMAD.SHL.U32 R6, R6, 0x80, RZ ;  /* 0x0000008006067824 */ /* 0x000fe200078e00ff */
[----:B------:R-:W-:Y:S02]  /*0f80*/  LOP3.LUT R5, R12, R233, RZ, 0x3c, !PT ;  /* 0x000000e90c057212 */ /* 0x000fe400078e3cff */
[-C--:B------:R-:W-:Y:S02]  /*0f90*/  IADD3 R7, R7, R4.reuse, R209 ;  /* 0x0000000407077210 */ /* 0x080fe40007ffe0d1 */
[----:B------:R-:W-:Y:S02]  /*0fa0*/  IADD3 R228, R5, R4, R210 ;  /* 0x0000000405e47210 */ /* 0x000fe40007ffe0d2 */
[----:B------:R-:W-:-:S02]  /*0fb0*/  LOP3.LUT R5, R207, 0x38, R230, 0xf8, !PT ;  /* 0x00000038cf057812 */ /* 0x000fc400078ef8e6 */
[----:B------:R-:W-:Y:S02]  /*0fc0*/  LOP3.LUT R4, R205, 0x38, R230, 0xf8, !PT ;  /* 0x00000038cd047812 */ /* 0x000fe400078ef8e6 */
[----:B------:R-:W-:Y:S02]  /*0fd0*/  LOP3.LUT R6, R6, 0xffffe000, RZ, 0xc0, !PT ;  /* 0xffffe00006067812 */ /* 0x000fe400078ec0ff */
[----:B------:R-:W-:Y:S02]  /*0fe0*/  LOP3.LUT R5, R5, R208, RZ, 0x3c, !PT ;  /* 0x000000d005057212 */ /* 0x000fe400078e3cff */
[----:B------:R-:W-:Y:S02]  /*0ff0*/  LOP3.LUT R9, R4, R233, RZ, 0x3c, !PT ;  /* 0x000000e904097212 */ /* 0x000fe400078e3cff */
[-C--:B------:R-:W-:Y:S02]  /*1000*/  IADD3 R5, R5, R6.reuse, R209 ;  /* 0x0000000605057210 */ /* 0x080fe40007ffe0d1 */
[----:B------:R-:W-:Y:S01]  /*1010*/  IADD3 R9, R9, R6, R210 ;  /* 0x0000000609097210 */ /* 0x000fe20007ffe0d2 */
[----:B------:R-:W-:Y:S01]  /*1020*/  IMAD.U32 R6, RZ, RZ, UR4 ;  /* 0x00000004ff067e24 */ /* 0x000fe2000f8e00ff */
[----:B------:R-:W-:-:S02]  /*1030*/  SHF.R.S32.HI R234, RZ, 0x7, R3 ;  /* 0x00000007ffea7819 */ /* 0x000fc40000011403 */
[----:B------:R-:W-:Y:S02]  /*1040*/  LOP3.LUT R4, R205, 0x38, R192, 0xf8, !PT ;  /* 0x00000038cd047812 */ /* 0x000fe400078ef8c0 */
[----:B------:R-:W-:Y:S01]  /*1050*/  LEA.HI R3, R3, R234, RZ, 0x1 ;  /* 0x000000ea03037211 */ /* 0x000fe200078f08ff */
[----:B------:R0:W-:Y:S01]  /*1060*/  STL [R1+0x3c], R6 ;  /* 0x00003c0601007387 */ /* 0x0001e20000100800 */
[----:B------:R-:W-:Y:S02]  /*1070*/  LOP3.LUT R4, R210, R4, R233, 0xf6, !PT ;  /* 0x00000004d2047212 */ /* 0x000fe400078ef6e9 */
[----:B------:R-:W-:Y:S02]  /*1080*/  LOP3.LUT R3, R3, 0x3fffffe, RZ, 0xc0, !PT ;  /* 0x03fffffe03037812 */ /* 0x000fe400078ec0ff */
[----:B------:R-:W-:Y:S02]  /*1090*/  SHF.R.S32.HI R214, RZ, 0x3, R214 ;  /* 0x00000003ffd67819 */ /* 0x000fe400000114d6 */
[----:B------:R-:W-:-:S02]  /*10a0*/  IADD3 R3, R234, -R3, RZ ;  /* 0x80000003ea037210 */ /* 0x000fc40007ffe0ff */
[----:B------:R-:W-:Y:S02]  /*10b0*/  SHF.R.S32.HI R221, RZ, 0x1f, R195 ;  /* 0x0000001fffdd7819 */ /* 0x000fe400000114c3 */
[----:B------:R-:W-:Y:S01]  /*10c0*/  SHF.L.U32 R18, R223, 0x2, RZ ;  /* 0x00000002df127819 */ /* 0x000fe200000006ff */
[----:B------:R-:W-:Y:S01]  /*10d0*/  IMAD R213, R3, 0x40, R10 ;  /* 0x0000004003d57824 */ /* 0x000fe200078e020a */
[----:B------:R-:W-:Y:S01]  /*10e0*/  SHF.R.S32.HI R225, RZ, 0x3, R2 ;  /* 0x00000003ffe17819 */ /* 0x000fe20000011402 */
[----:B------:R-:W-:Y:S01]  /*10f0*/  IMAD.U32 R3, RZ, RZ, UR5 ;  /* 0x00000005ff037e24 */ /* 0x000fe2000f8e00ff */
[----:B------:R-:W-:Y:S02]  /*1100*/  LOP3.LUT R3, R8, 0x7ffffffc, RZ, 0xc0, !PT ;  /* 0x7ffffffc08037812 */ /* 0x000fe400078ec0ff */
[----:B------:R-:W-:Y:S02]  /*1110*/  SHF.R.S32.HI R230, RZ, 0x3, R230 ;  /* 0x00000003ffe67819 */ /* 0x000fe400000114e6 */
[----:B------:R-:W-:Y:S01]  /*1120*/  LEA R231, R4, UR4, 0x1 ;  /* 0x0000000404e77c11 */ /* 0x000fe2000f8e08ff */
[----:B------:R-:W-:Y:S01]  /*1130*/  IMAD.IADD R206, R226, 0x1, -R3 ;  /* 0x00000001e2ce7824 */ /* 0x000fe200078e0a03 */
[----:B------:R-:W-:-:S02]  /*1140*/  LEA R232, R7, UR4, 0x1 ;  /* 0x0000000407e87c11 */ /* 0x000fc4000f8e08ff */
[----:B------:R-:W-:Y:S02]  /*1150*/  LEA R228, R228, UR4, 0x1 ;  /* 0x00000004e4e47c11 */ /* 0x000fe4000f8e08ff */
[----:B------:R-:W-:Y:S02]  /*1160*/  LEA R229, R5, UR4, 0x1 ;  /* 0x0000000405e57c11 */ /* 0x000fe4000f8e08ff */
[----:B0-----:R-:W-:-:S07]  /*1170*/  LEA R227, R9, UR4, 0x1 ;  /* 0x0000000409e37c11 */ /* 0x001fce000f8e08ff */
.L_x_1609:
[----:B------:R-:W-:Y:S01]  /*1180*/  ULDC.64 UR4, c[0x0][0xa28] ;  /* 0x00028a0000047ab9 */ /* 0x000fe20000000a00 */
[----:B0-2345:R-:W0:Y:S01]  /*1190*/  LDC.64 R4, c[0x0][0xa08] ;  /* 0x00028200ff047b82 */ /* 0x03de220000000a00 */
[----:B------:R-:W-:Y:S01]  /*11a0*/  ISETP.NE.U32.AND P0, PT, RZ, UR4, PT ;  /* 0x00000004ff007c0c */ /* 0x000fe2000bf05070 */
[----:B------:R-:W-:Y:S01]  /*11b0*/  IMAD.MOV.U32 R0, RZ, RZ, RZ ;  /* 0x000000ffff007224 */ /* 0x000fe200078e00ff */
[----:B------:R-:W-:Y:S01]  /*11c0*/  MOV R26, RZ ;  /* 0x000000ff001a7202 */ /* 0x000fe20000000f00 */
[----:B------:R-:W-:Y:S01]  /*11d0*/  ULDC.64 UR6, c[0x0][0x208] ;  /* 0x0000820000067ab9 */ /* 0x000fe20000000a00 */
[----:B------:R-:W-:Y:S01]  /*11e0*/  ISETP.NE.AND.EX P0, PT, RZ, UR5, PT, P0 ;  /* 0x00000005ff007c0c */ /* 0x000fe2000bf05300 */
[----:B------:R-:W-:Y:S02]  /*11f0*/  ULDC.64 UR4, c[0x0][0xa18] ;  /* 0x0002860000047ab9 */ /* 0x000fe40000000a00 */
[----:B------:R-:W-:-:S04]  /*1200*/  ISETP.NE.U32.AND P1, PT, RZ, UR4, PT ;  /* 0x00000004ff007c0c */ /* 0x000fc8000bf25070 */
[----:B------:R-:W-:Y:S01]  /*1210*/  ISETP.NE.AND.EX P1, PT, RZ, UR5, PT, P1 ;  /* 0x00000005ff007c0c */ /* 0x000fe2000bf25310 */
[----:B------:R-:W-:Y:S02]  /*1220*/  ULDC.64 UR4, c[0x0][0xa08] ;  /* 0x0002820000047ab9 */ /* 0x000fe40000000a00 */
[----:B------:R-:W-:-:S03]  /*1230*/  ISETP.NE.U32.AND P3, PT, RZ, UR4, PT ;  /* 0x00000004ff007c0c */ /* 0x000fc6000bf65070 */
[----:B------:R-:W1:Y:S01]  /*1240*/  @P0 LDC.64 R2, c[0x0][0xa28] ;  /* 0x00028a00ff020b82 */ /* 0x000e620000000a00 */
[----:B------:R-:W-:Y:S01]  /*1250*/  ISETP.NE.AND.EX P3, PT, RZ, UR5, PT, P3 ;  /* 0x00000005ff007c0c */ /* 0x000fe2000bf65330 */
[----:B0-----:R-:W-:-:S06]  /*1260*/  IMAD.WIDE R8, R203, 0x4, R4 ;  /* 0x00000004cb087825 */ /* 0x001fcc00078e0204 */
[----:B------:R-:W0:Y:S01]  /*1270*/  @P1 LDC.64 R6, c[0x0][0xa18] ;  /* 0x00028600ff061b82 */ /* 0x000e220000000a00 */
[----:B------:R-:W-:Y:S02]  /*1280*/  ULDC UR4, c[0x0][0x288] ;  /* 0x0000a20000047ab9 */ /* 0x000fe40000000800 */
[----:B------:R-:W-:Y:S01]  /*1290*/  IMAD.U32 R197, RZ, RZ, UR4 ;  /* 0x00000004ffc57e24 */ /* 0x000fe2000f8e00ff */
[----:B------:R-:W-:Y:S02]  /*12a0*/  ULDC.64 UR4, c[0x0][0x3f8] ;  /* 0x0000fe0000047ab9 */ /* 0x000fe40000000a00 */
[----:B------:R-:W-:Y:S01]  /*12b0*/  UISETP.NE.U32.AND UP0, UPT, UR4, URZ, UPT ;  /* 0x0000003f0400728c */ /* 0x000fe2000bf05070 */
[----:B------:R2:W5:Y:S03]  /*12c0*/  @P3 LDG.E R26, desc[UR6][R8.64] ;  /* 0x00000006081a3981 */ /* 0x000566000c1e1900 */
[----:B------:R-:W-:-:S03]  /*12d0*/  UISETP.NE.AND.EX UP0, UPT, UR5, URZ, UPT, UP0 ;  /* 0x0000003f0500728c */ /* 0x000fc6000bf05300 */
[----:B------:R-:W-:Y:S01]  /*12e0*/  ULDC.64 UR4, c[0x0][0xa20] ;  /* 0x0002880000047ab9 */ /* 0x000fe20000000a00 */
[----:B-1----:R-:W-:Y:S01]  /*12f0*/  @P0 IMAD.WIDE R2, R203, 0x4, R2 ;  /* 0x00000004cb020825 */ /* 0x002fe200078e0202 */
[----:B------:R-:W-:-:S04]  /*1300*/  ISETP.NE.U32.AND P2, PT, RZ, UR4, PT ;  /* 0x00000004ff007c0c */ /* 0x000fc8000bf45070 */
[----:B------:R2:W5:Y:S01]  /*1310*/  @P0 LDG.E R0, desc[UR6][R2.64] ;  /* 0x0000000602000981 */ /* 0x000562000c1e1900 */
[----:B0-----:R-:W-:-:S05]  /*1320*/  @P1 IMAD.WIDE R4, R203, 0x4, R6 ;  /* 0x00000004cb041825 */ /* 0x001fca00078e0206 */
[----:B------:R2:W5:Y:S01]  /*1330*/  @P1 LDG.E R197, desc[UR6][R4.64] ;  /* 0x0000000604c51981 */ /* 0x000562000c1e1900 */
[----:B------:R-:W-:Y:S02]  /*1340*/  ULDC UR6, c[0x0][0x404] ;  /* 0x0001010000067ab9 */ /* 0x000fe40000000800 */
[----:B------:R-:W-:Y:S01]  /*1350*/  USEL UR4, UR6, 0x1, UP0 ;  /* 0x0000000106047887 */ /* 0x000fe20008000000 */
[----:B------:R-:W-:Y:S02]  /*1360*/  ISETP.NE.AND.EX P2, PT, RZ, UR5, PT, P2 ;  /* 0x00000005ff007c0c */ /* 0x000fe4000bf45320 */
[----:B------:R-:W-:Y:S01]  /*1370*/  ULDC UR6, c[0x0][0x2e0] ;  /* 0x0000b80000067ab9 */ /* 0x000fe20000000800 */
[----:B------:R-:W-:Y:S01]  /*1380*/  ULDC UR7, c[0x0][0x338] ;  /* 0x0000ce0000077ab9 */ /* 0x000fe20000000800 */
[----:B------:R-:W-:Y:S01]  /*1390*/  UIMAD UR6, UR4, UR6, URZ ;  /* 0x00000006040672a4 */ /* 0x000fe2000f8e023f */
[----:B------:R-:W-:Y:S01]  /*13a0*/  IMAD.MOV.U32 R222, RZ, RZ, R201 ;  /* 0x000000ffffde7224 */ /* 0x000fe200078e00c9 */
[----:B------:R-:W-:Y:S01]  /*13b0*/  MOV R218, R203 ;  /* 0x000000cb00da7202 */ /* 0x000fe20000000f00 */
[----:B------:R-:W-:Y:S01]  /*13c0*/  IMAD.MOV.U32 R217, RZ, RZ, R202 ;  /* 0x000000ffffd97224 */ /* 0x000fe200078e00ca */
[----:B--2---:R-:W-:Y:S08]  /*13d0*/  @P1 BRA `(.L_x_1312) ;  /* 0x0000000000281947 */ /* 0x004ff00003800000 */
[----:B------:R-:W-:Y:S02]  /*13e0*/  ULDC.64 UR4, c[0x0][0xa00] ;  /* 0x0002800000047ab9 */ /* 0x000fe40000000a00 */
[----:B------:R-:W-:-:S04]  /*13f0*/  ISETP.NE.U32.AND P0, PT, RZ, UR4, PT ;  /* 0x00000004ff007c0c */ /* 0x000fc8000bf05070 */
[----:B------:R-:W-:-:S13]  /*1400*/  ISETP.NE.AND.EX P0, PT, RZ, UR5, PT, P0 ;  /* 0x00000005ff007c0c */ /* 0x000fda000bf05300 */
[----:B------:R-:W-:Y:S05]  /*1410*/  @!P0 BRA `(.L_x_1312) ;  /* 0x0000000000188947 */ /* 0x000fea0003800000 */
[----:B------:R-:W0:Y:S01]  /*1420*/  LDC.64 R2, c[0x0][0xa00] ;  /* 0x00028000ff027b82 */ /* 0x000e220000000a00 */
[----:B------:R-:W-:Y:S01]  /*1430*/  ULDC.64 UR4, c[0x0][0x208] ;  /* 0x0000820000047ab9 */ /* 0x000fe20000000a00 */
[----:B0-----:R-:W-:-:S05]  /*1440*/  IMAD.WIDE R2, R203, 0x4, R2 ;  /* 0x00000004cb027825 */ /* 0x001fca00078e0202 */
[----:B-----5:R-:W2:Y:S04]  /*1450*/  LDG.E R197, desc[UR4][R2.64] ;  /* 0x0000000402c57981 */ /* 0x020ea8000c1e1900 */
[----:B------:R-:W2:Y:S02]  /*1460*/  LDG.E R4, desc[UR4][R2.64+0x4] ;  /* 0x0000040402047981 */ /* 0x000ea4000c1e1900 */
[----:B--2---:R-:W-:-:S07]  /*1470*/  IMAD.IADD R197, R4, 0x1, -R197 ;  /* 0x0000000104c57824 */ /* 0x004fce00078e0ac5 */
.L_x_1312:
[----:B------:R-:W-:Y:S02]  /*1480*/  IMAD.U32 R24, RZ, RZ, UR7 ;  /* 0x00000007ff187e24 */ /* 0x000fe4000f8e00ff */
[----:B------:R-:W-:Y:S01]  /*1490*/  IMAD.U32 R25, RZ, RZ, UR6 ;  /* 0x00000006ff197e24 */ /* 0x000fe2000f8e00ff */
[----:B------:R-:W-:Y:S06]  /*14a0*/  @!P2 BRA `(.L_x_1313) ;  /* 0x000000000014a947 */ /* 0x000fec0003800000 */
[----:B------:R-:W0:Y:S01]  /*14b0*/  LDC.64 R2, c[0x0][0xa20] ;  /* 0x00028800ff027b82 */ /* 0x000e220000000a00 */
[----:B------:R-:W-:Y:S01]  /*14c0*/  ULDC.64 UR4, c[0x0][0x208] ;  /* 0x0000820000047ab9 */ /* 0x000fe20000000a00 */
[----:B0-----:R-:W-:-:S05]  /*14d0*/  IMAD.WIDE R2, R203, 0x4, R2 ;  /* 0x00000004cb027825 */ /* 0x001fca00078e0202 */
[----:B------:R0:W5:Y:S01]  /*14e0*/  LDG.E R25, desc[UR4][R2.64] ;  /* 0x0000000402197981 */ /* 0x000162000c1e1900 */
[----:B------:R-:W-:Y:S05]  /*14f0*/  BRA `(.L_x_1314) ;  /* 0x0000000000147947 */ /* 0x000fea0003800000 */
.L_x_1313:
[----:B------:R-:W-:Y:S05]  /*1500*/  @!P3 BRA `(.L_x_1314) ;  /* 0x000000000010b947 */ /* 0x000fea0003800000 */
[----:B------:R-:W-:Y:S02]  /*1510*/  ULDC.64 UR4, c[0x0][0x208] ;  /* 0x0000820000047ab9 */ /* 0x000fe40000000a00 */
[----:B------:R-:W2:Y:S04]  /*1520*/  LDG.E R2, desc[UR4][R8.64] ;  /* 0x0000000408027981 */ /* 0x000ea8000c1e1900 */
[----:B------:R-:W2:Y:S02]  /*1530*/  LDG.E R25, desc[UR4][R8.64+0x4] ;  /* 0x0000040408197981 */ /* 0x000ea4000c1e1900 */
[----:B--2---:R-:W-:-:S07]  /*1540*/  IADD3 R25, -R2, R25, RZ ;  /* 0x0000001902197210 */ /* 0x004fce0007ffe1ff */
.L_x_1314:
[----:B------:R-:W-:Y:S01]  /*1550*/  ULDC.64 UR4, c[0x0][0xa10] ;  /* 0x0002840000047ab9 */ /* 0x000fe20000000a00 */
[----:B------:R-:W-:Y:S01]  /*1560*/  ULDC.64 UR6, c[0x0][0x208] ;  /* 0x0000820000067ab9 */ /* 0x000fe20000000a00 */
[----:B------:R-:W-:Y:S01]  /*1570*/  ISETP.NE.U32.AND P0, PT, RZ, UR4, PT ;  /* 0x00000004ff007c0c */ /* 0x000fe2000bf05070 */
[----:B------:R-:W1:Y:S03]  /*1580*/  LDC.64 R8, c[0x0][0x9e0] ;  /* 0x00027800ff087b82 */ /* 0x000e660000000a00 */
[----:B------:R-:W-:Y:S01]  /*1590*/  ISETP.NE.AND.EX P0, PT, RZ, UR5, PT, P0 ;  /* 0x00000005ff007c0c */ /* 0x000fe2000bf05300 */
[----:B------:R-:W-:Y:S02]  /*15a0*/  ULDC.64 UR4, c[0x0][0xa30] ;  /* 0x00028c0000047ab9 */ /* 0x000fe40000000a00 */
[----:B------:R-:W-:-:S04]  /*15b0*/  ISETP.NE.U32.AND P1, PT, RZ, UR4, PT ;  /* 0x00000004ff007c0c */ /* 0x000fc8000bf25070 */
[----:B------:R-:W-:-:S06]  /*15c0*/  ISETP.NE.AND.EX P1, PT, RZ, UR5, PT, P1 ;  /* 0x00000005ff007c0c */ /* 0x000fcc000bf25310 */
[----:B0-----:R-:W0:Y:S08]  /*15d0*/  @P0 LDC.64 R2, c[0x0][0xa10] ;  /* 0x00028400ff020b82 */ /* 0x001e300000000a00 */
[----:B------:R-:W2:Y:S01]  /*15e0*/  @P1 LDC.64 R4, c[0x0][0xa30] ;  /* 0x00028c00ff041b82 */ /* 0x000ea20000000a00 */
[----:B0-----:R-:W-:-:S05]  /*15f0*/  @P0 IMAD.WIDE R2, R203, 0x4, R2 ;  /* 0x00000004cb020825 */ /* 0x001fca00078e0202 */
[----:B------:R-:W3:Y:S04]  /*1600*/  @P0 LDG.E R6, desc[UR6][R2.64] ;  /* 0x0000000602060981 */ /* 0x000ee8000c1e1900 */
[----:B------:R-:W3:Y:S01]  /*1610*/  @P0 LDG.E R7, desc[UR6][R2.64+0x4] ;  /* 0x0000040602070981 */ /* 0x000ee2000c1e1900 */
[----:B-----5:R-:W-:Y:S02]  /*1620*/  IMAD.IADD R10, R25, 0x1, -R0 ;  /* 0x00000001190a7824 */ /* 0x020fe400078e0a00 */
[----:B------:R-:W-:Y:S02]  /*1630*/  IMAD.MOV.U32 R144, RZ, RZ, R25 ;  /* 0x000000ffff907224 */ /* 0x000fe400078e0019 */
[----:B--2---:R-:W-:-:S05]  /*1640*/  @P1 IMAD.WIDE R4, R203, 0x4, R4 ;  /* 0x00000004cb041825 */ /* 0x004fca00078e0204 */
[----:B------:R0:W5:Y:S01]  /*1650*/  @P1 LDG.E R144, desc[UR6][R4.64] ;  /* 0x0000000604901981 */ /* 0x000162000c1e1900 */
[----:B-1----:R-:W-:Y:S02]  /*1660*/  ISETP.GE.AND P1, PT, R9, 0x1, PT ;  /* 0x000000010900780c */ /* 0x002fe40003f26270 */
[----:B------:R-:W-:Y:S01]  /*1670*/  LEA R146, R201, 0x80, 0x7 ;  /* 0x00000080c9927811 */ /* 0x000fe200078e38ff */
[----:B---3--:R-:W-:-:S05]  /*1680*/  @P0 IMAD.IADD R24, R7, 0x1, -R6 ;  /* 0x0000000107180824 */ /* 0x008fca00078e0a06 */
[----:B------:R-:W-:-:S04]  /*1690*/  IADD3 R196, R10, R24, RZ ;  /* 0x000000180ac47210 */ /* 0x000fc80007ffe0ff */
[C---:B------:R-:W-:Y:S01]  /*16a0*/  IADD3 R146, R196.reuse, R146, -R197 ;  /* 0x00000092c4927210 */ /* 0x040fe20007ffe8c5 */
[----:B------:R-:W-:-:S04]  /*16b0*/  VIADD R0, R196, 0x5f ;  /* 0x0000005fc4007836 */ /* 0x000fc80000000000 */
[----:B------:R-:W-:-:S05]  /*16c0*/  IMAD.HI R0, R0, 0x2aaaaaab, RZ ;  /* 0x2aaaaaab00007827 */ /* 0x000fca00078e02ff */
[----:B------:R-:W-:-:S04]  /*16d0*/  SHF.R.U32.HI R3, RZ, 0x1f, R0 ;  /* 0x0000001fff037819 */ /* 0x000fc80000011600 */
[----:B------:R-:W-:Y:S01]  /*16e0*/  LEA.HI.SX32 R150, R0, R3, 0x1c ;  /* 0x0000000300967211 */ /* 0x000fe200078fe2ff */
[----:B------:R-:W-:Y:S01]  /*16f0*/  IMAD.IADD R0, R146, 0x1, R8 ;  /* 0x0000000192007824 */ /* 0x000fe200078e0208 */
[----:B0-----:R-:W-:Y:S06]  /*1700*/  @!P1 BRA `(.L_x_1315) ;  /* 0x0000000000489947 */ /* 0x001fec0003800000 */
[C---:B------:R-:W-:Y:S01]  /*1710*/  ISETP.GT.AND P0, PT, R146.reuse, RZ, PT ;  /* 0x000000ff9200720c */ /* 0x040fe20003f04270 */
[----:B------:R-:W-:Y:S01]  /*1720*/  BSSY B0, `(.L_x_1316) ;  /* 0x000000e000007945 */ /* 0x000fe20003800000 */
[----:B------:R-:W-:-:S11]  /*1730*/  VIADD R2, R146, 0xffffffff ;  /* 0xffffffff92027836 */ /* 0x000fd60000000000 */
[----:B------:R-:W-:Y:S05]  /*1740*/  @P0 BRA `(.L_x_1317) ;  /* 0x00000000001c0947 */ /* 0x000fea0003800000 */
[----:B------:R-:W-:Y:S02]  /*1750*/  ISETP.NE.AND P0, PT, R9, 0x1, PT ;  /* 0x000000010900780c */ /* 0x000fe40003f05270 */
[----:B------:R-:W-:-:S11]  /*1760*/  IADD3 R3, -R146, RZ, RZ ;  /* 0x000000ff92037210 */ /* 0x000fd60007ffe1ff */
[----:B------:R-:W0:Y:S02]  /*1770*/  @P0 LDC.64 R4, c[0x0][0x9e8] ;  /* 0x00027a00ff040b82 */ /* 0x000e240000000a00 */
[----:B0-----:R-:W-:-:S05]  /*1780*/  @P0 IMAD.HI.U32 R2, R3, R4, RZ ;  /* 0x0000000403020227 */ /* 0x001fca00078e00ff */
[----:B------:R-:W-:-:S04]  /*1790*/  @P0 SHF.R.U32.HI R3, RZ, R5, R2 ;  /* 0x00000005ff030219 */ /* 0x000fc80000011602 */
[----:B------:R-:W-:Y:S01]  /*17a0*/  LOP3.LUT R2, RZ, R3, RZ, 0x33, !PT ;  /* 0x00000003ff027212 */ /* 0x000fe200078e33ff */
[----:B------:R-:W-:Y:S06]  /*17b0*/  BRA `(.L_x_1318) ;  /* 0x0000000000107947 */ /* 0x000fec0003800000 */
.L_x_1317:
[----:B------:R-:W-:-:S13]  /*17c0*/  ISETP.NE.AND P0, PT, R9, 0x1, PT ;  /* 0x000000010900780c */ /* 0x000fda0003f05270 */
[----:B------:R-:W0:Y:S02]  /*17d0*/  @P0 LDC.64 R4, c[0x0][0x9e8] ;  /* 0x00027a00ff040b82 */ /* 0x000e240000000a00 */
[----:B0-----:R-:W-:-:S05]  /*17e0*/  @P0 IMAD.HI.U32 R4, R2, R4, RZ ;  /* 0x0000000402040227 */ /* 0x001fca00078e00ff */
[----:B------:R-:W-:-:S07]  /*17f0*/  @P0 SHF.R.U32.HI R2, RZ, R5, R4 ;  /* 0x00000005ff020219 */ /* 0x000fce0000011604 */
.L_x_1318:
[----:B------:R-:W-:Y:S05]  /*1800*/  BSYNC B0 ;  /* 0x0000000000007941 */ /* 0x000fea0003800000 */
.L_x_1316:
[----:B------:R-:W-:-:S05]  /*1810*/  IMAD R3, R2, R9, R9 ;  /* 0x0000000902037224 */ /* 0x000fca00078e0209 */
[----:B------:R-:W-:-:S07]  /*1820*/  VIMNMX R0, R0, R3, PT ;  /* 0x0000000300007248 */ /* 0x000fce0003fe0100 */
.L_x_1315:
[----:B------:R-:W-:Y:S01]  /*1830*/  IMAD R145, R201, 0x80, -R197 ;  /* 0x00000080c9917824 */ /* 0x000fe200078e0ac5 */
[----:B------:R-:W-:-:S03]  /*1840*/  ULDC UR4, c[0x0][0x9dc] ;  /* 0x0002770000047ab9 */ /* 0x000fc60000000800 */
[----:B------:R-:W-:-:S04]  /*1850*/  IMAD.IADD R145, R196, 0x1, R145 ;  /* 0x00000001c4917824 */ /* 0x000fc800078e0291 */
[----:B------:R-:W-:Y:S01]  /*1860*/  VIADD R2, R145, -UR4 ;  /* 0x8000000491027c36 */ /* 0x000fe20008000000 */
[----:B------:R-:W-:Y:S06]  /*1870*/  @!P1 BRA `(.L_x_1319) ;  /* 0x0000000000489947 */ /* 0x000fec0003800000 */
[----:B------:R-:W-:Y:S01]  /*1880*/  ISETP.GT.AND P0, PT, R145, -0x1, PT ;  /* 0xffffffff9100780c */ /* 0x000fe20003f04270 */
[----:B------:R-:W-:-:S12]  /*1890*/  BSSY B0, `(.L_x_1320) ;  /* 0x000000e000007945 */ /* 0x000fd80003800000 */
        /* <DEDUP_REMOVED lines=8> */
.L_x_1321:
[----:B------:R-:W-:Y:S02]  /*1920*/  ISETP.NE.AND P0, PT, R9, 0x1, PT ;  /* 0x000000010900780c */ /* 0x000fe40003f05270 */
[----:B------:R-:W-:-:S11]  /*1930*/  MOV R4, R145 ;  /* 0x0000009100047202 */ /* 0x000fd60000000f00 */
[----:B------:R-:W0:Y:S02]  /*1940*/  @P0 LDC.64 R6, c[0x0][0x9e8] ;  /* 0x00027a00ff060b82 */ /* 0x000e240000000a00 */
[----:B0-----:R-:W-:-:S05]  /*1950*/  @P0 IMAD.HI.U32 R6, R145, R6, RZ ;  /* 0x0000000691060227 */ /* 0x001fca00078e00ff */
[----:B------:R-:W-:-:S07]  /*1960*/  @P0 SHF.R.U32.HI R4, RZ, R7, R6 ;  /* 0x00000007ff040219 */ /* 0x000fce0000011606 */
.L_x_1322:
[----:B------:R-:W-:Y:S05]  /*1970*/  BSYNC B0 ;  /* 0x0000000000007941 */ /* 0x000fea0003800000 */
.L_x_1320:
[----:B------:R-:W-:-:S05]  /*1980*/  IMAD R3, R4, R9, RZ ;  /* 0x0000000904037224 */ /* 0x000fca00078e02ff */
[----:B------:R-:W-:-:S07]  /*1990*/  VIMNMX R2, R2, R3, !PT ;  /* 0x0000000302027248 */ /* 0x000fce0007fe0100 */
.L_x_1319:
[----:B------:R-:W-:Y:S01]  /*19a0*/  VIADD R0, R0, 0x5f ;  /* 0x0000005f00007836 */ /* 0x000fe20000000000 */
[----:B------:R-:W-:Y:S01]  /*19b0*/  PLOP3.LUT P2, PT, PT, PT, PT, 0x80, 0x0 ;  /* 0x000000000000781c */ /* 0x000fe20003f4f070 */
[----:B------:R-:W-:-:S04]  /*19c0*/  IMAD.HI R2, R2, 0x2aaaaaab, RZ ;  /* 0x2aaaaaab02027827 */ /* 0x000fc800078e02ff */
[----:B------:R-:W-:Y:S01]  /*19d0*/  IMAD.HI R0, R0, 0x2aaaaaab, RZ ;  /* 0x2aaaaaab00007827 */ /* 0x000fe200078e02ff */
[----:B------:R-:W-:-:S04]  /*19e0*/  SHF.R.U32.HI R5, RZ, 0x1f, R2 ;  /* 0x0000001fff057819 */ /* 0x000fc80000011602 */
[----:B------:R-:W-:Y:S02]  /*19f0*/  SHF.R.U32.HI R3, RZ, 0x1f, R0 ;  /* 0x0000001fff037819 */ /* 0x000fe40000011600 */
[----:B------:R-:W-:Y:S02]  /*1a00*/  LEA.HI.SX32 R5, R2, R5, 0x1c ;  /* 0x0000000502057211 */ /* 0x000fe400078fe2ff */
[----:B------:R-:W-:Y:S02]  /*1a10*/  LEA.HI.SX32 R3, R0, R3, 0x1c ;  /* 0x0000000300037211 */ /* 0x000fe400078fe2ff */
[----:B------:R-:W-:Y:S02]  /*1a20*/  VIMNMX R5, RZ, R5, !PT ;  /* 0x00000005ff057248 */ /* 0x000fe40007fe0100 */
[----:B------:R-:W-:-:S03]  /*1a30*/  VIMNMX R3, R150, R3, PT ;  /* 0x0000000396037248 */ /* 0x000fc60003fe0100 */
[--C-:B------:R-:W-:Y:S02]  /*1a40*/  IMAD R5, R5, 0x60, -R10.reuse ;  /* 0x0000006005057824 */ /* 0x100fe400078e0a0a */
[----:B------:R-:W-:-:S03]  /*1a50*/  IMAD R3, R3, 0x60, -R10 ;  /* 0x0000006003037824 */ /* 0x000fc600078e0a0a */
[----:B------:R-:W-:Y:S02]  /*1a60*/  VIMNMX R5, RZ, R5, !PT ;  /* 0x00000005ff057248 */ /* 0x000fe40007fe0100 */
[----:B------:R-:W-:-:S03]  /*1a70*/  VIMNMX R0, R3, R24, PT ;  /* 0x0000001803007248 */ /* 0x000fc60003fe0100 */
[----:B------:R-:W-:Y:S01]  /*1a80*/  IMAD.WIDE.U32 R2, R5, -0x55555555, RZ ;  /* 0xaaaaaaab05027825 */ /* 0x000fe200078e00ff */
[----:B------:R-:W-:-:S04]  /*1a90*/  ISETP.GT.AND P0, PT, R0, R5, PT ;  /* 0x000000050000720c */ /* 0x000fc80003f04270 */
[----:B------:R-:W-:-:S05]  /*1aa0*/  SHF.R.U32.HI R125, RZ, 0x6, R3 ;  /* 0x00000006ff7d7819 */ /* 0x000fca0000011603 */
[----:B------:R-:W-:-:S04]  /*1ab0*/  IMAD.MOV.U32 R2, RZ, RZ, R125 ;  /* 0x000000ffff027224 */ /* 0x000fc800078e007d */
[----:B------:R-:W-:-:S04]  /*1ac0*/  @P0 VIADD R0, R0, 0x5f ;  /* 0x0000005f00000836 */ /* 0x000fc80000000000 */
[----:B------:R-:W-:-:S05]  /*1ad0*/  @P0 IMAD.HI R0, R0, 0x2aaaaaab, RZ ;  /* 0x2aaaaaab00000827 */ /* 0x000fca00078e02ff */
[----:B------:R-:W-:-:S04]  /*1ae0*/  @P0 SHF.R.U32.HI R3, RZ, 0x1f, R0 ;  /* 0x0000001fff030819 */ /* 0x000fc80000011600 */
[----:B------:R-:W-:-:S04]  /*1af0*/  @P0 LEA.HI.SX32 R2, R0, R3, 0x1c ;  /* 0x0000000300020211 */ /* 0x000fc800078fe2ff */
[----:B------:R-:W-:-:S13]  /*1b00*/  ISETP.GT.AND P0, PT, R2, R125, PT ;  /* 0x0000007d0200720c */ /* 0x000fda0003f04270 */
[----:B------:R-:W-:Y:S05]  /*1b10*/  @!P0 BRA `(.L_x_1323) ;  /* 0x0000008800dc8947 */ /* 0x000fea0003800000 */
[----:B------:R-:W-:Y:S01]  /*1b20*/  IADD3 R0, R17, 0x1e400, RZ ;  /* 0x0001e40011007810 */ /* 0x000fe20007ffe0ff */
[----:B------:R-:W-:Y:S03]  /*1b30*/  BSSY B6, `(.L_x_1324) ;  /* 0x0000013000067945 */ /* 0x000fe60003800000 */
[----:B------:R-:W-:-:S13]  /*1b40*/  LOP3.LUT P0, RZ, R0, 0x3ff, RZ, 0xc0, !PT ;  /* 0x000003ff00ff7812 */ /* 0x000fda000780c0ff */
[----:B------:R-:W-:Y:S05]  /*1b50*/  @!P0 BRA `(.L_x_1325) ;  /* 0x0000000000408947 */ /* 0x000fea0003800000 */
[----:B------:R-:W-:Y:S01]  /*1b60*/  MOV R0, 0x0 ;  /* 0x0000000000007802 */ /* 0x000fe20000000f00 */
[----:B------:R-:W-:Y:S01]  /*1b70*/  ULDC.64 UR4, c[0x4][0xa8] ;  /* 0x01002a0000047ab9 */ /* 0x000fe20000000a00 */
[----:B------:R-:W-:Y:S01]  /*1b80*/  ULDC.64 UR6, c[0x4][0x40] ;  /* 0x0100100000067ab9 */ /* 0x000fe20000000a00 */
[----:B------:R-:W-:Y:S01]  /*1b90*/  IMAD.U32 R4, RZ, RZ, UR4 ;  /* 0x00000004ff047e24 */ /* 0x000fe2000f8e00ff */
        /* <DEDUP_REMOVED lines=12> */
.L_x_1325:
[----:B------:R-:W-:Y:S05]  /*1c60*/  BSYNC B6 ;  /* 0x0000000000067941 */ /* 0x000fea0003800000 */
.L_x_1324:
        /* <DEDUP_REMOVED lines=17> */
[----:B0-----:R-:W-:-:S07]  /*1d80*/  IMAD.MOV.U32 R13, RZ, RZ, RZ ;  /* 0x000000ffff0d7224 */ /* 0x001fce00078e00ff */
[----:B------:R-:W-:-:S07]  /*1d90*/  LEPC R20, `(.L_x_1327) ;  /* 0x000000001014794e */ /* 0x000fce0000000000 */
[----:B-1---5:R-:W-:Y:S05]  /*1da0*/  CALL.ABS.NOINC R14 ;  /* 0x000000000e007343 */ /* 0x022fea0003c00000 */
.L_x_1327:
[----:B------:R-:W-:Y:S05]  /*1db0*/  BSYNC B6 ;  /* 0x0000000000067941 */ /* 0x000fea0003800000 */
.L_x_1326:
[----:B------:R-:W-:Y:S01]  /*1dc0*/  ULDC.64 UR4, c[0x0][0x9f8] ;  /* 0x00027e0000047ab9 */ /* 0x000fe20000000a00 */
[----:B------:R-:W-:Y:S01]  /*1dd0*/  ULDC.64 UR6, c[0x0][0x208] ;  /* 0x0000820000067ab9 */ /* 0x000fe20000000a00 */
[----:B------:R-:W-:Y:S01]  /*1de0*/  ISETP.NE.U32.AND P0, PT, RZ, UR4, PT ;  /* 0x00000004ff007c0c */ /* 0x000fe2000bf05070 */
[----:B------:R-:W0:Y:S01]  /*1df0*/  LDC R0, c[0x0][0x428] ;  /* 0x00010a00ff007b82 */ /* 0x000e220000000800 */
[----:B------:R-:W-:Y:S02]  /*1e00*/  ULDC UR8, c[0x0][0x2e4] ;  /* 0x0000b90000087ab9 */ /* 0x000fe40000000800 */
[----:B------:R-:W-:-:S05]  /*1e10*/  ISETP.NE.AND.EX P0, PT, RZ, UR5, PT, P0 ;  /* 0x00000005ff007c0c */ /* 0x000fca000bf05300 */
[----:B------:R-:W1:Y:S01]  /*1e20*/  LDC.64 R104, c[0x0][0x2f0] ;  /* 0x0000bc00ff687b82 */ /* 0x000e620000000a00 */
[----:B------:R-:W-:Y:S01]  /*1e30*/  ISETP.GE.AND P2, PT, R198, UR8, PT ;  /* 0x00000008c6007c0c */ /* 0x000fe2000bf46270 */
[----:B------:R-:W-:Y:S01]  /*1e40*/  IMAD.IADD R26, R26, 0x1, R25 ;  /* 0x000000011a1a7824 */ /* 0x000fe200078e0219 */
[----:B------:R-:W-:Y:S01]  /*1e50*/  ISETP.GE.AND P1, PT, R192, UR8, PT ;  /* 0x00000008c0007c0c */ /* 0x000fe2000bf26270 */
[----:B------:R-:W-:-:S04]  /*1e60*/  ULDC.64 UR4, c[0x0][0x320] ;  /* 0x0000c80000047ab9 */ /* 0x000fc80000000a00 */
[----:B------:R-:W2:Y:S01]  /*1e70*/  @P0 LDC.64 R4, c[0x0][0x9f8] ;  /* 0x00027e00ff040b82 */ /* 0x000ea20000000a00 */
[----:B------:R-:W-:-:S07]  /*1e80*/  SHF.R.S32.HI R193, RZ, 0x1f, R192 ;  /* 0x0000001fffc17819 */ /* 0x000fce00000114c0 */
[----:B------:R-:W3:Y:S08]  /*1e90*/  LDC.64 R98, c[0x0][0x3e8] ;  /* 0x0000fa00ff627b82 */ /* 0x000ef00000000a00 */
[----:B------:R-:W4:Y:S01]  /*1ea0*/  LDC R33, c[0x0][0x3d4] ;  /* 0x0000f500ff217b82 */ /* 0x000f220000000800 */
[----:B--2---:R-:W-:-:S07]  /*1eb0*/  @P0 IMAD.WIDE R4, R203, 0x4, R4 ;  /* 0x00000004cb040825 */ /* 0x004fce00078e0204 */
[----:B------:R-:W2:Y:S01]  /*1ec0*/  LDC.64 R92, c[0x0][0x3d8] ;  /* 0x0000f600ff5c7b82 */ /* 0x000ea20000000a00 */
[----:B------:R4:W2:Y:S01]  /*1ed0*/  @P0 LDG.E R203, desc[UR6][R4.64] ;  /* 0x0000000604cb0981 */ /* 0x0008a2000c1e1900 */
[----:B0-----:R-:W-:Y:S01]  /*1ee0*/  ISETP.NE.AND P0, PT, R0, 0x1, PT ;  /* 0x000000010000780c */ /* 0x001fe20003f05270 */
[----:B------:R-:W-:Y:S01]  /*1ef0*/  ULDC.64 UR6, c[0x0][0x2f8] ;  /* 0x0000be0000067ab9 */ /* 0x000fe20000000a00 */
[----:B------:R-:W-:Y:S01]  /*1f00*/  SEL R6, RZ, 0xffffffff, P2 ;  /* 0xffffffffff067807 */ /* 0x000fe20001000000 */
[----:B---3--:R-:W-:Y:S01]  /*1f10*/  IMAD.WIDE.U32 R100, R195, R98, R192 ;  /* 0x00000062c3647225 */ /* 0x008fe200078e00c0 */
[----:B------:R-:W-:Y:S01]  /*1f20*/  IADD3 R0, R192, 0x60, RZ ;  /* 0x00000060c0007810 */ /* 0x000fe20007ffe0ff */
[----:B------:R-:W0:Y:S01]  /*1f30*/  S2R R151, SR_TID.X ;  /* 0x0000000000977919 */ /* 0x000e220000002100 */
[----:B------:R-:W-:Y:S01]  /*1f40*/  SEL R3, RZ, 0x1, P1 ;  /* 0x00000001ff037807 */ /* 0x000fe20000800000 */
[----:B-1----:R-:W-:Y:S01]  /*1f50*/  IMAD.SHL.U32 R136, R104, 0x40, RZ ;  /* 0x0000004068887824 */ /* 0x002fe200078e00ff */
[----:B------:R-:W-:Y:S01]  /*1f60*/  ISETP.GE.AND P1, PT, R199, UR8, PT ;  /* 0x00000008c7007c0c */ /* 0x000fe2000bf26270 */
[----:B----4-:R-:W-:Y:S01]  /*1f70*/  IMAD.SHL.U32 R4, R6, 0x2, RZ ;  /* 0x0000000206047824 */ /* 0x010fe200078e00ff */
[----:B------:R-:W-:Y:S01]  /*1f80*/  ISETP.GE.AND P2, PT, R0, UR8, PT ;  /* 0x0000000800007c0c */ /* 0x000fe2000bf46270 */
[----:B------:R-:W-:Y:S01]  /*1f90*/  IMAD R25, R99, 0x60, RZ ;  /* 0x0000006063197824 */ /* 0x000fe200078e02ff */
[----:B------:R-:W-:Y:S01]  /*1fa0*/  SEL R5, RZ, 0x4, P1 ;  /* 0x00000004ff057807 */ /* 0x000fe20000800000 */
[----:B------:R-:W1:Y:S01]  /*1fb0*/  @P0 LDC R7, c[0x0][0x42c] ;  /* 0x00010b00ff070b82 */ /* 0x000e620000000800 */
[----:B------:R-:W-:Y:S01]  /*1fc0*/  LOP3.LUT R4, R4, 0x2, R3, 0xe2, !PT ;  /* 0x0000000204047812 */ /* 0x000fe200078ee203 */
[----:B------:R-:W-:Y:S01]  /*1fd0*/  VIADD R3, R192, 0x80 ;  /* 0x00000080c0037836 */ /* 0x000fe20000000000 */
[----:B------:R-:W-:Y:S01]  /*1fe0*/  SEL R6, RZ, 0x8, P2 ;  /* 0x00000008ff067807 */ /* 0x000fe20001000000 */
[----:B------:R-:W-:Y:S01]  /*1ff0*/  IMAD.SHL.U32 R91, R98, 0x40, RZ ;  /* 0x00000040625b7824 */ /* 0x000fe200078e00ff */
[----:B------:R-:W-:Y:S01]  /*2000*/  SHF.R.S32.HI R15, RZ, 0x1f, R26 ;  /* 0x0000001fff0f7819 */ /* 0x000fe2000001141a */
[----:B--2---:R-:W-:Y:S01]  /*2010*/  IMAD.WIDE.U32 R94, R195, R92, R192 ;  /* 0x0000005cc35e7225 */ /* 0x004fe200078e00c0 */
[----:B------:R-:W-:Y:S01]  /*2020*/  LOP3.LUT R5, R6, R4, R5, 0xfe, !PT ;  /* 0x0000000406057212 */ /* 0x000fe200078efe05 */
[----:B------:R-:W2:Y:S01]  /*2030*/  @P0 LDC R9, c[0x0][0x430] ;  /* 0x00010c00ff090b82 */ /* 0x000ea20000000800 */
[----:B------:R-:W-:Y:S01]  /*2040*/  ISETP.GE.AND P1, PT, R3, UR8, PT ;  /* 0x0000000803007c0c */ /* 0x000fe2000bf26270 */
[----:B------:R-:W-:Y:S01]  /*2050*/  IMAD R133, R93, 0x60, RZ ;  /* 0x000000605d857824 */ /* 0x000fe200078e02ff */
[----:B------:R-:W-:Y:S01]  /*2060*/  ISETP.GE.AND P3, PT, R199, R33, PT ;  /* 0x00000021c700720c */ /* 0x000fe20003f66270 */
[----:B------:R-:W-:Y:S01]  /*2070*/  IMAD.SHL.U32 R124, R33, 0x2, RZ ;  /* 0x00000002217c7824 */ /* 0x000fe200078e00ff */
[----:B------:R-:W-:-:S02]  /*2080*/  SEL R6, RZ, 0x10, P1 ;  /* 0x00000010ff067807 */ /* 0x000fc40000800000 */
[--C-:B------:R-:W-:Y:S02]  /*2090*/  SHF.R.S32.HI R19, RZ, 0x1f, R18.reuse ;  /* 0x0000001fff137819 */ /* 0x100fe40000011412 */
[----:B------:R-:W-:Y:S01]  /*20a0*/  LOP3.LUT R21, R5, R6, RZ, 0xfc, !PT ;  /* 0x0000000605157212 */ /* 0x000fe200078efcff */
[----:B------:R-:W-:Y:S01]  /*20b0*/  IMAD R6, R15, R104, RZ ;  /* 0x000000680f067224 */ /* 0x000fe200078e02ff */
[----:B------:R-:W-:Y:S01]  /*20c0*/  ISETP.GE.AND P1, PT, R198, R33, PT ;  /* 0x00000021c600720c */ /* 0x000fe20003f26270 */
[----:B------:R-:W-:Y:S01]  /*20d0*/  IMAD.WIDE.U32 R102, R195, R98, R18 ;  /* 0x00000062c3667225 */ /* 0x000fe200078e0012 */
[----:B------:R-:W-:Y:S02]  /*20e0*/  LOP3.LUT P2, RZ, R216, 0x4, RZ, 0xc0, !PT ;  /* 0x00000004d8ff7812 */ /* 0x000fe4000784c0ff */
[----:B------:R-:W-:Y:S01]  /*20f0*/  LOP3.LUT R16, R16, 0xfffffffe, RZ, 0xc0, !PT ;  /* 0xfffffffe10107812 */ /* 0x000fe200078ec0ff */
[----:B-1----:R-:W-:Y:S01]  /*2100*/  @P0 IMAD.HI.U32 R4, R202, R7, RZ ;  /* 0x00000007ca040227 */ /* 0x002fe200078e00ff */
[----:B------:R-:W-:-:S02]  /*2110*/  SHF.L.U64.HI R135, R104, 0x6, R105 ;  /* 0x0000000668877819 */ /* 0x000fc40000010269 */
[----:B------:R-:W-:Y:S01]  /*2120*/  @P3 LOP3.LUT R16, R16, 0x1, RZ, 0xfc, !PT ;  /* 0x0000000110103812 */ /* 0x000fe200078efcff */
[----:B------:R-:W-:Y:S01]  /*2130*/  IMAD R7, R26, R105, R6 ;  /* 0x000000691a077224 */ /* 0x000fe200078e0206 */
[----:B------:R-:W-:Y:S01]  /*2140*/  SHF.L.U64.HI R110, R92, 0x6, R93 ;  /* 0x000000065c6e7819 */ /* 0x000fe2000001025d */
[----:B------:R-:W-:Y:S01]  /*2150*/  IMAD.WIDE.U32 R96, R195, R92, R18 ;  /* 0x0000005cc3607225 */ /* 0x000fe200078e0012 */
[----:B------:R-:W-:Y:S02]  /*2160*/  LOP3.LUT R16, R16, 0xfffffffb, RZ, 0xc0, !PT ;  /* 0xfffffffb10107812 */ /* 0x000fe400078ec0ff */
[----:B--2---:R-:W-:Y:S01]  /*2170*/  @P0 SHF.R.U32.HI R202, RZ, R9, R4 ;  /* 0x00000009ffca0219 */ /* 0x004fe20000011604 */
[----:B------:R-:W-:Y:S01]  /*2180*/  IMAD.WIDE.U32 R4, R26, R104, RZ ;  /* 0x000000681a047225 */ /* 0x000fe200078e00ff */
[----:B------:R-:W-:Y:S02]  /*2190*/  @P2 LOP3.LUT R16, R16, 0x4, RZ, 0xfc, !PT ;  /* 0x0000000410102812 */ /* 0x000fe400078efcff */
[----:B------:R-:W-:-:S02]  /*21a0*/  SHF.R.S32.HI R8, RZ, 0x1f, R202 ;  /* 0x0000001fff087819 */ /* 0x000fc400000114ca */
[----:B------:R-:W-:Y:S01]  /*21b0*/  IADD3 R5, R5, R7, RZ ;  /* 0x0000000705057210 */ /* 0x000fe20007ffe0ff */
[----:B------:R-:W-:Y:S01]  /*21c0*/  IMAD.WIDE.U32 R6, R202, UR4, R192 ;  /* 0x00000004ca067c25 */ /* 0x000fe2000f8e00c0 */
[----:B------:R-:W-:Y:S02]  /*21d0*/  SHF.L.U32 R111, R92, 0x6, RZ ;  /* 0x000000065c6f7819 */ /* 0x000fe400000006ff */
[----:B------:R-:W-:Y:S01]  /*21e0*/  SHF.R.S32.HI R148, RZ, 0x1f, R220 ;  /* 0x0000001fff947819 */ /* 0x000fe200000114dc */
[----:B------:R-:W-:Y:S01]  /*21f0*/  IMAD R9, R8, UR4, RZ ;  /* 0x0000000408097c24 */ /* 0x000fe2000f8e02ff */
[----:B0-----:R-:W-:Y:S01]  /*2200*/  LEA.HI R151, R151, 0x8, RZ, 0x19 ;  /* 0x0000000897977811 */ /* 0x001fe200078fc8ff */
[----:B------:R-:W-:-:S04]  /*2210*/  IMAD.WIDE.U32 R4, R202, UR6, R4 ;  /* 0x00000006ca047c25 */ /* 0x000fc8000f8e0004 */
[----:B------:R-:W-:Y:S01]  /*2220*/  IMAD R107, R202, UR5, R9 ;  /* 0x00000005ca6b7c24 */ /* 0x000fe2000f8e0209 */
[----:B------:R-:W-:Y:S01]  /*2230*/  ULDC.64 UR4, c[0x0][0xa08] ;  /* 0x0002820000047ab9 */ /* 0x000fe20000000a00 */
[----:B------:R-:W-:Y:S01]  /*2240*/  IMAD R9, R8, UR6, RZ ;  /* 0x0000000608097c24 */ /* 0x000fe2000f8e02ff */
[----:B------:R-:W-:Y:S01]  /*2250*/  ISETP.NE.U32.AND P0, PT, RZ, UR4, PT ;  /* 0x00000004ff007c0c */ /* 0x000fe2000bf05070 */
[----:B------:R-:W-:Y:S02]  /*2260*/  IMAD.IADD R107, R7, 0x1, R107 ;  /* 0x00000001076b7824 */ /* 0x000fe400078e026b */
[----:B------:R-:W-:Y:S01]  /*2270*/  IMAD R9, R202, UR7, R9 ;  /* 0x00000007ca097c24 */ /* 0x000fe2000f8e0209 */
[----:B------:R-:W-:Y:S01]  /*2280*/  ISETP.NE.AND.EX P0, PT, RZ, UR5, PT, P0 ;  /* 0x00000005ff007c0c */ /* 0x000fe2000bf05300 */
[----:B------:R-:W-:Y:S01]  /*2290*/  IMAD.MOV.U32 R106, RZ, RZ, R6 ;  /* 0x000000ffff6a7224 */ /* 0x000fe200078e0006 */
[----:B------:R-:W-:Y:S01]  /*22a0*/  ULDC.64 UR4, c[0x0][0x300] ;  /* 0x0000c00000047ab9 */ /* 0x000fe20000000a00 */
[----:B------:R-:W-:-:S02]  /*22b0*/  IMAD.IADD R5, R5, 0x1, R9 ;  /* 0x0000000105057824 */ /* 0x000fc400078e0209 */
[----:B------:R-:W-:-:S04]  /*22c0*/  IMAD R6, R221, R98, RZ ;  /* 0x00000062dd067224 */ /* 0x000fc800078e02ff */
[----:B------:R-:W-:-:S04]  /*22d0*/  IMAD R9, R195, R99, R6 ;  /* 0x00000063c3097224 */ /* 0x000fc800078e0206 */
[----:B------:R-:W-:Y:S01]  /*22e0*/  IMAD.IADD R101, R9, 0x1, R101 ;  /* 0x0000000109657824 */ /* 0x000fe200078e0265 */
[----:B------:R-:W-:Y:S02]  /*22f0*/  IADD3 R103, R103, R9, RZ ;  /* 0x0000000967677210 */ /* 0x000fe40007ffe0ff */
[----:B------:R-:W-:Y:S01]  /*2300*/  SEL R9, R33, RZ, P1 ;  /* 0x000000ff21097207 */ /* 0x000fe20000800000 */
[----:B-----5:R-:W-:-:S04]  /*2310*/  IMAD.WIDE.U32 R100, R144, R98, R100 ;  /* 0x0000006290647225 */ /* 0x020fc800078e0064 */
[----:B------:R-:W-:Y:S02]  /*2320*/  IMAD.IADD R9, R198, 0x1, R9 ;  /* 0x00000001c6097824 */ /* 0x000fe400078e0209 */
[----:B------:R-:W-:Y:S01]  /*2330*/  IMAD.WIDE.U32 R102, R144, R98, R102 ;  /* 0x0000006290667225 */ /* 0x000fe200078e0066 */
[----:B------:R-:W-:Y:S02]  /*2340*/  SHF.R.S32.HI R7, RZ, 0x1f, R203 ;  /* 0x0000001fff077819 */ /* 0x000fe400000114cb */
[----:B------:R-:W-:Y:S02]  /*2350*/  SEL R203, R203, RZ, !P0 ;  /* 0x000000ffcbcb7207 */ /* 0x000fe40004000000 */
[----:B------:R-:W-:Y:S01]  /*2360*/  SEL R8, R7, RZ, !P0 ;  /* 0x000000ff07087207 */ /* 0x000fe20004000000 */
[----:B------:R-:W-:-:S04]  /*2370*/  IMAD.WIDE.U32 R6, R195, R104, R192 ;  /* 0x00000068c3067225 */ /* 0x000fc800078e00c0 */
[----:B------:R-:W-:Y:S02]  /*2380*/  IMAD R10, R8, UR4, RZ ;  /* 0x00000004080a7c24 */ /* 0x000fe4000f8e02ff */
[----:B------:R-:W-:-:S04]  /*2390*/  IMAD.WIDE.U32 R108, R203, UR4, R4 ;  /* 0x00000004cb6c7c25 */ /* 0x000fc8000f8e0004 */
[----:B------:R-:W-:Y:S01]  /*23a0*/  IMAD R4, R221, R104, RZ ;  /* 0x00000068dd047224 */ /* 0x000fe200078e02ff */
[----:B------:R-:W-:Y:S01]  /*23b0*/  IADD3 R5, P0, R108, R6, RZ ;  /* 0x000000066c057210 */ /* 0x000fe20007f1e0ff */
[----:B------:R-:W-:Y:S01]  /*23c0*/  IMAD R11, R203, UR5, R10 ;  /* 0x00000005cb0b7c24 */ /* 0x000fe2000f8e020a */
[----:B------:R-:W-:Y:S01]  /*23d0*/  ULDC.64 UR4, c[0x0][0x328] ;  /* 0x0000ca0000047ab9 */ /* 0x000fe20000000a00 */
[----:B------:R-:W-:Y:S01]  /*23e0*/  IMAD R13, R195, R105, R4 ;  /* 0x00000069c30d7224 */ /* 0x000fe200078e0204 */
[----:B------:R-:W-:Y:S01]  /*23f0*/  SHF.R.S32.HI R10, RZ, 0x1f, R9 ;  /* 0x0000001fff0a7819 */ /* 0x000fe20000011409 */
[----:B------:R-:W-:Y:S02]  /*2400*/  IMAD.IADD R4, R109, 0x1, R11 ;  /* 0x000000016d047824 */ /* 0x000fe400078e020b */
[----:B------:R-:W-:Y:S01]  /*2410*/  IMAD R8, R8, UR4, RZ ;  /* 0x0000000408087c24 */ /* 0x000fe2000f8e02ff */
[----:B------:R-:W-:Y:S01]  /*2420*/  LEA.HI R28, R10, R9, RZ, 0x3 ;  /* 0x000000090a1c7211 */ /* 0x000fe200078f18ff */
[----:B------:R-:W-:Y:S01]  /*2430*/  IMAD.WIDE.U32 R106, R203, UR4, R106 ;  /* 0x00000004cb6a7c25 */ /* 0x000fe2000f8e006a */
[----:B------:R-:W-:-:S02]  /*2440*/  IADD3.X R6, R4, R7, R13, P0, !PT ;  /* 0x0000000704067210 */ /* 0x000fc400007fe40d */
[----:B------:R-:W-:Y:S01]  /*2450*/  ISETP.GE.AND P0, PT, R192, R33, PT ;  /* 0x00000021c000720c */ /* 0x000fe20003f06270 */
[----:B------:R-:W-:Y:S01]  /*2460*/  IMAD R31, R203, UR5, R8 ;  /* 0x00000005cb1f7c24 */ /* 0x000fe2000f8e0208 */
[----:B------:R-:W-:Y:S01]  /*2470*/  SHF.R.S32.HI R116, RZ, 0x3, R28 ;  /* 0x00000003ff747819 */ /* 0x000fe2000001141c */
[----:B------:R-:W-:Y:S01]  /*2480*/  IMAD R8, R221, R92, RZ ;  /* 0x0000005cdd087224 */ /* 0x000fe200078e02ff */
[----:B------:R-:W-:-:S03]  /*2490*/  SEL R7, R33, RZ, P0 ;  /* 0x000000ff21077207 */ /* 0x000fc60000000000 */
        /* <DEDUP_REMOVED lines=8> */
[-C--:B------:R-:W-:Y:S01]  /*2520*/  IMAD.WIDE.U32 R96, R144, R92.reuse, R96 ;  /* 0x0000005c90607225 */ /* 0x080fe200078e0060 */
[----:B------:R-:W-:Y:S02]  /*2530*/  LEA.HI R11, R10, R9, RZ, 0x6 ;  /* 0x000000090a0b7211 */ /* 0x000fe400078f30ff */
[-C--:B------:R-:W-:Y:S01]  /*2540*/  LEA.HI R14, R8, R7.reuse, RZ, 0x3 ;  /* 0x00000007080e7211 */ /* 0x080fe200078f18ff */
[----:B------:R-:W-:Y:S01]  /*2550*/  IMAD.WIDE.U32 R94, R144, R92, R94 ;  /* 0x0000005c905e7225 */ /* 0x000fe200078e005e */
[----:B------:R-:W-:-:S02]  /*2560*/  LEA.HI R7, R8, R7, RZ, 0x6 ;  /* 0x0000000708077211 */ /* 0x000fc400078f30ff */
[----:B------:R-:W-:Y:S01]  /*2570*/  SHF.R.S32.HI R13, RZ, 0x1f, R12 ;  /* 0x0000001fff0d7819 */ /* 0x000fe2000001140c */
[----:B------:R-:W-:Y:S01]  /*2580*/  IMAD.X R123, R221, 0x1, R15, P3 ;  /* 0x00000001dd7b7824 */ /* 0x000fe200018e060f */
[----:B------:R-:W-:Y:S02]  /*2590*/  SHF.R.S32.HI R8, RZ, 0x6, R7 ;  /* 0x00000006ff087819 */ /* 0x000fe40000011407 */
[--C-:B------:R-:W-:Y:S02]  /*25a0*/  LOP3.LUT R7, R207, 0x38, R14.reuse, 0xf8, !PT ;  /* 0x00000038cf077812 */ /* 0x100fe400078ef80e */
[----:B------:R-:W-:Y:S01]  /*25b0*/  LOP3.LUT R10, R205, 0x38, R14, 0xf8, !PT ;  /* 0x00000038cd0a7812 */ /* 0x000fe200078ef80e */
[C---:B------:R-:W-:Y:S01]  /*25c0*/  IMAD R143, R8.reuse, 0x1800, R209 ;  /* 0x00001800088f7824 */ /* 0x040fe200078e02d1 */
[----:B------:R-:W-:Y:S01]  /*25d0*/  LEA.HI R30, R13, R12, RZ, 0x3 ;  /* 0x0000000c0d1e7211 */ /* 0x000fe200078f18ff */
[----:B------:R-:W-:Y:S01]  /*25e0*/  IMAD R141, R8, 0x1800, R210 ;  /* 0x00001800088d7824 */ /* 0x000fe200078e02d2 */
[----:B------:R-:W-:-:S02]  /*25f0*/  LOP3.LUT R8, R7, R208, RZ, 0x3c, !PT ;  /* 0x000000d007087212 */ /* 0x000fc400078e3cff */
[----:B------:R-:W-:Y:S02]  /*2600*/  SHF.R.S32.HI R11, RZ, 0x6, R11 ;  /* 0x00000006ff0b7819 */ /* 0x000fe4000001140b */
[----:B------:R-:W-:Y:S02]  /*2610*/  IADD3 R143, R143, R8, RZ ;  /* 0x000000088f8f7210 */ /* 0x000fe40007ffe0ff */
[----:B------:R-:W-:Y:S01]  /*2620*/  LOP3.LUT R8, R205, 0x38, R28, 0xf8, !PT ;  /* 0x00000038cd087812 */ /* 0x000fe200078ef81c */
[----:B------:R-:W-:Y:S01]  /*2630*/  IMAD R139, R11, 0x1800, R210 ;  /* 0x000018000b8b7824 */ /* 0x000fe200078e02d2 */
[----:B------:R-:W-:Y:S01]  /*2640*/  LEA.HI R12, R13, R12, RZ, 0x6 ;  /* 0x0000000c0d0c7211 */ /* 0x000fe200078f30ff */
[----:B------:R-:W-:Y:S01]  /*2650*/  IMAD R142, R11, 0x1800, R209 ;  /* 0x000018000b8e7824 */ /* 0x000fe200078e02d1 */
[----:B------:R-:W-:Y:S01]  /*2660*/  LOP3.LUT R9, R207, 0x38, R28, 0xf8, !PT ;  /* 0x00000038cf097812 */ /* 0x000fe200078ef81c */
[----:B------:R-:W-:Y:S01]  /*2670*/  IMAD R13, R105, 0x60, RZ ;  /* 0x00000060690d7824 */ /* 0x000fe200078e02ff */
[-C--:B------:R-:W-:Y:S01]  /*2680*/  LOP3.LUT R10, R10, R233.reuse, RZ, 0x3c, !PT ;  /* 0x000000e90a0a7212 */ /* 0x080fe200078e3cff */
[----:B------:R-:W-:Y:S01]  /*2690*/  IMAD.WIDE.U32 R104, R104, 0x60, RZ ;  /* 0x0000006068687825 */ /* 0x000fe200078e00ff */
[----:B------:R-:W-:-:S02]  /*26a0*/  LOP3.LUT R8, R8, R233, RZ, 0x3c, !PT ;  /* 0x000000e908087212 */ /* 0x000fc400078e3cff */
[----:B------:R-:W-:Y:S01]  /*26b0*/  SHF.R.S32.HI R12, RZ, 0x6, R12 ;  /* 0x00000006ff0c7819 */ /* 0x000fe2000001140c */
[----:B------:R-:W-:Y:S01]  /*26c0*/  IMAD.IADD R141, R141, 0x1, R10 ;  /* 0x000000018d8d7824 */ /* 0x000fe200078e020a */
[-C--:B------:R-:W-:Y:S01]  /*26d0*/  LOP3.LUT R9, R9, R208.reuse, RZ, 0x3c, !PT ;  /* 0x000000d009097212 */ /* 0x080fe200078e3cff */
[----:B------:R-:W-:Y:S01]  /*26e0*/  IMAD.IADD R139, R139, 0x1, R8 ;  /* 0x000000018b8b7824 */ /* 0x000fe200078e0208 */
[--C-:B------:R-:W-:Y:S01]  /*26f0*/  LOP3.LUT R7, R207, 0x38, R30.reuse, 0xf8, !PT ;  /* 0x00000038cf077812 */ /* 0x100fe200078ef81e */
[----:B------:R-:W-:Y:S01]  /*2700*/  IMAD R140, R12, 0x1800, R209 ;  /* 0x000018000c8c7824 */ /* 0x000fe200078e02d1 */
[----:B------:R-:W-:Y:S01]  /*2710*/  LOP3.LUT R10, R205, 0x38, R30, 0xf8, !PT ;  /* 0x00000038cd0a7812 */ /* 0x000fe200078ef81e */
[----:B------:R-:W-:Y:S01]  /*2720*/  VIADD R8, R192, 0xa0 ;  /* 0x000000a0c0087836 */ /* 0x000fe20000000000 */
[----:B------:R-:W-:Y:S01]  /*2730*/  LOP3.LUT R7, R7, R208, RZ, 0x3c, !PT ;  /* 0x000000d007077212 */ /* 0x000fe200078e3cff */
[----:B------:R-:W-:Y:S01]  /*2740*/  IMAD.IADD R142, R142, 0x1, R9 ;  /* 0x000000018e8e7824 */ /* 0x000fe200078e0209 */
[----:B------:R-:W-:Y:S01]  /*2750*/  SHF.R.S32.HI R11, RZ, 0x1f, R144 ;  /* 0x0000001fff0b7819 */ /* 0x000fe20000011490 */
[----:B------:R-:W-:Y:S01]  /*2760*/  IMAD R138, R12, 0x1800, R210 ;  /* 0x000018000c8a7824 */ /* 0x000fe200078e02d2 */
[----:B------:R-:W-:Y:S01]  /*2770*/  LOP3.LUT R9, R10, R233, RZ, 0x3c, !PT ;  /* 0x000000e90a097212 */ /* 0x000fe200078e3cff */
[----:B------:R-:W-:Y:S01]  /*2780*/  IMAD.IADD R132, R105, 0x1, R13 ;  /* 0x0000000169847824 */ /* 0x000fe200078e020d */
[----:B------:R-:W-:Y:S01]  /*2790*/  IADD3 R140, R140, R7, RZ ;  /* 0x000000078c8c7210 */ /* 0x000fe20007ffe0ff */
[----:B------:R-:W-:Y:S01]  /*27a0*/  IMAD R7, R11, R98, RZ ;  /* 0x000000620b077224 */ /* 0x000fe200078e02ff */
[----:B------:R-:W-:Y:S01]  /*27b0*/  ISETP.GE.AND P2, PT, R8, UR8, PT ;  /* 0x0000000808007c0c */ /* 0x000fe2000bf46270 */
[----:B------:R-:W-:Y:S01]  /*27c0*/  IMAD.IADD R138, R138, 0x1, R9 ;  /* 0x000000018a8a7824 */ /* 0x000fe200078e0209 */
[----:B------:R-:W-:Y:S01]  /*27d0*/  LOP3.LUT R9, R207, 0x18, R192, 0xf8, !PT ;  /* 0x00000018cf097812 */ /* 0x000fe200078ef8c0 */
[----:B------:R-:W-:Y:S01]  /*27e0*/  IMAD R11, R11, R92, RZ ;  /* 0x0000005c0b0b7224 */ /* 0x000fe200078e02ff */
[----:B------:R-:W-:Y:S01]  /*27f0*/  SEL R20, RZ, 0x20, P2 ;  /* 0x00000020ff147807 */ /* 0x000fe20001000000 */
[----:B------:R-:W-:Y:S01]  /*2800*/  IMAD R29, R144, R99, R7 ;  /* 0x00000063901d7224 */ /* 0x000fe200078e0207 */
[C---:B------:R-:W-:Y:S01]  /*2810*/  SHF.L.U64.HI R7, R98.reuse, 0x6, R99 ;  /* 0x0000000662077819 */ /* 0x040fe20000010263 */
[----:B------:R-:W-:Y:S01]  /*2820*/  IMAD.WIDE.U32 R98, R98, 0x60, RZ ;  /* 0x0000006062627825 */ /* 0x000fe200078e00ff */
[----:B------:R-:W-:-:S02]  /*2830*/  SHF.R.S32.HI R117, RZ, 0x3, R14 ;  /* 0x00000003ff757819 */ /* 0x000fc4000001140e */
[----:B------:R-:W-:Y:S01]  /*2840*/  LOP3.LUT R13, R14, 0xfffffff8, RZ, 0xc0, !PT ;  /* 0xfffffff80e0d7812 */ /* 0x000fe200078ec0ff */
[----:B------:R-:W-:Y:S01]  /*2850*/  IMAD R27, R144, R93, R11 ;  /* 0x0000005d901b7224 */ /* 0x000fe200078e020b */
[----:B------:R-:W-:Y:S01]  /*2860*/  LOP3.LUT R10, R9, R208, RZ, 0x3c, !PT ;  /* 0x000000d0090a7212 */ /* 0x000fe200078e3cff */
[----:B------:R-:W-:Y:S01]  /*2870*/  IMAD.WIDE.U32 R92, R92, 0x60, RZ ;  /* 0x000000605c5c7825 */ /* 0x000fe200078e00ff */
[----:B------:R-:W-:Y:S02]  /*2880*/  LOP3.LUT R14, R28, 0xfffffff8, RZ, 0xc0, !PT ;  /* 0xfffffff81c0e7812 */ /* 0x000fe400078ec0ff */
[----:B------:R-:W-:Y:S01]  /*2890*/  LOP3.LUT R28, R21, R20, RZ, 0xfc, !PT ;  /* 0x00000014151c7212 */ /* 0x000fe200078efcff */
[----:B------:R-:W-:Y:S01]  /*28a0*/  IMAD.IADD R134, R99, 0x1, R25 ;  /* 0x0000000163867824 */ /* 0x000fe200078e0219 */
[----:B------:R-:W-:Y:S01]  /*28b0*/  LOP3.LUT R15, R30, 0xfffffff8, RZ, 0xc0, !PT ;  /* 0xfffffff81e0f7812 */ /* 0x000fe200078ec0ff */
[----:B------:R-:W-:Y:S01]  /*28c0*/  IMAD.IADD R11, R97, 0x1, R27 ;  /* 0x00000001610b7824 */ /* 0x000fe200078e021b */
[----:B------:R-:W-:Y:S01]  /*28d0*/  IADD3 R137, R209, R10, RZ ;  /* 0x0000000ad1897210 */ /* 0x000fe20007ffe0ff */
[----:B------:R-:W-:Y:S01]  /*28e0*/  IMAD.IADD R12, R27, 0x1, R95 ;  /* 0x000000011b0c7824 */ /* 0x000fe200078e025f */
[----:B------:R-:W-:Y:S01]  /*28f0*/  LOP3.LUT R20, R21, 0x1, RZ, 0xc0, !PT ;  /* 0x0000000115147812 */ /* 0x000fe200078ec0ff */
[----:B------:R-:W-:Y:S01]  /*2900*/  IMAD.IADD R10, R29, 0x1, R101 ;  /* 0x000000011d0a7824 */ /* 0x000fe200078e0265 */
[----:B------:R-:W-:Y:S01]  /*2910*/  IADD3 R9, R103, R29, RZ ;  /* 0x0000001d67097210 */ /* 0x000fe20007ffe0ff */
[----:B------:R-:W-:Y:S01]  /*2920*/  IMAD.IADD R133, R93, 0x1, R133 ;  /* 0x000000015d857824 */ /* 0x000fe200078e0285 */
[----:B------:R-:W-:-:S02]  /*2930*/  LOP3.LUT R21, R28, 0x2, RZ, 0xc0, !PT ;  /* 0x000000021c157812 */ /* 0x000fc400078ec0ff */
[C---:B------:R-:W-:Y:S02]  /*2940*/  LOP3.LUT R25, R28.reuse, 0x4, RZ, 0xc0, !PT ;  /* 0x000000041c197812 */ /* 0x040fe400078ec0ff */
[C---:B------:R-:W-:Y:S02]  /*2950*/  LOP3.LUT R26, R28.reuse, 0x8, RZ, 0xc0, !PT ;  /* 0x000000081c1a7812 */ /* 0x040fe400078ec0ff */
[----:B------:R-:W-:Y:S02]  /*2960*/  LOP3.LUT R27, R28, 0x10, RZ, 0xc0, !PT ;  /* 0x000000101c1b7812 */ /* 0x000fe400078ec0ff */
[----:B------:R-:W-:Y:S02]  /*2970*/  SHF.R.S32.HI R115, RZ, 0x3, R30 ;  /* 0x00000003ff737819 */ /* 0x000fe4000001141e */
[----:B------:R-:W-:Y:S02]  /*2980*/  SHF.R.S32.HI R114, RZ, 0x1f, R13 ;  /* 0x0000001fff727819 */ /* 0x000fe4000001140d */
[----:B------:R-:W-:-:S02]  /*2990*/  SHF.R.S32.HI R113, RZ, 0x1f, R14 ;  /* 0x0000001fff717819 */ /* 0x000fc4000001140e */
[----:B------:R-:W-:Y:S02]  /*29a0*/  SHF.R.S32.HI R112, RZ, 0x1f, R15 ;  /* 0x0000001fff707819 */ /* 0x000fe4000001140f */
[----:B------:R-:W-:Y:S02]  /*29b0*/  LOP3.LUT R28, R28, 0x20, RZ, 0xc0, !PT ;  /* 0x000000201c1c7812 */ /* 0x000fe400078ec0ff */
[----:B------:R-:W-:-:S07]  /*29c0*/  IADD3 R29, R107, R31, RZ ;  /* 0x0000001f6b1d7210 */ /* 0x000fce0007ffe0ff */
.L_x_1427:
[----:B0-----:R-:W0:Y:S01]  /*29d0*/  LDC.64 R120, c[0x0][0x2d8] ;  /* 0x0000b600ff787b82 */ /* 0x001e220000000a00 */
[----:B------:R-:W-:Y:S01]  /*29e0*/  VIADD R41, R2, 0xffffffff ;  /* 0xffffffff02297836 */ /* 0x000fe20000000000 */
[----:B------:R-:W-:Y:S01]  /*29f0*/  LOP3.LUT P5, RZ, R216, 0x4, RZ, 0xc0, !PT ;  /* 0x00000004d8ff7812 */ /* 0x000fe200078ac0ff */
[----:B------:R-:W-:Y:S05]  /*2a00*/  YIELD ;  /* 0x0000000000007946 */ /* 0x000fea0003800000 */
[----:B------:R-:W1:Y:S01]  /*2a10*/  LDC R119, c[0x0][0x3d4] ;  /* 0x0000f500ff777b82 */ /* 0x000e620000000800 */
[----:B--23--:R-:W-:Y:S01]  /*2a20*/  SHF.R.S32.HI R34, RZ, 0x1f, R41 ;  /* 0x0000001fff227819 */ /* 0x00cfe20000011429 */
[-C--:B------:R-:W-:Y:S01]  /*2a30*/  IMAD R31, R132, R41.reuse, RZ ;  /* 0x00000029841f7224 */ /* 0x080fe200078e02ff */
[----:B------:R-:W-:Y:S01]  /*2a40*/  LOP3.LUT R16, R16, 0xfffffffd, RZ, 0xc0, !PT ;  /* 0xfffffffd10107812 */ /* 0x000fe200078ec0ff */
[----:B------:R-:W-:Y:S01]  /*2a50*/  IMAD.WIDE.U32 R128, R104, R41, RZ ;  /* 0x0000002968807225 */ /* 0x000fe200078e00ff */
[----:B------:R-:W-:Y:S03]  /*2a60*/  BSSY B0, `(.L_x_1328) ;  /* 0x0000756000007945 */ /* 0x000fe60003800000 */
[----:B------:R-:W-:Y:S01]  /*2a70*/  IMAD R31, R34, R104, R31 ;  /* 0x00000068221f7224 */ /* 0x000fe200078e021f */
[----:B------:R-:W-:-:S02]  /*2a80*/  IADD3 R2, P2, P3, R5, R128, R136 ;  /* 0x0000008005027210 */ /* 0x000fc40007b5e088 */
[----:B------:R-:W-:Y:S01]  /*2a90*/  IADD3 R32, P4, R5, R128, RZ ;  /* 0x0000008005207210 */ /* 0x000fe20007f9e0ff */
[----:B------:R-:W-:Y:S02]  /*2aa0*/  IMAD.IADD R85, R129, 0x1, R31 ;  /* 0x0000000181557824 */ /* 0x000fe400078e021f */
[----:B------:R-:W-:Y:S02]  /*2ab0*/  IMAD R31, R22, 0x4800, R137 ;  /* 0x00004800161f7824 */ /* 0x000fe400078e0289 */
[----:B------:R-:W-:Y:S01]  /*2ac0*/  IMAD.X R33, R85, 0x1, R6, P4 ;  /* 0x0000000155217824 */ /* 0x000fe200020e0606 */
[----:B------:R-:W-:Y:S02]  /*2ad0*/  IADD3.X R30, R6, R85, R135, P2, P3 ;  /* 0x00000055061e7210 */ /* 0x000fe400017e6487 */
[----:B0-----:R-:W-:Y:S02]  /*2ae0*/  LEA R36, P2, R2, R120, 0x1 ;  /* 0x0000007802247211 */ /* 0x001fe400078408ff */
[----:B------:R-:W-:-:S02]  /*2af0*/  ISETP.GT.AND P3, PT, R41, R125, PT ;  /* 0x0000007d2900720c */ /* 0x000fc40003f64270 */
[----:B------:R-:W-:Y:S01]  /*2b00*/  LEA.HI.X R37, R2, R121, R30, 0x1, P2 ;  /* 0x0000007902257211 */ /* 0x000fe200010f0c1e */
[----:B------:R-:W-:Y:S01]  /*2b10*/  IMAD R30, R31, 0x2, R118 ;  /* 0x000000021f1e7824 */ /* 0x000fe200078e0276 */
[----:B-1----:R-:W-:Y:S01]  /*2b20*/  ISETP.GE.AND P2, PT, R119, 0x1, PT ;  /* 0x000000017700780c */ /* 0x002fe20003f46270 */
[----:B------:R-:W-:Y:S01]  /*2b30*/  IMAD.MOV.U32 R2, RZ, RZ, R41 ;  /* 0x000000ffff027224 */ /* 0x000fe200078e0029 */
[----:B------:R-:W-:-:S04]  /*2b40*/  LEA R38, P4, R32, R120, 0x1 ;  /* 0x0000007820267211 */ /* 0x000fc800078808ff */
[----:B------:R-:W-:Y:S02]  /*2b50*/  LEA.HI.X R39, R32, R121, R33, 0x1, P4 ;  /* 0x0000007920277211 */ /* 0x000fe400020f0c21 */
[C---:B------:R-:W-:Y:S01]  /*2b60*/  IADD3 R33, R31.reuse, 0x20, RZ ;  /* 0x000000201f217810 */ /* 0x040fe20007ffe0ff */
[----:B------:R-:W-:Y:S01]  /*2b70*/  @P5 VIADD R33, R31, 0xffffffe0 ;  /* 0xffffffe01f215836 */ /* 0x000fe20000000000 */
[----:B------:R-:W-:-:S04]  /*2b80*/  @P3 LOP3.LUT R16, R16, 0x2, RZ, 0xfc, !PT ;  /* 0x0000000210103812 */ /* 0x000fc800078efcff */
[----:B------:R-:W-:Y:S01]  /*2b90*/  LEA R31, R33, R118, 0x1 ;  /* 0x00000076211f7211 */ /* 0x000fe200078e08ff */
[----:B------:R-:W-:Y:S06]  /*2ba0*/  @!P2 BRA `(.L_x_1329) ;  /* 0x000000700020a947 */ /* 0x000fec0003800000 */
[----:B------:R-:W-:Y:S01]  /*2bb0*/  ULDC.U8 UR4, c[0x0][0x3f0] ;  /* 0x0000fc0000047ab9 */ /* 0x000fe20000000000 */
[-C--:B------:R-:W-:Y:S01]  /*2bc0*/  IMAD R33, R133, R41.reuse, RZ ;  /* 0x0000002985217224 */ /* 0x080fe200078e02ff */
[----:B------:R-:W-:Y:S01]  /*2bd0*/  ISETP.NE.AND P2, PT, RZ, UR4, PT ;  /* 0x00000004ff007c0c */ /* 0x000fe2000bf45270 */
[-C--:B------:R-:W-:Y:S02]  /*2be0*/  IMAD R35, R134, R41.reuse, RZ ;  /* 0x0000002986237224 */ /* 0x080fe400078e02ff */
[----:B------:R-:W-:Y:S02]  /*2bf0*/  IMAD R88, R2, -0x60, R24 ;  /* 0xffffffa002587824 */ /* 0x000fe400078e0218 */
[C---:B------:R-:W-:Y:S02]  /*2c00*/  IMAD R33, R34.reuse, R92, R33 ;  /* 0x0000005c22217224 */ /* 0x040fe400078e0221 */
[----:B------:R-:W-:Y:S01]  /*2c10*/  IMAD R35, R34, R98, R35 ;  /* 0x0000006222237224 */ /* 0x000fe200078e0223 */
[----:B------:R-:W-:Y:S01]  /*2c20*/  VIMNMX R88, R88, 0x60, PT ;  /* 0x0000006058587848 */ /* 0x000fe20003fe0100 */
[----:B------:R-:W-:-:S04]  /*2c30*/  IMAD.WIDE.U32 R82, R92, R41, RZ ;  /* 0x000000295c527225 */ /* 0x000fc800078e00ff */
[----:B------:R-:W-:-:S04]  /*2c40*/  IMAD.WIDE.U32 R80, R98, R41, RZ ;  /* 0x0000002962507225 */ /* 0x000fc800078e00ff */
[----:B------:R-:W-:Y:S02]  /*2c50*/  IMAD.IADD R89, R83, 0x1, R33 ;  /* 0x0000000153597824 */ /* 0x000fe400078e0221 */
        /* <DEDUP_REMOVED lines=22> */
[----:B------:R-:W-:Y:S01]  /*2dc0*/  ULDC.64 UR6, c[0x0][0x208] ;  /* 0x0000820000067ab9 */ /* 0x000fe20000000a00 */
[----:B------:R-:W-:Y:S01]  /*2dd0*/  IMAD.X R34, R89, 0x1, R11, P2 ;  /* 0x0000000159227824 */ /* 0x000fe200010e060b */
[----:B------:R-:W-:-:S04]  /*2de0*/  LEA R32, P2, R33, UR4, 0x1 ;  /* 0x0000000421207c11 */ /* 0x000fc8000f8408ff */
[----:B------:R-:W-:Y:S01]  /*2df0*/  LEA.HI.X R33, R33, UR5, R34, 0x1, P2 ;  /* 0x0000000521217c11 */ /* 0x000fe200090f0c22 */
[----:B------:R-:W-:Y:S01]  /*2e00*/  ULDC.64 UR4, c[0x0][0x3e0] ;  /* 0x0000f80000047ab9 */ /* 0x000fe20000000a00 */
[----:B------:R-:W-:-:S04]  /*2e10*/  IADD3 R35, P2, R102, R80, RZ ;  /* 0x0000005066237210 */ /* 0x000fc80007f5e0ff */
[----:B------:R-:W-:Y:S02]  /*2e20*/  IADD3.X R42, R90, R9, RZ, P2, !PT ;  /* 0x000000095a2a7210 */ /* 0x000fe400017fe4ff */
[----:B------:R-:W-:-:S04]  /*2e30*/  LEA R34, P2, R35, UR4, 0x1 ;  /* 0x0000000423227c11 */ /* 0x000fc8000f8408ff */
[----:B------:R-:W-:Y:S01]  /*2e40*/  LEA.HI.X R35, R35, UR5, R42, 0x1, P2 ;  /* 0x0000000523237c11 */ /* 0x000fe200090f0c2a */
[C---:B------:R-:W-:Y:S01]  /*2e50*/  VIADD R42, R18.reuse, 0x10 ;  /* 0x00000010122a7836 */ /* 0x040fe20000000000 */
        /* <DEDUP_REMOVED lines=32> */
.L_x_1332:
[----:B------:R-:W-:Y:S05]  /*3060*/  BSYNC B1 ;  /* 0x0000000000017941 */ /* 0x000fea0003800000 */
.L_x_1331:
        /* <DEDUP_REMOVED lines=12> */
[----:B-----5:R-:W-:Y:S01]  /*3130*/  IMAD.MOV.U32 R128, RZ, RZ, R64 ;  /* 0x000000ffff807224 */ /* 0x020fe200078e0040 */
[----:B------:R-:W-:Y:S01]  /*3140*/  CS2R R62, SRZ ;  /* 0x00000000003e7805 */ /* 0x000fe2000001ff00 */
[----:B------:R-:W-:Y:S01]  /*3150*/  IMAD.MOV.U32 R129, RZ, RZ, R65 ;  /* 0x000000ffff817224 */ /* 0x000fe200078e0041 */
[----:B------:R-:W-:Y:S06]  /*3160*/  @P4 BRA `(.L_x_1334) ;  /* 0x0000000000b84947 */ /* 0x000fec0003800000 */
[----:B------:R-:W-:Y:S01]  /*3170*/  IADD3 R82, P2, P5, R96, R82, R111 ;  /* 0x0000005260527210 */ /* 0x000fe20007d5e06f */
[----:B------:R-:W-:Y:S01]  /*3180*/  ULDC.64 UR4, c[0x0][0x3c8] ;  /* 0x0000f20000047ab9 */ /* 0x000fe20000000a00 */
[----:B------:R-:W-:Y:S02]  /*3190*/  CS2R R60, SRZ ;  /* 0x00000000003c7805 */ /* 0x000fe4000001ff00 */
[----:B------:R-:W-:Y:S02]  /*31a0*/  CS2R R62, SRZ ;  /* 0x00000000003e7805 */ /* 0x000fe4000001ff00 */
[----:B------:R-:W-:Y:S01]  /*31b0*/  IADD3.X R89, R11, R89, R110, P2, P5 ;  /* 0x000000590b597210 */ /* 0x000fe200017ea46e */
[----:B------:R-:W-:Y:S01]  /*31c0*/  ULDC.64 UR6, c[0x0][0x208] ;  /* 0x0000820000067ab9 */ /* 0x000fe20000000a00 */
[----:B------:R-:W-:-:S04]  /*31d0*/  IADD3 R80, P2, P5, R102, R80, R91 ;  /* 0x0000005066507210 */ /* 0x000fc80007d5e05b */
[----:B0-----:R-:W-:Y:S02]  /*31e0*/  IADD3.X R35, R9, R90, R7, P2, P5 ;  /* 0x0000005a09237210 */ /* 0x001fe400017ea407 */
[----:B------:R-:W-:-:S04]  /*31f0*/  LEA R32, P2, R82, UR4, 0x1 ;  /* 0x0000000452207c11 */ /* 0x000fc8000f8408ff */
[----:B------:R-:W-:Y:S01]  /*3200*/  LEA.HI.X R33, R82, UR5, R89, 0x1, P2 ;  /* 0x0000000552217c11 */ /* 0x000fe200090f0c59 */
[----:B------:R-:W-:Y:S02]  /*3210*/  ULDC.64 UR4, c[0x0][0x3e0] ;  /* 0x0000f80000047ab9 */ /* 0x000fe40000000a00 */
[----:B------:R-:W-:-:S04]  /*3220*/  LEA R34, P2, R80, UR4, 0x1 ;  /* 0x0000000450227c11 */ /* 0x000fc8000f8408ff */
[----:B------:R-:W-:Y:S02]  /*3230*/  LEA.HI.X R35, R80, UR5, R35, 0x1, P2 ;  /* 0x0000000550237c11 */ /* 0x000fe400090f0c23 */
[C---:B------:R-:W-:Y:S02]  /*3240*/  ISETP.GE.AND P2, PT, R18.reuse, R119, PT ;  /* 0x000000771200720c */ /* 0x040fe40003f46270 */
        /* <DEDUP_REMOVED lines=32> */
.L_x_1334:
[----:B------:R-:W-:Y:S05]  /*3450*/  BSYNC B1 ;  /* 0x0000000000017941 */ /* 0x000fea0003800000 */
.L_x_1333:
[----:B01----:R-:W-:Y:S01]  /*3460*/  IMAD.MOV.U32 R32, RZ, RZ, R68 ;  /* 0x000000ffff207224 */ /* 0x003fe200078e0044 */
[----:B------:R-:W-:Y:S01]  /*3470*/  PRMT R154, R128, 0x5410, R129 ;  /* 0x00005410809a7816 */ /* 0x000fe20000000081 */
[----:B------:R-:W-:Y:S01]  /*3480*/  IMAD.MOV.U32 R33, RZ, RZ, R69 ;  /* 0x000000ffff217224 */ /* 0x000fe200078e0045 */
[----:B------:R-:W-:Y:S01]  /*3490*/  ULOP3.LUT UR4, UR60, 0x1, URZ, 0xfc, !UPT ;  /* 0x000000013c047892 */ /* 0x000fe2000f8efc3f */
[----:B------:R-:W-:Y:S02]  /*34a0*/  IMAD.MOV.U32 R34, RZ, RZ, R76 ;  /* 0x000000ffff227224 */ /* 0x000fe400078e004c */
[----:B------:R-:W-:Y:S01]  /*34b0*/  IMAD.MOV.U32 R35, RZ, RZ, R77 ;  /* 0x000000ffff237224 */ /* 0x000fe200078e004d */
[----:B------:R-:W-:Y:S01]  /*34c0*/  PRMT R156, R32, 0x5410, R33 ;  /* 0x00005410209c7816 */ /* 0x000fe20000000021 */
[----:B------:R-:W-:Y:S01]  /*34d0*/  IMAD.MOV.U32 R32, RZ, RZ, R72 ;  /* 0x000000ffff207224 */ /* 0x000fe200078e0048 */
[----:B------:R-:W-:Y:S01]  /*34e0*/  MOV R33, R73 ;  /* 0x0000004900217202 */ /* 0x000fe20000000f00 */
[----:B------:R-:W-:Y:S01]  /*34f0*/  UISETP.NE.AND UP0, UPT, UR4, 0x3, UPT ;  /* 0x000000030400788c */ /* 0x000fe2000bf05270 */
[----:B------:R-:W-:Y:S01]  /*3500*/  PRMT R166, R34, 0x5410, R35 ;  /* 0x0000541022a67816 */ /* 0x000fe20000000023 */
[----:B------:R-:W-:Y:S01]  /*3510*/  IMAD.MOV.U32 R34, RZ, RZ, R120 ;  /* 0x000000ffff227224 */ /* 0x000fe200078e0078 */
        /* <DEDUP_REMOVED lines=24> */
[----:B-----5:R-:W-:Y:S01]  /*36a0*/  IMAD.MOV.U32 R32, RZ, RZ, R40 ;  /* 0x000000ffff207224 */ /* 0x020fe200078e0028 */
        /* <DEDUP_REMOVED lines=38> */
.L_x_1335:
[----:B------:R-:W-:Y:S01]  /*3910*/  IMAD R89, R22, 0x8, R17 ;  /* 0x0000000816597824 */ /* 0x000fe200078e0211 */
[----:B------:R-:W-:Y:S01]  /*3920*/  SHF.L.U32 R90, R204, 0x1f, RZ ;  /* 0x0000001fcc5a7819 */ /* 0x000fe200000006ff */
[----:B------:R-:W-:Y:S03]  /*3930*/  BSSY B1, `(.L_x_1336) ;  /* 0x0000003000017945 */ /* 0x000fe60003800000 */
[----:B------:R-:W0:Y:S02]  /*3940*/  SYNCS.PHASECHK.TRANS64.TRYWAIT P5, [R89+URZ+0x30890], R90 ;  /* 0x0308905a590075a7 */ /* 0x000e2400080a017f */
[----:B0-----:R-:W-:Y:S05]  /*3950*/  @!P5 BRA `(.L_x_1337) ;  /* 0x0000025400f0d947 */ /* 0x001fea0003800000 */
.L_x_1730:
[----:B------:R-:W-:Y:S05]  /*3960*/  BSYNC B1 ;  /* 0x0000000000017941 */ /* 0x000fea0003800000 */
.L_x_1336:
        /* <DEDUP_REMOVED lines=50> */
.L_x_1343:
[----:B------:R-:W-:Y:S05]  /*3c90*/  BSYNC B3 ;  /* 0x0000000000037941 */ /* 0x000fea0003800000 */
.L_x_1342:
[----:B------:R-:W-:Y:S02]  /*3ca0*/  ULDC.64 UR4, c[0x0][0x208] ;  /* 0x0000820000047ab9 */ /* 0x000fe40000000a00 */
[----:B--2---:R1:W-:Y:S03]  /*3cb0*/  STG.E.128 desc[UR4][R38.64], R32 ;  /* 0x0000002026007986 */ /* 0x0043e6000c101d04 */
.L_x_1341:
[----:B------:R-:W-:Y:S05]  /*3cc0*/  BSYNC B2 ;  /* 0x0000000000027941 */ /* 0x000fea0003800000 */
.L_x_1340:
        /* <DEDUP_REMOVED lines=48> */
.L_x_1347:
[----:B------:R-:W-:Y:S05]  /*3fd0*/  BSYNC B3 ;  /* 0x0000000000037941 */ /* 0x000fea0003800000 */
.L_x_1346:
[----:B------:R-:W-:Y:S02]  /*3fe0*/  ULDC.64 UR4, c[0x0][0x208] ;  /* 0x0000820000047ab9 */ /* 0x000fe40000000a00 */
[----:B--2---:R2:W-:Y:S03]  /*3ff0*/  STG.E.128 desc[UR4][R38.64+0x40], R32 ;  /* 0x0000402026007986 */ /* 0x0045e6000c101d04 */
.L_x_1345:
[----:B------:R-:W-:Y:S05]  /*4000*/  BSYNC B2 ;  /* 0x0000000000027941 */ /* 0x000fea0003800000 */
.L_x_1344:
[----:B------:R-:W-:Y:S01]  /*4010*/  ISETP.NE.AND P3, PT, R25, RZ, PT ;  /* 0x000000ff1900720c */ /* 0x000fe20003f65270 */
[----:B------:R-:W-:-:S12]  /*4020*/  BSSY B2, `(.L_x_1348) ;  /* 0x0000035000027945 */ /* 0x000fd80003800000 */
[----:B------:R-:W-:Y:S05]  /*4030*/  @!P3 BRA `(.L_x_1349) ;  /* 0x0000000000ccb947 */ /* 0x000fea0003800000 */
[----:B-12---:R1:W2:Y:S01]  /*4040*/  LDS.128 R32, [R30+0x21000] ;  /* 0x021000001e207984 */ /* 0x0062a20000000c00 */
[----:B------:R-:W-:Y:S01]  /*4050*/  VIADD R84, R18, 0x20 ;  /* 0x0000002012547836 */ /* 0x000fe20000000000 */
[----:B------:R-:W-:Y:S04]  /*4060*/  BSSY B3, `(.L_x_1350) ;  /* 0x000002e000037945 */ /* 0x000fe80003800000 */
[----:B------:R-:W-:-:S13]  /*4070*/  ISETP.GE.AND P3, PT, R84, R119, PT ;  /* 0x000000775400720c */ /* 0x000fda0003f66270 */
[----:B-1----:R-:W-:Y:S05]  /*4080*/  @P3 BRA `(.L_x_1351) ;  /* 0x0000000000ac3947 */ /* 0x002fea0003800000 */
[--C-:B------:R-:W-:Y:S02]  /*4090*/  SHF.R.U64 R120, R78, 0x10, R79.reuse ;  /* 0x000000104e787819 */ /* 0x100fe4000000124f */
[----:B------:R-:W-:Y:S01]  /*40a0*/  SHF.R.U32.HI R78, RZ, 0x10, R79 ;  /* 0x00000010ff4e7819 */ /* 0x000fe2000001164f */
[----:B--2---:R-:W-:Y:S01]  /*40b0*/  IMAD.MOV.U32 R79, RZ, RZ, R33 ;  /* 0x000000ffff4f7224 */ /* 0x004fe200078e0021 */
[----:B------:R-:W-:Y:S01]  /*40c0*/  MOV R86, R35 ;  /* 0x0000002300567202 */ /* 0x000fe20000000f00 */
[----:B------:R-:W-:Y:S01]  /*40d0*/  HADD2.F32 R120, -RZ, R120.H0_H0 ;  /* 0x20000078ff787230 */ /* 0x000fe20000004100 */
[--C-:B------:R-:W-:Y:S01]  /*40e0*/  SHF.R.U64 R84, R76, 0x10, R77.reuse ;  /* 0x000000104c547819 */ /* 0x100fe2000000124d */
[----:B------:R-:W-:Y:S01]  /*40f0*/  HADD2.F32 R33, -RZ, R78.H0_H0 ;  /* 0x2000004eff217230 */ /* 0x000fe20000004100 */
[----:B------:R-:W-:Y:S01]  /*4100*/  SHF.R.U32.HI R76, RZ, 0x10, R77 ;  /* 0x00000010ff4c7819 */ /* 0x000fe2000001164d */
[--C-:B------:R-:W-:Y:S02]  /*4110*/  HADD2.F32 R35, -RZ, R79.reuse.H1_H1 ;  /* 0x3000004fff237230 */ /* 0x100fe40000004100 */
        /* <DEDUP_REMOVED lines=12> */
[--C-:B------:R-:W-:Y:S02]  /*41e0*/  HADD2.F32 R85, -RZ, R169.reuse.H0_H0 ;  /* 0x200000a9ff557230 */ /* 0x100fe40000004100 */
[----:B------:R-:W-:Y:S01]  /*41f0*/  FFMA.FTZ R78, R78, R77, R87 ;  /* 0x0000004d4e4e7223 */ /* 0x000fe20000010057 */
[--C-:B------:R-:W-:Y:S01]  /*4200*/  HADD2.F32 R84, -RZ, R32.reuse.H1_H1 ;  /* 0x30000020ff547230 */ /* 0x100fe20000004100 */
[----:B------:R-:W-:Y:S01]  /*4210*/  F2FP.F16.F32.PACK_AB R33, R76, R33 ;  /* 0x000000214c21723e */ /* 0x000fe200000000ff */
[----:B------:R-:W-:Y:S02]  /*4220*/  HADD2.F32 R86, -RZ, R32.H0_H0 ;  /* 0x20000020ff567230 */ /* 0x000fe40000004100 */
[----:B------:R-:W-:-:S02]  /*4230*/  HADD2.F32 R169, -RZ, R169.H1_H1 ;  /* 0x300000a9ffa97230 */ /* 0x000fc40000004100 */
[-C--:B------:R-:W-:Y:S01]  /*4240*/  FMUL.FTZ R87, R84, R85.reuse ;  /* 0x0000005554577220 */ /* 0x080fe20000410000 */
[----:B------:R-:W-:Y:S02]  /*4250*/  HADD2.F32 R32, -RZ, R34.H1_H1 ;  /* 0x30000022ff207230 */ /* 0x000fe40000004100 */
[----:B------:R-:W-:Y:S01]  /*4260*/  FMUL.FTZ R85, R86, R85 ;  /* 0x0000005556557220 */ /* 0x000fe20000410000 */
[----:B------:R-:W-:Y:S01]  /*4270*/  HADD2.F32 R77, -RZ, R166.H0_H0 ;  /* 0x200000a6ff4d7230 */ /* 0x000fe20000004100 */
[----:B------:R-:W-:Y:S01]  /*4280*/  F2FP.F16.F32.PACK_AB R35, R78, R35 ;  /* 0x000000234e23723e */ /* 0x000fe200000000ff */
[----:B------:R-:W-:Y:S02]  /*4290*/  HADD2.F32 R34, -RZ, R34.H0_H0 ;  /* 0x20000022ff227230 */ /* 0x000fe40000004100 */
[----:B------:R-:W-:Y:S01]  /*42a0*/  FMUL.FTZ R121, R32, R169 ;  /* 0x000000a920797220 */ /* 0x000fe20000410000 */
[----:B------:R-:W-:Y:S02]  /*42b0*/  HADD2.F32 R79, -RZ, R166.H1_H1 ;  /* 0x300000a6ff4f7230 */ /* 0x000fe40000004100 */
        /* <DEDUP_REMOVED lines=8> */
.L_x_1351:
[----:B------:R-:W-:Y:S05]  /*4340*/  BSYNC B3 ;  /* 0x0000000000037941 */ /* 0x000fea0003800000 */
.L_x_1350:
[----:B------:R-:W-:Y:S02]  /*4350*/  ULDC.64 UR4, c[0x0][0x208] ;  /* 0x0000820000047ab9 */ /* 0x000fe40000000a00 */
[----:B--2---:R3:W-:Y:S03]  /*4360*/  STG.E.128 desc[UR4][R38.64+0x80], R32 ;  /* 0x0000802026007986 */ /* 0x0047e6000c101d04 */
.L_x_1349:
[----:B------:R-:W-:Y:S05]  /*4370*/  BSYNC B2 ;  /* 0x0000000000027941 */ /* 0x000fea0003800000 */
.L_x_1348:
        /* <DEDUP_REMOVED lines=8> */
[--C-:B------:R-:W-:Y:S01]  /*4400*/  SHF.R.U64 R79, R72, 0x10, R73.reuse ;  /* 0x00000010484f7819 */ /* 0x100fe20000001249 */
[----:B--2---:R-:W-:Y:S01]  /*4410*/  IMAD.MOV.U32 R72, RZ, RZ, R32 ;  /* 0x000000ffff487224 */ /* 0x004fe200078e0020 */
[----:B------:R-:W-:Y:S01]  /*4420*/  SHF.R.U32.HI R76, RZ, 0x10, R73 ;  /* 0x00000010ff4c7819 */ /* 0x000fe20000011649 */
[--C-:B------:R-:W-:Y:S01]  /*4430*/  HADD2.F32 R32, -RZ, R33.reuse.H0_H0 ;  /* 0x20000021ff207230 */ /* 0x100fe20000004100 */
[--C-:B------:R-:W-:Y:S02]  /*4440*/  SHF.R.U64 R77, R74, 0x10, R75.reuse ;  /* 0x000000104a4d7819 */ /* 0x100fe4000000124b */
[----:B------:R-:W-:Y:S01]  /*4450*/  MOV R73, R35 ;  /* 0x0000002300497202 */ /* 0x000fe20000000f00 */
[----:B------:R-:W-:Y:S01]  /*4460*/  HADD2.F32 R35, -RZ, R33.H1_H1 ;  /* 0x30000021ff237230 */ /* 0x000fe20000004100 */
[----:B------:R-:W-:Y:S01]  /*4470*/  SHF.R.U32.HI R78, RZ, 0x10, R75 ;  /* 0x00000010ff4e7819 */ /* 0x000fe2000001164b */
        /* <DEDUP_REMOVED lines=15> */
[----:B------:R-:W-:Y:S02]  /*4570*/  HADD2.F32 R76, -RZ, R168.H0_H0 ;  /* 0x200000a8ff4c7230 */ /* 0x000fe40000004100 */
[----:B------:R-:W-:Y:S01]  /*4580*/  HADD2.F32 R73, -RZ, R72.H1_H1 ;  /* 0x30000048ff497230 */ /* 0x000fe20000004100 */
[----:B------:R-:W-:Y:S01]  /*4590*/  F2FP.F16.F32.PACK_AB R33, R33, R32 ;  /* 0x000000202121723e */ /* 0x000fe200000000ff */
[----:B------:R-:W-:Y:S01]  /*45a0*/  HADD2.F32 R74, -RZ, R34.H1_H1 ;  /* 0x30000022ff4a7230 */ /* 0x000fe20000004100 */
[----:B------:R-:W-:Y:S01]  /*45b0*/  F2FP.F16.F32.PACK_AB R35, R78, R35 ;  /* 0x000000234e23723e */ /* 0x000fe200000000ff */
[----:B------:R-:W-:-:S02]  /*45c0*/  HADD2.F32 R72, -RZ, R72.H0_H0 ;  /* 0x20000048ff487230 */ /* 0x000fc40000004100 */
[CC--:B------:R-:W-:Y:S01]  /*45d0*/  FMUL.FTZ R85, R73.reuse, R76.reuse ;  /* 0x0000004c49557220 */ /* 0x0c0fe20000410000 */
[----:B------:R-:W-:Y:S02]  /*45e0*/  HADD2.F32 R34, -RZ, R34.H0_H0 ;  /* 0x20000022ff227230 */ /* 0x000fe40000004100 */
        /* <DEDUP_REMOVED lines=11> */
.L_x_1355:
[----:B------:R-:W-:Y:S05]  /*46a0*/  BSYNC B3 ;  /* 0x0000000000037941 */ /* 0x000fea0003800000 */
.L_x_1354:
[----:B------:R-:W-:Y:S02]  /*46b0*/  ULDC.64 UR4, c[0x0][0x208] ;  /* 0x0000820000047ab9 */ /* 0x000fe40000000a00 */
[----:B--2---:R4:W-:Y:S03]  /*46c0*/  STG.E.128 desc[UR4][R38.64+0xc0], R32 ;  /* 0x0000c02026007986 */ /* 0x0049e6000c101d04 */
.L_x_1353:
[----:B------:R-:W-:Y:S05]  /*46d0*/  BSYNC B2 ;  /* 0x0000000000027941 */ /* 0x000fea0003800000 */
.L_x_1352:
        /* <DEDUP_REMOVED lines=49> */
.L_x_1359:
[----:B------:R-:W-:Y:S05]  /*49f0*/  BSYNC B3 ;  /* 0x0000000000037941 */ /* 0x000fea0003800000 */
.L_x_1358:
[----:B------:R-:W-:Y:S02]  /*4a00*/  ULDC.64 UR4, c[0x0][0x208] ;  /* 0x0000820000047ab9 */ /* 0x000fe40000000a00 */
[----:B--2---:R1:W-:Y:S03]  /*4a10*/  STG.E.128 desc[UR4][R38.64+0x100], R32 ;  /* 0x0001002026007986 */ /* 0x0043e6000c101d04 */
.L_x_1357:
[----:B------:R-:W-:Y:S05]  /*4a20*/  BSYNC B2 ;  /* 0x0000000000027941 */ /* 0x000fea0003800000 */
.L_x_1356:
[----:B------:R-:W-:-:S13]  /*4a30*/  ISETP.NE.AND P3, PT, R28, RZ, PT ;  /* 0x000000ff1c00720c */ /* 0x000fda0003f65270 */
[----:B------:R-:W-:Y:S05]  /*4a40*/  @!P3 BRA `(.L_x_1339) ;  /* 0x0000000000c4b947 */ /* 0x000fea0003800000 */
[----:B-1234-:R1:W2:Y:S01]  /*4a50*/  LDS.128 R32, [R31+0x24000] ;  /* 0x024000001f207984 */ /* 0x01e2a20000000c00 */
[----:B------:R-:W-:Y:S01]  /*4a60*/  VIADD R68, R18, 0x50 ;  /* 0x0000005012447836 */ /* 0x000fe20000000000 */
[----:B------:R-:W-:Y:S04]  /*4a70*/  BSSY B2, `(.L_x_1360) ;  /* 0x000002c000027945 */ /* 0x000fe80003800000 */
[----:B------:R-:W-:-:S13]  /*4a80*/  ISETP.GE.AND P3, PT, R68, R119, PT ;  /* 0x000000774400720c */ /* 0x000fda0003f66270 */
[----:B-1----:R-:W-:Y:S05]  /*4a90*/  @P3 BRA `(.L_x_1361) ;  /* 0x0000000000a43947 */ /* 0x002fea0003800000 */
[--C-:B------:R-:W-:Y:S02]  /*4aa0*/  SHF.R.U64 R69, R64, 0x10, R65.reuse ;  /* 0x0000001040457819 */ /* 0x100fe40000001241 */
[----:B------:R-:W-:Y:S02]  /*4ab0*/  SHF.R.U32.HI R68, RZ, 0x10, R65 ;  /* 0x00000010ff447819 */ /* 0x000fe40000011641 */
[--C-:B------:R-:W-:Y:S01]  /*4ac0*/  SHF.R.U64 R65, R66, 0x10, R67.reuse ;  /* 0x0000001042417819 */ /* 0x100fe20000001243 */
[----:B------:R-:W-:Y:S01]  /*4ad0*/  HADD2.F32 R66, -RZ, R69.H0_H0 ;  /* 0x20000045ff427230 */ /* 0x000fe20000004100 */
[----:B------:R-:W-:Y:S01]  /*4ae0*/  SHF.R.U32.HI R70, RZ, 0x10, R67 ;  /* 0x00000010ff467819 */ /* 0x000fe20000011643 */
[----:B------:R-:W-:Y:S01]  /*4af0*/  HADD2.F32 R68, -RZ, R68.H0_H0 ;  /* 0x20000044ff447230 */ /* 0x000fe20000004100 */
[----:B--2---:R-:W-:Y:S01]  /*4b00*/  MOV R64, R34 ;  /* 0x0000002200407202 */ /* 0x004fe20000000f00 */
[----:B------:R-:W-:Y:S02]  /*4b10*/  HADD2.F32 R67, -RZ, R65.H0_H0 ;  /* 0x20000041ff437230 */ /* 0x000fe40000004100 */
[----:B------:R-:W-:-:S02]  /*4b20*/  HADD2.F32 R34, -RZ, R33.H1_H1 ;  /* 0x30000021ff227230 */ /* 0x000fc40000004100 */
[----:B------:R-:W-:Y:S02]  /*4b30*/  HADD2.F32 R33, -RZ, R33.H0_H0 ;  /* 0x20000021ff217230 */ /* 0x000fe40000004100 */
[----:B------:R-:W-:Y:S02]  /*4b40*/  HADD2.F32 R70, -RZ, R70.H0_H0 ;  /* 0x20000046ff467230 */ /* 0x000fe40000004100 */
[-C--:B------:R-:W-:Y:S01]  /*4b50*/  FMUL.FTZ R72, R34, R67.reuse ;  /* 0x0000004322487220 */ /* 0x080fe20000410000 */
[--C-:B------:R-:W-:Y:S02]  /*4b60*/  HADD2.F32 R65, -RZ, R35.reuse.H1_H1 ;  /* 0x30000023ff417230 */ /* 0x100fe40000004100 */
[C---:B------:R-:W-:Y:S01]  /*4b70*/  FMUL.FTZ R67, R33.reuse, R67 ;  /* 0x0000004321437220 */ /* 0x040fe20000410000 */
[----:B------:R-:W-:Y:S02]  /*4b80*/  HADD2.F32 R35, -RZ, R35.H0_H0 ;  /* 0x20000023ff237230 */ /* 0x000fe40000004100 */
[----:B------:R-:W-:Y:S01]  /*4b90*/  FFMA.FTZ R72, R33, R66, -R72 ;  /* 0x0000004221487223 */ /* 0x000fe20000010848 */
[----:B------:R-:W-:-:S02]  /*4ba0*/  HADD2.F32 R33, -RZ, R32.H1_H1 ;  /* 0x30000020ff217230 */ /* 0x000fc40000004100 */
[----:B------:R-:W-:Y:S01]  /*4bb0*/  FFMA.FTZ R69, R34, R66, R67 ;  /* 0x0000004222457223 */ /* 0x000fe20000010043 */
[-C--:B------:R-:W-:Y:S01]  /*4bc0*/  FMUL.FTZ R74, R65, R70.reuse ;  /* 0x00000046414a7220 */ /* 0x080fe20000410000 */
[--C-:B------:R-:W-:Y:S02]  /*4bd0*/  HADD2.F32 R66, -RZ, R155.reuse.H0_H0 ;  /* 0x2000009bff427230 */ /* 0x100fe40000004100 */
[C---:B------:R-:W-:Y:S01]  /*4be0*/  FMUL.FTZ R70, R35.reuse, R70 ;  /* 0x0000004623467220 */ /* 0x040fe20000410000 */
[----:B------:R-:W-:Y:S02]  /*4bf0*/  HADD2.F32 R155, -RZ, R155.H1_H1 ;  /* 0x3000009bff9b7230 */ /* 0x000fe40000004100 */
[-C--:B------:R-:W-:Y:S01]  /*4c00*/  FFMA.FTZ R74, R35, R68.reuse, -R74 ;  /* 0x00000044234a7223 */ /* 0x080fe2000001084a */
[----:B------:R-:W-:Y:S02]  /*4c10*/  HADD2.F32 R34, -RZ, R64.H1_H1 ;  /* 0x30000040ff227230 */ /* 0x000fe40000004100 */
[----:B------:R-:W-:Y:S01]  /*4c20*/  FFMA.FTZ R73, R65, R68, R70 ;  /* 0x0000004441497223 */ /* 0x000fe20000010046 */
        /* <DEDUP_REMOVED lines=16> */
.L_x_1361:
[----:B------:R-:W-:Y:S05]  /*4d30*/  BSYNC B2 ;  /* 0x0000000000027941 */ /* 0x000fea0003800000 */
.L_x_1360:
[----:B------:R-:W-:Y:S02]  /*4d40*/  ULDC.64 UR4, c[0x0][0x208] ;  /* 0x0000820000047ab9 */ /* 0x000fe40000000a00 */
[----:B--2---:R1:W-:Y:S03]  /*4d50*/  STG.E.128 desc[UR4][R38.64+0x140], R32 ;  /* 0x0001402026007986 */ /* 0x0043e6000c101d04 */
.L_x_1339:
[----:B------:R-:W-:Y:S05]  /*4d60*/  BSYNC B1 ;  /* 0x0000000000017941 */ /* 0x000fea0003800000 */
.L_x_1338:
        /* <DEDUP_REMOVED lines=49> */
.L_x_1366:
[----:B------:R-:W-:Y:S05]  /*5080*/  BSYNC B2 ;  /* 0x0000000000027941 */ /* 0x000fea0003800000 */
.L_x_1365:
[----:B------:R-:W-:Y:S02]  /*5090*/  ULDC.64 UR4, c[0x0][0x208] ;  /* 0x0000820000047ab9 */ /* 0x000fe40000000a00 */
[----:B--2---:R1:W-:Y:S03]  /*50a0*/  STG.E.128 desc[UR4][R36.64], R32 ;  /* 0x0000002024007986 */ /* 0x0043e6000c101d04 */
.L_x_1364:
[----:B------:R-:W-:Y:S05]  /*50b0*/  BSYNC B1 ;  /* 0x0000000000017941 */ /* 0x000fea0003800000 */
.L_x_1363:
        /* <DEDUP_REMOVED lines=29> */
[--C-:B------:R-:W-:Y:S02]  /*5290*/  HADD2.F32 R39, -RZ, R149.reuse.H0_H0 ;  /* 0x20000095ff277230 */ /* 0x100fe40000004100 */
[----:B------:R-:W-:Y:S01]  /*52a0*/  FFMA.FTZ R64, R35, R58, -R64 ;  /* 0x0000003a23407223 */ /* 0x000fe20000010840 */
[----:B------:R-:W-:Y:S02]  /*52b0*/  HADD2.F32 R32, -RZ, R32.H0_H0 ;  /* 0x20000020ff207230 */ /* 0x000fe40000004100 */
[----:B------:R-:W-:Y:S02]  /*52c0*/  HADD2.F32 R149, -RZ, R149.H1_H1 ;  /* 0x30000095ff957230 */ /* 0x000fe40000004100 */
[----:B------:R-:W-:Y:S01]  /*52d0*/  FMUL.FTZ R57, R33, R39 ;  /* 0x0000002721397220 */ /* 0x000fe20000410000 */
[----:B------:R-:W-:-:S02]  /*52e0*/  HADD2.F32 R34, -RZ, R38.H1_H1 ;  /* 0x30000026ff227230 */ /* 0x000fc40000004100 */
[----:B------:R-:W-:Y:S01]  /*52f0*/  FMUL.FTZ R56, R32, R39 ;  /* 0x0000002720387220 */ /* 0x000fe20000410000 */
[----:B------:R-:W-:Y:S02]  /*5300*/  HADD2.F32 R38, -RZ, R38.H0_H0 ;  /* 0x20000026ff267230 */ /* 0x000fe40000004100 */
[--C-:B------:R-:W-:Y:S02]  /*5310*/  HADD2.F32 R35, -RZ, R147.reuse.H0_H0 ;  /* 0x20000093ff237230 */ /* 0x100fe40000004100 */
[-C--:B------:R-:W-:Y:S01]  /*5320*/  FMUL.FTZ R39, R34, R149.reuse ;  /* 0x0000009522277220 */ /* 0x080fe20000410000 */
        /* <DEDUP_REMOVED lines=10> */
.L_x_1370:
[----:B------:R-:W-:Y:S05]  /*53d0*/  BSYNC B2 ;  /* 0x0000000000027941 */ /* 0x000fea0003800000 */
.L_x_1369:
[----:B------:R-:W-:Y:S02]  /*53e0*/  ULDC.64 UR4, c[0x0][0x208] ;  /* 0x0000820000047ab9 */ /* 0x000fe40000000a00 */
[----:B--2---:R1:W-:Y:S03]  /*53f0*/  STG.E.128 desc[UR4][R36.64+0x40], R32 ;  /* 0x0000402024007986 */ /* 0x0043e6000c101d04 */
.L_x_1368:
[----:B------:R-:W-:Y:S05]  /*5400*/  BSYNC B1 ;  /* 0x0000000000017941 */ /* 0x000fea0003800000 */
.L_x_1367:
        /* <DEDUP_REMOVED lines=49> */
.L_x_1374:
[----:B------:R-:W-:Y:S05]  /*5720*/  BSYNC B2 ;  /* 0x0000000000027941 */ /* 0x000fea0003800000 */
.L_x_1373:
[----:B------:R-:W-:Y:S02]  /*5730*/  ULDC.64 UR4, c[0x0][0x208] ;  /* 0x0000820000047ab9 */ /* 0x000fe40000000a00 */
[----:B--2---:R1:W-:Y:S03]  /*5740*/  STG.E.128 desc[UR4][R36.64+0x80], R32 ;  /* 0x0000802024007986 */ /* 0x0043e6000c101d04 */
.L_x_1372:
[----:B------:R-:W-:Y:S05]  /*5750*/  BSYNC B1 ;  /* 0x0000000000017941 */ /* 0x000fea0003800000 */
.L_x_1371:
        /* <DEDUP_REMOVED lines=49> */
.L_x_1378:
[----:B------:R-:W-:Y:S05]  /*5a70*/  BSYNC B2 ;  /* 0x0000000000027941 */ /* 0x000fea0003800000 */
.L_x_1377:
[----:B------:R-:W-:Y:S02]  /*5a80*/  ULDC.64 UR4, c[0x0][0x208] ;  /* 0x0000820000047ab9 */ /* 0x000fe40000000a00 */
[----:B--2---:R1:W-:Y:S03]  /*5a90*/  STG.E.128 desc[UR4][R36.64+0xc0], R32 ;  /* 0x0000c02024007986 */ /* 0x0043e6000c101d04 */
.L_x_1376:
[----:B------:R-:W-:Y:S05]  /*5aa0*/  BSYNC B1 ;  /* 0x0000000000017941 */ /* 0x000fea0003800000 */
.L_x_1375:
        /* <DEDUP_REMOVED lines=37> */
[--C-:B------:R-:W-:Y:S02]  /*5d00*/  HADD2.F32 R35, -RZ, R82.reuse.H1_H1 ;  /* 0x30000052ff237230 */ /* 0x100fe40000004100 */
[----:B------:R-:W-:Y:S01]  /*5d10*/  FMUL.FTZ R44, R32, R44 ;  /* 0x0000002c202c7220 */ /* 0x000fe20000410000 */
        /* <DEDUP_REMOVED lines=10> */
.L_x_1382:
[----:B------:R-:W-:Y:S05]  /*5dc0*/  BSYNC B2 ;  /* 0x0000000000027941 */ /* 0x000fea0003800000 */
.L_x_1381:
[----:B------:R-:W-:Y:S02]  /*5dd0*/  ULDC.64 UR4, c[0x0][0x208] ;  /* 0x0000820000047ab9 */ /* 0x000fe40000000a00 */
[----:B--2---:R1:W-:Y:S03]  /*5de0*/  STG.E.128 desc[UR4][R36.64+0x100], R32 ;  /* 0x0001002024007986 */ /* 0x0043e6000c101d04 */
.L_x_1380:
[----:B------:R-:W-:Y:S05]  /*5df0*/  BSYNC B1 ;  /* 0x0000000000017941 */ /* 0x000fea0003800000 */
.L_x_1379:
        /* <DEDUP_REMOVED lines=48> */
.L_x_1384:
[----:B------:R-:W-:Y:S05]  /*6100*/  BSYNC B1 ;  /* 0x0000000000017941 */ /* 0x000fea0003800000 */
.L_x_1383:
[----:B------:R-:W-:Y:S02]  /*6110*/  ULDC.64 UR4, c[0x0][0x208] ;  /* 0x0000820000047ab9 */ /* 0x000fe40000000a00 */
[----:B--2---:R1:W-:Y:S01]  /*6120*/  STG.E.128 desc[UR4][R36.64+0x140], R32 ;  /* 0x0001402024007986 */ /* 0x0043e2000c101d04 */
[----:B------:R-:W-:Y:S05]  /*6130*/  BRA `(.L_x_1362) ;  /* 0x0000003c00a07947 */ /* 0x000fea0003800000 */
.L_x_1330:
        /* <DEDUP_REMOVED lines=20> */
[----:B------:R-:W-:Y:S02]  /*6280*/  IADD3.X R33, R89, R12, RZ, P2, !PT ;  /* 0x0000000c59217210 */ /* 0x000fe400017fe4ff */
[----:B------:R-:W-:Y:S02]  /*6290*/  CS2R R54, SRZ ;  /* 0x0000000000367805 */ /* 0x000fe4000001ff00 */
[----:B------:R-:W-:-:S02]  /*62a0*/  LEA R56, P2, R32, UR4, 0x1 ;  /* 0x0000000420387c11 */ /* 0x000fc4000f8408ff */
[----:B------:R-:W-:Y:S01]  /*62b0*/  CS2R R52, SRZ ;  /* 0x0000000000347805 */ /* 0x000fe2000001ff00 */
[----:B------:R-:W-:Y:S01]  /*62c0*/  ULDC.64 UR6, c[0x0][0x208] ;  /* 0x0000820000067ab9 */ /* 0x000fe20000000a00 */
        /* <DEDUP_REMOVED lines=23> */
.L_x_1386:
[----:B------:R-:W-:Y:S05]  /*6440*/  BSYNC B1 ;  /* 0x0000000000017941 */ /* 0x000fea0003800000 */
.L_x_1385:
        /* <DEDUP_REMOVED lines=23> */
[----:B------:R-:W-:Y:S01]  /*65c0*/  CS2R R76, SRZ ;  /* 0x00000000004c7805 */ /* 0x000fe2000001ff00 */
[----:B------:R-:W-:Y:S01]  /*65d0*/  ULDC.64 UR6, c[0x0][0x208] ;  /* 0x0000820000067ab9 */ /* 0x000fe20000000a00 */
        /* <DEDUP_REMOVED lines=23> */
.L_x_1388:
[----:B------:R-:W-:Y:S05]  /*6750*/  BSYNC B1 ;  /* 0x0000000000017941 */ /* 0x000fea0003800000 */
.L_x_1387:
[----:B0-----:R-:W-:Y:S01]  /*6760*/  IMAD.MOV.U32 R81, RZ, RZ, R33 ;  /* 0x000000ffff517224 */ /* 0x001fe200078e0021 */
[----:B------:R-:W-:Y:S01]  /*6770*/  MOV R80, R32 ;  /* 0x0000002000507202 */ /* 0x000fe20000000f00 */
[----:B------:R-:W-:Y:S01]  /*6780*/  IMAD.MOV.U32 R83, RZ, RZ, R37 ;  /* 0x000000ffff537224 */ /* 0x000fe200078e0025 */
[----:B------:R-:W-:Y:S01]  /*6790*/  MOV R82, R36 ;  /* 0x0000002400527202 */ /* 0x000fe20000000f00 */
[----:B------:R-:W-:Y:S01]  /*67a0*/  ULOP3.LUT UR4, UR60, 0x1, URZ, 0xfc, !UPT ;  /* 0x000000013c047892 */ /* 0x000fe2000f8efc3f */
[----:B------:R-:W-:Y:S01]  /*67b0*/  PRMT R177, R80, 0x5410, R81 ;  /* 0x0000541050b17816 */ /* 0x000fe20000000051 */
        /* <DEDUP_REMOVED lines=9> */
[----:B------:R-:W-:Y:S01]  /*6850*/  PRMT R183, R82, 0x7610, R183 ;  /* 0x0000761052b77816 */ /* 0x000fe200000000b7 */
[----:B------:R-:W-:Y:S01]  /*6860*/  IMAD.MOV.U32 R83, RZ, RZ, R41 ;  /* 0x000000ffff537224 */ /* 0x000fe200078e0029 */
[----:B------:R-:W-:-:S02]  /*6870*/  MOV R82, R44 ;  /* 0x0000002c00527202 */ /* 0x000fc40000000f00 */
[----:B------:R-:W-:Y:S01]  /*6880*/  PRMT R171, R80, 0x5410, R81 ;  /* 0x0000541050ab7816 */ /* 0x000fe20000000051 */
[----:B------:R-:W-:Y:S01]  /*6890*/  IMAD.MOV.U32 R80, RZ, RZ, R46 ;  /* 0x000000ffff507224 */ /* 0x000fe200078e002e */
[----:B------:R-:W-:Y:S01]  /*68a0*/  PRMT R167, R83, 0x7610, R167 ;  /* 0x0000761053a77816 */ /* 0x000fe200000000a7 */
[----:B------:R-:W-:Y:S01]  /*68b0*/  IMAD.MOV.U32 R81, RZ, RZ, R47 ;  /* 0x000000ffff517224 */ /* 0x000fe200078e002f */
[----:B------:R-:W-:Y:S01]  /*68c0*/  PLOP3.LUT P2, PT, PT, PT, UP0, 0x80, 0x0 ;  /* 0x000000000000781c */ /* 0x000fe20003f4f008 */
[----:B------:R-:W-:Y:S01]  /*68d0*/  IMAD.MOV.U32 R83, RZ, RZ, R45 ;  /* 0x000000ffff537224 */ /* 0x000fe200078e002d */
[----:B------:R-:W-:Y:S02]  /*68e0*/  PRMT R176, R84, 0x5410, R86 ;  /* 0x0000541054b07816 */ /* 0x000fe40000000056 */
        /* <DEDUP_REMOVED lines=10> */
[----:B------:R-:W-:Y:S01]  /*6990*/  PRMT R184, R83, 0x7610, R184 ;  /* 0x0000761053b87816 */ /* 0x000fe200000000b8 */
[----:B------:R-:W-:Y:S01]  /*69a0*/  IMAD.MOV.U32 R83, RZ, RZ, R53 ;  /* 0x000000ffff537224 */ /* 0x000fe200078e0035 */
[----:B------:R-:W-:-:S02]  /*69b0*/  PRMT R181, R181, 0x5410, R82 ;  /* 0x00005410b5b57816 */ /* 0x000fc40000000052 */
[----:B------:R-:W-:Y:S02]  /*69c0*/  MOV R82, R52 ;  /* 0x0000003400527202 */ /* 0x000fe40000000f00 */
[----:B------:R-:W-:Y:S01]  /*69d0*/  PRMT R184, R184, 0x5410, R80 ;  /* 0x00005410b8b87816 */ /* 0x000fe20000000050 */
[----:B-----5:R-:W-:Y:S01]  /*69e0*/  IMAD.MOV.U32 R80, RZ, RZ, R58 ;  /* 0x000000ffff507224 */ /* 0x020fe200078e003a */
[----:B------:R-:W-:Y:S01]  /*69f0*/  PRMT R172, R81, 0x7610, R172 ;  /* 0x0000761051ac7816 */ /* 0x000fe200000000ac */
[----:B------:R-:W-:Y:S01]  /*6a00*/  IMAD.MOV.U32 R81, RZ, RZ, R59 ;  /* 0x000000ffff517224 */ /* 0x000fe200078e003b */
[----:B------:R-:W-:Y:S01]  /*6a10*/  PRMT R167, R167, 0x5410, R83 ;  /* 0x00005410a7a77816 */ /* 0x000fe20000000053 */
[----:B------:R-:W-:Y:S01]  /*6a20*/  IMAD.MOV.U32 R83, RZ, RZ, R57 ;  /* 0x000000ffff537224 */ /* 0x000fe200078e0039 */
[----:B------:R-:W-:Y:S02]  /*6a30*/  PRMT R185, R82, 0x7610, R185 ;  /* 0x0000761052b97816 */ /* 0x000fe400000000b9 */
        /* <DEDUP_REMOVED lines=35> */
.L_x_1389:
[----:B------:R-:W-:Y:S01]  /*6c70*/  IMAD R89, R22, 0x8, R17 ;  /* 0x0000000816597824 */ /* 0x000fe200078e0211 */
[----:B------:R-:W-:Y:S01]  /*6c80*/  SHF.L.U32 R90, R204, 0x1f, RZ ;  /* 0x0000001fcc5a7819 */ /* 0x000fe200000006ff */
[----:B------:R-:W0:Y:S01]  /*6c90*/  LDC R147, c[0x0][0x2e4] ;  /* 0x0000b900ff937b82 */ /* 0x000e220000000800 */
[----:B------:R-:W-:Y:S02]  /*6ca0*/  BSSY B1, `(.L_x_1390) ;  /* 0x0000004000017945 */ /* 0x000fe40003800000 */
[----:B------:R-:W1:Y:S05]  /*6cb0*/  SYNCS.PHASECHK.TRANS64.TRYWAIT P5, [R89+URZ+0x30890], R90 ;  /* 0x0308905a590075a7 */ /* 0x000e6a00080a017f */
[----:B------:R-:W2:Y:S01]  /*6cc0*/  LDC.64 R126, c[0x0][0x2f0] ;  /* 0x0000bc00ff7e7b82 */ /* 0x000ea20000000a00 */
[----:B-1----:R-:W-:Y:S05]  /*6cd0*/  @!P5 BRA `(.L_x_1391) ;  /* 0x000002240024d947 */ /* 0x002fea0003800000 */
.L_x_1731:
[----:B------:R-:W-:Y:S05]  /*6ce0*/  BSYNC B1 ;  /* 0x0000000000017941 */ /* 0x000fea0003800000 */
.L_x_1390:
[----:B------:R-:W-:Y:S01]  /*6cf0*/  BSSY B1, `(.L_x_1392) ;  /* 0x0000175000017945 */ /* 0x000fe20003800000 */
[----:B0-----:R-:W-:Y:S01]  /*6d00*/  IMAD.IADD R149, R147, 0x1, -R124 ;  /* 0x0000000193957824 */ /* 0x001fe200078e0a7c */
[----:B------:R-:W-:Y:S02]  /*6d10*/  MOV R129, R85 ;  /* 0x0000005500817202 */ /* 0x000fe40000000f00 */
[----:B------:R-:W-:Y:S05]  /*6d20*/  @P4 BRA `(.L_x_1393) ;  /* 0x0000001400c44947 */ /* 0x000fea0003800000 */
[----:B------:R-:W-:Y:S01]  /*6d30*/  ISETP.NE.AND P4, PT, R20, RZ, PT ;  /* 0x000000ff1400720c */ /* 0x000fe20003f85270 */
[-C--:B--2---:R-:W-:Y:S01]  /*6d40*/  IMAD R80, R221, R126.reuse, RZ ;  /* 0x0000007edd507224 */ /* 0x084fe200078e02ff */
[----:B------:R-:W-:Y:S01]  /*6d50*/  BSSY B2, `(.L_x_1394) ;  /* 0x000007b000027945 */ /* 0x000fe20003800000 */
[----:B------:R-:W-:-:S04]  /*6d60*/  IMAD.WIDE.U32 R130, R195, R126, R128 ;  /* 0x0000007ec3827225 */ /* 0x000fc800078e0080 */
[----:B------:R-:W-:-:S04]  /*6d70*/  IMAD R155, R195, R127, R80 ;  /* 0x0000007fc39b7224 */ /* 0x000fc800078e0250 */
[----:B------:R-:W-:Y:S02]  /*6d80*/  IMAD.IADD R155, R155, 0x1, R131 ;  /* 0x000000019b9b7824 */ /* 0x000fe400078e0283 */
[----:B------:R-:W-:Y:S05]  /*6d90*/  @!P4 BRA `(.L_x_1395) ;  /* 0x0000000400d8c947 */ /* 0x000fea0003800000 */
        /* <DEDUP_REMOVED lines=24> */
[----:B--2---:R-:W-:Y:S01]  /*6f20*/  HADD2.F32 R168, -RZ, R85.H0_H0 ;  /* 0x20000055ffa87230 */ /* 0x004fe20000004100 */
[----:B------:R-:W-:Y:S01]  /*6f30*/  SHF.R.U32.HI R166, RZ, 0x10, R41 ;  /* 0x00000010ffa67819 */ /* 0x000fe20000011629 */
[----:B0-----:R-:W-:Y:S01]  /*6f40*/  HADD2.F32 R170, -RZ, R81.H0_H0 ;  /* 0x20000051ffaa7230 */ /* 0x001fe20000004100 */
[--C-:B------:R-:W-:Y:S01]  /*6f50*/  SHF.R.U64 R41, R52, 0x10, R53.reuse ;  /* 0x0000001034297819 */ /* 0x100fe20000001235 */
[----:B------:R-:W-:Y:S01]  /*6f60*/  HADD2.F32 R169, -RZ, R85.H1_H1 ;  /* 0x30000055ffa97230 */ /* 0x000fe20000004100 */
[----:B------:R-:W-:Y:S01]  /*6f70*/  SHF.R.U32.HI R52, RZ, 0x10, R53 ;  /* 0x00000010ff347819 */ /* 0x000fe20000011635 */
[----:B------:R-:W-:Y:S01]  /*6f80*/  HADD2.F32 R81, -RZ, R81.H1_H1 ;  /* 0x30000051ff517230 */ /* 0x000fe20000004100 */
[--C-:B------:R-:W-:Y:S01]  /*6f90*/  SHF.R.U64 R53, R54, 0x10, R55.reuse ;  /* 0x0000001036357819 */ /* 0x100fe20000001237 */
[----:B------:R-:W-:Y:S01]  /*6fa0*/  HADD2.F32 R166, -RZ, R166.H0_H0 ;  /* 0x200000a6ffa67230 */ /* 0x000fe20000004100 */
[----:B------:R-:W-:Y:S01]  /*6fb0*/  SHF.R.U32.HI R54, RZ, 0x10, R55 ;  /* 0x00000010ff367819 */ /* 0x000fe20000011637 */
[--C-:B------:R-:W-:Y:S01]  /*6fc0*/  HADD2.F32 R55, -RZ, R167.reuse.H1_H1 ;  /* 0x300000a7ff377230 */ /* 0x100fe20000004100 */
[--C-:B------:R-:W-:Y:S01]  /*6fd0*/  SHF.R.U64 R42, R42, 0x10, R43.reuse ;  /* 0x000000102a2a7819 */ /* 0x100fe2000000122b */
[----:B------:R-:W-:Y:S01]  /*6fe0*/  HADD2.F32 R167, -RZ, R167.H0_H0 ;  /* 0x200000a7ffa77230 */ /* 0x000fe20000004100 */
[----:B------:R-:W-:Y:S01]  /*6ff0*/  SHF.R.U32.HI R43, RZ, 0x10, R43 ;  /* 0x00000010ff2b7819 */ /* 0x000fe2000001162b */
[----:B------:R-:W-:-:S02]  /*7000*/  HADD2.F32 R52, -RZ, R52.H0_H0 ;  /* 0x20000034ff347230 */ /* 0x000fc40000004100 */
[-C--:B------:R-:W-:Y:S01]  /*7010*/  FMUL.FTZ R85, R168, R55.reuse ;  /* 0x00000037a8557220 */ /* 0x080fe20000410000 */
[C---:B------:R-:W-:Y:S01]  /*7020*/  FMUL.FTZ R55, R170.reuse, R55 ;  /* 0x00000037aa377220 */ /* 0x040fe20000410000 */
[----:B------:R-:W-:Y:S02]  /*7030*/  HADD2.F32 R41, -RZ, R41.H0_H0 ;  /* 0x20000029ff297230 */ /* 0x000fe40000004100 */
[-C--:B------:R-:W-:Y:S01]  /*7040*/  FFMA.FTZ R85, R170, R167.reuse, -R85 ;  /* 0x000000a7aa557223 */ /* 0x080fe20000010855 */
[-C--:B------:R-:W-:Y:S01]  /*7050*/  FMUL.FTZ R170, R169, R52.reuse ;  /* 0x00000034a9aa7220 */ /* 0x080fe20000410000 */
[C---:B------:R-:W-:Y:S01]  /*7060*/  FMUL.FTZ R52, R81.reuse, R52 ;  /* 0x0000003451347220 */ /* 0x040fe20000410000 */
[----:B------:R-:W-:Y:S01]  /*7070*/  FFMA.FTZ R55, R168, R167, R55 ;  /* 0x000000a7a8377223 */ /* 0x000fe20000010037 */
[--C-:B------:R-:W-:Y:S02]  /*7080*/  HADD2.F32 R167, -RZ, R87.reuse.H0_H0 ;  /* 0x20000057ffa77230 */ /* 0x100fe40000004100 */
[----:B------:R-:W-:Y:S01]  /*7090*/  FFMA.FTZ R170, R81, R166, -R170 ;  /* 0x000000a651aa7223 */ /* 0x000fe200000108aa */
[----:B------:R-:W-:-:S02]  /*70a0*/  HADD2.F32 R168, -RZ, R87.H1_H1 ;  /* 0x30000057ffa87230 */ /* 0x000fc40000004100 */
[----:B------:R-:W-:Y:S01]  /*70b0*/  FFMA.FTZ R52, R169, R166, R52 ;  /* 0x000000a6a9347223 */ /* 0x000fe20000010034 */
[----:B------:R-:W-:Y:S02]  /*70c0*/  HADD2.F32 R81, -RZ, R172.H0_H0 ;  /* 0x200000acff517230 */ /* 0x000fe40000004100 */
[--C-:B------:R-:W-:Y:S01]  /*70d0*/  HADD2.F32 R87, -RZ, R83.reuse.H0_H0 ;  /* 0x20000053ff577230 */ /* 0x100fe20000004100 */
[----:B------:R-:W-:Y:S01]  /*70e0*/  F2FP.F16.F32.PACK_AB R85, R170, R85 ;  /* 0x00000055aa55723e */ /* 0x000fe200000000ff */
[----:B------:R-:W-:Y:S02]  /*70f0*/  HADD2.F32 R169, -RZ, R54.H0_H0 ;  /* 0x20000036ffa97230 */ /* 0x000fe40000004100 */
[-C--:B------:R-:W-:Y:S01]  /*7100*/  FMUL.FTZ R172, R167, R81.reuse ;  /* 0x00000051a7ac7220 */ /* 0x080fe20000410000 */
[----:B------:R-:W-:Y:S02]  /*7110*/  HADD2.F32 R54, -RZ, R83.H1_H1 ;  /* 0x30000053ff367230 */ /* 0x000fe40000004100 */
[----:B------:R-:W-:Y:S01]  /*7120*/  FMUL.FTZ R174, R87, R81 ;  /* 0x0000005157ae7220 */ /* 0x000fe20000410000 */
[----:B------:R-:W-:-:S02]  /*7130*/  HADD2.F32 R166, -RZ, R171.H1_H1 ;  /* 0x300000abffa67230 */ /* 0x000fc40000004100 */
[-C--:B------:R-:W-:Y:S01]  /*7140*/  FMUL.FTZ R81, R168, R169.reuse ;  /* 0x000000a9a8517220 */ /* 0x080fe20000410000 */
[----:B------:R-:W-:Y:S02]  /*7150*/  HADD2.F32 R43, -RZ, R43.H0_H0 ;  /* 0x2000002bff2b7230 */ /* 0x000fe40000004100 */
[C---:B------:R-:W-:Y:S01]  /*7160*/  FMUL.FTZ R169, R54.reuse, R169 ;  /* 0x000000a936a97220 */ /* 0x040fe20000410000 */
[----:B------:R-:W-:Y:S02]  /*7170*/  HADD2.F32 R83, -RZ, R80.H0_H0 ;  /* 0x20000050ff537230 */ /* 0x000fe40000004100 */
[----:B------:R-:W-:Y:S01]  /*7180*/  FFMA.FTZ R172, R87, R166, -R172 ;  /* 0x000000a657ac7223 */ /* 0x000fe200000108ac */
[----:B------:R-:W-:Y:S02]  /*7190*/  HADD2.F32 R87, -RZ, R84.H0_H0 ;  /* 0x20000054ff577230 */ /* 0x000fe40000004100 */
[-C--:B------:R-:W-:Y:S01]  /*71a0*/  FFMA.FTZ R81, R54, R43.reuse, -R81 ;  /* 0x0000002b36517223 */ /* 0x080fe20000010851 */
[----:B------:R-:W-:Y:S01]  /*71b0*/  FFMA.FTZ R169, R168, R43, R169 ;  /* 0x0000002ba8a97223 */ /* 0x000fe200000100a9 */
[----:B------:R-:W-:-:S02]  /*71c0*/  HADD2.F32 R43, -RZ, R185.H0_H0 ;  /* 0x200000b9ff2b7230 */ /* 0x000fc40000004100 */
[----:B------:R-:W-:Y:S01]  /*71d0*/  FFMA.FTZ R174, R167, R166, R174 ;  /* 0x000000a6a7ae7223 */ /* 0x000fe200000100ae */
[----:B------:R-:W-:Y:S01]  /*71e0*/  HADD2.F32 R84, -RZ, R84.H1_H1 ;  /* 0x30000054ff547230 */ /* 0x000fe20000004100 */
[----:B------:R-:W-:Y:S01]  /*71f0*/  F2FP.F16.F32.PACK_AB R52, R52, R55 ;  /* 0x000000373434723e */ /* 0x000fe200000000ff */
[----:B------:R-:W-:Y:S02]  /*7200*/  HADD2.F32 R80, -RZ, R80.H1_H1 ;  /* 0x30000050ff507230 */ /* 0x000fe40000004100 */
[-C--:B------:R-:W-:Y:S01]  /*7210*/  FMUL.FTZ R166, R83, R43.reuse ;  /* 0x0000002b53a67220 */ /* 0x080fe20000410000 */
[----:B------:R-:W-:Y:S02]  /*7220*/  HADD2.F32 R167, -RZ, R40.H0_H0 ;  /* 0x20000028ffa77230 */ /* 0x000fe40000004100 */
[----:B------:R-:W-:Y:S01]  /*7230*/  FMUL.FTZ R40, R87, R43 ;  /* 0x0000002b57287220 */ /* 0x000fe20000410000 */
[----:B------:R-:W-:Y:S02]  /*7240*/  HADD2.F32 R54, -RZ, R183.H0_H0 ;  /* 0x200000b7ff367230 */ /* 0x000fe40000004100 */
[-C--:B------:R-:W-:Y:S01]  /*7250*/  FMUL.FTZ R43, R84, R41.reuse ;  /* 0x00000029542b7220 */ /* 0x080fe20000410000 */
[C---:B------:R-:W-:Y:S01]  /*7260*/  FMUL.FTZ R41, R80.reuse, R41 ;  /* 0x0000002950297220 */ /* 0x040fe20000410000 */
[----:B------:R-:W-:Y:S01]  /*7270*/  HADD2.F32 R53, -RZ, R53.H0_H0 ;  /* 0x20000035ff357230 */ /* 0x000fe20000004100 */
[----:B------:R-:W-:Y:S01]  /*7280*/  F2FP.F16.F32.PACK_AB R169, R169, R174 ;  /* 0x000000aea9a9723e */ /* 0x000fe200000000ff */
[-C--:B------:R-:W-:Y:S01]  /*7290*/  FFMA.FTZ R43, R80, R167.reuse, -R43 ;  /* 0x000000a7502b7223 */ /* 0x080fe2000001082b */
[----:B------:R-:W-:Y:S01]  /*72a0*/  FFMA.FTZ R40, R83, R54, -R40 ;  /* 0x0000003653287223 */ /* 0x000fe20000010828 */
[----:B------:R-:W-:Y:S01]  /*72b0*/  FFMA.FTZ R167, R84, R167, R41 ;  /* 0x000000a754a77223 */ /* 0x000fe20000010029 */
[----:B------:R-:W-:-:S02]  /*72c0*/  HADD2.F32 R41, -RZ, R184.H1_H1 ;  /* 0x300000b8ff297230 */ /* 0x000fc40000004100 */
[----:B------:R-:W-:Y:S01]  /*72d0*/  FFMA.FTZ R166, R87, R54, R166 ;  /* 0x0000003657a67223 */ /* 0x000fe200000100a6 */
[----:B------:R-:W-:Y:S02]  /*72e0*/  HADD2.F32 R83, -RZ, R86.H0_H0 ;  /* 0x20000056ff537230 */ /* 0x000fe40000004100 */
[----:B------:R-:W-:Y:S02]  /*72f0*/  HADD2.F32 R80, -RZ, R82.H0_H0 ;  /* 0x20000052ff507230 */ /* 0x000fe40000004100 */
[----:B------:R-:W-:Y:S02]  /*7300*/  HADD2.F32 R86, -RZ, R86.H1_H1 ;  /* 0x30000056ff567230 */ /* 0x000fe40000004100 */
[----:B------:R-:W-:Y:S01]  /*7310*/  FMUL.FTZ R87, R83, R41 ;  /* 0x0000002953577220 */ /* 0x000fe20000410000 */
[----:B------:R-:W-:Y:S01]  /*7320*/  HADD2.F32 R82, -RZ, R82.H1_H1 ;  /* 0x30000052ff527230 */ /* 0x000fe20000004100 */
[----:B------:R-:W-:Y:S01]  /*7330*/  F2FP.F16.F32.PACK_AB R84, R167, R166 ;  /* 0x000000a6a754723e */ /* 0x000fe200000000ff */
[----:B------:R-:W-:-:S02]  /*7340*/  HADD2.F32 R54, -RZ, R171.H0_H0 ;  /* 0x200000abff367230 */ /* 0x000fc40000004100 */
[----:B------:R-:W-:Y:S02]  /*7350*/  HADD2.F32 R171, -RZ, R42.H0_H0 ;  /* 0x2000002affab7230 */ /* 0x000fe40000004100 */
[----:B------:R-:W-:Y:S01]  /*7360*/  FMUL.FTZ R42, R80, R41 ;  /* 0x00000029502a7220 */ /* 0x000fe20000410000 */
[-C--:B------:R-:W-:Y:S01]  /*7370*/  FMUL.FTZ R41, R86, R53.reuse ;  /* 0x0000003556297220 */ /* 0x080fe20000410000 */
[----:B------:R-:W-:Y:S01]  /*7380*/  FMUL.FTZ R53, R82, R53 ;  /* 0x0000003552357220 */ /* 0x000fe20000410000 */
[-C--:B------:R-:W-:Y:S01]  /*7390*/  FFMA.FTZ R87, R80, R54.reuse, -R87 ;  /* 0x0000003650577223 */ /* 0x080fe20000010857 */
[----:B------:R-:W-:Y:S01]  /*73a0*/  FFMA.FTZ R42, R83, R54, R42 ;  /* 0x00000036532a7223 */ /* 0x000fe2000001002a */
[-C--:B------:R-:W-:Y:S01]  /*73b0*/  FFMA.FTZ R82, R82, R171.reuse, -R41 ;  /* 0x000000ab52527223 */ /* 0x080fe20000010829 */
[----:B------:R-:W-:Y:S01]  /*73c0*/  FFMA.FTZ R53, R86, R171, R53 ;  /* 0x000000ab56357223 */ /* 0x000fe20000010035 */
[----:B------:R-:W-:Y:S01]  /*73d0*/  F2FP.F16.F32.PACK_AB R83, R81, R172 ;  /* 0x000000ac5153723e */ /* 0x000fe200000000ff */
[----:B------:R-:W-:Y:S01]  /*73e0*/  IMAD.MOV.U32 R81, RZ, RZ, R85 ;  /* 0x000000ffff517224 */ /* 0x000fe200078e0055 */
[----:B------:R-:W-:Y:S01]  /*73f0*/  F2FP.F16.F32.PACK_AB R80, R43, R40 ;  /* 0x000000282b50723e */ /* 0x000fe200000000ff */
[----:B------:R-:W-:Y:S01]  /*7400*/  IMAD.MOV.U32 R85, RZ, RZ, R52 ;  /* 0x000000ffff557224 */ /* 0x000fe200078e0034 */
[----:B------:R-:W-:-:S02]  /*7410*/  F2FP.F16.F32.PACK_AB R82, R82, R87 ;  /* 0x000000575252723e */ /* 0x000fc400000000ff */
[----:B------:R-:W-:Y:S02]  /*7420*/  F2FP.F16.F32.PACK_AB R86, R53, R42 ;  /* 0x0000002a3556723e */ /* 0x000fe400000000ff */
[----:B------:R-:W-:-:S07]  /*7430*/  MOV R87, R169 ;  /* 0x000000a900577202 */ /* 0x000fce0000000f00 */
.L_x_1397:
[----:B------:R-:W-:Y:S05]  /*7440*/  BSYNC B3 ;  /* 0x0000000000037941 */ /* 0x000fea0003800000 */
.L_x_1396:
[----:B------:R-:W-:Y:S01]  /*7450*/  ISETP.GE.AND P4, PT, R165, R147, PT ;  /* 0x00000093a500720c */ /* 0x000fe20003f86270 */
[----:B------:R-:W-:-:S12]  /*7460*/  ULDC.64 UR4, c[0x0][0x208] ;  /* 0x0000820000047ab9 */ /* 0x000fd80000000a00 */
        /* <DEDUP_REMOVED lines=9> */
.L_x_1395:
[----:B------:R-:W-:Y:S05]  /*7500*/  BSYNC B2 ;  /* 0x0000000000027941 */ /* 0x000fea0003800000 */
.L_x_1394:
[----:B------:R-:W-:Y:S01]  /*7510*/  ISETP.NE.AND P4, PT, R21, RZ, PT ;  /* 0x000000ff1500720c */ /* 0x000fe20003f85270 */
[----:B------:R-:W-:-:S12]  /*7520*/  BSSY B2, `(.L_x_1398) ;  /* 0x0000077000027945 */ /* 0x000fd80003800000 */
[----:B------:R-:W-:Y:S05]  /*7530*/  @!P4 BRA `(.L_x_1399) ;  /* 0x0000000400d4c947 */ /* 0x000fea0003800000 */
[----:B0-----:R-:W-:Y:S01]  /*7540*/  SEL R40, R124, R149, !P1 ;  /* 0x000000957c287207 */ /* 0x001fe20004800000 */
        /* <DEDUP_REMOVED lines=22> */
[--C-:B------:R-:W-:Y:S01]  /*76b0*/  SHF.R.U64 R36, R36, 0x10, R37.reuse ;  /* 0x0000001024247819 */ /* 0x100fe20000001225 */
[--C-:B--2---:R-:W-:Y:S01]  /*76c0*/  HADD2.F32 R86, -RZ, R53.reuse.H1_H1 ;  /* 0x30000035ff567230 */ /* 0x104fe20000004100 */
[----:B------:R-:W-:Y:S01]  /*76d0*/  SHF.R.U32.HI R83, RZ, 0x10, R37 ;  /* 0x00000010ff537819 */ /* 0x000fe20000011625 */
[----:B------:R-:W-:Y:S01]  /*76e0*/  HADD2.F32 R85, -RZ, R53.H0_H0 ;  /* 0x20000035ff557230 */ /* 0x000fe20000004100 */
[--C-:B------:R-:W-:Y:S01]  /*76f0*/  SHF.R.U64 R37, R48, 0x10, R49.reuse ;  /* 0x0000001030257819 */ /* 0x100fe20000001231 */
[----:B0-----:R-:W-:Y:S01]  /*7700*/  HADD2.F32 R53, -RZ, R41.H0_H0 ;  /* 0x20000029ff357230 */ /* 0x001fe20000004100 */
[----:B------:R-:W-:Y:S01]  /*7710*/  SHF.R.U32.HI R48, RZ, 0x10, R49 ;  /* 0x00000010ff307819 */ /* 0x000fe20000011631 */
[----:B------:R-:W-:Y:S01]  /*7720*/  HADD2.F32 R84, -RZ, R182.H1_H1 ;  /* 0x300000b6ff547230 */ /* 0x000fe20000004100 */
[--C-:B------:R-:W-:Y:S01]  /*7730*/  SHF.R.U64 R49, R50, 0x10, R51.reuse ;  /* 0x0000001032317819 */ /* 0x100fe20000001233 */
[----:B------:R-:W-:Y:S01]  /*7740*/  HADD2.F32 R83, -RZ, R83.H0_H0 ;  /* 0x20000053ff537230 */ /* 0x000fe20000004100 */
[----:B------:R-:W-:Y:S01]  /*7750*/  SHF.R.U32.HI R50, RZ, 0x10, R51 ;  /* 0x00000010ff327819 */ /* 0x000fe20000011633 */
[----:B------:R-:W-:Y:S01]  /*7760*/  HADD2.F32 R87, -RZ, R48.H0_H0 ;  /* 0x20000030ff577230 */ /* 0x000fe20000004100 */
[--C-:B------:R-:W-:Y:S01]  /*7770*/  SHF.R.U64 R38, R38, 0x10, R39.reuse ;  /* 0x0000001026267819 */ /* 0x100fe20000001227 */
[----:B------:R-:W-:Y:S01]  /*7780*/  HADD2.F32 R51, -RZ, R184.H0_H0 ;  /* 0x200000b8ff337230 */ /* 0x000fe20000004100 */
[----:B------:R-:W-:Y:S01]  /*7790*/  SHF.R.U32.HI R39, RZ, 0x10, R39 ;  /* 0x00000010ff277819 */ /* 0x000fe20000011627 */
[----:B------:R-:W-:-:S02]  /*77a0*/  HADD2.F32 R48, -RZ, R41.H1_H1 ;  /* 0x30000029ff307230 */ /* 0x000fc40000004100 */
[----:B------:R-:W-:Y:S01]  /*77b0*/  FMUL.FTZ R41, R86, R87 ;  /* 0x0000005756297220 */ /* 0x000fe20000410000 */
[----:B------:R-:W-:Y:S02]  /*77c0*/  HADD2.F32 R50, -RZ, R50.H0_H0 ;  /* 0x20000032ff327230 */ /* 0x000fe40000004100 */
[-C--:B------:R-:W-:Y:S01]  /*77d0*/  FMUL.FTZ R164, R85, R51.reuse ;  /* 0x0000003355a47220 */ /* 0x080fe20000410000 */
[C---:B------:R-:W-:Y:S01]  /*77e0*/  FMUL.FTZ R166, R53.reuse, R51 ;  /* 0x0000003335a67220 */ /* 0x040fe20000410000 */
[C---:B------:R-:W-:Y:S01]  /*77f0*/  FMUL.FTZ R87, R48.reuse, R87 ;  /* 0x0000005730577220 */ /* 0x040fe20000410000 */
[-C--:B------:R-:W-:Y:S01]  /*7800*/  FFMA.FTZ R41, R48, R83.reuse, -R41 ;  /* 0x0000005330297223 */ /* 0x080fe20000010829 */
[----:B------:R-:W-:Y:S01]  /*7810*/  FFMA.FTZ R164, R53, R84, -R164 ;  /* 0x0000005435a47223 */ /* 0x000fe200000108a4 */
[--C-:B------:R-:W-:Y:S02]  /*7820*/  HADD2.F32 R53, -RZ, R55.reuse.H0_H0 ;  /* 0x20000037ff357230 */ /* 0x100fe40000004100 */
[----:B------:R-:W-:Y:S01]  /*7830*/  FFMA.FTZ R87, R86, R83, R87 ;  /* 0x0000005356577223 */ /* 0x000fe20000010057 */
[----:B------:R-:W-:-:S02]  /*7840*/  HADD2.F32 R83, -RZ, R55.H1_H1 ;  /* 0x30000037ff537230 */ /* 0x000fc40000004100 */
[----:B------:R-:W-:Y:S01]  /*7850*/  FFMA.FTZ R166, R85, R84, R166 ;  /* 0x0000005455a67223 */ /* 0x000fe200000100a6 */
[----:B------:R-:W-:Y:S01]  /*7860*/  HADD2.F32 R48, -RZ, R183.H1_H1 ;  /* 0x300000b7ff307230 */ /* 0x000fe20000004100 */
[----:B------:R-:W-:Y:S01]  /*7870*/  F2FP.F16.F32.PACK_AB R41, R41, R164 ;  /* 0x000000a42929723e */ /* 0x000fe200000000ff */
[--C-:B------:R-:W-:Y:S02]  /*7880*/  HADD2.F32 R55, -RZ, R43.reuse.H0_H0 ;  /* 0x2000002bff377230 */ /* 0x100fe40000004100 */
[----:B------:R-:W-:Y:S02]  /*7890*/  HADD2.F32 R43, -RZ, R43.H1_H1 ;  /* 0x3000002bff2b7230 */ /* 0x000fe40000004100 */
[-C--:B------:R-:W-:Y:S01]  /*78a0*/  FMUL.FTZ R84, R53, R48.reuse ;  /* 0x0000003035547220 */ /* 0x080fe20000410000 */
[----:B------:R-:W-:Y:S02]  /*78b0*/  HADD2.F32 R51, -RZ, R182.H0_H0 ;  /* 0x200000b6ff337230 */ /* 0x000fe40000004100 */
[----:B------:R-:W-:Y:S01]  /*78c0*/  FMUL.FTZ R168, R55, R48 ;  /* 0x0000003037a87220 */ /* 0x000fe20000410000 */
[----:B------:R-:W-:-:S02]  /*78d0*/  HADD2.F32 R86, -RZ, R39.H0_H0 ;  /* 0x20000027ff567230 */ /* 0x000fc40000004100 */
[-C--:B------:R-:W-:Y:S01]  /*78e0*/  FMUL.FTZ R48, R83, R50.reuse ;  /* 0x0000003253307220 */ /* 0x080fe20000410000 */
[----:B------:R-:W-:Y:S01]  /*78f0*/  FMUL.FTZ R50, R43, R50 ;  /* 0x000000322b327220 */ /* 0x000fe20000410000 */
[-C--:B------:R-:W-:Y:S01]  /*7900*/  FFMA.FTZ R84, R55, R51.reuse, -R84 ;  /* 0x0000003337547223 */ /* 0x080fe20000010854 */
[----:B------:R-:W-:Y:S01]  /*7910*/  FFMA.FTZ R168, R53, R51, R168 ;  /* 0x0000003335a87223 */ /* 0x000fe200000100a8 */
[----:B------:R-:W-:Y:S02]  /*7920*/  HADD2.F32 R39, -RZ, R181.H1_H1 ;  /* 0x300000b5ff277230 */ /* 0x000fe40000004100 */
[-C--:B------:R-:W-:Y:S01]  /*7930*/  FFMA.FTZ R83, R83, R86.reuse, R50 ;  /* 0x0000005653537223 */ /* 0x080fe20000010032 */
[----:B------:R-:W-:Y:S02]  /*7940*/  HADD2.F32 R51, -RZ, R52.H0_H0 ;  /* 0x20000034ff337230 */ /* 0x000fe40000004100 */
[----:B------:R-:W-:Y:S01]  /*7950*/  FFMA.FTZ R43, R43, R86, -R48 ;  /* 0x000000562b2b7223 */ /* 0x000fe20000010830 */
[----:B------:R-:W-:Y:S01]  /*7960*/  HADD2.F32 R50, -RZ, R40.H0_H0 ;  /* 0x20000028ff327230 */ /* 0x000fe20000004100 */
[----:B------:R-:W-:Y:S01]  /*7970*/  F2FP.F16.F32.PACK_AB R87, R87, R166 ;  /* 0x000000a65757723e */ /* 0x000fe200000000ff */
[----:B------:R-:W-:-:S02]  /*7980*/  HADD2.F32 R37, -RZ, R37.H0_H0 ;  /* 0x20000025ff257230 */ /* 0x000fc40000004100 */
[-C--:B------:R-:W-:Y:S01]  /*7990*/  FMUL.FTZ R53, R51, R39.reuse ;  /* 0x0000002733357220 */ /* 0x080fe20000410000 */
[----:B------:R-:W-:Y:S01]  /*79a0*/  HADD2.F32 R52, -RZ, R52.H1_H1 ;  /* 0x30000034ff347230 */ /* 0x000fe20000004100 */
[----:B------:R-:W-:Y:S01]  /*79b0*/  F2FP.F16.F32.PACK_AB R83, R83, R168 ;  /* 0x000000a85353723e */ /* 0x000fe200000000ff */
[----:B------:R-:W-:Y:S01]  /*79c0*/  HADD2.F32 R40, -RZ, R40.H1_H1 ;  /* 0x30000028ff287230 */ /* 0x000fe20000004100 */
[----:B------:R-:W-:Y:S01]  /*79d0*/  F2FP.F16.F32.PACK_AB R43, R43, R84 ;  /* 0x000000542b2b723e */ /* 0x000fe200000000ff */
[----:B------:R-:W-:Y:S02]  /*79e0*/  HADD2.F32 R55, -RZ, R36.H0_H0 ;  /* 0x20000024ff377230 */ /* 0x000fe40000004100 */
[----:B------:R-:W-:Y:S01]  /*79f0*/  FMUL.FTZ R36, R50, R39 ;  /* 0x0000002732247220 */ /* 0x000fe20000410000 */
[----:B------:R-:W-:Y:S02]  /*7a00*/  HADD2.F32 R48, -RZ, R181.H0_H0 ;  /* 0x200000b5ff307230 */ /* 0x000fe40000004100 */
[-C--:B------:R-:W-:Y:S01]  /*7a10*/  FMUL.FTZ R39, R52, R37.reuse ;  /* 0x0000002534277220 */ /* 0x080fe20000410000 */
[----:B------:R-:W-:Y:S01]  /*7a20*/  FMUL.FTZ R37, R40, R37 ;  /* 0x0000002528257220 */ /* 0x000fe20000410000 */
[----:B------:R-:W-:-:S02]  /*7a30*/  HADD2.F32 R49, -RZ, R49.H0_H0 ;  /* 0x20000031ff317230 */ /* 0x000fc40000004100 */
[-C--:B------:R-:W-:Y:S01]  /*7a40*/  FFMA.FTZ R40, R40, R55.reuse, -R39 ;  /* 0x0000003728287223 */ /* 0x080fe20000010827 */
[-C--:B------:R-:W-:Y:S01]  /*7a50*/  FFMA.FTZ R53, R50, R48.reuse, -R53 ;  /* 0x0000003032357223 */ /* 0x080fe20000010835 */
[----:B------:R-:W-:Y:S01]  /*7a60*/  FFMA.FTZ R36, R51, R48, R36 ;  /* 0x0000003033247223 */ /* 0x000fe20000010024 */
[----:B------:R-:W-:Y:S01]  /*7a70*/  FFMA.FTZ R55, R52, R55, R37 ;  /* 0x0000003734377223 */ /* 0x000fe20000010025 */
[----:B------:R-:W-:Y:S02]  /*7a80*/  HADD2.F32 R37, -RZ, R180.H1_H1 ;  /* 0x300000b4ff257230 */ /* 0x000fe40000004100 */
[----:B------:R-:W-:Y:S01]  /*7a90*/  HADD2.F32 R50, -RZ, R54.H0_H0 ;  /* 0x20000036ff327230 */ /* 0x000fe20000004100 */
[----:B------:R-:W-:Y:S01]  /*7aa0*/  F2FP.F16.F32.PACK_AB R40, R40, R53 ;  /* 0x000000352828723e */ /* 0x000fe200000000ff */
[----:B------:R-:W-:Y:S01]  /*7ab0*/  HADD2.F32 R48, -RZ, R42.H0_H0 ;  /* 0x2000002aff307230 */ /* 0x000fe20000004100 */
[----:B------:R-:W-:Y:S01]  /*7ac0*/  F2FP.F16.F32.PACK_AB R52, R55, R36 ;  /* 0x000000243734723e */ /* 0x000fe200000000ff */
[----:B------:R-:W-:-:S02]  /*7ad0*/  HADD2.F32 R54, -RZ, R54.H1_H1 ;  /* 0x30000036ff367230 */ /* 0x000fc40000004100 */
[-C--:B------:R-:W-:Y:S01]  /*7ae0*/  FMUL.FTZ R51, R50, R37.reuse ;  /* 0x0000002532337220 */ /* 0x080fe20000410000 */
[----:B------:R-:W-:Y:S02]  /*7af0*/  HADD2.F32 R42, -RZ, R42.H1_H1 ;  /* 0x3000002aff2a7230 */ /* 0x000fe40000004100 */
[----:B------:R-:W-:Y:S01]  /*7b00*/  FMUL.FTZ R163, R48, R37 ;  /* 0x0000002530a37220 */ /* 0x000fe20000410000 */
[----:B------:R-:W-:Y:S02]  /*7b10*/  HADD2.F32 R39, -RZ, R180.H0_H0 ;  /* 0x200000b4ff277230 */ /* 0x000fe40000004100 */
[-C--:B------:R-:W-:Y:S01]  /*7b20*/  FMUL.FTZ R37, R54, R49.reuse ;  /* 0x0000003136257220 */ /* 0x080fe20000410000 */
[----:B------:R-:W-:Y:S02]  /*7b30*/  HADD2.F32 R85, -RZ, R38.H0_H0 ;  /* 0x20000026ff557230 */ /* 0x000fe40000004100 */
[----:B------:R-:W-:Y:S01]  /*7b40*/  FMUL.FTZ R49, R42, R49 ;  /* 0x000000312a317220 */ /* 0x000fe20000410000 */
[----:B------:R-:W-:-:S02]  /*7b50*/  IMAD.MOV.U32 R53, RZ, RZ, R87 ;  /* 0x000000ffff357224 */ /* 0x000fc400078e0057 */
[-C--:B------:R-:W-:Y:S01]  /*7b60*/  FFMA.FTZ R51, R48, R39.reuse, -R51 ;  /* 0x0000002730337223 */ /* 0x080fe20000010833 */
[----:B------:R-:W-:Y:S01]  /*7b70*/  FFMA.FTZ R163, R50, R39, R163 ;  /* 0x0000002732a37223 */ /* 0x000fe200000100a3 */
[-C--:B------:R-:W-:Y:S01]  /*7b80*/  FFMA.FTZ R42, R42, R85.reuse, -R37 ;  /* 0x000000552a2a7223 */ /* 0x080fe20000010825 */
[----:B------:R-:W-:Y:S01]  /*7b90*/  FFMA.FTZ R54, R54, R85, R49 ;  /* 0x0000005536367223 */ /* 0x000fe20000010031 */
[----:B------:R-:W-:-:S03]  /*7ba0*/  IMAD.MOV.U32 R55, RZ, RZ, R83 ;  /* 0x000000ffff377224 */ /* 0x000fc600078e0053 */
[----:B------:R-:W-:Y:S02]  /*7bb0*/  F2FP.F16.F32.PACK_AB R42, R42, R51 ;  /* 0x000000332a2a723e */ /* 0x000fe400000000ff */
[----:B------:R-:W-:-:S07]  /*7bc0*/  F2FP.F16.F32.PACK_AB R54, R54, R163 ;  /* 0x000000a33636723e */ /* 0x000fce00000000ff */
.L_x_1401:
[----:B------:R-:W-:Y:S05]  /*7bd0*/  BSYNC B3 ;  /* 0x0000000000037941 */ /* 0x000fea0003800000 */
.L_x_1400:
        /* <DEDUP_REMOVED lines=11> */
.L_x_1399:
[----:B------:R-:W-:Y:S05]  /*7c90*/  BSYNC B2 ;  /* 0x0000000000027941 */ /* 0x000fea0003800000 */
.L_x_1398:
[----:B------:R-:W-:-:S13]  /*7ca0*/  ISETP.NE.AND P4, PT, R25, RZ, PT ;  /* 0x000000ff1900720c */ /* 0x000fda0003f85270 */
[----:B------:R-:W-:Y:S05]  /*7cb0*/  @!P4 BRA `(.L_x_1393) ;  /* 0x0000000400e0c947 */ /* 0x000fea0003800000 */
[----:B------:R-:W-:Y:S01]  /*7cc0*/  LOP3.LUT P6, RZ, R16, 0x1, RZ, 0xc0, !PT ;  /* 0x0000000110ff7812 */ /* 0x000fe200078cc0ff */
        /* <DEDUP_REMOVED lines=10> */
[----:B------:R-:W-:-:S04]  /*7d70*/  LEA.HI R37, R37, R36, RZ, 0x3 ;  /* 0x0000002425257211 */ /* 0x000fc800078f18ff */
[----:B------:R-:W-:Y:S02]  /*7d80*/  SHF.R.S32.HI R36, RZ, 0x3, R37 ;  /* 0x00000003ff247819 */ /* 0x000fe40000011425 */
[----:B------:R-:W-:-:S03]  /*7d90*/  LOP3.LUT R37, R207, 0x38, R50, 0xf8, !PT ;  /* 0x00000038cf257812 */ /* 0x000fc600078ef832 */
[----:B------:R-:W-:Y:S01]  /*7da0*/  IMAD R36, R36, 0x1800, R209 ;  /* 0x0000180024247824 */ /* 0x000fe200078e02d1 */
[----:B------:R-:W-:-:S04]  /*7db0*/  LOP3.LUT R37, R37, R208, RZ, 0x3c, !PT ;  /* 0x000000d025257212 */ /* 0x000fc800078e3cff */
[----:B------:R-:W-:Y:S01]  /*7dc0*/  IADD3 R37, R36, R37, RZ ;  /* 0x0000002524257210 */ /* 0x000fe20007ffe0ff */
[----:B------:R-:W-:-:S04]  /*7dd0*/  IMAD R36, R22, 0x4800, R140 ;  /* 0x0000480016247824 */ /* 0x000fc800078e028c */
[----:B------:R-:W-:Y:S02]  /*7de0*/  IMAD R38, R22, 0x4800, R37 ;  /* 0x0000480016267824 */ /* 0x000fe400078e0225 */
[--C-:B------:R-:W-:Y:S02]  /*7df0*/  IMAD R36, R36, 0x2, R17.reuse ;  /* 0x0000000224247824 */ /* 0x100fe400078e0211 */
[----:B0-----:R-:W-:-:S04]  /*7e00*/  IMAD R40, R38, 0x2, R17 ;  /* 0x0000000226287824 */ /* 0x001fc800078e0211 */
[----:B------:R-:W0:Y:S04]  /*7e10*/  LDS.128 R36, [R36+0x1e400] ;  /* 0x01e4000024247984 */ /* 0x000e280000000c00 */
[----:B------:R-:W2:Y:S01]  /*7e20*/  LDS.128 R40, [R40+0x1e400] ;  /* 0x01e4000028287984 */ /* 0x000ea20000000c00 */
[----:B------:R-:W-:Y:S05]  /*7e30*/  @P4 BRA `(.L_x_1403) ;  /* 0x0000000400504947 */ /* 0x000fea0003800000 */
[----:B------:R-:W-:Y:S01]  /*7e40*/  SHF.R.U64 R32, R32, 0x10, R33 ;  /* 0x0000001020207819 */ /* 0x000fe20000001221 */
[----:B--2---:R-:W-:Y:S01]  /*7e50*/  IMAD.MOV.U32 R52, RZ, RZ, R41 ;  /* 0x000000ffff347224 */ /* 0x004fe200078e0029 */
[----:B------:R-:W-:Y:S01]  /*7e60*/  SHF.R.U32.HI R51, RZ, 0x10, R33 ;  /* 0x00000010ff337819 */ /* 0x000fe20000011621 */
[----:B0-----:R-:W-:Y:S01]  /*7e70*/  HADD2.F32 R80, -RZ, R37.H0_H0 ;  /* 0x20000025ff507230 */ /* 0x001fe20000004100 */
[--C-:B------:R-:W-:Y:S01]  /*7e80*/  SHF.R.U64 R33, R44, 0x10, R45.reuse ;  /* 0x000000102c217819 */ /* 0x100fe2000000122d */
[----:B------:R-:W-:Y:S01]  /*7e90*/  HADD2.F32 R41, -RZ, R177.H1_H1 ;  /* 0x300000b1ff297230 */ /* 0x000fe20000004100 */
[----:B------:R-:W-:Y:S01]  /*7ea0*/  SHF.R.U32.HI R44, RZ, 0x10, R45 ;  /* 0x00000010ff2c7819 */ /* 0x000fe2000001162d */
[--C-:B------:R-:W-:Y:S01]  /*7eb0*/  HADD2.F32 R54, -RZ, R52.reuse.H0_H0 ;  /* 0x20000034ff367230 */ /* 0x100fe20000004100 */
[--C-:B------:R-:W-:Y:S01]  /*7ec0*/  SHF.R.U64 R45, R46, 0x10, R47.reuse ;  /* 0x000000102e2d7819 */ /* 0x100fe2000000122f */
[----:B------:R-:W-:Y:S01]  /*7ed0*/  HADD2.F32 R52, -RZ, R52.H1_H1 ;  /* 0x30000034ff347230 */ /* 0x000fe20000004100 */
[----:B------:R-:W-:Y:S01]  /*7ee0*/  SHF.R.U32.HI R46, RZ, 0x10, R47 ;  /* 0x00000010ff2e7819 */ /* 0x000fe2000001162f */
[----:B------:R-:W-:Y:S01]  /*7ef0*/  HADD2.F32 R47, -RZ, R179.H1_H1 ;  /* 0x300000b3ff2f7230 */ /* 0x000fe20000004100 */
[--C-:B------:R-:W-:Y:S01]  /*7f00*/  SHF.R.U64 R34, R34, 0x10, R35.reuse ;  /* 0x0000001022227819 */ /* 0x100fe20000001223 */
[----:B------:R-:W-:Y:S01]  /*7f10*/  HADD2.F32 R53, -RZ, R44.H0_H0 ;  /* 0x2000002cff357230 */ /* 0x000fe20000004100 */
[----:B------:R-:W-:Y:S01]  /*7f20*/  SHF.R.U32.HI R35, RZ, 0x10, R35 ;  /* 0x00000010ff237819 */ /* 0x000fe20000011623 */
[----:B------:R-:W-:-:S02]  /*7f30*/  HADD2.F32 R44, -RZ, R37.H1_H1 ;  /* 0x30000025ff2c7230 */ /* 0x000fc40000004100 */
        /* <DEDUP_REMOVED lines=9> */
[----:B------:R-:W-:-:S02]  /*7fd0*/  HADD2.F32 R53, -RZ, R178.H1_H1 ;  /* 0x300000b2ff357230 */ /* 0x000fc40000004100 */
[----:B------:R-:W-:Y:S01]  /*7fe0*/  HADD2.F32 R80, -RZ, R43.H0_H0 ;  /* 0x2000002bff507230 */ /* 0x000fe20000004100 */
[----:B------:R-:W-:Y:S01]  /*7ff0*/  F2FP.F16.F32.PACK_AB R37, R44, R37 ;  /* 0x000000252c25723e */ /* 0x000fe200000000ff */
[----:B------:R-:W-:Y:S01]  /*8000*/  HADD2.F32 R54, -RZ, R39.H0_H0 ;  /* 0x20000027ff367230 */ /* 0x000fe20000004100 */
[----:B------:R-:W-:Y:S01]  /*8010*/  F2FP.F16.F32.PACK_AB R41, R52, R41 ;  /* 0x000000293429723e */ /* 0x000fe200000000ff */
[----:B------:R-:W-:Y:S02]  /*8020*/  HADD2.F32 R55, -RZ, R46.H0_H0 ;  /* 0x2000002eff377230 */ /* 0x000fe40000004100 */
[----:B------:R-:W-:Y:S02]  /*8030*/  HADD2.F32 R43, -RZ, R43.H1_H1 ;  /* 0x3000002bff2b7230 */ /* 0x000fe40000004100 */
[----:B------:R-:W-:Y:S02]  /*8040*/  HADD2.F32 R46, -RZ, R39.H1_H1 ;  /* 0x30000027ff2e7230 */ /* 0x000fe40000004100 */
[----:B------:R-:W-:Y:S01]  /*8050*/  FMUL.FTZ R39, R54, R53 ;  /* 0x0000003536277220 */ /* 0x000fe20000410000 */
[----:B------:R-:W-:-:S02]  /*8060*/  HADD2.F32 R47, -RZ, R176.H1_H1 ;  /* 0x300000b0ff2f7230 */ /* 0x000fc40000004100 */
[----:B------:R-:W-:Y:S02]  /*8070*/  HADD2.F32 R51, -RZ, R35.H0_H0 ;  /* 0x20000023ff337230 */ /* 0x000fe40000004100 */
[----:B------:R-:W-:Y:S01]  /*8080*/  FMUL.FTZ R35, R80, R53 ;  /* 0x0000003550237220 */ /* 0x000fe20000410000 */
[CC--:B------:R-:W-:Y:S01]  /*8090*/  FMUL.FTZ R53, R43.reuse, R55.reuse ;  /* 0x000000372b357220 */ /* 0x0c0fe20000410000 */
[----:B------:R-:W-:Y:S01]  /*80a0*/  FMUL.FTZ R82, R46, R55 ;  /* 0x000000372e527220 */ /* 0x000fe20000410000 */
[-C--:B------:R-:W-:Y:S01]  /*80b0*/  FFMA.FTZ R39, R80, R47.reuse, R39 ;  /* 0x0000002f50277223 */ /* 0x080fe20000010027 */
[----:B------:R-:W-:Y:S01]  /*80c0*/  FFMA.FTZ R35, R54, R47, -R35 ;  /* 0x0000002f36237223 */ /* 0x000fe20000010823 */
[-C--:B------:R-:W-:Y:S01]  /*80d0*/  FFMA.FTZ R46, R46, R51.reuse, -R53 ;  /* 0x000000332e2e7223 */ /* 0x080fe20000010835 */
[----:B------:R-:W-:Y:S01]  /*80e0*/  FFMA.FTZ R54, R43, R51, R82 ;  /* 0x000000332b367223 */ /* 0x000fe20000010052 */
[----:B------:R-:W-:Y:S02]  /*80f0*/  HADD2.F32 R82, -RZ, R179.H0_H0 ;  /* 0x200000b3ff527230 */ /* 0x000fe40000004100 */
[----:B------:R-:W-:Y:S01]  /*8100*/  HADD2.F32 R51, -RZ, R33.H0_H0 ;  /* 0x20000021ff337230 */ /* 0x000fe20000004100 */
[----:B------:R-:W-:Y:S01]  /*8110*/  F2FP.F16.F32.PACK_AB R35, R46, R35 ;  /* 0x000000232e23723e */ /* 0x000fe200000000ff */
        /* <DEDUP_REMOVED lines=13> */
[----:B------:R-:W-:Y:S01]  /*81f0*/  FFMA.FTZ R33, R43, R80, R82 ;  /* 0x000000502b217223 */ /* 0x000fe20000010052 */
[-C--:B------:R-:W-:Y:S01]  /*8200*/  FFMA.FTZ R43, R36, R47.reuse, -R53 ;  /* 0x0000002f242b7223 */ /* 0x080fe20000010835 */
[----:B------:R-:W-:Y:S01]  /*8210*/  FFMA.FTZ R36, R40, R47, R51 ;  /* 0x0000002f28247223 */ /* 0x000fe20000010033 */
[----:B------:R-:W-:Y:S02]  /*8220*/  HADD2.F32 R51, -RZ, R45.H0_H0 ;  /* 0x2000002dff337230 */ /* 0x000fe40000004100 */
[----:B------:R-:W-:Y:S01]  /*8230*/  HADD2.F32 R45, -RZ, R42.H0_H0 ;  /* 0x2000002aff2d7230 */ /* 0x000fe20000004100 */
[----:B------:R-:W-:Y:S01]  /*8240*/  F2FP.F16.F32.PACK_AB R32, R43, R32 ;  /* 0x000000202b20723e */ /* 0x000fe200000000ff */
[----:B------:R-:W-:Y:S02]  /*8250*/  HADD2.F32 R40, -RZ, R38.H0_H0 ;  /* 0x20000026ff287230 */ /* 0x000fe40000004100 */
        /* <DEDUP_REMOVED lines=13> */
[----:B------:R-:W-:Y:S01]  /*8330*/  F2FP.F16.F32.PACK_AB R40, R36, R33 ;  /* 0x000000212428723e */ /* 0x000fe200000000ff */
[----:B------:R-:W-:Y:S01]  /*8340*/  IMAD.MOV.U32 R43, RZ, RZ, R54 ;  /* 0x000000ffff2b7224 */ /* 0x000fe200078e0036 */
[----:B------:R-:W-:Y:S02]  /*8350*/  MOV R36, R32 ;  /* 0x0000002000247202 */ /* 0x000fe40000000f00 */
[----:B------:R-:W-:Y:S02]  /*8360*/  F2FP.F16.F32.PACK_AB R38, R38, R53 ;  /* 0x000000352626723e */ /* 0x000fe400000000ff */
[----:B------:R-:W-:-:S07]  /*8370*/  F2FP.F16.F32.PACK_AB R42, R51, R178 ;  /* 0x000000b2332a723e */ /* 0x000fce00000000ff */
.L_x_1403:
[----:B------:R-:W-:Y:S05]  /*8380*/  BSYNC B2 ;  /* 0x0000000000027941 */ /* 0x000fea0003800000 */
.L_x_1402:
        /* <DEDUP_REMOVED lines=11> */
.L_x_1393:
[----:B------:R-:W-:Y:S05]  /*8440*/  BSYNC B1 ;  /* 0x0000000000017941 */ /* 0x000fea0003800000 */
.L_x_1392:
[-C--:B--2-4-:R-:W-:Y:S02]  /*8450*/  IMAD R32, R148, R126.reuse, RZ ;  /* 0x0000007e94207224 */ /* 0x094fe400078e02ff */
[----:B------:R-:W-:-:S04]  /*8460*/  IMAD.WIDE.U32 R128, R220, R126, R128 ;  /* 0x0000007edc807225 */ /* 0x000fc800078e0080 */
[----:B------:R-:W-:Y:S01]  /*8470*/  IMAD R45, R220, R127, R32 ;  /* 0x0000007fdc2d7224 */ /* 0x000fe200078e0220 */
[----:B------:R-:W-:Y:S06]  /*8480*/  @P3 BRA `(.L_x_1362) ;  /* 0x0000001800cc3947 */ /* 0x000fec0003800000 */
[----:B------:R-:W-:Y:S01]  /*8490*/  ISETP.NE.AND P3, PT, R20, RZ, PT ;  /* 0x000000ff1400720c */ /* 0x000fe20003f65270 */
[----:B------:R-:W-:Y:S01]  /*84a0*/  BSSY B1, `(.L_x_1404) ;  /* 0x000007a000017945 */ /* 0x000fe20003800000 */
[----:B------:R-:W-:-:S11]  /*84b0*/  IMAD.IADD R45, R129, 0x1, R45 ;  /* 0x00000001812d7824 */ /* 0x000fd600078e022d */
[----:B------:R-:W-:Y:S05]  /*84c0*/  @!P3 BRA `(.L_x_1405) ;  /* 0x0000000400dcb947 */ /* 0x000fea0003800000 */
[----:B------:R-:W-:Y:S01]  /*84d0*/  SEL R32, R124, R149, !P0 ;  /* 0x000000957c207207 */ /* 0x000fe20004000000 */
        /* <DEDUP_REMOVED lines=25> */
[--C-:B------:R-:W-:Y:S02]  /*8670*/  IMAD R32, R32, 0x2, R17.reuse ;  /* 0x0000000220207824 */ /* 0x100fe400078e0211 */
[----:B------:R-:W-:-:S04]  /*8680*/  IMAD R36, R34, 0x2, R17 ;  /* 0x0000000222247824 */ /* 0x000fc800078e0211 */
[----:B------:R-:W0:Y:S04]  /*8690*/  LDS.128 R32, [R32+0x1e400] ;  /* 0x01e4000020207984 */ /* 0x000e280000000c00 */
[----:B------:R-:W2:Y:S01]  /*86a0*/  LDS.128 R36, [R36+0x1e400] ;  /* 0x01e4000024247984 */ /* 0x000ea20000000c00 */
[----:B------:R-:W-:Y:S05]  /*86b0*/  @P4 BRA `(.L_x_1407) ;  /* 0x0000000400504947 */ /* 0x000fea0003800000 */
[----:B--2---:R-:W-:Y:S01]  /*86c0*/  MOV R49, R37 ;  /* 0x0000002500317202 */ /* 0x004fe20000000f00 */
[----:B------:R-:W-:Y:S01]  /*86d0*/  IMAD.MOV.U32 R51, RZ, RZ, R39 ;  /* 0x000000ffff337224 */ /* 0x000fe200078e0027 */
[----:B------:R-:W-:Y:S01]  /*86e0*/  SHF.R.U32.HI R55, RZ, 0x10, R77 ;  /* 0x00000010ff377819 */ /* 0x000fe2000001164d */
[----:B0-----:R-:W-:Y:S01]  /*86f0*/  IMAD.MOV.U32 R37, RZ, RZ, R35 ;  /* 0x000000ffff257224 */ /* 0x001fe200078e0023 */
[--C-:B------:R-:W-:Y:S01]  /*8700*/  SHF.R.U32.HI R53, RZ, 0x10, R65.reuse ;  /* 0x00000010ff357819 */ /* 0x100fe20000011641 */
[----:B------:R-:W-:Y:S01]  /*8710*/  HADD2.F32 R54, -RZ, R175.H1_H1 ;  /* 0x300000afff367230 */ /* 0x000fe20000004100 */
[----:B------:R-:W-:Y:S01]  /*8720*/  SHF.R.U64 R44, R64, 0x10, R65 ;  /* 0x00000010402c7819 */ /* 0x000fe20000001241 */
        /* <DEDUP_REMOVED lines=9> */
[----:B------:R-:W-:Y:S01]  /*87c0*/  SHF.R.U32.HI R78, RZ, 0x10, R79 ;  /* 0x00000010ff4e7819 */ /* 0x000fe2000001164f */
[----:B------:R-:W-:Y:S02]  /*87d0*/  HADD2.F32 R49, -RZ, R49.H1_H1 ;  /* 0x30000031ff317230 */ /* 0x000fe40000004100 */
[-C--:B------:R-:W-:Y:S01]  /*87e0*/  FMUL.FTZ R76, R50, R55.reuse ;  /* 0x00000037324c7220 */ /* 0x080fe20000410000 */
[----:B------:R-:W-:Y:S02]  /*87f0*/  HADD2.F32 R53, -RZ, R53.H0_H0 ;  /* 0x20000035ff357230 */ /* 0x000fe40000004100 */
        /* <DEDUP_REMOVED lines=10> */
[--C-:B------:R-:W-:Y:S02]  /*88a0*/  HADD2.F32 R39, -RZ, R37.reuse.H0_H0 ;  /* 0x20000025ff277230 */ /* 0x100fe40000004100 */
[----:B------:R-:W-:Y:S01]  /*88b0*/  FMUL.FTZ R80, R49, R76 ;  /* 0x0000004c31507220 */ /* 0x000fe20000410000 */
[----:B------:R-:W-:Y:S01]  /*88c0*/  HADD2.F32 R78, -RZ, R78.H0_H0 ;  /* 0x2000004eff4e7230 */ /* 0x000fe20000004100 */
[----:B------:R-:W-:Y:S01]  /*88d0*/  F2FP.F16.F32.PACK_AB R33, R50, R33 ;  /* 0x000000213221723e */ /* 0x000fe200000000ff */
[----:B------:R-:W-:-:S02]  /*88e0*/  HADD2.F32 R54, -RZ, R37.H1_H1 ;  /* 0x30000025ff367230 */ /* 0x000fc40000004100 */
[----:B------:R-:W-:Y:S01]  /*88f0*/  FMUL.FTZ R76, R39, R76 ;  /* 0x0000004c274c7220 */ /* 0x000fe20000410000 */
[----:B------:R-:W-:Y:S02]  /*8900*/  HADD2.F32 R64, -RZ, R161.H1_H1 ;  /* 0x300000a1ff407230 */ /* 0x000fe40000004100 */
[-C--:B------:R-:W-:Y:S01]  /*8910*/  FMUL.FTZ R53, R51, R78.reuse ;  /* 0x0000004e33357220 */ /* 0x080fe20000410000 */
[----:B------:R-:W-:Y:S02]  /*8920*/  HADD2.F32 R66, -RZ, R66.H0_H0 ;  /* 0x20000042ff427230 */ /* 0x000fe40000004100 */
[C---:B------:R-:W-:Y:S01]  /*8930*/  FMUL.FTZ R78, R54.reuse, R78 ;  /* 0x0000004e364e7220 */ /* 0x040fe20000410000 */
[----:B------:R-:W-:Y:S02]  /*8940*/  HADD2.F32 R162, -RZ, R162.H0_H0 ;  /* 0x200000a2ffa27230 */ /* 0x000fe40000004100 */
[-C--:B------:R-:W-:Y:S01]  /*8950*/  FFMA.FTZ R37, R39, R64.reuse, -R80 ;  /* 0x0000004027257223 */ /* 0x080fe20000010850 */
[----:B------:R-:W-:Y:S01]  /*8960*/  FFMA.FTZ R39, R49, R64, R76 ;  /* 0x0000004031277223 */ /* 0x000fe2000001004c */
[----:B------:R-:W-:Y:S01]  /*8970*/  FFMA.FTZ R54, R54, R66, -R53 ;  /* 0x0000004236367223 */ /* 0x000fe20000010835 */
[----:B------:R-:W-:-:S02]  /*8980*/  HADD2.F32 R53, -RZ, R47.H0_H0 ;  /* 0x2000002fff357230 */ /* 0x000fc40000004100 */
[----:B------:R-:W-:Y:S01]  /*8990*/  FFMA.FTZ R64, R51, R66, R78 ;  /* 0x0000004233407223 */ /* 0x000fe2000001004e */
[----:B------:R-:W-:Y:S02]  /*89a0*/  HADD2.F32 R49, -RZ, R36.H0_H0 ;  /* 0x20000024ff317230 */ /* 0x000fe40000004100 */
[----:B------:R-:W-:Y:S01]  /*89b0*/  HADD2.F32 R47, -RZ, R32.H0_H0 ;  /* 0x20000020ff2f7230 */ /* 0x000fe20000004100 */
[----:B------:R-:W-:Y:S01]  /*89c0*/  F2FP.F16.F32.PACK_AB R54, R54, R37 ;  /* 0x000000253636723e */ /* 0x000fe200000000ff */
        /* <DEDUP_REMOVED lines=8> */
[----:B------:R-:W-:Y:S01]  /*8a50*/  FMUL.FTZ R66, R47, R66 ;  /* 0x000000422f427220 */ /* 0x000fe20000410000 */
[C---:B------:R-:W-:Y:S01]  /*8a60*/  FMUL.FTZ R53, R32.reuse, R53 ;  /* 0x0000003520357220 */ /* 0x040fe20000410000 */
[----:B------:R-:W-:Y:S02]  /*8a70*/  HADD2.F32 R173, -RZ, R173.H0_H0 ;  /* 0x200000adffad7230 */ /* 0x000fe40000004100 */
[-C--:B------:R-:W-:Y:S01]  /*8a80*/  FFMA.FTZ R55, R32, R51.reuse, -R55 ;  /* 0x0000003320377223 */ /* 0x080fe20000010837 */
[-C--:B------:R-:W-:Y:S01]  /*8a90*/  FFMA.FTZ R66, R49, R162.reuse, R66 ;  /* 0x000000a231427223 */ /* 0x080fe20000010042 */
[----:B------:R-:W-:Y:S01]  /*8aa0*/  FFMA.FTZ R53, R36, R51, R53 ;  /* 0x0000003324357223 */ /* 0x000fe20000010035 */
[----:B------:R-:W-:Y:S02]  /*8ab0*/  HADD2.F32 R36, -RZ, R38.H0_H0 ;  /* 0x20000026ff247230 */ /* 0x000fe40000004100 */
[----:B------:R-:W-:Y:S01]  /*8ac0*/  FFMA.FTZ R44, R47, R162, -R44 ;  /* 0x000000a22f2c7223 */ /* 0x000fe2000001082c */
[----:B------:R-:W-:-:S02]  /*8ad0*/  HADD2.F32 R49, -RZ, R48.H0_H0 ;  /* 0x20000030ff317230 */ /* 0x000fc40000004100 */
[----:B------:R-:W-:Y:S02]  /*8ae0*/  HADD2.F32 R32, -RZ, R34.H0_H0 ;  /* 0x20000022ff207230 */ /* 0x000fe40000004100 */
[-C--:B------:R-:W-:Y:S01]  /*8af0*/  FMUL.FTZ R51, R36, R173.reuse ;  /* 0x000000ad24337220 */ /* 0x080fe20000410000 */
[----:B------:R-:W-:Y:S02]  /*8b00*/  HADD2.F32 R38, -RZ, R38.H1_H1 ;  /* 0x30000026ff267230 */ /* 0x000fe40000004100 */
[----:B------:R-:W-:Y:S02]  /*8b10*/  HADD2.F32 R34, -RZ, R34.H1_H1 ;  /* 0x30000022ff227230 */ /* 0x000fe40000004100 */
[----:B------:R-:W-:Y:S01]  /*8b20*/  FMUL.FTZ R173, R32, R173 ;  /* 0x000000ad20ad7220 */ /* 0x000fe20000410000 */
[----:B------:R-:W-:Y:S02]  /*8b30*/  HADD2.F32 R161, -RZ, R161.H0_H0 ;  /* 0x200000a1ffa17230 */ /* 0x000fe40000004100 */
[----:B------:R-:W-:Y:S01]  /*8b40*/  FMUL.FTZ R65, R38, R49 ;  /* 0x0000003126417220 */ /* 0x000fe20000410000 */
[----:B------:R-:W-:-:S02]  /*8b50*/  HADD2.F32 R47, -RZ, R46.H0_H0 ;  /* 0x2000002eff2f7230 */ /* 0x000fc40000004100 */
[----:B------:R-:W-:Y:S01]  /*8b60*/  FMUL.FTZ R49, R34, R49 ;  /* 0x0000003122317220 */ /* 0x000fe20000410000 */
[----:B------:R-:W-:Y:S02]  /*8b70*/  IMAD.MOV.U32 R35, RZ, RZ, R54 ;  /* 0x000000ffff237224 */ /* 0x000fe400078e0036 */
[-C--:B------:R-:W-:Y:S01]  /*8b80*/  FFMA.FTZ R51, R32, R161.reuse, -R51 ;  /* 0x000000a120337223 */ /* 0x080fe20000010833 */
[----:B------:R-:W-:Y:S01]  /*8b90*/  FFMA.FTZ R173, R36, R161, R173 ;  /* 0x000000a124ad7223 */ /* 0x000fe200000100ad */
[-C--:B------:R-:W-:Y:S01]  /*8ba0*/  FFMA.FTZ R34, R34, R47.reuse, -R65 ;  /* 0x0000002f22227223 */ /* 0x080fe20000010841 */
[----:B------:R-:W-:Y:S01]  /*8bb0*/  FFMA.FTZ R38, R38, R47, R49 ;  /* 0x0000002f26267223 */ /* 0x000fe20000010031 */
[----:B------:R-:W-:Y:S02]  /*8bc0*/  F2FP.F16.F32.PACK_AB R32, R55, R44 ;  /* 0x0000002c3720723e */ /* 0x000fe400000000ff */
[----:B------:R-:W-:Y:S02]  /*8bd0*/  F2FP.F16.F32.PACK_AB R36, R53, R66 ;  /* 0x000000423524723e */ /* 0x000fe400000000ff */
[----:B------:R-:W-:-:S02]  /*8be0*/  F2FP.F16.F32.PACK_AB R34, R34, R51 ;  /* 0x000000332222723e */ /* 0x000fc400000000ff */
[----:B------:R-:W-:-:S07]  /*8bf0*/  F2FP.F16.F32.PACK_AB R38, R38, R173 ;  /* 0x000000ad2626723e */ /* 0x000fce00000000ff */
.L_x_1407:
[----:B------:R-:W-:Y:S05]  /*8c00*/  BSYNC B2 ;  /* 0x0000000000027941 */ /* 0x000fea0003800000 */
.L_x_1406:
[----:B------:R-:W-:Y:S02]  /*8c10*/  ULDC.64 UR4, c[0x0][0x208] ;  /* 0x0000820000047ab9 */ /* 0x000fe40000000a00 */
[----:B0-----:R4:W-:Y:S04]  /*8c20*/  STG.E.128 desc[UR4][R40.64], R32 ;  /* 0x0000002028007986 */ /* 0x0019e8000c101d04 */
[----:B--2---:R4:W-:Y:S02]  /*8c30*/  @!P3 STG.E.128 desc[UR4][R42.64], R36 ;  /* 0x000000242a00b986 */ /* 0x0049e4000c101d04 */
.L_x_1405:
[----:B------:R-:W-:Y:S05]  /*8c40*/  BSYNC B1 ;  /* 0x0000000000017941 */ /* 0x000fea0003800000 */
.L_x_1404:
        /* <DEDUP_REMOVED lines=34> */
[----:B0-----:R-:W-:Y:S01]  /*8e70*/  MOV R49, R32 ;  /* 0x0000002000317202 */ /* 0x001fe20000000f00 */
[----:B--2---:R-:W-:Y:S01]  /*8e80*/  IMAD.MOV.U32 R32, RZ, RZ, R37 ;  /* 0x000000ffff207224 */ /* 0x004fe200078e0025 */
[----:B------:R-:W-:Y:S01]  /*8e90*/  SHF.R.U32.HI R54, RZ, 0x10, R73 ;  /* 0x00000010ff367819 */ /* 0x000fe20000011649 */
[----:B------:R-:W-:Y:S01]  /*8ea0*/  IMAD.MOV.U32 R50, RZ, RZ, R36 ;  /* 0x000000ffff327224 */ /* 0x000fe200078e0024 */
[----:B------:R-:W-:Y:S01]  /*8eb0*/  MOV R51, R39 ;  /* 0x0000002700337202 */ /* 0x000fe20000000f00 */
[----:B------:R-:W-:Y:S01]  /*8ec0*/  HADD2.F32 R55, -RZ, R160.H1_H1 ;  /* 0x300000a0ff377230 */ /* 0x000fe20000004100 */
[--C-:B------:R-:W-:Y:S01]  /*8ed0*/  SHF.R.U32.HI R52, RZ, 0x10, R61.reuse ;  /* 0x00000010ff347819 */ /* 0x100fe2000001163d */
[--C-:B------:R-:W-:Y:S01]  /*8ee0*/  HADD2.F32 R36, -RZ, R32.reuse.H0_H0 ;  /* 0x20000020ff247230 */ /* 0x100fe20000004100 */
[----:B------:R-:W-:Y:S01]  /*8ef0*/  SHF.R.U64 R47, R60, 0x10, R61 ;  /* 0x000000103c2f7819 */ /* 0x000fe2000000123d */
[----:B------:R-:W-:Y:S01]  /*8f00*/  HADD2.F32 R39, -RZ, R32.H1_H1 ;  /* 0x30000020ff277230 */ /* 0x000fe20000004100 */
[----:B------:R-:W-:Y:S01]  /*8f10*/  SHF.R.U64 R46, R74, 0x10, R75 ;  /* 0x000000104a2e7819 */ /* 0x000fe2000000124b */
[----:B------:R-:W-:Y:S01]  /*8f20*/  IMAD.MOV.U32 R37, RZ, RZ, R35 ;  /* 0x000000ffff257224 */ /* 0x000fe200078e0023 */
[----:B------:R-:W-:Y:S01]  /*8f30*/  SHF.R.U32.HI R74, RZ, 0x10, R75 ;  /* 0x00000010ff4a7819 */ /* 0x000fe2000001164b */
[--C-:B------:R-:W-:Y:S01]  /*8f40*/  HADD2.F32 R32, -RZ, R33.reuse.H0_H0 ;  /* 0x20000021ff207230 */ /* 0x100fe20000004100 */
[--C-:B------:R-:W-:Y:S01]  /*8f50*/  SHF.R.U64 R44, R62, 0x10, R63.reuse ;  /* 0x000000103e2c7819 */ /* 0x100fe2000000123f */
[----:B------:R-:W-:Y:S01]  /*8f60*/  HADD2.F32 R54, -RZ, R54.H0_H0 ;  /* 0x20000036ff367230 */ /* 0x000fe20000004100 */
[----:B------:R-:W-:Y:S01]  /*8f70*/  SHF.R.U32.HI R62, RZ, 0x10, R63 ;  /* 0x00000010ff3e7819 */ /* 0x000fe2000001163f */
        /* <DEDUP_REMOVED lines=11> */
[----:B------:R-:W-:Y:S01]  /*9030*/  HADD2.F32 R55, -RZ, R159.H1_H1 ;  /* 0x3000009fff377230 */ /* 0x000fe20000004100 */
[----:B------:R-:W-:Y:S01]  /*9040*/  SHF.R.U64 R48, R72, 0x10, R73 ;  /* 0x0000001048307819 */ /* 0x000fe20000001249 */
[--C-:B------:R-:W-:Y:S01]  /*9050*/  HADD2.F32 R52, -RZ, R51.reuse.H0_H0 ;  /* 0x20000033ff347230 */ /* 0x100fe20000004100 */
[----:B------:R-:W-:Y:S01]  /*9060*/  F2FP.F16.F32.PACK_AB R35, R35, R32 ;  /* 0x000000202323723e */ /* 0x000fe200000000ff */
[----:B------:R-:W-:-:S02]  /*9070*/  HADD2.F32 R51, -RZ, R51.H1_H1 ;  /* 0x30000033ff337230 */ /* 0x000fc40000004100 */
[----:B------:R-:W-:Y:S02]  /*9080*/  HADD2.F32 R60, -RZ, R74.H0_H0 ;  /* 0x2000004aff3c7230 */ /* 0x000fe40000004100 */
[----:B------:R-:W-:Y:S02]  /*9090*/  HADD2.F32 R53, -RZ, R157.H1_H1 ;  /* 0x3000009dff357230 */ /* 0x000fe40000004100 */
[--C-:B------:R-:W-:Y:S02]  /*90a0*/  HADD2.F32 R39, -RZ, R37.reuse.H0_H0 ;  /* 0x20000025ff277230 */ /* 0x100fe40000004100 */
[----:B------:R-:W-:Y:S01]  /*90b0*/  FMUL.FTZ R64, R51, R60 ;  /* 0x0000003c33407220 */ /* 0x000fe20000410000 */
[----:B------:R-:W-:Y:S02]  /*90c0*/  HADD2.F32 R54, -RZ, R62.H0_H0 ;  /* 0x2000003eff367230 */ /* 0x000fe40000004100 */
[----:B------:R-:W-:Y:S01]  /*90d0*/  FMUL.FTZ R62, R52, R55 ;  /* 0x00000037343e7220 */ /* 0x000fe20000410000 */
[----:B------:R-:W-:-:S02]  /*90e0*/  HADD2.F32 R37, -RZ, R37.H1_H1 ;  /* 0x30000025ff257230 */ /* 0x000fc40000004100 */
[C---:B------:R-:W-:Y:S01]  /*90f0*/  FMUL.FTZ R55, R39.reuse, R55 ;  /* 0x0000003727377220 */ /* 0x040fe20000410000 */
[----:B------:R-:W-:Y:S02]  /*9100*/  HADD2.F32 R160, -RZ, R160.H0_H0 ;  /* 0x200000a0ffa07230 */ /* 0x000fe40000004100 */
[-C--:B------:R-:W-:Y:S01]  /*9110*/  FFMA.FTZ R62, R39, R53.reuse, -R62 ;  /* 0x00000035273e7223 */ /* 0x080fe2000001083e */
[----:B------:R-:W-:Y:S02]  /*9120*/  HADD2.F32 R39, -RZ, R50.H0_H0 ;  /* 0x20000032ff277230 */ /* 0x000fe40000004100 */
[C---:B------:R-:W-:Y:S01]  /*9130*/  FMUL.FTZ R66, R37.reuse, R60 ;  /* 0x0000003c25427220 */ /* 0x040fe20000410000 */
[----:B------:R-:W-:Y:S01]  /*9140*/  FFMA.FTZ R61, R37, R54, -R64 ;  /* 0x00000036253d7223 */ /* 0x000fe20000010840 */
[----:B------:R-:W-:Y:S02]  /*9150*/  HADD2.F32 R37, -RZ, R49.H0_H0 ;  /* 0x20000031ff257230 */ /* 0x000fe40000004100 */
[----:B------:R-:W-:Y:S01]  /*9160*/  FFMA.FTZ R60, R52, R53, R55 ;  /* 0x00000035343c7223 */ /* 0x000fe20000010037 */
[----:B------:R-:W-:-:S02]  /*9170*/  HADD2.F32 R48, -RZ, R48.H0_H0 ;  /* 0x20000030ff307230 */ /* 0x000fc40000004100 */
[----:B------:R-:W-:Y:S01]  /*9180*/  FMUL.FTZ R52, R39, R160 ;  /* 0x000000a027347220 */ /* 0x000fe20000410000 */
[----:B------:R-:W-:Y:S02]  /*9190*/  HADD2.F32 R50, -RZ, R50.H1_H1 ;  /* 0x30000032ff327230 */ /* 0x000fe40000004100 */
[----:B------:R-:W-:Y:S01]  /*91a0*/  FFMA.FTZ R63, R51, R54, R66 ;  /* 0x00000036333f7223 */ /* 0x000fe20000010042 */
[----:B------:R-:W-:Y:S02]  /*91b0*/  HADD2.F32 R49, -RZ, R49.H1_H1 ;  /* 0x30000031ff317230 */ /* 0x000fe40000004100 */
[----:B------:R-:W-:Y:S01]  /*91c0*/  FMUL.FTZ R160, R37, R160 ;  /* 0x000000a025a07220 */ /* 0x000fe20000410000 */
[----:B------:R-:W-:Y:S02]  /*91d0*/  HADD2.F32 R158, -RZ, R158.H0_H0 ;  /* 0x2000009eff9e7230 */ /* 0x000fe40000004100 */
[----:B------:R-:W-:Y:S01]  /*91e0*/  FMUL.FTZ R54, R50, R48 ;  /* 0x0000003032367220 */ /* 0x000fe20000410000 */
[----:B------:R-:W-:-:S02]  /*91f0*/  HADD2.F32 R47, -RZ, R47.H0_H0 ;  /* 0x2000002fff2f7230 */ /* 0x000fc40000004100 */
[----:B------:R-:W-:Y:S01]  /*9200*/  FMUL.FTZ R53, R49, R48 ;  /* 0x0000003031357220 */ /* 0x000fe20000410000 */
[----:B------:R-:W-:Y:S02]  /*9210*/  HADD2.F32 R48, -RZ, R157.H0_H0 ;  /* 0x2000009dff307230 */ /* 0x000fe40000004100 */
[-C--:B------:R-:W-:Y:S01]  /*9220*/  FFMA.FTZ R160, R39, R158.reuse, R160 ;  /* 0x0000009e27a07223 */ /* 0x080fe200000100a0 */
[----:B------:R-:W-:Y:S01]  /*9230*/  FFMA.FTZ R52, R37, R158, -R52 ;  /* 0x0000009e25347223 */ /* 0x000fe20000010834 */
[-C--:B------:R-:W-:Y:S01]  /*9240*/  FFMA.FTZ R51, R49, R47.reuse, -R54 ;  /* 0x0000002f31337223 */ /* 0x080fe20000010836 */
[----:B------:R-:W-:Y:S01]  /*9250*/  FFMA.FTZ R53, R50, R47, R53 ;  /* 0x0000002f32357223 */ /* 0x000fe20000010035 */
[----:B------:R-:W-:Y:S01]  /*9260*/  HADD2.F32 R39, -RZ, R38.H0_H0 ;  /* 0x20000026ff277230 */ /* 0x000fe20000004100 */
[----:B------:R-:W-:Y:S01]  /*9270*/  F2FP.F16.F32.PACK_AB R61, R61, R62 ;  /* 0x0000003e3d3d723e */ /* 0x000fe200000000ff */
[----:B------:R-:W-:Y:S01]  /*9280*/  HADD2.F32 R50, -RZ, R159.H0_H0 ;  /* 0x2000009fff327230 */ /* 0x000fe20000004100 */
[----:B------:R-:W-:Y:S01]  /*9290*/  F2FP.F16.F32.PACK_AB R32, R51, R52 ;  /* 0x000000343320723e */ /* 0x000fe200000000ff */
[----:B------:R-:W-:-:S02]  /*92a0*/  HADD2.F32 R49, -RZ, R46.H0_H0 ;  /* 0x2000002eff317230 */ /* 0x000fc40000004100 */
[----:B------:R-:W-:Y:S02]  /*92b0*/  HADD2.F32 R37, -RZ, R34.H0_H0 ;  /* 0x20000022ff257230 */ /* 0x000fe40000004100 */
[----:B------:R-:W-:Y:S02]  /*92c0*/  HADD2.F32 R38, -RZ, R38.H1_H1 ;  /* 0x30000026ff267230 */ /* 0x000fe40000004100 */
[----:B------:R-:W-:Y:S02]  /*92d0*/  HADD2.F32 R34, -RZ, R34.H1_H1 ;  /* 0x30000022ff227230 */ /* 0x000fe40000004100 */
[----:B------:R-:W-:Y:S02]  /*92e0*/  HADD2.F32 R47, -RZ, R44.H0_H0 ;  /* 0x2000002cff2f7230 */ /* 0x000fe40000004100 */
[-C--:B------:R-:W-:Y:S01]  /*92f0*/  FMUL.FTZ R44, R39, R50.reuse ;  /* 0x00000032272c7220 */ /* 0x080fe20000410000 */
[-C--:B------:R-:W-:Y:S01]  /*9300*/  FMUL.FTZ R55, R38, R49.reuse ;  /* 0x0000003126377220 */ /* 0x080fe20000410000 */
[C---:B------:R-:W-:Y:S01]  /*9310*/  FMUL.FTZ R50, R37.reuse, R50 ;  /* 0x0000003225327220 */ /* 0x040fe20000410000 */
[C---:B------:R-:W-:Y:S01]  /*9320*/  FMUL.FTZ R49, R34.reuse, R49 ;  /* 0x0000003122317220 */ /* 0x040fe20000410000 */
[-C--:B------:R-:W-:Y:S01]  /*9330*/  FFMA.FTZ R44, R37, R48.reuse, -R44 ;  /* 0x00000030252c7223 */ /* 0x080fe2000001082c */
[-C--:B------:R-:W-:Y:S01]  /*9340*/  FFMA.FTZ R55, R34, R47.reuse, -R55 ;  /* 0x0000002f22377223 */ /* 0x080fe20000010837 */
[----:B------:R-:W-:Y:S01]  /*9350*/  FFMA.FTZ R50, R39, R48, R50 ;  /* 0x0000003027327223 */ /* 0x000fe20000010032 */
[----:B------:R-:W-:Y:S01]  /*9360*/  FFMA.FTZ R49, R38, R47, R49 ;  /* 0x0000002f26317223 */ /* 0x000fe20000010031 */
[----:B------:R-:W-:Y:S01]  /*9370*/  F2FP.F16.F32.PACK_AB R37, R36, R33 ;  /* 0x000000212425723e */ /* 0x000fe200000000ff */
[----:B------:R-:W-:Y:S01]  /*9380*/  IMAD.MOV.U32 R33, RZ, RZ, R35 ;  /* 0x000000ffff217224 */ /* 0x000fe200078e0023 */
[----:B------:R-:W-:Y:S01]  /*9390*/  F2FP.F16.F32.PACK_AB R39, R63, R60 ;  /* 0x0000003c3f27723e */ /* 0x000fe200000000ff */
[----:B------:R-:W-:Y:S01]  /*93a0*/  IMAD.MOV.U32 R35, RZ, RZ, R61 ;  /* 0x000000ffff237224 */ /* 0x000fe200078e003d */
[----:B------:R-:W-:-:S02]  /*93b0*/  F2FP.F16.F32.PACK_AB R36, R53, R160 ;  /* 0x000000a03524723e */ /* 0x000fc400000000ff */
[----:B------:R-:W-:Y:S02]  /*93c0*/  F2FP.F16.F32.PACK_AB R34, R55, R44 ;  /* 0x0000002c3722723e */ /* 0x000fe400000000ff */
[----:B------:R-:W-:-:S07]  /*93d0*/  F2FP.F16.F32.PACK_AB R38, R49, R50 ;  /* 0x000000323126723e */ /* 0x000fce00000000ff */
.L_x_1411:
[----:B------:R-:W-:Y:S05]  /*93e0*/  BSYNC B2 ;  /* 0x0000000000027941 */ /* 0x000fea0003800000 */
.L_x_1410:
[----:B------:R-:W-:Y:S02]  /*93f0*/  ULDC.64 UR4, c[0x0][0x208] ;  /* 0x0000820000047ab9 */ /* 0x000fe40000000a00 */
[----:B0-----:R0:W-:Y:S04]  /*9400*/  STG.E.128 desc[UR4][R40.64], R32 ;  /* 0x0000002028007986 */ /* 0x0011e8000c101d04 */
[----:B--2---:R0:W-:Y:S02]  /*9410*/  @!P3 STG.E.128 desc[UR4][R42.64], R36 ;  /* 0x000000242a00b986 */ /* 0x0041e4000c101d04 */
.L_x_1409:
[----:B------:R-:W-:Y:S05]  /*9420*/  BSYNC B1 ;  /* 0x0000000000017941 */ /* 0x000fea0003800000 */
.L_x_1408:
[----:B------:R-:W-:-:S13]  /*9430*/  ISETP.NE.AND P3, PT, R25, RZ, PT ;  /* 0x000000ff1900720c */ /* 0x000fda0003f65270 */
[----:B------:R-:W-:Y:S05]  /*9440*/  @!P3 BRA `(.L_x_1362) ;  /* 0x0000000800dcb947 */ /* 0x000fea0003800000 */
[----:B------:R-:W-:Y:S01]  /*9450*/  LOP3.LUT P5, RZ, R16, 0x1, RZ, 0xc0, !PT ;  /* 0x0000000110ff7812 */ /* 0x000fe200078ac0ff */
        /* <DEDUP_REMOVED lines=27> */
[----:B0-----:R-:W-:Y:S01]  /*9610*/  MOV R36, R34 ;  /* 0x0000002200247202 */ /* 0x001fe20000000f00 */
[----:B------:R-:W-:Y:S01]  /*9620*/  IMAD.MOV.U32 R46, RZ, RZ, R38 ;  /* 0x000000ffff2e7224 */ /* 0x000fe200078e0026 */
[----:B------:R-:W-:Y:S01]  /*9630*/  SHF.R.U32.HI R48, RZ, 0x10, R57 ;  /* 0x00000010ff307819 */ /* 0x000fe20000011639 */
[----:B------:R-:W-:Y:S01]  /*9640*/  HADD2.F32 R49, -RZ, R156.H1_H1 ;  /* 0x3000009cff317230 */ /* 0x000fe20000004100 */
[--C-:B------:R-:W-:Y:S01]  /*9650*/  SHF.R.U64 R53, R70, 0x10, R71.reuse ;  /* 0x0000001046357819 */ /* 0x100fe20000001247 */
[----:B------:R-:W-:Y:S01]  /*9660*/  HADD2.F32 R38, -RZ, R37.H0_H0 ;  /* 0x20000025ff267230 */ /* 0x000fe20000004100 */
[----:B------:R-:W-:Y:S01]  /*9670*/  SHF.R.U32.HI R70, RZ, 0x10, R71 ;  /* 0x00000010ff467819 */ /* 0x000fe20000011647 */
[----:B------:R-:W-:Y:S01]  /*9680*/  HADD2.F32 R34, -RZ, R33.H0_H0 ;  /* 0x20000021ff227230 */ /* 0x000fe20000004100 */
[----:B------:R-:W-:Y:S01]  /*9690*/  SHF.R.U64 R43, R58, 0x10, R59 ;  /* 0x000000103a2b7819 */ /* 0x000fe2000000123b */
[----:B------:R-:W-:-:S02]  /*96a0*/  HADD2.F32 R37, -RZ, R37.H1_H1 ;  /* 0x30000025ff257230 */ /* 0x000fc40000004100 */
[-C--:B------:R-:W-:Y:S01]  /*96b0*/  FMUL.FTZ R51, R38, R49.reuse ;  /* 0x0000003126337220 */ /* 0x080fe20000410000 */
[----:B------:R-:W-:Y:S02]  /*96c0*/  HADD2.F32 R50, -RZ, R50.H0_H0 ;  /* 0x20000032ff327230 */ /* 0x000fe40000004100 */
        /* <DEDUP_REMOVED lines=8> */
[----:B------:R-:W-:Y:S01]  /*9750*/  FMUL.FTZ R50, R33, R50 ;  /* 0x0000003221327220 */ /* 0x000fe20000410000 */
[----:B------:R-:W-:-:S02]  /*9760*/  HADD2.F32 R47, -RZ, R154.H1_H1 ;  /* 0x3000009aff2f7230 */ /* 0x000fc40000004100 */
[-C--:B------:R-:W-:Y:S01]  /*9770*/  FFMA.FTZ R52, R33, R48.reuse, -R52 ;  /* 0x0000003021347223 */ /* 0x080fe20000010834 */
[----:B------:R-:W-:Y:S02]  /*9780*/  HADD2.F32 R34, -RZ, R39.H0_H0 ;  /* 0x20000027ff227230 */ /* 0x000fe40000004100 */
[----:B------:R-:W-:Y:S01]  /*9790*/  FFMA.FTZ R50, R37, R48, R50 ;  /* 0x0000003025327223 */ /* 0x000fe20000010032 */
[----:B------:R-:W-:Y:S01]  /*97a0*/  HADD2.F32 R33, -RZ, R35.H0_H0 ;  /* 0x20000023ff217230 */ /* 0x000fe20000004100 */
[----:B------:R-:W-:Y:S01]  /*97b0*/  SHF.R.U64 R60, R68, 0x10, R69 ;  /* 0x00000010443c7819 */ /* 0x000fe20000001245 */
[----:B------:R-:W-:Y:S02]  /*97c0*/  HADD2.F32 R39, -RZ, R39.H1_H1 ;  /* 0x30000027ff277230 */ /* 0x000fe40000004100 */
[-C--:B------:R-:W-:Y:S01]  /*97d0*/  FMUL.FTZ R54, R34, R47.reuse ;  /* 0x0000002f22367220 */ /* 0x080fe20000410000 */
[----:B------:R-:W-:Y:S02]  /*97e0*/  HADD2.F32 R48, -RZ, R70.H0_H0 ;  /* 0x20000046ff307230 */ /* 0x000fe40000004100 */
[----:B------:R-:W-:Y:S01]  /*97f0*/  FMUL.FTZ R47, R33, R47 ;  /* 0x0000002f212f7220 */ /* 0x000fe20000410000 */
[----:B------:R-:W-:Y:S01]  /*9800*/  HADD2.F32 R35, -RZ, R35.H1_H1 ;  /* 0x30000023ff237230 */ /* 0x000fe20000004100 */
[----:B------:R-:W-:Y:S01]  /*9810*/  SHF.R.U64 R61, R56, 0x10, R57 ;  /* 0x00000010383d7819 */ /* 0x000fe20000001239 */
[----:B------:R-:W-:-:S02]  /*9820*/  HADD2.F32 R37, -RZ, R152.H1_H1 ;  /* 0x30000098ff257230 */ /* 0x000fc40000004100 */
[-C--:B------:R-:W-:Y:S01]  /*9830*/  FMUL.FTZ R56, R39, R48.reuse ;  /* 0x0000003027387220 */ /* 0x080fe20000410000 */
[----:B------:R-:W-:Y:S02]  /*9840*/  HADD2.F32 R38, -RZ, R58.H0_H0 ;  /* 0x2000003aff267230 */ /* 0x000fe40000004100 */
[----:B------:R-:W-:Y:S01]  /*9850*/  FMUL.FTZ R58, R35, R48 ;  /* 0x00000030233a7220 */ /* 0x000fe20000410000 */
[----:B------:R-:W-:Y:S02]  /*9860*/  HADD2.F32 R156, -RZ, R156.H0_H0 ;  /* 0x2000009cff9c7230 */ /* 0x000fe40000004100 */
[-C--:B------:R-:W-:Y:S01]  /*9870*/  FFMA.FTZ R48, R34, R37.reuse, R47 ;  /* 0x0000002522307223 */ /* 0x080fe2000001002f */
[----:B------:R-:W-:Y:S01]  /*9880*/  FFMA.FTZ R54, R33, R37, -R54 ;  /* 0x0000002521367223 */ /* 0x000fe20000010836 */
[----:B------:R-:W-:Y:S02]  /*9890*/  HADD2.F32 R34, -RZ, R44.H0_H0 ;  /* 0x2000002cff227230 */ /* 0x000fe40000004100 */
[----:B------:R-:W-:Y:S01]  /*98a0*/  FFMA.FTZ R55, R35, R38, -R56 ;  /* 0x0000002623377223 */ /* 0x000fe20000010838 */
[----:B------:R-:W-:-:S02]  /*98b0*/  HADD2.F32 R37, -RZ, R60.H0_H0 ;  /* 0x2000003cff257230 */ /* 0x000fc40000004100 */
[----:B------:R-:W-:Y:S01]  /*98c0*/  FFMA.FTZ R57, R39, R38, R58 ;  /* 0x0000002627397223 */ /* 0x000fe2000001003a */
[----:B------:R-:W-:Y:S02]  /*98d0*/  HADD2.F32 R33, -RZ, R32.H0_H0 ;  /* 0x20000020ff217230 */ /* 0x000fe40000004100 */
[-C--:B------:R-:W-:Y:S01]  /*98e0*/  FMUL.FTZ R38, R34, R156.reuse ;  /* 0x0000009c22267220 */ /* 0x080fe20000410000 */
[----:B------:R-:W-:Y:S01]  /*98f0*/  HADD2.F32 R44, -RZ, R44.H1_H1 ;  /* 0x3000002cff2c7230 */ /* 0x000fe20000004100 */
[----:B------:R-:W-:Y:S01]  /*9900*/  F2FP.F16.F32.PACK_AB R49, R50, R49 ;  /* 0x000000313231723e */ /* 0x000fe200000000ff */
[----:B------:R-:W-:Y:S02]  /*9910*/  HADD2.F32 R32, -RZ, R32.H1_H1 ;  /* 0x30000020ff207230 */ /* 0x000fe40000004100 */
[----:B------:R-:W-:Y:S01]  /*9920*/  FMUL.FTZ R39, R33, R156 ;  /* 0x0000009c21277220 */ /* 0x000fe20000410000 */
[----:B------:R-:W-:Y:S02]  /*9930*/  HADD2.F32 R153, -RZ, R153.H0_H0 ;  /* 0x20000099ff997230 */ /* 0x000fe40000004100 */
[----:B------:R-:W-:Y:S01]  /*9940*/  FMUL.FTZ R47, R44, R37 ;  /* 0x000000252c2f7220 */ /* 0x000fe20000410000 */
[----:B------:R-:W-:-:S02]  /*9950*/  HADD2.F32 R35, -RZ, R61.H0_H0 ;  /* 0x2000003dff237230 */ /* 0x000fc40000004100 */
[C---:B------:R-:W-:Y:S01]  /*9960*/  FMUL.FTZ R37, R32.reuse, R37 ;  /* 0x0000002520257220 */ /* 0x040fe20000410000 */
[----:B------:R-:W-:Y:S02]  /*9970*/  HADD2.F32 R154, -RZ, R154.H0_H0 ;  /* 0x2000009aff9a7230 */ /* 0x000fe40000004100 */
[----:B------:R-:W-:Y:S01]  /*9980*/  FFMA.FTZ R38, R33, R153, -R38 ;  /* 0x0000009921267223 */ /* 0x000fe20000010826 */
[----:B------:R-:W-:Y:S02]  /*9990*/  HADD2.F32 R33, -RZ, R46.H0_H0 ;  /* 0x2000002eff217230 */ /* 0x000fe40000004100 */
[-C--:B------:R-:W-:Y:S01]  /*99a0*/  FFMA.FTZ R47, R32, R35.reuse, -R47 ;  /* 0x00000023202f7223 */ /* 0x080fe2000001082f */
[----:B------:R-:W-:Y:S01]  /*99b0*/  FFMA.FTZ R44, R44, R35, R37 ;  /* 0x000000232c2c7223 */ /* 0x000fe20000010025 */
[----:B------:R-:W-:Y:S02]  /*99c0*/  HADD2.F32 R35, -RZ, R53.H0_H0 ;  /* 0x20000035ff237230 */ /* 0x000fe40000004100 */
[----:B------:R-:W-:Y:S01]  /*99d0*/  FFMA.FTZ R39, R34, R153, R39 ;  /* 0x0000009922277223 */ /* 0x000fe20000010027 */
[----:B------:R-:W-:-:S02]  /*99e0*/  HADD2.F32 R32, -RZ, R36.H0_H0 ;  /* 0x20000024ff207230 */ /* 0x000fc40000004100 */
[----:B------:R-:W-:Y:S01]  /*99f0*/  FMUL.FTZ R37, R33, R154 ;  /* 0x0000009a21257220 */ /* 0x000fe20000410000 */
[----:B------:R-:W-:Y:S01]  /*9a00*/  HADD2.F32 R46, -RZ, R46.H1_H1 ;  /* 0x3000002eff2e7230 */ /* 0x000fe20000004100 */
[----:B------:R-:W-:Y:S01]  /*9a10*/  F2FP.F16.F32.PACK_AB R57, R57, R48 ;  /* 0x000000303939723e */ /* 0x000fe200000000ff */
        /* <DEDUP_REMOVED lines=16> */
[----:B------:R-:W-:Y:S01]  /*9b20*/  F2FP.F16.F32.PACK_AB R38, R35, R154 ;  /* 0x0000009a2326723e */ /* 0x000fe200000000ff */
[----:B------:R-:W-:Y:S01]  /*9b30*/  IMAD.MOV.U32 R37, RZ, RZ, R49 ;  /* 0x000000ffff257224 */ /* 0x000fe200078e0031 */
[----:B------:R-:W-:Y:S02]  /*9b40*/  F2FP.F16.F32.PACK_AB R33, R52, R51 ;  /* 0x000000333421723e */ /* 0x000fe400000000ff */
[----:B------:R-:W-:-:S07]  /*9b50*/  MOV R35, R54 ;  /* 0x0000003600237202 */ /* 0x000fce0000000f00 */
.L_x_1413:
[----:B------:R-:W-:Y:S05]  /*9b60*/  BSYNC B1 ;  /* 0x0000000000017941 */ /* 0x000fea0003800000 */
.L_x_1412:
[----:B------:R-:W-:Y:S01]  /*9b70*/  ISETP.GE.AND P3, PT, R42, R147, PT ;  /* 0x000000932a00720c */ /* 0x000fe20003f66270 */
[----:B------:R-:W-:Y:S02]  /*9b80*/  ULDC.64 UR4, c[0x0][0x208] ;  /* 0x0000820000047ab9 */ /* 0x000fe40000000a00 */
[----:B0-----:R0:W-:Y:S10]  /*9b90*/  STG.E.128 desc[UR4][R40.64], R32 ;  /* 0x0000002028007986 */ /* 0x0011f4000c101d04 */
[----:B------:R-:W-:Y:S05]  /*9ba0*/  @P3 BRA `(.L_x_1362) ;  /* 0x0000000400043947 */ /* 0x000fea0003800000 */
[--C-:B0-----:R-:W-:Y:S01]  /*9bb0*/  SHF.R.S32.HI R32, RZ, 0x1f, R42.reuse ;  /* 0x0000001fff207819 */ /* 0x101fe2000001142a */
[----:B------:R-:W-:Y:S01]  /*9bc0*/  ULDC.64 UR4, c[0x0][0x208] ;  /* 0x0000820000047ab9 */ /* 0x000fe20000000a00 */
[----:B------:R-:W-:-:S04]  /*9bd0*/  IADD3 R42, P3, P4, R108, R128, R42 ;  /* 0x000000806c2a7210 */ /* 0x000fc80007c7e02a */
[----:B------:R-:W-:Y:S02]  /*9be0*/  IADD3.X R45, R4, R45, R32, P3, P4 ;  /* 0x0000002d042d7210 */ /* 0x000fe40001fe8420 */
[----:B------:R-:W-:-:S04]  /*9bf0*/  LEA R120, P3, R42, R120, 0x1 ;  /* 0x000000782a787211 */ /* 0x000fc800078608ff */
[----:B------:R-:W-:-:S05]  /*9c00*/  LEA.HI.X R121, R42, R121, R45, 0x1, P3 ;  /* 0x000000792a797211 */ /* 0x000fca00018f0c2d */
[----:B--2---:R0:W-:Y:S01]  /*9c10*/  STG.E.128 desc[UR4][R120.64], R36 ;  /* 0x0000002478007986 */ /* 0x0041e2000c101d04 */
[----:B------:R-:W-:Y:S05]  /*9c20*/  BRA `(.L_x_1362) ;  /* 0x0000000000e47947 */ /* 0x000fea0003800000 */
.L_x_1329:
[----:B------:R-:W-:-:S04]  /*9c30*/  ULOP3.LUT UR4, UR60, 0x1, URZ, 0xfc, !UPT ;  /* 0x000000013c047892 */ /* 0x000fc8000f8efc3f */
[----:B------:R-:W-:-:S06]  /*9c40*/  UISETP.NE.AND UP0, UPT, UR4, 0x3, UPT ;  /* 0x000000030400788c */ /* 0x000fcc000bf05270 */
[----:B------:R-:W-:-:S13]  /*9c50*/  PLOP3.LUT P2, PT, PT, PT, UP0, 0x80, 0x0 ;  /* 0x000000000000781c */ /* 0x000fda0003f4f008 */
[----:B------:R-:W-:Y:S05]  /*9c60*/  @!P2 BRA `(.L_x_1414) ;  /* 0x000000000004a947 */ /* 0x000fea0003800000 */
[----:B------:R-:W-:Y:S01]  /*9c70*/  BPT.TRAP 0x1 ;  /* 0x000000040000795c */ /* 0x000fe20000300000 */
.L_x_1414:
[----:B------:R-:W-:Y:S01]  /*9c80*/  IMAD R89, R22, 0x8, R17 ;  /* 0x0000000816597824 */ /* 0x000fe200078e0211 */
[----:B------:R-:W-:Y:S01]  /*9c90*/  SHF.L.U32 R90, R204, 0x1f, RZ ;  /* 0x0000001fcc5a7819 */ /* 0x000fe200000006ff */
[----:B------:R-:W-:Y:S01]  /*9ca0*/  IMAD R88, R2, -0x60, R24 ;  /* 0xffffffa002587824 */ /* 0x000fe200078e0218 */
[----:B------:R-:W-:Y:S02]  /*9cb0*/  BSSY B1, `(.L_x_1415) ;  /* 0x0000004000017945 */ /* 0x000fe40003800000 */
[----:B------:R-:W0:Y:S02]  /*9cc0*/  SYNCS.PHASECHK.TRANS64.TRYWAIT P3, [R89+URZ+0x30890], R90 ;  /* 0x0308905a590075a7 */ /* 0x000e24000806017f */
[----:B------:R-:W-:Y:S01]  /*9cd0*/  VIMNMX R88, R88, 0x60, PT ;  /* 0x0000006058587848 */ /* 0x000fe20003fe0100 */
[----:B0-----:R-:W-:Y:S06]  /*9ce0*/  @!P3 BRA `(.L_x_1416) ;  /* 0x000001f40034b947 */ /* 0x001fec0003800000 */
.L_x_1732:
[----:B------:R-:W-:Y:S05]  /*9cf0*/  BSYNC B1 ;  /* 0x0000000000017941 */ /* 0x000fea0003800000 */
.L_x_1415:
[----:B------:R-:W-:Y:S01]  /*9d00*/  ISETP.GE.AND P3, PT, R195, R88, PT ;  /* 0x00000058c300720c */ /* 0x000fe20003f66270 */
[----:B------:R-:W-:-:S12]  /*9d10*/  BSSY B1, `(.L_x_1417) ;  /* 0x0000015000017945 */ /* 0x000fd80003800000 */
[----:B------:R-:W-:Y:S05]  /*9d20*/  @P3 BRA `(.L_x_1418) ;  /* 0x00000000004c3947 */ /* 0x000fea0003800000 */
[----:B------:R-:W-:Y:S01]  /*9d30*/  ISETP.NE.AND P3, PT, R20, RZ, PT ;  /* 0x000000ff1400720c */ /* 0x000fe20003f65270 */
[----:B------:R-:W-:-:S12]  /*9d40*/  ULDC.64 UR4, c[0x0][0x208] ;  /* 0x0000820000047ab9 */ /* 0x000fd80000000a00 */
        /* <DEDUP_REMOVED lines=17> */
.L_x_1418:
[----:B------:R-:W-:Y:S05]  /*9e60*/  BSYNC B1 ;  /* 0x0000000000017941 */ /* 0x000fea0003800000 */
.L_x_1417:
[----:B------:R-:W-:-:S13]  /*9e70*/  ISETP.GE.AND P3, PT, R220, R88, PT ;  /* 0x00000058dc00720c */ /* 0x000fda0003f66270 */
[----:B------:R-:W-:Y:S05]  /*9e80*/  @P3 BRA `(.L_x_1362) ;  /* 0x00000000004c3947 */ /* 0x000fea0003800000 */
[----:B------:R-:W-:Y:S01]  /*9e90*/  ISETP.NE.AND P3, PT, R20, RZ, PT ;  /* 0x000000ff1400720c */ /* 0x000fe20003f65270 */
[----:B------:R-:W-:-:S12]  /*9ea0*/  ULDC.64 UR4, c[0x0][0x208] ;  /* 0x0000820000047ab9 */ /* 0x000fd80000000a00 */
        /* <DEDUP_REMOVED lines=17> */
.L_x_1362:
[----:B------:R-:W-:Y:S05]  /*9fc0*/  BSYNC B0 ;  /* 0x0000000000007941 */ /* 0x000fea0003800000 */
.L_x_1328:
        /* <DEDUP_REMOVED lines=17> */
.L_x_1420:
[----:B------:R-:W-:Y:S05]  /*a0e0*/  BSYNC B0 ;  /* 0x0000000000007941 */ /* 0x000fea0003800000 */
.L_x_1419:
[----:B------:R-:W1:Y:S01]  /*a0f0*/  SYNCS.PHASECHK.TRANS64.TRYWAIT P2, [R89+URZ+0x308b0], R90 ;  /* 0x0308b05a590075a7 */ /* 0x000e62000804017f */
[----:B------:R-:W-:Y:S01]  /*a100*/  ULDC UR61, c[0x0][0x2e4] ;  /* 0x0000b900003d7ab9 */ /* 0x000fe20000000800 */
[----:B------:R-:W-:Y:S01]  /*a110*/  ULDC.64 UR56, c[0x0][0x318] ;  /* 0x0000c60000387ab9 */ /* 0x000fe20000000a00 */
[----:B------:R-:W-:Y:S01]  /*a120*/  ULDC.64 UR58, c[0x0][0x308] ;  /* 0x0000c200003a7ab9 */ /* 0x000fe20000000a00 */
[----:B------:R-:W-:Y:S04]  /*a130*/  BSSY B0, `(.L_x_1421) ;  /* 0x0000002000007945 */ /* 0x000fe80003800000 */
[----:B-1----:R-:W-:Y:S05]  /*a140*/  @!P2 BRA `(.L_x_1422) ;  /* 0x000001f00030a947 */ /* 0x002fea0003800000 */
.L_x_1733:
[----:B------:R-:W-:Y:S05]  /*a150*/  BSYNC B0 ;  /* 0x0000000000007941 */ /* 0x000fea0003800000 */
.L_x_1421:
[----:B------:R-:W-:Y:S01]  /*a160*/  ISETP.GE.AND P2, PT, R195, R88, PT ;  /* 0x00000058c300720c */ /* 0x000fe20003f46270 */
[----:B------:R-:W-:Y:S01]  /*a170*/  BSSY B0, `(.L_x_1423) ;  /* 0x000001e000007945 */ /* 0x000fe20003800000 */
[----:B------:R-:W-:-:S11]  /*a180*/  IMAD.WIDE R36, R2, 0x60, R122 ;  /* 0x0000006002247825 */ /* 0x000fd600078e027a */
[----:B------:R-:W-:Y:S05]  /*a190*/  @P2 BRA `(.L_x_1424) ;  /* 0x00000000006c2947 */ /* 0x000fea0003800000 */
[----:B0-----:R-:W-:Y:S01]  /*a1a0*/  MOV R32, R106 ;  /* 0x0000006a00207202 */ /* 0x001fe20000000f00 */
[----:B------:R-:W-:Y:S01]  /*a1b0*/  IMAD R35, R37, UR56, RZ ;  /* 0x0000003825237c24 */ /* 0x000fe2000f8e02ff */
[----:B------:R-:W-:Y:S01]  /*a1c0*/  ULDC.64 UR4, c[0x0][0x208] ;  /* 0x0000820000047ab9 */ /* 0x000fe20000000a00 */
[----:B------:R-:W-:Y:S02]  /*a1d0*/  IMAD.MOV.U32 R33, RZ, RZ, R29 ;  /* 0x000000ffff217224 */ /* 0x000fe400078e001d */
[C---:B------:R-:W-:Y:S02]  /*a1e0*/  IMAD R35, R36.reuse, UR57, R35 ;  /* 0x0000003924237c24 */ /* 0x040fe4000f8e0223 */
[----:B------:R-:W-:-:S04]  /*a1f0*/  IMAD.WIDE.U32 R32, R36, UR56, R32 ;  /* 0x0000003824207c25 */ /* 0x000fc8000f8e0020 */
[----:B------:R-:W-:Y:S01]  /*a200*/  IMAD.IADD R33, R33, 0x1, R35 ;  /* 0x0000000121217824 */ /* 0x000fe200078e0223 */
[----:B------:R-:W-:-:S04]  /*a210*/  LEA R38, P2, R32, UR58, 0x1 ;  /* 0x0000003a20267c11 */ /* 0x000fc8000f8408ff */
[----:B------:R-:W-:Y:S02]  /*a220*/  LEA.HI.X R39, R32, UR59, R33, 0x1, P2 ;  /* 0x0000003b20277c11 */ /* 0x000fe400090f0c21 */
[----:B------:R-:W-:-:S13]  /*a230*/  ISETP.GE.AND P2, PT, R192, UR61, PT ;  /* 0x0000003dc0007c0c */ /* 0x000fda000bf46270 */
[----:B------:R-:W0:Y:S04]  /*a240*/  @!P2 LDS.128 R32, [R30] ;  /* 0x000000001e20a984 */ /* 0x000e280000000c00 */
[----:B0-----:R-:W-:Y:S01]  /*a250*/  @!P2 STG.E.128 desc[UR4][R38.64], R32 ;  /* 0x000000202600a986 */ /* 0x001fe2000c101d04 */
[----:B------:R-:W-:-:S13]  /*a260*/  ISETP.GE.AND P2, PT, R198, UR61, PT ;  /* 0x0000003dc6007c0c */ /* 0x000fda000bf46270 */
[----:B------:R-:W0:Y:S04]  /*a270*/  @!P2 LDS.128 R32, [R31] ;  /* 0x000000001f20a984 */ /* 0x000e280000000c00 */
[----:B0-----:R-:W-:Y:S01]  /*a280*/  @!P2 STG.E.128 desc[UR4][R38.64+0x40], R32 ;  /* 0x000040202600a986 */ /* 0x001fe2000c101d04 */
[----:B------:R-:W-:-:S13]  /*a290*/  ISETP.GE.AND P2, PT, R199, UR61, PT ;  /* 0x0000003dc7007c0c */ /* 0x000fda000bf46270 */
[----:B------:R-:W0:Y:S04]  /*a2a0*/  @!P2 LDS.128 R32, [R30+0x3000] ;  /* 0x003000001e20a984 */ /* 0x000e280000000c00 */
        /* <DEDUP_REMOVED lines=9> */
[----:B0-----:R2:W-:Y:S02]  /*a340*/  @!P2 STG.E.128 desc[UR4][R38.64+0x140], R32 ;  /* 0x000140202600a986 */ /* 0x0015e4000c101d04 */
.L_x_1424:
[----:B------:R-:W-:Y:S05]  /*a350*/  BSYNC B0 ;  /* 0x0000000000007941 */ /* 0x000fea0003800000 */
.L_x_1423:
[----:B------:R-:W-:Y:S01]  /*a360*/  ISETP.GE.AND P2, PT, R220, R88, PT ;  /* 0x00000058dc00720c */ /* 0x000fe20003f46270 */
[----:B------:R-:W-:-:S12]  /*a370*/  BSSY B0, `(.L_x_1425) ;  /* 0x000001f000007945 */ /* 0x000fd80003800000 */
[----:B------:R-:W-:Y:S05]  /*a380*/  @P2 BRA `(.L_x_1426) ;  /* 0x0000000000742947 */ /* 0x000fea0003800000 */
[----:B--2---:R-:W-:Y:S01]  /*a390*/  IADD3 R35, P2, R36, 0x40, RZ ;  /* 0x0000004024237810 */ /* 0x004fe20007f5e0ff */
[----:B------:R-:W-:Y:S01]  /*a3a0*/  IMAD.MOV.U32 R33, RZ, RZ, R29 ;  /* 0x000000ffff217224 */ /* 0x000fe200078e001d */
[----:B0-----:R-:W-:Y:S01]  /*a3b0*/  MOV R32, R106 ;  /* 0x0000006a00207202 */ /* 0x001fe20000000f00 */
[----:B------:R-:W-:Y:S02]  /*a3c0*/  ULDC.64 UR4, c[0x0][0x208] ;  /* 0x0000820000047ab9 */ /* 0x000fe40000000a00 */
[----:B------:R-:W-:Y:S02]  /*a3d0*/  IMAD.X R36, RZ, RZ, R37, P2 ;  /* 0x000000ffff247224 */ /* 0x000fe400010e0625 */
[----:B------:R-:W-:-:S04]  /*a3e0*/  IMAD.WIDE.U32 R32, R35, UR56, R32 ;  /* 0x0000003823207c25 */ /* 0x000fc8000f8e0020 */
[----:B------:R-:W-:-:S04]  /*a3f0*/  IMAD R36, R36, UR56, RZ ;  /* 0x0000003824247c24 */ /* 0x000fc8000f8e02ff */
[----:B------:R-:W-:Y:S01]  /*a400*/  IMAD R35, R35, UR57, R36 ;  /* 0x0000003923237c24 */ /* 0x000fe2000f8e0224 */
[----:B------:R-:W-:-:S03]  /*a410*/  LEA R36, P2, R32, UR58, 0x1 ;  /* 0x0000003a20247c11 */ /* 0x000fc6000f8408ff */
[----:B------:R-:W-:-:S05]  /*a420*/  IMAD.IADD R33, R33, 0x1, R35 ;  /* 0x0000000121217824 */ /* 0x000fca00078e0223 */
[----:B------:R-:W-:Y:S02]  /*a430*/  LEA.HI.X R37, R32, UR59, R33, 0x1, P2 ;  /* 0x0000003b20257c11 */ /* 0x000fe400090f0c21 */
        /* <DEDUP_REMOVED lines=18> */
.L_x_1426:
[----:B------:R-:W-:Y:S05]  /*a560*/  BSYNC B0 ;  /* 0x0000000000007941 */ /* 0x000fea0003800000 */
.L_x_1425:
[----:B------:R-:W-:Y:S01]  /*a570*/  @!PT LDS RZ, [RZ] ;  /* 0x00000000fffff984 */ /* 0x000fe20000000800 */
[----:B------:R-:W-:Y:S01]  /*a580*/  @!PT LDS RZ, [RZ] ;  /* 0x00000000fffff984 */ /* 0x000fe20000000800 */
[----:B------:R-:W-:Y:S01]  /*a590*/  @!PT LDS RZ, [RZ] ;  /* 0x00000000fffff984 */ /* 0x000fe20000000800 */
[----:B------:R-:W-:Y:S01]  /*a5a0*/  @!PT LDS RZ, [RZ] ;  /* 0x00000000fffff984 */ /* 0x000fe20000000800 */
[----:B------:R4:W-:Y:S06]  /*a5b0*/  MEMBAR.ALL.CTA ;  /* 0x0000000000007992 */ /* 0x0009ec0000008000 */
[----:B----4-:R-:W4:Y:S01]  /*a5c0*/  FENCE.VIEW.ASYNC.S ;  /* 0x00000000000073c6 */ /* 0x010f220000000000 */
[----:B-1----:R-:W-:Y:S01]  /*a5d0*/  @!P3 VIADD R89, R89, 0x308c0 ;  /* 0x000308c05959b836 */ /* 0x002fe20000000000 */
[----:B----4-:R1:W-:Y:S01]  /*a5e0*/  BAR.SYNC.DEFER_BLOCKING R151, 0x80 ;  /* 0x000200970000751d */ /* 0x0103e20000010000 */
[----:B------:R-:W-:-:S03]  /*a5f0*/  LOP3.LUT P4, RZ, R16, 0x2, RZ, 0xc0, !PT ;  /* 0x0000000210ff7812 */ /* 0x000fc6000788c0ff */
[----:B------:R-:W-:Y:S02]  /*a600*/  @!P3 PRMT R89, RZ, 0x654, R89 ;  /* 0x00000654ff59b816 */ /* 0x000fe40000000059 */
[----:B------:R-:W-:Y:S02]  /*a610*/  IADD3 R22, R22, 0x1, RZ ;  /* 0x0000000116167810 */ /* 0x000fe40007ffe0ff */
[----:B------:R-:W-:Y:S01]  /*a620*/  PLOP3.LUT P2, PT, PT, PT, PT, 0x8, 0x0 ;  /* 0x000000000000781c */ /* 0x000fe20003f4e170 */
[----:B------:R1:W-:Y:S01]  /*a630*/  @!P3 SYNCS.ARRIVE.TRANS64.RED.A1T0 RZ, [R89+URZ], RZ ;  /* 0x000000ff59ffb9a7 */ /* 0x0003e2000810043f */
[----:B------:R-:W-:-:S04]  /*a640*/  ISETP.NE.AND P3, PT, R22, 0x2, PT ;  /* 0x000000021600780c */ /* 0x000fc80003f65270 */
[----:B------:R-:W-:Y:S02]  /*a650*/  SEL R31, RZ, 0x1, P3 ;  /* 0x00000001ff1f7807 */ /* 0x000fe40001800000 */
[----:B------:R-:W-:Y:S02]  /*a660*/  SEL R22, R22, RZ, P3 ;  /* 0x000000ff16167207 */ /* 0x000fe40001800000 */
[----:B------:R-:W-:Y:S01]  /*a670*/  LOP3.LUT R204, R204, R31, RZ, 0x3c, !PT ;  /* 0x0000001fcccc7212 */ /* 0x000fe200078e3cff */
[----:B-1----:R-:W-:Y:S06]  /*a680*/  @P4 BRA `(.L_x_1427) ;  /* 0xffffff8000d04947 */ /* 0x002fec000383ffff */
.L_x_1323:
[----:B------:R-:W1:Y:S01]  /*a690*/  LDC.64 R4, c[0x0][0x9e0] ;  /* 0x00027800ff047b82 */ /* 0x000e620000000a00 */
[----:B------:R-:W-:Y:S01]  /*a6a0*/  BSSY B0, `(.L_x_1428) ;  /* 0x0000005000007945 */ /* 0x000fe20003800000 */
[----:B-1----:R-:W-:-:S03]  /*a6b0*/  ISETP.GE.AND P0, PT, R5, 0x1, PT ;  /* 0x000000010500780c */ /* 0x002fc60003f06270 */
[----:B------:R-:W-:Y:S10]  /*a6c0*/  @P2 BRA `(.L_x_1429) ;  /* 0x0000000000082947 */ /* 0x000ff40003800000 */
[----:B------:R-:W1:Y:S02]  /*a6d0*/  FENCE.VIEW.ASYNC.G ;  /* 0x00000000000073c6 */ /* 0x000e640000000100 */
[----:B-1----:R-:W-:Y:S06]  /*a6e0*/  BAR.ARV 0xc, 0x120 ;  /* 0x0304800000007b1d */ /* 0x002fec0000002000 */
.L_x_1429:
[----:B------:R-:W-:Y:S05]  /*a6f0*/  BSYNC B0 ;  /* 0x0000000000007941 */ /* 0x000fea0003800000 */
.L_x_1428:
[----:B------:R-:W-:Y:S01]  /*a700*/  IMAD.IADD R0, R146, 0x1, R4 ;  /* 0x0000000192007824 */ /* 0x000fe200078e0204 */
[----:B------:R-:W-:Y:S06]  /*a710*/  @!P0 BRA `(.L_x_1430) ;  /* 0x0000000000488947 */ /* 0x000fec0003800000 */
[C---:B------:R-:W-:Y:S01]  /*a720*/  ISETP.GT.AND P1, PT, R146.reuse, RZ, PT ;  /* 0x000000ff9200720c */ /* 0x040fe20003f24270 */
[----:B------:R-:W-:Y:S01]  /*a730*/  BSSY B0, `(.L_x_1431) ;  /* 0x000000e000007945 */ /* 0x000fe20003800000 */
[----:B------:R-:W-:-:S11]  /*a740*/  VIADD R2, R146, 0xffffffff ;  /* 0xffffffff92027836 */ /* 0x000fd60000000000 */
        /* <DEDUP_REMOVED lines=8> */
.L_x_1432:
[----:B------:R-:W-:-:S13]  /*a7d0*/  ISETP.NE.AND P1, PT, R5, 0x1, PT ;  /* 0x000000010500780c */ /* 0x000fda0003f25270 */
[----:B------:R-:W1:Y:S02]  /*a7e0*/  @P1 LDC.64 R6, c[0x0][0x9e8] ;  /* 0x00027a00ff061b82 */ /* 0x000e640000000a00 */
[----:B-1----:R-:W-:-:S05]  /*a7f0*/  @P1 IMAD.HI.U32 R4, R2, R6, RZ ;  /* 0x0000000602041227 */ /* 0x002fca00078e00ff */
[----:B------:R-:W-:-:S07]  /*a800*/  @P1 SHF.R.U32.HI R2, RZ, R7, R4 ;  /* 0x00000007ff021219 */ /* 0x000fce0000011604 */
.L_x_1433:
[----:B------:R-:W-:Y:S05]  /*a810*/  BSYNC B0 ;  /* 0x0000000000007941 */ /* 0x000fea0003800000 */
.L_x_1431:
[----:B------:R-:W-:-:S05]  /*a820*/  IMAD R3, R2, R5, R5 ;  /* 0x0000000502037224 */ /* 0x000fca00078e0205 */
[----:B------:R-:W-:-:S07]  /*a830*/  VIMNMX R0, R0, R3, PT ;  /* 0x0000000300007248 */ /* 0x000fce0003fe0100 */
.L_x_1430:
[----:B------:R-:W-:Y:S01]  /*a840*/  IADD3 R0, R0, 0x5f, RZ ;  /* 0x0000005f00007810 */ /* 0x000fe20007ffe0ff */
[----:B------:R-:W-:-:S04]  /*a850*/  ULDC UR4, c[0x0][0x9dc] ;  /* 0x0002770000047ab9 */ /* 0x000fc80000000800 */
[----:B------:R-:W-:-:S05]  /*a860*/  IMAD.HI R0, R0, 0x2aaaaaab, RZ ;  /* 0x2aaaaaab00007827 */ /* 0x000fca00078e02ff */
[----:B------:R-:W-:-:S04]  /*a870*/  SHF.R.U32.HI R3, RZ, 0x1f, R0 ;  /* 0x0000001fff037819 */ /* 0x000fc80000011600 */
[----:B------:R-:W-:Y:S01]  /*a880*/  LEA.HI.SX32 R3, R0, R3, 0x1c ;  /* 0x0000000300037211 */ /* 0x000fe200078fe2ff */
[----:B------:R-:W-:-:S03]  /*a890*/  VIADD R0, R145, -UR4 ;  /* 0x8000000491007c36 */ /* 0x000fc60008000000 */
[----:B------:R-:W-:Y:S01]  /*a8a0*/  VIMNMX R150, R150, R3, PT ;  /* 0x0000000396967248 */ /* 0x000fe20003fe0100 */
[----:B------:R-:W-:Y:S06]  /*a8b0*/  @!P0 BRA `(.L_x_1434) ;  /* 0x0000000000448947 */ /* 0x000fec0003800000 */
[----:B------:R-:W-:Y:S01]  /*a8c0*/  ISETP.GT.AND P0, PT, R145, -0x1, PT ;  /* 0xffffffff9100780c */ /* 0x000fe20003f04270 */
[----:B------:R-:W-:-:S12]  /*a8d0*/  BSSY B0, `(.L_x_1435) ;  /* 0x000000d000007945 */ /* 0x000fd80003800000 */
        /* <DEDUP_REMOVED lines=8> */
.L_x_1436:
[----:B------:R-:W-:-:S13]  /*a960*/  ISETP.NE.AND P0, PT, R5, 0x1, PT ;  /* 0x000000010500780c */ /* 0x000fda0003f05270 */
[----:B------:R-:W1:Y:S02]  /*a970*/  @P0 LDC.64 R2, c[0x0][0x9e8] ;  /* 0x00027a00ff020b82 */ /* 0x000e640000000a00 */
[----:B-1----:R-:W-:-:S05]  /*a980*/  @P0 IMAD.HI.U32 R2, R145, R2, RZ ;  /* 0x0000000291020227 */ /* 0x002fca00078e00ff */
[----:B------:R-:W-:-:S07]  /*a990*/  @P0 SHF.R.U32.HI R145, RZ, R3, R2 ;  /* 0x00000003ff910219 */ /* 0x000fce0000011602 */
.L_x_1437:
[----:B------:R-:W-:Y:S05]  /*a9a0*/  BSYNC B0 ;  /* 0x0000000000007941 */ /* 0x000fea0003800000 */
.L_x_1435:
[----:B------:R-:W-:-:S05]  /*a9b0*/  IMAD R145, R145, R5, RZ ;  /* 0x0000000591917224 */ /* 0x000fca00078e02ff */
[----:B------:R-:W-:-:S07]  /*a9c0*/  VIMNMX R0, R0, R145, !PT ;  /* 0x0000009100007248 */ /* 0x000fce0007fe0100 */
.L_x_1434:
[----:B------:R-:W-:Y:S01]  /*a9d0*/  IMAD.HI R2, R0, 0x2aaaaaab, RZ ;  /* 0x2aaaaaab00027827 */ /* 0x000fe200078e02ff */
[----:B------:R-:W-:Y:S02]  /*a9e0*/  PLOP3.LUT P0, PT, PT, PT, PT, 0x80, 0x0 ;  /* 0x000000000000781c */ /* 0x000fe40003f0f070 */
[----:B------:R-:W-:Y:S02]  /*a9f0*/  CS2R R118, SRZ ;  /* 0x0000000000767805 */ /* 0x000fe4000001ff00 */
[----:B------:R-:W-:Y:S01]  /*aa00*/  CS2R R116, SRZ ;  /* 0x0000000000747805 */ /* 0x000fe2000001ff00 */
[----:B------:R-:W-:Y:S01]  /*aa10*/  IMAD.MOV.U32 R0, RZ, RZ, RZ ;  /* 0x000000ffff007224 */ /* 0x000fe200078e00ff */
[----:B------:R-:W-:Y:S02]  /*aa20*/  SHF.R.U32.HI R3, RZ, 0x1f, R2 ;  /* 0x0000001fff037819 */ /* 0x000fe40000011602 */
[----:B------:R-:W-:Y:S02]  /*aa30*/  CS2R R114, SRZ ;  /* 0x0000000000727805 */ /* 0x000fe4000001ff00 */
[----:B------:R-:W-:-:S02]  /*aa40*/  CS2R R112, SRZ ;  /* 0x0000000000707805 */ /* 0x000fc4000001ff00 */
[----:B------:R-:W-:Y:S02]  /*aa50*/  CS2R R106, SRZ ;  /* 0x00000000006a7805 */ /* 0x000fe4000001ff00 */
[----:B------:R-:W-:Y:S02]  /*aa60*/  LEA.HI.SX32 R211, R2, R3, 0x1c ;  /* 0x0000000302d37211 */ /* 0x000fe400078fe2ff */
[----:B------:R-:W-:Y:S01]  /*aa70*/  CS2R R2, SRZ ;  /* 0x0000000000027805 */ /* 0x000fe2000001ff00 */
[----:B------:R-:W-:Y:S01]  /*aa80*/  IMAD.MOV.U32 R110, RZ, RZ, RZ ;  /* 0x000000ffff6e7224 */ /* 0x000fe200078e00ff */
[----:B------:R-:W-:Y:S02]  /*aa90*/  CS2R R108, SRZ ;  /* 0x00000000006c7805 */ /* 0x000fe4000001ff00 */
[----:B------:R-:W-:Y:S02]  /*aaa0*/  VIMNMX R211, RZ, R211, !PT ;  /* 0x000000d3ffd37248 */ /* 0x000fe40007fe0100 */
[----:B------:R-:W-:-:S02]  /*aab0*/  CS2R R54, SRZ ;  /* 0x0000000000367805 */ /* 0x000fc4000001ff00 */
[----:B------:R-:W-:Y:S02]  /*aac0*/  CS2R R104, SRZ ;  /* 0x0000000000687805 */ /* 0x000fe4000001ff00 */
[----:B------:R-:W-:Y:S02]  /*aad0*/  MOV R103, RZ ;  /* 0x000000ff00677202 */ /* 0x000fe40000000f00 */
[----:B------:R-:W-:Y:S02]  /*aae0*/  CS2R R98, SRZ ;  /* 0x0000000000627805 */ /* 0x000fe4000001ff00 */
[----:B------:R-:W-:Y:S02]  /*aaf0*/  ISETP.GT.AND P1, PT, R150, R211, PT ;  /* 0x000000d39600720c */ /* 0x000fe40003f24270 */
[----:B------:R-:W-:Y:S02]  /*ab00*/  CS2R R100, SRZ ;  /* 0x0000000000647805 */ /* 0x000fe4000001ff00 */
[----:B------:R-:W-:Y:S01]  /*ab10*/  CS2R R96, SRZ ;  /* 0x0000000000607805 */ /* 0x000fe2000001ff00 */
[----:B------:R-:W-:Y:S01]  /*ab20*/  IMAD.MOV.U32 R95, RZ, RZ, RZ ;  /* 0x000000ffff5f7224 */ /* 0x000fe200078e00ff */
[----:B------:R-:W-:-:S02]  /*ab30*/  CS2R R90, SRZ ;  /* 0x00000000005a7805 */ /* 0x000fc4000001ff00 */
[----:B------:R-:W-:Y:S02]  /*ab40*/  CS2R R92, SRZ ;  /* 0x00000000005c7805 */ /* 0x000fe4000001ff00 */
[----:B------:R-:W-:Y:S02]  /*ab50*/  CS2R R62, SRZ ;  /* 0x00000000003e7805 */ /* 0x000fe4000001ff00 */
[----:B------:R-:W-:Y:S01]  /*ab60*/  CS2R R88, SRZ ;  /* 0x0000000000587805 */ /* 0x000fe2000001ff00 */
[----:B------:R-:W-:Y:S01]  /*ab70*/  IMAD.MOV.U32 R87, RZ, RZ, RZ ;  /* 0x000000ffff577224 */ /* 0x000fe200078e00ff */
[----:B------:R-:W-:Y:S02]  /*ab80*/  CS2R R82, SRZ ;  /* 0x0000000000527805 */ /* 0x000fe4000001ff00 */
[----:B------:R-:W-:Y:S02]  /*ab90*/  CS2R R84, SRZ ;  /* 0x0000000000547805 */ /* 0x000fe4000001ff00 */
[----:B------:R-:W-:Y:S01]  /*aba0*/  CS2R R80, SRZ ;  /* 0x0000000000507805 */ /* 0x000fe2000001ff00 */
[----:B------:R-:W-:Y:S01]  /*abb0*/  IMAD.MOV.U32 R79, RZ, RZ, RZ ;  /* 0x000000ffff4f7224 */ /* 0x000fe200078e00ff */
        /* <DEDUP_REMOVED lines=20> */
[----:B---3--:R-:W-:Y:S02]  /*ad00*/  CS2R R36, SRZ ;  /* 0x0000000000247805 */ /* 0x008fe4000001ff00 */
[----:B------:R-:W-:Y:S02]  /*ad10*/  CS2R R132, SRZ ;  /* 0x0000000000847805 */ /* 0x000fe4000001ff00 */
[----:B------:R-:W-:Y:S02]  /*ad20*/  CS2R R122, SRZ ;  /* 0x00000000007a7805 */ /* 0x000fe4000001ff00 */
[----:B0-2---:R-:W-:Y:S02]  /*ad30*/  CS2R R32, SRZ ;  /* 0x0000000000207805 */ /* 0x005fe4000001ff00 */
[----:B------:R-:W-:-:S02]  /*ad40*/  MOV R6, RZ ;  /* 0x000000ff00067202 */ /* 0x000fc40000000f00 */
[----:B------:R-:W-:Y:S01]  /*ad50*/  CS2R R28, SRZ ;  /* 0x00000000001c7805 */ /* 0x000fe2000001ff00 */
[----:B------:R-:W-:Y:S01]  /*ad60*/  IMAD.MOV.U32 R134, RZ, RZ, RZ ;  /* 0x000000ffff867224 */ /* 0x000fe200078e00ff */
        /* <DEDUP_REMOVED lines=30> */
.L_x_1439:
        /* <DEDUP_REMOVED lines=12> */
.L_x_1443:
[----:B-1----:R1:W2:Y:S02]  /*b010*/  SYNCS.PHASECHK.TRANS64.TRYWAIT P0, [R17+URZ+0x30800], R0 ;  /* 0x03080000110075a7 */ /* 0x0022a4000800017f */
[----:B--2---:R-:W-:Y:S05]  /*b020*/  @!P0 NANOSLEEP.SYNCS 0x989680 ;  /* 0x009896800000895d */ /* 0x004fea0003900000 */
[----:B------:R-:W2:Y:S02]  /*b030*/  @!P0 SYNCS.PHASECHK.TRANS64 P0, [R17+URZ+0x30800], R0 ;  /* 0x03080000110085a7 */ /* 0x000ea4000800007f */
[----:B--2---:R-:W-:Y:S05]  /*b040*/  @!P0 BRA `(.L_x_1443) ;  /* 0xfffffffc00f08947 */ /* 0x004fea000383ffff */
.L_x_1442:
[----:B------:R-:W-:Y:S05]  /*b050*/  BSYNC B0 ;  /* 0x0000000000007941 */ /* 0x000fea0003800000 */
.L_x_1441:
[----:B------:R-:W-:Y:S05]  /*b060*/  BRA `(.L_x_1444) ;  /* 0x0000006c00247947 */ /* 0x000fea0003800000 */
.L_x_1440:
[----:B------:R-:W2:Y:S01]  /*b070*/  LDL R0, [R1+0x3c] ;  /* 0x00003c0001007983 */ /* 0x000ea20000100800 */
[----:B------:R-:W0:Y:S01]  /*b080*/  LDC.64 R10, c[0x0][0x3d8] ;  /* 0x0000f600ff0a7b82 */ /* 0x000e220000000a00 */
[----:B-----5:R-:W-:Y:S01]  /*b090*/  SHF.R.S32.HI R9, RZ, 0x1f, R144 ;  /* 0x0000001fff097819 */ /* 0x020fe20000011490 */
[--C-:B------:R-:W-:Y:S01]  /*b0a0*/  IMAD.MOV.U32 R2, RZ, RZ, R18.reuse ;  /* 0x000000ffff027224 */ /* 0x100fe200078e0012 */
[----:B------:R-:W-:Y:S02]  /*b0b0*/  SHF.R.S32.HI R3, RZ, 0x1f, R18 ;  /* 0x0000001fff037819 */ /* 0x000fe40000011412 */
[----:B------:R-:W-:-:S03]  /*b0c0*/  SHF.R.S32.HI R7, RZ, 0x1f, R192 ;  /* 0x0000001fff077819 */ /* 0x000fc600000114c0 */
[----:B------:R-:W1:Y:S01]  /*b0d0*/  LDC.64 R12, c[0x0][0x3e8] ;  /* 0x0000fa00ff0c7b82 */ /* 0x000e620000000a00 */
[-C--:B0-----:R-:W-:Y:S01]  /*b0e0*/  IMAD R6, R221, R10.reuse, RZ ;  /* 0x0000000add067224 */ /* 0x081fe200078e02ff */
[----:B------:R-:W-:Y:S01]  /*b0f0*/  SHF.L.U64.HI R74, R10, 0x6, R11 ;  /* 0x000000060a4a7819 */ /* 0x000fe2000001020b */
[----:B------:R-:W-:-:S04]  /*b100*/  IMAD.WIDE.U32 R72, R144, R10, RZ ;  /* 0x0000000a90487225 */ /* 0x000fc800078e00ff */
[----:B------:R-:W-:Y:S01]  /*b110*/  IMAD.WIDE.U32 R4, R195, R10, R2 ;  /* 0x0000000ac3047225 */ /* 0x000fe200078e0002 */
[----:B-1----:R-:W-:-:S03]  /*b120*/  SHF.L.U64.HI R69, R12, 0x6, R13 ;  /* 0x000000060c457819 */ /* 0x002fc6000001020d */
[C---:B------:R-:W-:Y:S01]  /*b130*/  IMAD R83, R195.reuse, R11, R6 ;  /* 0x0000000bc3537224 */ /* 0x040fe200078e0206 */
[----:B------:R-:W-:Y:S01]  /*b140*/  IADD3 R79, P0, R4, R72, RZ ;  /* 0x00000048044f7210 */ /* 0x000fe20007f1e0ff */
[----:B------:R-:W-:Y:S02]  /*b150*/  IMAD.MOV.U32 R6, RZ, RZ, R192 ;  /* 0x000000ffff067224 */ /* 0x000fe400078e00c0 */
[----:B------:R-:W-:-:S04]  /*b160*/  IMAD.WIDE.U32 R2, R195, R12, R2 ;  /* 0x0000000cc3027225 */ /* 0x000fc800078e0002 */
[----:B------:R-:W-:Y:S02]  /*b170*/  IMAD.SHL.U32 R76, R10, 0x40, RZ ;  /* 0x000000400a4c7824 */ /* 0x000fe400078e00ff */
[----:B------:R-:W-:Y:S01]  /*b180*/  IMAD.SHL.U32 R75, R12, 0x40, RZ ;  /* 0x000000400c4b7824 */ /* 0x000fe200078e00ff */
[----:B--2---:R-:W-:Y:S01]  /*b190*/  R2UR UR4, R0 ;  /* 0x00000000000472ca */ /* 0x004fe200000e0000 */
[C---:B------:R-:W-:Y:S02]  /*b1a0*/  IMAD R0, R9.reuse, R10, RZ ;  /* 0x0000000a09007224 */ /* 0x040fe400078e02ff */
[----:B------:R-:W-:Y:S02]  /*b1b0*/  IMAD R9, R9, R12, RZ ;  /* 0x0000000c09097224 */ /* 0x000fe400078e02ff */
[C---:B------:R-:W-:Y:S02]  /*b1c0*/  IMAD R61, R144.reuse, R11, R0 ;  /* 0x0000000b903d7224 */ /* 0x040fe400078e0200 */
[----:B------:R-:W-:-:S02]  /*b1d0*/  IMAD R9, R144, R13, R9 ;  /* 0x0000000d90097224 */ /* 0x000fc400078e0209 */
[----:B------:R-:W-:Y:S02]  /*b1e0*/  IMAD.IADD R61, R61, 0x1, R73 ;  /* 0x000000013d3d7824 */ /* 0x000fe400078e0249 */
[----:B------:R-:W-:Y:S02]  /*b1f0*/  IMAD R0, R221, R12, RZ ;  /* 0x0000000cdd007224 */ /* 0x000fe400078e02ff */
[----:B------:R-:W-:Y:S01]  /*b200*/  ULOP3.LUT UP0, URZ, UR4, 0x3ff, URZ, 0xc0, !UPT ;  /* 0x000003ff043f7892 */ /* 0x000fe2000f80c03f */
[----:B------:R-:W-:Y:S01]  /*b210*/  IADD3.X R81, R61, R5, R83, P0, !PT ;  /* 0x000000053d517210 */ /* 0x000fe200007fe453 */
[----:B------:R-:W-:-:S04]  /*b220*/  IMAD.WIDE.U32 R4, R195, R10, R6 ;  /* 0x0000000ac3047225 */ /* 0x000fc800078e0006 */
[----:B------:R-:W-:Y:S01]  /*b230*/  IMAD.WIDE.U32 R144, R144, R12, RZ ;  /* 0x0000000c90907225 */ /* 0x000fe200078e00ff */
[----:B------:R-:W-:-:S03]  /*b240*/  IADD3 R71, P1, R4, R72, RZ ;  /* 0x0000004804477210 */ /* 0x000fc60007f3e0ff */
[----:B------:R-:W-:Y:S01]  /*b250*/  IMAD.WIDE.U32 R6, R195, R12, R6 ;  /* 0x0000000cc3067225 */ /* 0x000fe200078e0006 */
[----:B------:R-:W-:Y:S02]  /*b260*/  IADD3.X R83, R61, R83, R5, P1, !PT ;  /* 0x000000533d537210 */ /* 0x000fe40000ffe405 */
[----:B------:R-:W-:Y:S01]  /*b270*/  PLOP3.LUT P1, PT, PT, PT, UP0, 0x80, 0x0 ;  /* 0x000000000000781c */ /* 0x000fe20003f2f008 */
[----:B------:R-:W-:Y:S01]  /*b280*/  IMAD R0, R195, R13, R0 ;  /* 0x0000000dc3007224 */ /* 0x000fe200078e0200 */
[----:B------:R-:W-:Y:S02]  /*b290*/  IADD3 R77, R9, R145, RZ ;  /* 0x00000091094d7210 */ /* 0x000fe40007ffe0ff */
[-C--:B------:R-:W-:Y:S02]  /*b2a0*/  IADD3 R60, P0, R2, R144.reuse, RZ ;  /* 0x00000090023c7210 */ /* 0x080fe40007f1e0ff */
[----:B------:R-:W-:Y:S02]  /*b2b0*/  IADD3 R70, P2, R6, R144, RZ ;  /* 0x0000009006467210 */ /* 0x000fe40007f5e0ff */
[----:B------:R-:W-:-:S02]  /*b2c0*/  IADD3.X R78, R77, R3, R0, P0, !PT ;  /* 0x000000034d4e7210 */ /* 0x000fc400007fe400 */
[----:B------:R-:W-:-:S03]  /*b2d0*/  IADD3.X R80, R77, R0, R7, P2, !PT ;  /* 0x000000004d507210 */ /* 0x000fc600017fe407 */
[----:B------:R-:W-:Y:S06]  /*b2e0*/  @!P1 BRA `(.L_x_1445) ;  /* 0x0000000000409947 */ /* 0x000fec0003800000 */
        /* <DEDUP_REMOVED lines=15> */
[----:B-1----:R-:W-:Y:S05]  /*b3e0*/  CALL.ABS.NOINC R2 ;  /* 0x0000000002007343 */ /* 0x002fea0003c00000 */
.L_x_1445:
[----:B------:R-:W0:Y:S01]  /*b3f0*/  LDC.64 R12, c[0x0][0x3d8] ;  /* 0x0000f600ff0c7b82 */ /* 0x000e220000000a00 */
[----:B------:R-:W-:Y:S01]  /*b400*/  SHF.R.S32.HI R5, RZ, 0x1f, R201 ;  /* 0x0000001fff057819 */ /* 0x000fe200000114c9 */
[----:B------:R-:W-:Y:S01]  /*b410*/  ULDC.U8 UR4, c[0x0][0x3f0] ;  /* 0x0000fc0000047ab9 */ /* 0x000fe20000000000 */
[----:B------:R-:W-:Y:S01]  /*b420*/  BSSY B0, `(.L_x_1446) ;  /* 0x0000685000007945 */ /* 0x000fe20003800000 */
[----:B------:R-:W-:-:S04]  /*b430*/  ISETP.NE.AND P0, PT, RZ, UR4, PT ;  /* 0x00000004ff007c0c */ /* 0x000fc8000bf05270 */
[----:B------:R-:W1:Y:S01]  /*b440*/  LDC.64 R2, c[0x0][0x3e8] ;  /* 0x0000fa00ff027b82 */ /* 0x000e620000000a00 */
[----:B0-----:R-:W-:-:S04]  /*b450*/  IMAD R0, R5, R12, RZ ;  /* 0x0000000c05007224 */ /* 0x001fc800078e02ff */
[C---:B------:R-:W-:Y:S02]  /*b460*/  IMAD R9, R201.reuse, R13, R0 ;  /* 0x0000000dc9097224 */ /* 0x040fe400078e0200 */
[----:B------:R-:W-:Y:S02]  /*b470*/  IMAD R0, R201, -0x80, R197 ;  /* 0xffffff80c9007824 */ /* 0x000fe400078e02c5 */
[----:B-1----:R-:W-:Y:S02]  /*b480*/  IMAD R8, R5, R2, RZ ;  /* 0x0000000205087224 */ /* 0x002fe400078e02ff */
[----:B------:R-:W-:-:S04]  /*b490*/  IMAD.WIDE.U32 R4, R201, R12, RZ ;  /* 0x0000000cc9047225 */ /* 0x000fc800078e00ff */
[----:B------:R-:W-:Y:S01]  /*b4a0*/  IMAD.WIDE.U32 R6, R201, R2, RZ ;  /* 0x00000002c9067225 */ /* 0x000fe200078e00ff */
[----:B------:R-:W-:-:S03]  /*b4b0*/  IADD3 R9, R5, R9, RZ ;  /* 0x0000000905097210 */ /* 0x000fc60007ffe0ff */
[----:B------:R-:W-:Y:S01]  /*b4c0*/  IMAD R11, R201, R3, R8 ;  /* 0x00000003c90b7224 */ /* 0x000fe200078e0208 */
[C---:B------:R-:W-:Y:S01]  /*b4d0*/  SHF.L.U64.HI R82, R4.reuse, 0x7, R9 ;  /* 0x0000000704527819 */ /* 0x040fe20000010209 */
[----:B------:R-:W-:Y:S01]  /*b4e0*/  IMAD.SHL.U32 R84, R4, 0x80, RZ ;  /* 0x0000008004547824 */ /* 0x000fe200078e00ff */
[----:B------:R-:W-:Y:S01]  /*b4f0*/  VIMNMX R8, R0, 0x80, PT ;  /* 0x0000008000087848 */ /* 0x000fe20003fe0100 */
[----:B------:R-:W-:Y:S02]  /*b500*/  IMAD.IADD R5, R7, 0x1, R11 ;  /* 0x0000000107057824 */ /* 0x000fe400078e020b */
[----:B------:R-:W-:-:S03]  /*b510*/  IMAD.SHL.U32 R87, R6, 0x80, RZ ;  /* 0x0000008006577824 */ /* 0x000fc600078e00ff */
[----:B------:R-:W-:Y:S01]  /*b520*/  SHF.L.U64.HI R85, R6, 0x7, R5 ;  /* 0x0000000706557819 */ /* 0x000fe20000010205 */
[----:B------:R-:W-:Y:S06]  /*b530*/  @!P0 BRA `(.L_x_1447) ;  /* 0x0000003000f48947 */ /* 0x000fec0003800000 */
[----:B------:R-:W0:Y:S01]  /*b540*/  LDC R80, c[0x0][0x428] ;  /* 0x00010a00ff507b82 */ /* 0x000e220000000800 */
        /* <DEDUP_REMOVED lines=18> */
[C---:B------:R-:W-:Y:S01]  /*b670*/  VIADD R7, R18.reuse, 0x20 ;  /* 0x0000002012077836 */ /* 0x040fe20000000000 */
[----:B------:R-:W-:Y:S01]  /*b680*/  IADD3 R6, R18, 0x10, RZ ;  /* 0x0000001012067810 */ /* 0x000fe20007ffe0ff */
[----:B------:R-:W-:Y:S01]  /*b690*/  ULDC UR6, c[0x0][0x3d4] ;  /* 0x0000f50000067ab9 */ /* 0x000fe20000000800 */
[----:B------:R-:W-:Y:S01]  /*b6a0*/  IMAD.X R5, R82, 0x1, R81, P1 ;  /* 0x0000000152057824 */ /* 0x000fe200008e0651 */
[----:B------:R-:W-:Y:S01]  /*b6b0*/  LEA R4, P3, R0, UR4, 0x1 ;  /* 0x0000000400047c11 */ /* 0x000fe2000f8608ff */
[C---:B------:R-:W-:Y:S01]  /*b6c0*/  VIADD R9, R18.reuse, 0x30 ;  /* 0x0000003012097836 */ /* 0x040fe20000000000 */
[----:B------:R-:W-:Y:S01]  /*b6d0*/  ISETP.GE.AND P1, PT, R7, UR6, PT ;  /* 0x0000000607007c0c */ /* 0x000fe2000bf26270 */
[----:B------:R-:W-:Y:S01]  /*b6e0*/  VIADD R11, R18, 0x50 ;  /* 0x00000050120b7836 */ /* 0x000fe20000000000 */
[----:B------:R-:W-:Y:S01]  /*b6f0*/  LEA.HI.X R5, R0, UR5, R5, 0x1, P3 ;  /* 0x0000000500057c11 */ /* 0x000fe200098f0c05 */
[----:B------:R-:W-:Y:S01]  /*b700*/  ULDC.64 UR4, c[0x0][0x3e0] ;  /* 0x0000f80000047ab9 */ /* 0x000fe20000000a00 */
[----:B------:R-:W-:-:S02]  /*b710*/  IADD3 R0, P4, R87, R60, RZ ;  /* 0x0000003c57007210 */ /* 0x000fc40007f9e0ff */
[----:B------:R-:W-:Y:S02]  /*b720*/  CS2R R66, SRZ ;  /* 0x0000000000427805 */ /* 0x000fe4000001ff00 */
[----:B------:R-:W-:Y:S02]  /*b730*/  ISETP.GE.AND P2, PT, R6, UR6, PT ;  /* 0x0000000606007c0c */ /* 0x000fe4000bf46270 */
[----:B------:R-:W-:Y:S02]  /*b740*/  CS2R R62, SRZ ;  /* 0x00000000003e7805 */ /* 0x000fe4000001ff00 */
[----:B------:R-:W-:Y:S01]  /*b750*/  LEA R6, P6, R0, UR4, 0x1 ;  /* 0x0000000400067c11 */ /* 0x000fe2000f8c08ff */
[----:B------:R-:W-:Y:S01]  /*b760*/  IMAD.X R7, R85, 0x1, R78, P4 ;  /* 0x0000000155077824 */ /* 0x000fe200020e064e */
[----:B------:R-:W-:Y:S02]  /*b770*/  IADD3 R10, R18, 0x40, RZ ;  /* 0x00000040120a7810 */ /* 0x000fe40007ffe0ff */
[----:B------:R-:W-:-:S02]  /*b780*/  CS2R R56, SRZ ;  /* 0x0000000000387805 */ /* 0x000fc4000001ff00 */
[----:B------:R-:W-:Y:S02]  /*b790*/  ISETP.GE.AND P3, PT, R18, UR6, PT ;  /* 0x0000000612007c0c */ /* 0x000fe4000bf66270 */
[----:B------:R-:W-:Y:S02]  /*b7a0*/  CS2R R52, SRZ ;  /* 0x0000000000347805 */ /* 0x000fe4000001ff00 */
[----:B------:R-:W-:Y:S02]  /*b7b0*/  LEA.HI.X R7, R0, UR5, R7, 0x1, P6 ;  /* 0x0000000500077c11 */ /* 0x000fe4000b0f0c07 */
[----:B------:R-:W-:Y:S02]  /*b7c0*/  CS2R R50, SRZ ;  /* 0x0000000000327805 */ /* 0x000fe4000001ff00 */
[----:B------:R-:W-:Y:S02]  /*b7d0*/  ISETP.GE.AND P5, PT, R9, UR6, PT ;  /* 0x0000000609007c0c */ /* 0x000fe4000bfa6270 */
[----:B------:R-:W-:-:S02]  /*b7e0*/  CS2R R44, SRZ ;  /* 0x00000000002c7805 */ /* 0x000fc4000001ff00 */
[----:B------:R-:W-:Y:S01]  /*b7f0*/  ISETP.GE.AND P4, PT, R10, UR6, PT ;  /* 0x000000060a007c0c */ /* 0x000fe2000bf86270 */
[----:B------:R-:W-:Y:S01]  /*b800*/  ULDC.64 UR8, c[0x0][0x208] ;  /* 0x0000820000087ab9 */ /* 0x000fe20000000a00 */
[----:B------:R-:W-:Y:S02]  /*b810*/  ISETP.GE.AND P6, PT, R11, UR6, PT ;  /* 0x000000060b007c0c */ /* 0x000fe4000bfc6270 */
        /* <DEDUP_REMOVED lines=18> */
.L_x_1449:
[----:B------:R-:W-:Y:S05]  /*b940*/  BSYNC B1 ;  /* 0x0000000000017941 */ /* 0x000fea0003800000 */
.L_x_1448:
[----:B------:R-:W-:Y:S01]  /*b950*/  ISETP.GE.AND P1, PT, R220, R8, PT ;  /* 0x00000008dc00720c */ /* 0x000fe20003f26270 */
[----:B------:R-:W-:Y:S01]  /*b960*/  BSSY B1, `(.L_x_1450) ;  /* 0x000003e000017945 */ /* 0x000fe20003800000 */
[----:B-1----:R-:W-:Y:S02]  /*b970*/  LOP3.LUT R5, R207, 0x18, R192, 0xf8, !PT ;  /* 0x00000018cf057812 */ /* 0x002fe400078ef8c0 */
        /* <DEDUP_REMOVED lines=10> */
[----:B------:R-:W-:Y:S02]  /*ba20*/  LOP3.LUT R10, R5, R208, RZ, 0x3c, !PT ;  /* 0x000000d0050a7212 */ /* 0x000fe400078e3cff */
[----:B------:R-:W-:Y:S01]  /*ba30*/  CS2R R20, SRZ ;  /* 0x0000000000147805 */ /* 0x000fe2000001ff00 */
[----:B------:R-:W-:Y:S06]  /*ba40*/  @P1 BRA `(.L_x_1451) ;  /* 0x0000000000bc1947 */ /* 0x000fec0003800000 */
[----:B------:R-:W-:Y:S01]  /*ba50*/  IADD3 R75, P4, P5, R60, R75, R87 ;  /* 0x0000004b3c4b7210 */ /* 0x000fe20007d9e057 */
[C---:B------:R-:W-:Y:S01]  /*ba60*/  VIADD R4, R18.reuse, 0x10 ;  /* 0x0000001012047836 */ /* 0x040fe20000000000 */
[----:B------:R-:W-:Y:S01]  /*ba70*/  IADD3 R76, P2, P3, R79, R76, R84 ;  /* 0x0000004c4f4c7210 */ /* 0x000fe20007b5e054 */
[----:B------:R-:W-:Y:S01]  /*ba80*/  ULDC UR8, c[0x0][0x3d4] ;  /* 0x0000f50000087ab9 */ /* 0x000fe20000000800 */
[----:B------:R-:W-:Y:S01]  /*ba90*/  IADD3 R6, R18, 0x20, RZ ;  /* 0x0000002012067810 */ /* 0x000fe20007ffe0ff */
[----:B------:R-:W-:Y:S01]  /*baa0*/  ULDC.64 UR4, c[0x0][0x3c8] ;  /* 0x0000f20000047ab9 */ /* 0x000fe20000000a00 */
[----:B------:R-:W-:Y:S01]  /*bab0*/  IADD3.X R0, R78, R69, R85, P4, P5 ;  /* 0x000000454e007210 */ /* 0x000fe200027ea455 */
[----:B------:R-:W-:Y:S01]  /*bac0*/  ULDC.64 UR6, c[0x0][0x3e0] ;  /* 0x0000f80000067ab9 */ /* 0x000fe20000000a00 */
[----:B------:R-:W-:Y:S01]  /*bad0*/  IADD3.X R5, R81, R74, R82, P2, P3 ;  /* 0x0000004a51057210 */ /* 0x000fe200017e6452 */
[C---:B------:R-:W-:Y:S01]  /*bae0*/  VIADD R7, R18.reuse, 0x30 ;  /* 0x0000003012077836 */ /* 0x040fe20000000000 */
[----:B------:R-:W-:-:S02]  /*baf0*/  ISETP.GE.AND P5, PT, R18, UR8, PT ;  /* 0x0000000812007c0c */ /* 0x000fc4000bfa6270 */
[----:B------:R-:W-:Y:S02]  /*bb00*/  CS2R R42, SRZ ;  /* 0x00000000002a7805 */ /* 0x000fe4000001ff00 */
[----:B------:R-:W-:Y:S02]  /*bb10*/  ISETP.GE.AND P2, PT, R4, UR8, PT ;  /* 0x0000000804007c0c */ /* 0x000fe4000bf46270 */
[----:B------:R-:W-:Y:S02]  /*bb20*/  CS2R R40, SRZ ;  /* 0x0000000000287805 */ /* 0x000fe4000001ff00 */
[----:B------:R-:W-:Y:S01]  /*bb30*/  LEA R4, P3, R76, UR4, 0x1 ;  /* 0x000000044c047c11 */ /* 0x000fe2000f8608ff */
[----:B------:R-:W-:Y:S01]  /*bb40*/  VIADD R8, R18, 0x40 ;  /* 0x0000004012087836 */ /* 0x000fe20000000000 */
[----:B------:R-:W-:Y:S01]  /*bb50*/  ISETP.GE.AND P4, PT, R6, UR8, PT ;  /* 0x0000000806007c0c */ /* 0x000fe2000bf86270 */
[----:B------:R-:W-:Y:S01]  /*bb60*/  ULDC.64 UR10, c[0x0][0x208] ;  /* 0x00008200000a7ab9 */ /* 0x000fe20000000a00 */
[----:B------:R-:W-:-:S02]  /*bb70*/  LEA R6, P6, R75, UR6, 0x1 ;  /* 0x000000064b067c11 */ /* 0x000fc4000f8c08ff */
[----:B------:R-:W-:Y:S02]  /*bb80*/  LEA.HI.X R5, R76, UR5, R5, 0x1, P3 ;  /* 0x000000054c057c11 */ /* 0x000fe400098f0c05 */
[----:B------:R-:W-:Y:S02]  /*bb90*/  ISETP.GE.AND P3, PT, R7, UR8, PT ;  /* 0x0000000807007c0c */ /* 0x000fe4000bf66270 */
[----:B------:R-:W-:Y:S01]  /*bba0*/  LEA.HI.X R7, R75, UR7, R0, 0x1, P6 ;  /* 0x000000074b077c11 */ /* 0x000fe2000b0f0c00 */
[----:B------:R-:W-:Y:S01]  /*bbb0*/  VIADD R0, R18, 0x50 ;  /* 0x0000005012007836 */ /* 0x000fe20000000000 */
[----:B------:R1:W5:Y:S01]  /*bbc0*/  @!P5 LDG.E.64 R42, desc[UR10][R4.64] ;  /* 0x0000000a042ad981 */ /* 0x000362000c1e1b00 */
[----:B------:R-:W-:-:S03]  /*bbd0*/  ISETP.GE.AND P6, PT, R8, UR8, PT ;  /* 0x0000000808007c0c */ /* 0x000fc6000bfc6270 */
[----:B------:R1:W5:Y:S01]  /*bbe0*/  @!P5 LDG.E.64 R40, desc[UR10][R6.64] ;  /* 0x0000000a0628d981 */ /* 0x000362000c1e1b00 */
[----:B------:R-:W-:Y:S02]  /*bbf0*/  ISETP.GE.AND P5, PT, R0, UR8, PT ;  /* 0x0000000800007c0c */ /* 0x000fe4000bfa6270 */
        /* <DEDUP_REMOVED lines=20> */
.L_x_1451:
[----:B------:R-:W-:Y:S05]  /*bd40*/  BSYNC B1 ;  /* 0x0000000000017941 */ /* 0x000fea0003800000 */
.L_x_1450:
[----:B------:R-:W-:Y:S01]  /*bd50*/  LOP3.LUT P2, RZ, R216, 0x4, RZ, 0xc0, !PT ;  /* 0x00000004d8ff7812 */ /* 0x000fe2000784c0ff */
[----:B-----5:R-:W-:Y:S01]  /*bd60*/  IMAD.MOV.U32 R11, RZ, RZ, R71 ;  /* 0x000000ffff0b7224 */ /* 0x020fe200078e0047 */
[----:B------:R-:W-:Y:S01]  /*bd70*/  IADD3 R10, R209, R10, RZ ;  /* 0x0000000ad10a7210 */ /* 0x000fe20007ffe0ff */
[----:B------:R-:W-:Y:S01]  /*bd80*/  IMAD.MOV.U32 R14, RZ, RZ, R64 ;  /* 0x000000ffff0e7224 */ /* 0x000fe200078e0040 */
[----:B------:R-:W-:Y:S01]  /*bd90*/  MOV R0, R70 ;  /* 0x0000004600007202 */ /* 0x000fe20000000f00 */
[----:B-1----:R-:W-:Y:S01]  /*bda0*/  IMAD.MOV.U32 R7, RZ, RZ, R77 ;  /* 0x000000ffff077224 */ /* 0x002fe200078e004d */
[----:B------:R-:W-:Y:S01]  /*bdb0*/  PRMT R84, R11, 0x7610, R84 ;  /* 0x000076100b547816 */ /* 0x000fe20000000054 */
[----:B------:R-:W-:Y:S01]  /*bdc0*/  IMAD R60, R10, 0x2, R17 ;  /* 0x000000020a3c7824 */ /* 0x000fe200078e0211 */
[----:B------:R-:W-:Y:S01]  /*bdd0*/  PRMT R85, R0, 0x7610, R85 ;  /* 0x0000761000557816 */ /* 0x000fe20000000055 */
[----:B------:R-:W-:Y:S01]  /*bde0*/  IMAD.MOV.U32 R11, RZ, RZ, R58 ;  /* 0x000000ffff0b7224 */ /* 0x000fe200078e003a */
[----:B------:R-:W-:Y:S01]  /*bdf0*/  PRMT R83, R14, 0x7610, R83 ;  /* 0x000076100e537816 */ /* 0x000fe20000000053 */
[C---:B------:R-:W-:Y:S01]  /*be00*/  VIADD R15, R60.reuse, 0x12400 ;  /* 0x000124003c0f7836 */ /* 0x040fe20000000000 */
[----:B------:R-:W-:Y:S01]  /*be10*/  MOV R0, R65 ;  /* 0x0000004100007202 */ /* 0x000fe20000000f00 */
[----:B------:R-:W-:Y:S01]  /*be20*/  IMAD.MOV.U32 R14, RZ, RZ, R59 ;  /* 0x000000ffff0e7224 */ /* 0x000fe200078e003b */
[----:B------:R-:W-:Y:S01]  /*be30*/  MOV R6, R144 ;  /* 0x0000009000067202 */ /* 0x000fe20000000f00 */
[----:B------:R-:W-:Y:S01]  /*be40*/  VIADD R10, R60, 0x12440 ;  /* 0x000124403c0a7836 */ /* 0x000fe20000000000 */
[----:B------:R-:W-:Y:S01]  /*be50*/  PRMT R82, R82, 0x5410, R0 ;  /* 0x0000541052527816 */ /* 0x000fe20000000000 */
[----:B------:R-:W-:Y:S01]  /*be60*/  @P2 VIADD R10, R15, 0xffffffc0 ;  /* 0xffffffc00f0a2836 */ /* 0x000fe20000000000 */
[----:B0-----:R-:W-:Y:S01]  /*be70*/  ISETP.NE.AND P2, PT, R80, 0x1, PT ;  /* 0x000000015000780c */ /* 0x001fe20003f45270 */
[----:B------:R-:W-:Y:S01]  /*be80*/  IMAD.MOV.U32 R0, RZ, RZ, R54 ;  /* 0x000000ffff007224 */ /* 0x000fe200078e0036 */
[----:B------:R-:W-:Y:S01]  /*be90*/  PRMT R80, R11, 0x5410, R14 ;  /* 0x000054100b507816 */ /* 0x000fe2000000000e */
[----:B------:R-:W-:Y:S01]  /*bea0*/  IMAD.MOV.U32 R14, RZ, RZ, R49 ;  /* 0x000000ffff0e7224 */ /* 0x000fe200078e0031 */
[----:B------:R-:W-:Y:S01]  /*beb0*/  MOV R11, R55 ;  /* 0x00000037000b7202 */ /* 0x000fe20000000f00 */
[----:B------:R-:W-:Y:S01]  /*bec0*/  IMAD.MOV.U32 R5, RZ, RZ, R61 ;  /* 0x000000ffff057224 */ /* 0x000fe200078e003d */
[----:B------:R-:W-:Y:S01]  /*bed0*/  ULDC.64 UR4, c[0x0][0x3c8] ;  /* 0x0000f20000047ab9 */ /* 0x000fe20000000a00 */
[----:B------:R-:W-:Y:S01]  /*bee0*/  IMAD.MOV.U32 R61, RZ, RZ, R67 ;  /* 0x000000ffff3d7224 */ /* 0x000fe200078e0043 */
[----:B------:R-:W-:Y:S01]  /*bef0*/  PRMT R77, R0, 0x5410, R11 ;  /* 0x00005410004d7816 */ /* 0x000fe2000000000b */
[----:B------:R-:W-:Y:S01]  /*bf00*/  IMAD.MOV.U32 R0, RZ, RZ, R48 ;  /* 0x000000ffff007224 */ /* 0x000fe200078e0030 */
[----:B------:R-:W-:Y:S01]  /*bf10*/  ULDC.64 UR6, c[0x0][0x3e0] ;  /* 0x0000f80000067ab9 */ /* 0x000fe20000000a00 */
[----:B------:R-:W-:Y:S01]  /*bf20*/  IMAD.MOV.U32 R11, RZ, RZ, R46 ;  /* 0x000000ffff0b7224 */ /* 0x000fe200078e002e */
[----:B------:R-:W-:Y:S01]  /*bf30*/  PRMT R84, R84, 0x5410, R61 ;  /* 0x0000541054547816 */ /* 0x000fe2000000003d */
[----:B------:R-:W0:Y:S01]  /*bf40*/  @P2 LDC R15, c[0x0][0x430] ;  /* 0x00010c00ff0f2b82 */ /* 0x000e220000000800 */
[----:B------:R-:W-:Y:S01]  /*bf50*/  PRMT R75, R0, 0x5410, R14 ;  /* 0x00005410004b7816 */ /* 0x000fe2000000000e */
[----:B------:R-:W-:Y:S01]  /*bf60*/  IMAD.MOV.U32 R61, RZ, RZ, R56 ;  /* 0x000000ffff3d7224 */ /* 0x000fe200078e0038 */
[----:B------:R-:W-:Y:S01]  /*bf70*/  PRMT R73, R11, 0x7610, R73 ;  /* 0x000076100b497816 */ /* 0x000fe20000000049 */
[----:B------:R-:W-:Y:S01]  /*bf80*/  IMAD.MOV.U32 R11, RZ, RZ, R66 ;  /* 0x000000ffff0b7224 */ /* 0x000fe200078e0042 */
[----:B------:R-:W-:Y:S01]  /*bf90*/  MOV R0, R47 ;  /* 0x0000002f00007202 */ /* 0x000fe20000000f00 */
[----:B------:R-:W-:Y:S01]  /*bfa0*/  IMAD.MOV.U32 R69, RZ, RZ, R53 ;  /* 0x000000ffff457224 */ /* 0x000fe200078e0035 */
[----:B------:R-:W-:Y:S01]  /*bfb0*/  PRMT R81, R61, 0x7610, R81 ;  /* 0x000076103d517816 */ /* 0x000fe20000000051 */
[----:B------:R-:W1:Y:S01]  /*bfc0*/  @P2 LDC R14, c[0x0][0x42c] ;  /* 0x00010b00ff0e2b82 */ /* 0x000e620000000800 */
[----:B------:R-:W-:Y:S01]  /*bfd0*/  PRMT R73, R73, 0x5410, R0 ;  /* 0x0000541049497816 */ /* 0x000fe20000000000 */
[----:B------:R-:W-:Y:S01]  /*bfe0*/  IMAD.MOV.U32 R0, RZ, RZ, R62 ;  /* 0x000000ffff007224 */ /* 0x000fe200078e003e */
[----:B------:R-:W-:Y:S01]  /*bff0*/  PRMT R85, R85, 0x5410, R11 ;  /* 0x0000541055557816 */ /* 0x000fe2000000000b */
[----:B------:R-:W-:Y:S01]  /*c000*/  IMAD.MOV.U32 R61, RZ, RZ, R57 ;  /* 0x000000ffff3d7224 */ /* 0x000fe200078e0039 */
[----:B------:R-:W-:Y:S01]  /*c010*/  MOV R11, R63 ;  /* 0x0000003f000b7202 */ /* 0x000fe20000000f00 */
[----:B------:R-:W-:Y:S01]  /*c020*/  IMAD.MOV.U32 R4, RZ, RZ, R72 ;  /* 0x000000ffff047224 */ /* 0x000fe200078e0048 */
[----:B------:R-:W-:Y:S01]  /*c030*/  PRMT R83, R83, 0x5410, R0 ;  /* 0x0000541053537816 */ /* 0x000fe20000000000 */
[----:B------:R-:W-:Y:S01]  /*c040*/  IMAD R0, R201, 0x80, R195 ;  /* 0x00000080c9007824 */ /* 0x000fe200078e02c3 */
[----:B------:R-:W-:-:S02]  /*c050*/  PRMT R82, R11, 0x7610, R82 ;  /* 0x000076100b527816 */ /* 0x000fc40000000052 */
[----:B------:R-:W-:Y:S01]  /*c060*/  PRMT R81, R81, 0x5410, R61 ;  /* 0x0000541051517816 */ /* 0x000fe2000000003d */
[----:B------:R-:W-:Y:S01]  /*c070*/  IMAD.MOV.U32 R61, RZ, RZ, R50 ;  /* 0x000000ffff3d7224 */ /* 0x000fe200078e0032 */
[----:B------:R-:W-:Y:S01]  /*c080*/  LEA R11, R223, R0, 0x6 ;  /* 0x00000000df0b7211 */ /* 0x000fe200078e30ff */
[----:B------:R-:W-:-:S03]  /*c090*/  IMAD.MOV.U32 R0, RZ, RZ, R52 ;  /* 0x000000ffff007224 */ /* 0x000fc600078e0034 */
[----:B------:R-:W-:Y:S01]  /*c0a0*/  PRMT R76, R61, 0x7610, R76 ;  /* 0x000076103d4c7816 */ /* 0x000fe2000000004c */
[----:B------:R-:W-:Y:S01]  /*c0b0*/  IMAD.MOV.U32 R61, RZ, RZ, R44 ;  /* 0x000000ffff3d7224 */ /* 0x000fe200078e002c */
[----:B------:R-:W-:Y:S01]  /*c0c0*/  PRMT R79, R0, 0x5410, R69 ;  /* 0x00005410004f7816 */ /* 0x000fe20000000045 */
[----:B------:R-:W-:Y:S02]  /*c0d0*/  IMAD.MOV.U32 R69, RZ, RZ, R45 ;  /* 0x000000ffff457224 */ /* 0x000fe400078e002d */
[----:B-1----:R-:W-:Y:S01]  /*c0e0*/  @P2 IMAD.HI.U32 R0, R11, R14, RZ ;  /* 0x0000000e0b002227 */ /* 0x002fe200078e00ff */
[----:B------:R-:W-:Y:S02]  /*c0f0*/  MOV R14, R51 ;  /* 0x00000033000e7202 */ /* 0x000fe40000000f00 */
[----:B------:R-:W-:Y:S01]  /*c100*/  PRMT R74, R61, 0x5410, R69 ;  /* 0x000054103d4a7816 */ /* 0x000fe20000000045 */
[----:B------:R-:W-:Y:S01]  /*c110*/  IMAD.MOV.U32 R61, RZ, RZ, R36 ;  /* 0x000000ffff3d7224 */ /* 0x000fe200078e0024 */
[----:B0-----:R-:W-:Y:S01]  /*c120*/  @P2 SHF.R.U32.HI R11, RZ, R15, R0 ;  /* 0x0000000fff0b2219 */ /* 0x001fe20000011600 */
[----:B------:R-:W-:Y:S01]  /*c130*/  IMAD.MOV.U32 R0, RZ, RZ, R40 ;  /* 0x000000ffff007224 */ /* 0x000fe200078e0028 */
[----:B------:R-:W-:Y:S01]  /*c140*/  PRMT R76, R76, 0x5410, R14 ;  /* 0x000054104c4c7816 */ /* 0x000fe2000000000e */
[----:B------:R-:W-:Y:S01]  /*c150*/  IMAD.MOV.U32 R69, RZ, RZ, R37 ;  /* 0x000000ffff457224 */ /* 0x000fe200078e0025 */
[----:B------:R-:W-:Y:S01]  /*c160*/  SHF.R.S32.HI R15, RZ, 0x1f, R11 ;  /* 0x0000001fff0f7819 */ /* 0x000fe2000001140b */
[----:B------:R-:W-:Y:S01]  /*c170*/  IMAD.WIDE.U32 R4, R11, R12, R4 ;  /* 0x0000000c0b047225 */ /* 0x000fe200078e0004 */
[----:B------:R-:W-:-:S02]  /*c180*/  MOV R14, R41 ;  /* 0x00000029000e7202 */ /* 0x000fc40000000f00 */
[----:B------:R-:W-:Y:S01]  /*c190*/  PRMT R61, R61, 0x5410, R69 ;  /* 0x000054103d3d7816 */ /* 0x000fe20000000045 */
[----:B------:R-:W-:Y:S01]  /*c1a0*/  IMAD.WIDE.U32 R6, R11, R2, R6 ;  /* 0x000000020b067225 */ /* 0x000fe200078e0006 */
[----:B------:R-:W-:-:S03]  /*c1b0*/  PRMT R72, R0, 0x5410, R14 ;  /* 0x0000541000487816 */ /* 0x000fc6000000000e */
[C---:B------:R-:W-:Y:S01]  /*c1c0*/  IMAD R0, R15.reuse, R12, RZ ;  /* 0x0000000c0f007224 */ /* 0x040fe200078e02ff */
[----:B------:R-:W-:Y:S01]  /*c1d0*/  MOV R12, R33 ;  /* 0x00000021000c7202 */ /* 0x000fe20000000f00 */
[----:B------:R-:W-:Y:S02]  /*c1e0*/  IMAD R14, R15, R2, RZ ;  /* 0x000000020f0e7224 */ /* 0x000fe400078e02ff */
[C---:B------:R-:W-:Y:S01]  /*c1f0*/  IMAD R13, R11.reuse, R13, R0 ;  /* 0x0000000d0b0d7224 */ /* 0x040fe200078e0200 */
[----:B------:R-:W-:Y:S01]  /*c200*/  LEA R0, P3, R6, UR6, 0x1 ;  /* 0x0000000606007c11 */ /* 0x000fe2000f8608ff */
[----:B------:R-:W-:Y:S01]  /*c210*/  IMAD R15, R11, R3, R14 ;  /* 0x000000030b0f7224 */ /* 0x000fe200078e020e */
[----:B------:R-:W-:Y:S01]  /*c220*/  LEA R3, P2, R4, UR4, 0x1 ;  /* 0x0000000404037c11 */ /* 0x000fe2000f8408ff */
[----:B------:R-:W-:Y:S01]  /*c230*/  IMAD.MOV.U32 R2, RZ, RZ, R32 ;  /* 0x000000ffff027224 */ /* 0x000fe200078e0020 */
[----:B------:R-:W-:Y:S01]  /*c240*/  UMOV UR4, 0xffffffff ;  /* 0xffffffff00047882 */ /* 0x000fe20000000000 */
[----:B------:R-:W-:-:S02]  /*c250*/  IMAD.IADD R11, R5, 0x1, R13 ;  /* 0x00000001050b7824 */ /* 0x000fc400078e020d */
[----:B------:R-:W-:Y:S01]  /*c260*/  IMAD.IADD R5, R7, 0x1, R15 ;  /* 0x0000000107057824 */ /* 0x000fe200078e020f */
[----:B------:R-:W-:Y:S02]  /*c270*/  PRMT R69, R2, 0x5410, R12 ;  /* 0x0000541002457816 */ /* 0x000fe4000000000c */
[----:B------:R-:W-:Y:S02]  /*c280*/  LEA.HI.X R4, R4, UR5, R11, 0x1, P2 ;  /* 0x0000000504047c11 */ /* 0x000fe400090f0c0b */
[----:B------:R-:W-:Y:S02]  /*c290*/  LEA.HI.X R2, R6, UR7, R5, 0x1, P3 ;  /* 0x0000000706027c11 */ /* 0x000fe400098f0c05 */
[----:B------:R-:W-:Y:S01]  /*c2a0*/  LEA.HI R5, R219, R219, RZ, 0x1 ;  /* 0x000000dbdb057211 */ /* 0x000fe200078f08ff */
[----:B------:R-:W-:Y:S06]  /*c2b0*/  BRA.DIV UR4, `(.L_x_1452) ;  /* 0x000001ce04e87947 */ /* 0x000fec000b800000 */
.L_x_1736:
[----:B------:R-:W-:-:S03]  /*c2c0*/  UMOV UR4, 0xffffffff ;  /* 0xffffffff00047882 */ /* 0x000fc60000000000 */
[----:B------:R-:W-:Y:S05]  /*c2d0*/  BRA.DIV UR4, `(.L_x_1453) ;  /* 0x000001d204087947 */ /* 0x000fea000b800000 */
.L_x_1739:
[----:B------:R-:W-:-:S03]  /*c2e0*/  UMOV UR4, 0xffffffff ;  /* 0xffffffff00047882 */ /* 0x000fc60000000000 */
[----:B------:R-:W-:Y:S05]  /*c2f0*/  BRA.DIV UR4, `(.L_x_1454) ;  /* 0x000001d204287947 */ /* 0x000fea000b800000 */
.L_x_1742:
[----:B------:R-:W-:-:S03]  /*c300*/  UMOV UR4, 0xffffffff ;  /* 0xffffffff00047882 */ /* 0x000fc60000000000 */
[----:B------:R-:W-:Y:S05]  /*c310*/  BRA.DIV UR4, `(.L_x_1455) ;  /* 0x000001d204487947 */ /* 0x000fea000b800000 */
.L_x_1745:
[----:B------:R-:W-:-:S03]  /*c320*/  UMOV UR4, 0xffffffff ;  /* 0xffffffff00047882 */ /* 0x000fc60000000000 */
[----:B------:R-:W-:Y:S05]  /*c330*/  BRA.DIV UR4, `(.L_x_1456) ;  /* 0x000001d204687947 */ /* 0x000fea000b800000 */
.L_x_1748:
[----:B------:R-:W-:Y:S01]  /*c340*/  UMOV UR4, 0xffffffff ;  /* 0xffffffff00047882 */ /* 0x000fe20000000000 */
[----:B------:R-:W-:Y:S02]  /*c350*/  LOP3.LUT R4, R5, 0xfffffffe, RZ, 0xc0, !PT ;  /* 0xfffffffe05047812 */ /* 0x000fe400078ec0ff */
[----:B------:R-:W-:Y:S05]  /*c360*/  BRA.DIV UR4, `(.L_x_1457) ;  /* 0x000001d204847947 */ /* 0x000fea000b800000 */
.L_x_1751:
[----:B------:R-:W-:Y:S01]  /*c370*/  UMOV UR4, 0xffffffff ;  /* 0xffffffff00047882 */ /* 0x000fe20000000000 */
[----:B------:R-:W-:Y:S02]  /*c380*/  IMAD.IADD R4, R219, 0x1, -R4 ;  /* 0x00000001db047824 */ /* 0x000fe400078e0a04 */
[----:B------:R-:W-:Y:S05]  /*c390*/  BRA.DIV UR4, `(.L_x_1458) ;  /* 0x000001d204a07947 */ /* 0x000fea000b800000 */
.L_x_1754:
[----:B------:R-:W-:Y:S01]  /*c3a0*/  UMOV UR4, 0xffffffff ;  /* 0xffffffff00047882 */ /* 0x000fe20000000000 */
[----:B------:R-:W-:Y:S02]  /*c3b0*/  SHF.L.U32 R2, R4, 0x1f, RZ ;  /* 0x0000001f04027819 */ /* 0x000fe400000006ff */
[----:B------:R-:W-:Y:S05]  /*c3c0*/  BRA.DIV UR4, `(.L_x_1459) ;  /* 0x000001d204bc7947 */ /* 0x000fea000b800000 */
.L_x_1757:
[----:B------:R-:W0:Y:S01]  /*c3d0*/  SYNCS.PHASECHK.TRANS64.TRYWAIT P2, [R17+URZ+0x30800], R2 ;  /* 0x03080002110075a7 */ /* 0x000e22000804017f */
[----:B------:R-:W-:Y:S01]  /*c3e0*/  IMAD.MOV.U32 R3, RZ, RZ, R29 ;  /* 0x000000ffff037224 */ /* 0x000fe200078e001d */
[----:B------:R-:W-:Y:S01]  /*c3f0*/  MOV R0, R28 ;  /* 0x0000001c00007202 */ /* 0x000fe20000000f00 */
[----:B------:R-:W-:Y:S01]  /*c400*/  IMAD.MOV.U32 R4, RZ, RZ, R24 ;  /* 0x000000ffff047224 */ /* 0x000fe200078e0018 */
[----:B------:R-:W-:Y:S01]  /*c410*/  BSSY B1, `(.L_x_1460) ;  /* 0x0000019000017945 */ /* 0x000fe20003800000 */
[----:B------:R-:W-:Y:S01]  /*c420*/  IMAD.MOV.U32 R5, RZ, RZ, R25 ;  /* 0x000000ffff057224 */ /* 0x000fe200078e0019 */
[----:B------:R-:W-:Y:S01]  /*c430*/  PRMT R12, R0, 0x5410, R3 ;  /* 0x00005410000c7816 */ /* 0x000fe20000000003 */
[----:B------:R-:W-:Y:S01]  /*c440*/  IMAD.MOV.U32 R6, RZ, RZ, R43 ;  /* 0x000000ffff067224 */ /* 0x000fe200078e002b */
[----:B------:R-:W-:Y:S01]  /*c450*/  MOV R0, R8 ;  /* 0x0000000800007202 */ /* 0x000fe20000000f00 */
[----:B------:R-:W-:Y:S01]  /*c460*/  IMAD.MOV.U32 R7, RZ, RZ, R35 ;  /* 0x000000ffff077224 */ /* 0x000fe200078e0023 */
[----:B------:R-:W-:Y:S01]  /*c470*/  PRMT R3, R4, 0x5410, R5 ;  /* 0x0000541004037816 */ /* 0x000fe20000000005 */
[----:B------:R-:W-:-:S02]  /*c480*/  IMAD.MOV.U32 R5, RZ, RZ, R42 ;  /* 0x000000ffff057224 */ /* 0x000fc400078e002a */
[----:B------:R-:W-:-:S03]  /*c490*/  IMAD.MOV.U32 R4, RZ, RZ, R9 ;  /* 0x000000ffff047224 */ /* 0x000fc600078e0009 */
[----:B------:R-:W-:Y:S01]  /*c4a0*/  PRMT R78, R5, 0x5410, R6 ;  /* 0x00005410054e7816 */ /* 0x000fe20000000006 */
[----:B------:R-:W-:Y:S01]  /*c4b0*/  IMAD.MOV.U32 R5, RZ, RZ, R39 ;  /* 0x000000ffff057224 */ /* 0x000fe200078e0027 */
[----:B------:R-:W-:Y:S01]  /*c4c0*/  PRMT R0, R0, 0x5410, R4 ;  /* 0x0000541000007816 */ /* 0x000fe20000000004 */
[----:B------:R-:W-:Y:S01]  /*c4d0*/  IMAD.MOV.U32 R6, RZ, RZ, R34 ;  /* 0x000000ffff067224 */ /* 0x000fe200078e0022 */
[----:B------:R-:W-:-:S04]  /*c4e0*/  MOV R4, R38 ;  /* 0x0000002600047202 */ /* 0x000fc80000000f00 */
        /* <DEDUP_REMOVED lines=8> */
[----:B------:R-:W-:Y:S02]  /*c570*/  PRMT R11, R6, 0x5410, R7 ;  /* 0x00005410060b7816 */ /* 0x000fe40000000007 */
[----:B------:R-:W-:Y:S01]  /*c580*/  MOV R4, R20 ;  /* 0x0000001400047202 */ /* 0x000fe20000000f00 */
[----:B0-----:R-:W-:Y:S06]  /*c590*/  @!P2 BRA `(.L_x_1461) ;  /* 0x000001d00070a947 */ /* 0x001fec0003800000 */
.L_x_1758:
[----:B------:R-:W-:Y:S05]  /*c5a0*/  BSYNC B1 ;  /* 0x0000000000017941 */ /* 0x000fea0003800000 */
.L_x_1460:
[----:B------:R-:W-:Y:S01]  /*c5b0*/  BSSY B1, `(.L_x_1462) ;  /* 0x000011b000017945 */ /* 0x000fe20003800000 */
[----:B0-----:R-:W-:-:S03]  /*c5c0*/  PRMT R2, R4, 0x5410, R5 ;  /* 0x0000541004027816 */ /* 0x001fc60000000005 */
[----:B------:R-:W-:Y:S05]  /*c5d0*/  @P0 BRA `(.L_x_1463) ;  /* 0x0000001000600947 */ /* 0x000fea0003800000 */
[----:B------:R-:W0:Y:S01]  /*c5e0*/  LDC R5, c[0x0][0x3d4] ;  /* 0x0000f500ff057b82 */ /* 0x000e220000000800 */
[C---:B------:R-:W-:Y:S01]  /*c5f0*/  VIADD R4, R18.reuse, 0x10 ;  /* 0x0000001012047836 */ /* 0x040fe20000000000 */
[C---:B------:R-:W-:Y:S01]  /*c600*/  IADD3 R86, R18.reuse, 0x30, RZ ;  /* 0x0000003012567810 */ /* 0x040fe20007ffe0ff */
[C---:B------:R-:W-:Y:S01]  /*c610*/  VIADD R6, R18.reuse, 0x20 ;  /* 0x0000002012067836 */ /* 0x040fe20000000000 */
[----:B------:R-:W-:Y:S01]  /*c620*/  BSSY B2, `(.L_x_1464) ;  /* 0x0000034000027945 */ /* 0x000fe20003800000 */
[-C--:B0-----:R-:W-:Y:S02]  /*c630*/  ISETP.GE.AND P0, PT, R18, R5.reuse, PT ;  /* 0x000000051200720c */ /* 0x081fe40003f06270 */
[-C--:B------:R-:W-:Y:S01]  /*c640*/  ISETP.GE.AND P2, PT, R4, R5.reuse, PT ;  /* 0x000000050400720c */ /* 0x080fe20003f46270 */
[----:B------:R-:W-:Y:S01]  /*c650*/  VIADD R4, R18, 0x40 ;  /* 0x0000004012047836 */ /* 0x000fe20000000000 */
[-C--:B------:R-:W-:Y:S01]  /*c660*/  ISETP.GE.AND P3, PT, R6, R5.reuse, PT ;  /* 0x000000050600720c */ /* 0x080fe20003f66270 */
[----:B------:R-:W-:Y:S01]  /*c670*/  VIADD R6, R18, 0x50 ;  /* 0x0000005012067836 */ /* 0x000fe20000000000 */
[----:B------:R-:W-:-:S02]  /*c680*/  ISETP.GE.AND P4, PT, R86, R5, PT ;  /* 0x000000055600720c */ /* 0x000fc40003f86270 */
[-C--:B------:R-:W-:Y:S02]  /*c690*/  ISETP.GE.AND P5, PT, R4, R5.reuse, PT ;  /* 0x000000050400720c */ /* 0x080fe40003fa6270 */
[----:B------:R-:W-:-:S03]  /*c6a0*/  ISETP.GE.AND P6, PT, R6, R5, PT ;  /* 0x000000050600720c */ /* 0x000fc60003fc6270 */
[----:B------:R-:W-:Y:S10]  /*c6b0*/  @P0 BRA `(.L_x_1465) ;  /* 0x0000000000a80947 */ /* 0x000ff40003800000 */
[----:B------:R-:W0:Y:S01]  /*c6c0*/  LDS.128 R4, [R60+0x12400] ;  /* 0x012400003c047984 */ /* 0x000e220000000c00 */
[----:B------:R-:W-:Y:S01]  /*c6d0*/  SHF.R.U64 R93, R66, 0x10, R67 ;  /* 0x00000010425d7819 */ /* 0x000fe20000001243 */
[--C-:B------:R-:W-:Y:S01]  /*c6e0*/  HADD2.F32 R86, -RZ, R85.reuse.H1_H1 ;  /* 0x30000055ff567230 */ /* 0x100fe20000004100 */
[----:B------:R-:W-:Y:S01]  /*c6f0*/  SHF.R.U32.HI R88, RZ, 0x10, R71 ;  /* 0x00000010ff587819 */ /* 0x000fe20000011647 */
[----:B------:R-:W-:Y:S01]  /*c700*/  HADD2.F32 R87, -RZ, R85.H0_H0 ;  /* 0x20000055ff577230 */ /* 0x000fe20000004100 */
[----:B------:R-:W-:Y:S02]  /*c710*/  SHF.R.U32.HI R66, RZ, 0x10, R67 ;  /* 0x00000010ff427819 */ /* 0x000fe40000011643 */
[----:B------:R-:W-:Y:S01]  /*c720*/  SHF.R.U64 R91, R70, 0x10, R71 ;  /* 0x00000010465b7819 */ /* 0x000fe20000001247 */
[----:B------:R-:W-:Y:S02]  /*c730*/  HADD2.F32 R88, -RZ, R88.H0_H0 ;  /* 0x20000058ff587230 */ /* 0x000fe40000004100 */
[----:B------:R-:W-:-:S02]  /*c740*/  HADD2.F32 R85, -RZ, R66.H0_H0 ;  /* 0x20000042ff557230 */ /* 0x000fc40000004100 */
[--C-:B0-----:R-:W-:Y:S02]  /*c750*/  HADD2.F32 R71, -RZ, R7.reuse.H1_H1 ;  /* 0x30000007ff477230 */ /* 0x101fe40000004100 */
[----:B------:R-:W-:Y:S02]  /*c760*/  HADD2.F32 R70, -RZ, R7.H0_H0 ;  /* 0x20000007ff467230 */ /* 0x000fe40000004100 */
[--C-:B------:R-:W-:Y:S02]  /*c770*/  HADD2.F32 R7, -RZ, R4.reuse.H0_H0 ;  /* 0x20000004ff077230 */ /* 0x100fe40000004100 */
[C---:B------:R-:W-:Y:S01]  /*c780*/  FMUL.FTZ R89, R71.reuse, R88 ;  /* 0x0000005847597220 */ /* 0x040fe20000410000 */
[----:B------:R-:W-:Y:S01]  /*c790*/  FMUL.FTZ R71, R71, R85 ;  /* 0x0000005547477220 */ /* 0x000fe20000410000 */
[----:B------:R-:W-:Y:S02]  /*c7a0*/  HADD2.F32 R4, -RZ, R4.H1_H1 ;  /* 0x30000004ff047230 */ /* 0x000fe40000004100 */
[----:B------:R-:W-:-:S02]  /*c7b0*/  HADD2.F32 R66, -RZ, R6.H0_H0 ;  /* 0x20000006ff427230 */ /* 0x000fc40000004100 */
[----:B------:R-:W-:Y:S01]  /*c7c0*/  FFMA.FTZ R92, R70, R88, R71 ;  /* 0x00000058465c7223 */ /* 0x000fe20000010047 */
[----:B------:R-:W-:Y:S02]  /*c7d0*/  HADD2.F32 R67, -RZ, R6.H1_H1 ;  /* 0x30000006ff437230 */ /* 0x000fe40000004100 */
[----:B------:R-:W-:Y:S01]  /*c7e0*/  FMUL.FTZ R90, R4, R87 ;  /* 0x00000057045a7220 */ /* 0x000fe20000410000 */
[--C-:B------:R-:W-:Y:S02]  /*c7f0*/  HADD2.F32 R71, -RZ, R84.reuse.H0_H0 ;  /* 0x20000054ff477230 */ /* 0x100fe40000004100 */
[----:B------:R-:W-:Y:S01]  /*c800*/  FFMA.FTZ R89, R70, R85, -R89 ;  /* 0x0000005546597223 */ /* 0x000fe20000010859 */
[----:B------:R-:W-:Y:S02]  /*c810*/  HADD2.F32 R6, -RZ, R5.H0_H0 ;  /* 0x20000005ff067230 */ /* 0x000fe40000004100 */
[----:B------:R-:W-:Y:S01]  /*c820*/  FMUL.FTZ R88, R4, R86 ;  /* 0x0000005604587220 */ /* 0x000fe20000410000 */
[----:B------:R-:W-:-:S02]  /*c830*/  HADD2.F32 R84, -RZ, R84.H1_H1 ;  /* 0x30000054ff547230 */ /* 0x000fc40000004100 */
[C---:B------:R-:W-:Y:S01]  /*c840*/  FFMA.FTZ R90, R7.reuse, R86, -R90 ;  /* 0x00000056075a7223 */ /* 0x040fe2000001085a */
[----:B------:R-:W-:Y:S02]  /*c850*/  HADD2.F32 R5, -RZ, R5.H1_H1 ;  /* 0x30000005ff057230 */ /* 0x000fe40000004100 */
[----:B------:R-:W-:Y:S01]  /*c860*/  FFMA.FTZ R87, R7, R87, R88 ;  /* 0x0000005707577223 */ /* 0x000fe20000010058 */
[----:B------:R-:W-:Y:S02]  /*c870*/  HADD2.F32 R70, -RZ, R91.H0_H0 ;  /* 0x2000005bff467230 */ /* 0x000fe40000004100 */
[CC--:B------:R-:W-:Y:S01]  /*c880*/  FMUL.FTZ R85, R67.reuse, R71.reuse ;  /* 0x0000004743557220 */ /* 0x0c0fe20000410000 */
[----:B------:R-:W-:Y:S02]  /*c890*/  HADD2.F32 R4, -RZ, R93.H0_H0 ;  /* 0x2000005dff047230 */ /* 0x000fe40000004100 */
[----:B------:R-:W-:Y:S01]  /*c8a0*/  FMUL.FTZ R86, R67, R84 ;  /* 0x0000005443567220 */ /* 0x000fe20000410000 */
[C---:B------:R-:W-:Y:S01]  /*c8b0*/  FMUL.FTZ R7, R5.reuse, R70 ;  /* 0x0000004605077220 */ /* 0x040fe20000410000 */
[C---:B------:R-:W-:Y:S01]  /*c8c0*/  FFMA.FTZ R85, R66.reuse, R84, -R85 ;  /* 0x0000005442557223 */ /* 0x040fe20000010855 */
[-C--:B------:R-:W-:Y:S01]  /*c8d0*/  FMUL.FTZ R67, R5, R4.reuse ;  /* 0x0000000405437220 */ /* 0x080fe20000410000 */
[----:B------:R-:W-:Y:S01]  /*c8e0*/  FFMA.FTZ R86, R66, R71, R86 ;  /* 0x0000004742567223 */ /* 0x000fe20000010056 */
[----:B------:R-:W-:Y:S01]  /*c8f0*/  FFMA.FTZ R5, R6, R4, -R7 ;  /* 0x0000000406057223 */ /* 0x000fe20000010807 */
[----:B------:R-:W-:Y:S01]  /*c900*/  F2FP.F16.F32.PACK_AB R7, R92, R89 ;  /* 0x000000595c07723e */ /* 0x000fe200000000ff */
[----:B------:R-:W-:Y:S01]  /*c910*/  FFMA.FTZ R70, R6, R70, R67 ;  /* 0x0000004606467223 */ /* 0x000fe20000010043 */
[----:B------:R-:W-:-:S02]  /*c920*/  F2FP.F16.F32.PACK_AB R4, R87, R90 ;  /* 0x0000005a5704723e */ /* 0x000fc400000000ff */
[----:B------:R-:W-:Y:S02]  /*c930*/  F2FP.F16.F32.PACK_AB R6, R86, R85 ;  /* 0x000000555606723e */ /* 0x000fe400000000ff */
[----:B------:R-:W-:-:S05]  /*c940*/  F2FP.F16.F32.PACK_AB R5, R70, R5 ;  /* 0x000000054605723e */ /* 0x000fca00000000ff */
[----:B------:R0:W-:Y:S02]  /*c950*/  STS.128 [R60+0x12400], R4 ;  /* 0x012400043c007388 */ /* 0x0001e40000000c00 */
.L_x_1465:
[----:B------:R-:W-:Y:S05]  /*c960*/  BSYNC B2 ;  /* 0x0000000000027941 */ /* 0x000fea0003800000 */
.L_x_1464:
[----:B------:R-:W-:Y:S04]  /*c970*/  BSSY B2, `(.L_x_1466) ;  /* 0x000002c000027945 */ /* 0x000fe80003800000 */
[----:B------:R-:W-:Y:S05]  /*c980*/  @P2 BRA `(.L_x_1467) ;  /* 0x0000000000a82947 */ /* 0x000fea0003800000 */
[----:B0-----:R-:W0:Y:S01]  /*c990*/  LDS.128 R4, [R10] ;  /* 0x000000000a047984 */ /* 0x001e220000000c00 */
[----:B------:R-:W-:Y:S01]  /*c9a0*/  SHF.R.U32.HI R70, RZ, 0x10, R65 ;  /* 0x00000010ff467819 */ /* 0x000fe20000011641 */
[--C-:B------:R-:W-:Y:S01]  /*c9b0*/  HADD2.F32 R66, -RZ, R83.reuse.H1_H1 ;  /* 0x30000053ff427230 */ /* 0x100fe20000004100 */
[----:B------:R-:W-:Y:S01]  /*c9c0*/  SHF.R.U32.HI R67, RZ, 0x10, R63 ;  /* 0x00000010ff437819 */ /* 0x000fe2000001163f */
[----:B------:R-:W-:Y:S01]  /*c9d0*/  HADD2.F32 R83, -RZ, R83.H0_H0 ;  /* 0x20000053ff537230 */ /* 0x000fe20000004100 */
[----:B------:R-:W-:Y:S01]  /*c9e0*/  SHF.R.U64 R85, R64, 0x10, R65 ;  /* 0x0000001040557819 */ /* 0x000fe20000001241 */
[----:B------:R-:W-:Y:S01]  /*c9f0*/  HADD2.F32 R70, -RZ, R70.H0_H0 ;  /* 0x20000046ff467230 */ /* 0x000fe20000004100 */
[----:B------:R-:W-:Y:S01]  /*ca00*/  SHF.R.U64 R87, R62, 0x10, R63 ;  /* 0x000000103e577819 */ /* 0x000fe2000000123f */
[----:B------:R-:W-:Y:S02]  /*ca10*/  HADD2.F32 R67, -RZ, R67.H0_H0 ;  /* 0x20000043ff437230 */ /* 0x000fe40000004100 */
[----:B0-----:R-:W-:-:S02]  /*ca20*/  HADD2.F32 R65, -RZ, R7.H1_H1 ;  /* 0x30000007ff417230 */ /* 0x001fc40000004100 */
[----:B------:R-:W-:Y:S02]  /*ca30*/  HADD2.F32 R64, -RZ, R7.H0_H0 ;  /* 0x20000007ff407230 */ /* 0x000fe40000004100 */
[--C-:B------:R-:W-:Y:S02]  /*ca40*/  HADD2.F32 R7, -RZ, R4.reuse.H0_H0 ;  /* 0x20000004ff077230 */ /* 0x100fe40000004100 */
[CC--:B------:R-:W-:Y:S01]  /*ca50*/  FMUL.FTZ R71, R65.reuse, R70.reuse ;  /* 0x0000004641477220 */ /* 0x0c0fe20000410000 */
[----:B------:R-:W-:Y:S01]  /*ca60*/  FMUL.FTZ R65, R65, R67 ;  /* 0x0000004341417220 */ /* 0x000fe20000410000 */
[----:B------:R-:W-:Y:S02]  /*ca70*/  HADD2.F32 R4, -RZ, R4.H1_H1 ;  /* 0x30000004ff047230 */ /* 0x000fe40000004100 */
[--C-:B------:R-:W-:Y:S02]  /*ca80*/  HADD2.F32 R62, -RZ, R6.reuse.H0_H0 ;  /* 0x20000006ff3e7230 */ /* 0x100fe40000004100 */
[----:B------:R-:W-:Y:S01]  /*ca90*/  FFMA.FTZ R86, R64, R70, R65 ;  /* 0x0000004640567223 */ /* 0x000fe20000010041 */
[----:B------:R-:W-:-:S02]  /*caa0*/  HADD2.F32 R63, -RZ, R6.H1_H1 ;  /* 0x30000006ff3f7230 */ /* 0x000fc40000004100 */
[----:B------:R-:W-:Y:S01]  /*cab0*/  FMUL.FTZ R84, R4, R83 ;  /* 0x0000005304547220 */ /* 0x000fe20000410000 */
[--C-:B------:R-:W-:Y:S02]  /*cac0*/  HADD2.F32 R65, -RZ, R82.reuse.H1_H1 ;  /* 0x30000052ff417230 */ /* 0x100fe40000004100 */
[----:B------:R-:W-:Y:S01]  /*cad0*/  FFMA.FTZ R71, R64, R67, -R71 ;  /* 0x0000004340477223 */ /* 0x000fe20000010847 */
[--C-:B------:R-:W-:Y:S02]  /*cae0*/  HADD2.F32 R6, -RZ, R5.reuse.H0_H0 ;  /* 0x20000005ff067230 */ /* 0x100fe40000004100 */
[-C--:B------:R-:W-:Y:S01]  /*caf0*/  FMUL.FTZ R70, R4, R66.reuse ;  /* 0x0000004204467220 */ /* 0x080fe20000410000 */
[----:B------:R-:W-:Y:S02]  /*cb00*/  HADD2.F32 R82, -RZ, R82.H0_H0 ;  /* 0x20000052ff527230 */ /* 0x000fe40000004100 */
[----:B------:R-:W-:Y:S01]  /*cb10*/  FFMA.FTZ R84, R7, R66, -R84 ;  /* 0x0000004207547223 */ /* 0x000fe20000010854 */
[----:B------:R-:W-:-:S02]  /*cb20*/  HADD2.F32 R5, -RZ, R5.H1_H1 ;  /* 0x30000005ff057230 */ /* 0x000fc40000004100 */
        /* <DEDUP_REMOVED lines=15> */
[----:B------:R1:W-:Y:S02]  /*cc20*/  STS.128 [R10], R4 ;  /* 0x000000040a007388 */ /* 0x0003e40000000c00 */
.L_x_1467:
[----:B------:R-:W-:Y:S05]  /*cc30*/  BSYNC B2 ;  /* 0x0000000000027941 */ /* 0x000fea0003800000 */
.L_x_1466:
[----:B------:R-:W-:Y:S04]  /*cc40*/  BSSY B2, `(.L_x_1468) ;  /* 0x000002c000027945 */ /* 0x000fe80003800000 */
[----:B------:R-:W-:Y:S05]  /*cc50*/  @P3 BRA `(.L_x_1469) ;  /* 0x0000000000a83947 */ /* 0x000fea0003800000 */
[----:B01----:R-:W0:Y:S01]  /*cc60*/  LDS.128 R4, [R60+0x16400] ;  /* 0x016400003c047984 */ /* 0x003e220000000c00 */
[----:B------:R-:W-:Y:S01]  /*cc70*/  SHF.R.U32.HI R63, RZ, 0x10, R57 ;  /* 0x00000010ff3f7819 */ /* 0x000fe20000011639 */
[----:B------:R-:W-:Y:S01]  /*cc80*/  HADD2.F32 R62, -RZ, R81.H0_H0 ;  /* 0x20000051ff3e7230 */ /* 0x000fe20000004100 */
[--C-:B------:R-:W-:Y:S01]  /*cc90*/  SHF.R.U32.HI R65, RZ, 0x10, R59.reuse ;  /* 0x00000010ff417819 */ /* 0x100fe2000001163b */
[--C-:B------:R-:W-:Y:S01]  /*cca0*/  HADD2.F32 R64, -RZ, R80.reuse.H0_H0 ;  /* 0x20000050ff407230 */ /* 0x100fe20000004100 */
[----:B------:R-:W-:Y:S01]  /*ccb0*/  SHF.R.U64 R71, R58, 0x10, R59 ;  /* 0x000000103a477819 */ /* 0x000fe2000000123b */
[----:B------:R-:W-:Y:S01]  /*ccc0*/  HADD2.F32 R63, -RZ, R63.H0_H0 ;  /* 0x2000003fff3f7230 */ /* 0x000fe20000004100 */
[----:B------:R-:W-:Y:S01]  /*ccd0*/  SHF.R.U64 R83, R56, 0x10, R57 ;  /* 0x0000001038537819 */ /* 0x000fe20000001239 */
[----:B------:R-:W-:Y:S02]  /*cce0*/  HADD2.F32 R65, -RZ, R65.H0_H0 ;  /* 0x20000041ff417230 */ /* 0x000fe40000004100 */
[----:B------:R-:W-:-:S02]  /*ccf0*/  HADD2.F32 R80, -RZ, R80.H1_H1 ;  /* 0x30000050ff507230 */ /* 0x000fc40000004100 */
[----:B------:R-:W-:Y:S02]  /*cd00*/  HADD2.F32 R81, -RZ, R81.H1_H1 ;  /* 0x30000051ff517230 */ /* 0x000fe40000004100 */
[--C-:B0-----:R-:W-:Y:S02]  /*cd10*/  HADD2.F32 R59, -RZ, R7.reuse.H1_H1 ;  /* 0x30000007ff3b7230 */ /* 0x101fe40000004100 */
[----:B------:R-:W-:Y:S02]  /*cd20*/  HADD2.F32 R58, -RZ, R7.H0_H0 ;  /* 0x20000007ff3a7230 */ /* 0x000fe40000004100 */
[--C-:B------:R-:W-:Y:S02]  /*cd30*/  HADD2.F32 R7, -RZ, R4.reuse.H0_H0 ;  /* 0x20000004ff077230 */ /* 0x100fe40000004100 */
[C---:B------:R-:W-:Y:S01]  /*cd40*/  FMUL.FTZ R70, R59.reuse, R63 ;  /* 0x0000003f3b467220 */ /* 0x040fe20000410000 */
[----:B------:R-:W-:Y:S02]  /*cd50*/  HADD2.F32 R4, -RZ, R4.H1_H1 ;  /* 0x30000004ff047230 */ /* 0x000fe40000004100 */
[----:B------:R-:W-:Y:S01]  /*cd60*/  FMUL.FTZ R67, R59, R65 ;  /* 0x000000413b437220 */ /* 0x000fe20000410000 */
[----:B------:R-:W-:-:S02]  /*cd70*/  HADD2.F32 R56, -RZ, R6.H0_H0 ;  /* 0x20000006ff387230 */ /* 0x000fc40000004100 */
[----:B------:R-:W-:Y:S01]  /*cd80*/  FFMA.FTZ R82, R58, R65, R70 ;  /* 0x000000413a527223 */ /* 0x000fe20000010046 */
[----:B------:R-:W-:Y:S02]  /*cd90*/  HADD2.F32 R57, -RZ, R6.H1_H1 ;  /* 0x30000006ff397230 */ /* 0x000fe40000004100 */
[----:B------:R-:W-:Y:S01]  /*cda0*/  FMUL.FTZ R66, R4, R64 ;  /* 0x0000004004427220 */ /* 0x000fe20000410000 */
[--C-:B------:R-:W-:Y:S02]  /*cdb0*/  HADD2.F32 R6, -RZ, R5.reuse.H0_H0 ;  /* 0x20000005ff067230 */ /* 0x100fe40000004100 */
[----:B------:R-:W-:Y:S01]  /*cdc0*/  FFMA.FTZ R67, R58, R63, -R67 ;  /* 0x0000003f3a437223 */ /* 0x000fe20000010843 */
[-C--:B------:R-:W-:Y:S01]  /*cdd0*/  FMUL.FTZ R70, R4, R62.reuse ;  /* 0x0000003e04467220 */ /* 0x080fe20000410000 */
[----:B------:R-:W-:Y:S02]  /*cde0*/  HADD2.F32 R5, -RZ, R5.H1_H1 ;  /* 0x30000005ff057230 */ /* 0x000fe40000004100 */
[----:B------:R-:W-:Y:S01]  /*cdf0*/  FFMA.FTZ R66, R7, R62, -R66 ;  /* 0x0000003e07427223 */ /* 0x000fe20000010842 */
[----:B------:R-:W-:-:S02]  /*ce00*/  HADD2.F32 R58, -RZ, R71.H0_H0 ;  /* 0x20000047ff3a7230 */ /* 0x000fc40000004100 */
[----:B------:R-:W-:Y:S01]  /*ce10*/  FFMA.FTZ R59, R7, R64, R70 ;  /* 0x00000040073b7223 */ /* 0x000fe20000010046 */
[----:B------:R-:W-:Y:S02]  /*ce20*/  HADD2.F32 R4, -RZ, R83.H0_H0 ;  /* 0x20000053ff047230 */ /* 0x000fe40000004100 */
[C---:B------:R-:W-:Y:S01]  /*ce30*/  FMUL.FTZ R63, R57.reuse, R80 ;  /* 0x00000050393f7220 */ /* 0x040fe20000410000 */
[-C--:B------:R-:W-:Y:S01]  /*ce40*/  FMUL.FTZ R65, R57, R81.reuse ;  /* 0x0000005139417220 */ /* 0x080fe20000410000 */
[C---:B------:R-:W-:Y:S01]  /*ce50*/  FMUL.FTZ R7, R5.reuse, R58 ;  /* 0x0000003a05077220 */ /* 0x040fe20000410000 */
[----:B------:R-:W-:Y:S01]  /*ce60*/  FMUL.FTZ R57, R5, R4 ;  /* 0x0000000405397220 */ /* 0x000fe20000410000 */
[C---:B------:R-:W-:Y:S01]  /*ce70*/  FFMA.FTZ R63, R56.reuse, R81, -R63 ;  /* 0x00000051383f7223 */ /* 0x040fe2000001083f */
[----:B------:R-:W-:Y:S01]  /*ce80*/  FFMA.FTZ R56, R56, R80, R65 ;  /* 0x0000005038387223 */ /* 0x000fe20000010041 */
[C---:B------:R-:W-:Y:S01]  /*ce90*/  FFMA.FTZ R5, R6.reuse, R4, -R7 ;  /* 0x0000000406057223 */ /* 0x040fe20000010807 */
[----:B------:R-:W-:Y:S01]  /*cea0*/  FFMA.FTZ R58, R6, R58, R57 ;  /* 0x0000003a063a7223 */ /* 0x000fe20000010039 */
[----:B------:R-:W-:-:S02]  /*ceb0*/  F2FP.F16.F32.PACK_AB R7, R82, R67 ;  /* 0x000000435207723e */ /* 0x000fc400000000ff */
[----:B------:R-:W-:Y:S02]  /*cec0*/  F2FP.F16.F32.PACK_AB R6, R56, R63 ;  /* 0x0000003f3806723e */ /* 0x000fe400000000ff */
[----:B------:R-:W-:Y:S02]  /*ced0*/  F2FP.F16.F32.PACK_AB R4, R59, R66 ;  /* 0x000000423b04723e */ /* 0x000fe400000000ff */
[----:B------:R-:W-:-:S05]  /*cee0*/  F2FP.F16.F32.PACK_AB R5, R58, R5 ;  /* 0x000000053a05723e */ /* 0x000fca00000000ff */
[----:B------:R2:W-:Y:S02]  /*cef0*/  STS.128 [R60+0x16400], R4 ;  /* 0x016400043c007388 */ /* 0x0005e40000000c00 */
.L_x_1469:
[----:B------:R-:W-:Y:S05]  /*cf00*/  BSYNC B2 ;  /* 0x0000000000027941 */ /* 0x000fea0003800000 */
.L_x_1468:
[----:B------:R-:W-:Y:S04]  /*cf10*/  BSSY B2, `(.L_x_1470) ;  /* 0x000002c000027945 */ /* 0x000fe80003800000 */
[----:B------:R-:W-:Y:S05]  /*cf20*/  @P4 BRA `(.L_x_1471) ;  /* 0x0000000000a84947 */ /* 0x000fea0003800000 */
[----:B012---:R-:W0:Y:S01]  /*cf30*/  LDS.128 R4, [R10+0x4000] ;  /* 0x004000000a047984 */ /* 0x007e220000000c00 */
[----:B------:R-:W-:Y:S01]  /*cf40*/  SHF.R.U32.HI R57, RZ, 0x10, R53 ;  /* 0x00000010ff397819 */ /* 0x000fe20000011635 */
[----:B------:R-:W-:Y:S01]  /*cf50*/  HADD2.F32 R56, -RZ, R79.H0_H0 ;  /* 0x2000004fff387230 */ /* 0x000fe20000004100 */
[--C-:B------:R-:W-:Y:S01]  /*cf60*/  SHF.R.U32.HI R59, RZ, 0x10, R55.reuse ;  /* 0x00000010ff3b7819 */ /* 0x100fe20000011637 */
[----:B------:R-:W-:Y:S01]  /*cf70*/  HADD2.F32 R58, -RZ, R77.H0_H0 ;  /* 0x2000004dff3a7230 */ /* 0x000fe20000004100 */
        /* <DEDUP_REMOVED lines=27> */
[-C--:B------:R-:W-:Y:S01]  /*d130*/  FMUL.FTZ R53, R5, R4.reuse ;  /* 0x0000000405357220 */ /* 0x080fe20000410000 */
        /* <DEDUP_REMOVED lines=9> */
.L_x_1471:
[----:B------:R-:W-:Y:S05]  /*d1d0*/  BSYNC B2 ;  /* 0x0000000000027941 */ /* 0x000fea0003800000 */
.L_x_1470:
[----:B------:R-:W-:Y:S04]  /*d1e0*/  BSSY B2, `(.L_x_1472) ;  /* 0x000002c000027945 */ /* 0x000fe80003800000 */
[----:B------:R-:W-:Y:S05]  /*d1f0*/  @P5 BRA `(.L_x_1473) ;  /* 0x0000000000a85947 */ /* 0x000fea0003800000 */
[----:B0123--:R-:W0:Y:S01]  /*d200*/  LDS.128 R4, [R60+0x1a400] ;  /* 0x01a400003c047984 */ /* 0x00fe220000000c00 */
[----:B------:R-:W-:Y:S01]  /*d210*/  SHF.R.U32.HI R53, RZ, 0x10, R51 ;  /* 0x00000010ff357819 */ /* 0x000fe20000011633 */
[----:B------:R-:W-:Y:S01]  /*d220*/  HADD2.F32 R52, -RZ, R76.H0_H0 ;  /* 0x2000004cff347230 */ /* 0x000fe20000004100 */
[----:B------:R-:W-:Y:S01]  /*d230*/  SHF.R.U32.HI R55, RZ, 0x10, R49 ;  /* 0x00000010ff377819 */ /* 0x000fe20000011631 */
        /* <DEDUP_REMOVED lines=25> */
[CC--:B------:R-:W-:Y:S01]  /*d3d0*/  FMUL.FTZ R53, R49.reuse, R75.reuse ;  /* 0x0000004b31357220 */ /* 0x0c0fe20000410000 */
[----:B------:R-:W-:Y:S01]  /*d3e0*/  FMUL.FTZ R52, R49, R76 ;  /* 0x0000004c31347220 */ /* 0x000fe20000410000 */
        /* <DEDUP_REMOVED lines=11> */
.L_x_1473:
[----:B------:R-:W-:Y:S05]  /*d4a0*/  BSYNC B2 ;  /* 0x0000000000027941 */ /* 0x000fea0003800000 */
.L_x_1472:
[----:B------:R-:W-:Y:S05]  /*d4b0*/  @P6 BRA `(.L_x_1463) ;  /* 0x0000000000a86947 */ /* 0x000fea0003800000 */
[----:B01234-:R-:W0:Y:S01]  /*d4c0*/  LDS.128 R4, [R10+0x8000] ;  /* 0x008000000a047984 */ /* 0x01fe220000000c00 */
        /* <DEDUP_REMOVED lines=41> */
.L_x_1463:
[----:B------:R-:W-:Y:S05]  /*d760*/  BSYNC B1 ;  /* 0x0000000000017941 */ /* 0x000fea0003800000 */
.L_x_1462:
        /* <DEDUP_REMOVED lines=16> */
[----:B------:R-:W-:Y:S01]  /*d870*/  SHF.R.U32.HI R45, RZ, 0x10, R43 ;  /* 0x00000010ff2d7819 */ /* 0x000fe2000001162b */
[----:B------:R-:W-:Y:S01]  /*d880*/  HADD2.F32 R44, -RZ, R78.H0_H0 ;  /* 0x2000004eff2c7230 */ /* 0x000fe20000004100 */
[----:B------:R-:W-:Y:S01]  /*d890*/  SHF.R.U32.HI R47, RZ, 0x10, R41 ;  /* 0x00000010ff2f7819 */ /* 0x000fe20000011629 */
        /* <DEDUP_REMOVED lines=38> */
.L_x_1476:
[----:B------:R-:W-:Y:S05]  /*db00*/  BSYNC B1 ;  /* 0x0000000000017941 */ /* 0x000fea0003800000 */
.L_x_1475:
[----:B------:R-:W-:Y:S04]  /*db10*/  BSSY B1, `(.L_x_1477) ;  /* 0x000002c000017945 */ /* 0x000fe80003800000 */
[----:B------:R-:W-:Y:S05]  /*db20*/  @P1 BRA `(.L_x_1478) ;  /* 0x0000000000a81947 */ /* 0x000fea0003800000 */
[----:B0-----:R-:W0:Y:S01]  /*db30*/  LDS.128 R4, [R10+0x2000] ;  /* 0x002000000a047984 */ /* 0x001e220000000c00 */
        /* <DEDUP_REMOVED lines=41> */
.L_x_1478:
[----:B------:R-:W-:Y:S05]  /*ddd0*/  BSYNC B1 ;  /* 0x0000000000017941 */ /* 0x000fea0003800000 */
.L_x_1477:
[----:B------:R-:W-:Y:S04]  /*dde0*/  BSSY B1, `(.L_x_1479) ;  /* 0x000002c000017945 */ /* 0x000fe80003800000 */
[----:B------:R-:W-:Y:S05]  /*ddf0*/  @P2 BRA `(.L_x_1480) ;  /* 0x0000000000a82947 */ /* 0x000fea0003800000 */
[----:B01----:R-:W0:Y:S01]  /*de00*/  LDS.128 R4, [R60+0x18400] ;  /* 0x018400003c047984 */ /* 0x003e220000000c00 */
[----:B------:R-:W-:Y:S01]  /*de10*/  SHF.R.U32.HI R38, RZ, 0x10, R33 ;  /* 0x00000010ff267819 */ /* 0x000fe20000011621 */
[--C-:B------:R-:W-:Y:S01]  /*de20*/  HADD2.F32 R37, -RZ, R69.reuse.H0_H0 ;  /* 0x20000045ff257230 */ /* 0x100fe20000004100 */
[--C-:B------:R-:W-:Y:S01]  /*de30*/  SHF.R.U32.HI R36, RZ, 0x10, R35.reuse ;  /* 0x00000010ff247819 */ /* 0x100fe20000011623 */
[----:B------:R-:W-:Y:S01]  /*de40*/  HADD2.F32 R69, -RZ, R69.H1_H1 ;  /* 0x30000045ff457230 */ /* 0x000fe20000004100 */
[----:B------:R-:W-:Y:S01]  /*de50*/  SHF.R.U64 R42, R34, 0x10, R35 ;  /* 0x00000010222a7819 */ /* 0x000fe20000001223 */
[----:B------:R-:W-:Y:S01]  /*de60*/  HADD2.F32 R38, -RZ, R38.H0_H0 ;  /* 0x20000026ff267230 */ /* 0x000fe20000004100 */
[----:B------:R-:W-:Y:S01]  /*de70*/  SHF.R.U64 R41, R32, 0x10, R33 ;  /* 0x0000001020297819 */ /* 0x000fe20000001221 */
[----:B------:R-:W-:Y:S02]  /*de80*/  HADD2.F32 R36, -RZ, R36.H0_H0 ;  /* 0x20000024ff247230 */ /* 0x000fe40000004100 */
[----:B------:R-:W-:-:S02]  /*de90*/  HADD2.F32 R35, -RZ, R14.H0_H0 ;  /* 0x2000000eff237230 */ /* 0x000fc40000004100 */
        /* <DEDUP_REMOVED lines=8> */
[C---:B------:R-:W-:Y:S01]  /*df20*/  FFMA.FTZ R40, R33.reuse, R36, -R40 ;  /* 0x0000002421287223 */ /* 0x040fe20000010828 */
[----:B------:R-:W-:Y:S02]  /*df30*/  HADD2.F32 R32, -RZ, R6.H1_H1 ;  /* 0x30000006ff207230 */ /* 0x000fe40000004100 */
[C---:B------:R-:W-:Y:S01]  /*df40*/  FMUL.FTZ R34, R4.reuse, R37 ;  /* 0x0000002504227220 */ /* 0x040fe20000410000 */
[--C-:B------:R-:W-:Y:S02]  /*df50*/  HADD2.F32 R6, -RZ, R5.reuse.H0_H0 ;  /* 0x20000005ff067230 */ /* 0x100fe40000004100 */
[----:B------:R-:W-:Y:S01]  /*df60*/  FFMA.FTZ R39, R33, R38, R39 ;  /* 0x0000002621277223 */ /* 0x000fe20000010027 */
        /* <DEDUP_REMOVED lines=19> */
.L_x_1480:
[----:B------:R-:W-:Y:S05]  /*e0a0*/  BSYNC B1 ;  /* 0x0000000000017941 */ /* 0x000fea0003800000 */
.L_x_1479:
[----:B------:R-:W-:Y:S04]  /*e0b0*/  BSSY B1, `(.L_x_1481) ;  /* 0x000002c000017945 */ /* 0x000fe80003800000 */
[----:B------:R-:W-:Y:S05]  /*e0c0*/  @P3 BRA `(.L_x_1482) ;  /* 0x0000000000a83947 */ /* 0x000fea0003800000 */
[----:B012---:R-:W0:Y:S01]  /*e0d0*/  LDS.128 R4, [R10+0x6000] ;  /* 0x006000000a047984 */ /* 0x007e220000000c00 */
[--C-:B------:R-:W-:Y:S01]  /*e0e0*/  SHF.R.U64 R39, R30, 0x10, R31.reuse ;  /* 0x000000101e277819 */ /* 0x100fe2000000121f */
[--C-:B------:R-:W-:Y:S01]  /*e0f0*/  HADD2.F32 R30, -RZ, R13.reuse.H0_H0 ;  /* 0x2000000dff1e7230 */ /* 0x100fe20000004100 */
[----:B------:R-:W-:Y:S01]  /*e100*/  SHF.R.U32.HI R31, RZ, 0x10, R31 ;  /* 0x00000010ff1f7819 */ /* 0x000fe2000001161f */
[----:B------:R-:W-:Y:S01]  /*e110*/  HADD2.F32 R32, -RZ, R12.H0_H0 ;  /* 0x2000000cff207230 */ /* 0x000fe20000004100 */
[--C-:B------:R-:W-:Y:S01]  /*e120*/  SHF.R.U32.HI R33, RZ, 0x10, R29.reuse ;  /* 0x00000010ff217819 */ /* 0x100fe2000001161d */
[----:B------:R-:W-:Y:S01]  /*e130*/  HADD2.F32 R13, -RZ, R13.H1_H1 ;  /* 0x3000000dff0d7230 */ /* 0x000fe20000004100 */
[----:B------:R-:W-:Y:S01]  /*e140*/  SHF.R.U64 R37, R28, 0x10, R29 ;  /* 0x000000101c257819 */ /* 0x000fe2000000121d */
[----:B------:R-:W-:Y:S02]  /*e150*/  HADD2.F32 R31, -RZ, R31.H0_H0 ;  /* 0x2000001fff1f7230 */ /* 0x000fe40000004100 */
[----:B------:R-:W-:-:S02]  /*e160*/  HADD2.F32 R33, -RZ, R33.H0_H0 ;  /* 0x20000021ff217230 */ /* 0x000fc40000004100 */
        /* <DEDUP_REMOVED lines=9> */
[----:B------:R-:W-:Y:S01]  /*e200*/  FFMA.FTZ R38, R28, R33, R36 ;  /* 0x000000211c267223 */ /* 0x000fe20000010024 */
[--C-:B------:R-:W-:Y:S02]  /*e210*/  HADD2.F32 R6, -RZ, R5.reuse.H0_H0 ;  /* 0x20000005ff067230 */ /* 0x100fe40000004100 */
[C---:B------:R-:W-:Y:S01]  /*e220*/  FMUL.FTZ R34, R4.reuse, R32 ;  /* 0x0000002004227220 */ /* 0x040fe20000410000 */
[----:B------:R-:W-:Y:S01]  /*e230*/  FMUL.FTZ R36, R4, R30 ;  /* 0x0000001e04247220 */ /* 0x000fe20000410000 */
[----:B------:R-:W-:Y:S02]  /*e240*/  HADD2.F32 R28, -RZ, R12.H1_H1 ;  /* 0x3000000cff1c7230 */ /* 0x000fe40000004100 */
[----:B------:R-:W-:Y:S01]  /*e250*/  FMUL.FTZ R33, R15, R13 ;  /* 0x0000000d0f217220 */ /* 0x000fe20000410000 */
[----:B------:R-:W-:-:S02]  /*e260*/  HADD2.F32 R5, -RZ, R5.H1_H1 ;  /* 0x30000005ff057230 */ /* 0x000fc40000004100 */
[C---:B------:R-:W-:Y:S01]  /*e270*/  FFMA.FTZ R34, R7.reuse, R30, -R34 ;  /* 0x0000001e07227223 */ /* 0x040fe20000010822 */
[----:B------:R-:W-:Y:S02]  /*e280*/  HADD2.F32 R12, -RZ, R37.H0_H0 ;  /* 0x20000025ff0c7230 */ /* 0x000fe40000004100 */
[----:B------:R-:W-:Y:S01]  /*e290*/  FFMA.FTZ R29, R7, R32, R36 ;  /* 0x00000020071d7223 */ /* 0x000fe20000010024 */
[----:B------:R-:W-:Y:S02]  /*e2a0*/  HADD2.F32 R4, -RZ, R39.H0_H0 ;  /* 0x20000027ff047230 */ /* 0x000fe40000004100 */
[----:B------:R-:W-:Y:S01]  /*e2b0*/  FMUL.FTZ R31, R15, R28 ;  /* 0x0000001c0f1f7220 */ /* 0x000fe20000410000 */
[C---:B------:R-:W-:Y:S02]  /*e2c0*/  FMUL.FTZ R7, R5.reuse, R12 ;  /* 0x0000000c05077220 */ /* 0x040fe40000410000 */
        /* <DEDUP_REMOVED lines=10> */
.L_x_1482:
[----:B------:R-:W-:Y:S05]  /*e370*/  BSYNC B1 ;  /* 0x0000000000017941 */ /* 0x000fea0003800000 */
.L_x_1481:
[----:B------:R-:W-:Y:S04]  /*e380*/  BSSY B1, `(.L_x_1483) ;  /* 0x000002c000017945 */ /* 0x000fe80003800000 */
[----:B------:R-:W-:Y:S05]  /*e390*/  @P4 BRA `(.L_x_1484) ;  /* 0x0000000000a84947 */ /* 0x000fea0003800000 */
[----:B0123--:R-:W0:Y:S01]  /*e3a0*/  LDS.128 R4, [R60+0x1c400] ;  /* 0x01c400003c047984 */ /* 0x00fe220000000c00 */
[--C-:B------:R-:W-:Y:S01]  /*e3b0*/  SHF.R.U64 R33, R26, 0x10, R27.reuse ;  /* 0x000000101a217819 */ /* 0x100fe2000000121b */
[----:B------:R-:W-:Y:S01]  /*e3c0*/  HADD2.F32 R26, -RZ, R3.H0_H0 ;  /* 0x20000003ff1a7230 */ /* 0x000fe20000004100 */
[----:B------:R-:W-:Y:S02]  /*e3d0*/  SHF.R.U32.HI R12, RZ, 0x10, R27 ;  /* 0x00000010ff0c7819 */ /* 0x000fe4000001161b */
[--C-:B------:R-:W-:Y:S02]  /*e3e0*/  SHF.R.U32.HI R27, RZ, 0x10, R25.reuse ;  /* 0x00000010ff1b7819 */ /* 0x100fe40000011619 */
[----:B------:R-:W-:Y:S01]  /*e3f0*/  SHF.R.U64 R31, R24, 0x10, R25 ;  /* 0x00000010181f7819 */ /* 0x000fe20000001219 */
[----:B------:R-:W-:Y:S02]  /*e400*/  HADD2.F32 R25, -RZ, R12.H0_H0 ;  /* 0x2000000cff197230 */ /* 0x000fe40000004100 */
[----:B------:R-:W-:-:S02]  /*e410*/  HADD2.F32 R27, -RZ, R27.H0_H0 ;  /* 0x2000001bff1b7230 */ /* 0x000fc40000004100 */
[--C-:B------:R-:W-:Y:S02]  /*e420*/  HADD2.F32 R24, -RZ, R11.reuse.H0_H0 ;  /* 0x2000000bff187230 */ /* 0x100fe40000004100 */
[----:B------:R-:W-:Y:S02]  /*e430*/  HADD2.F32 R11, -RZ, R11.H1_H1 ;  /* 0x3000000bff0b7230 */ /* 0x000fe40000004100 */
[--C-:B0-----:R-:W-:Y:S02]  /*e440*/  HADD2.F32 R15, -RZ, R7.reuse.H1_H1 ;  /* 0x30000007ff0f7230 */ /* 0x101fe40000004100 */
[----:B------:R-:W-:Y:S02]  /*e450*/  HADD2.F32 R14, -RZ, R7.H0_H0 ;  /* 0x20000007ff0e7230 */ /* 0x000fe40000004100 */
[--C-:B------:R-:W-:Y:S02]  /*e460*/  HADD2.F32 R7, -RZ, R4.reuse.H0_H0 ;  /* 0x20000004ff077230 */ /* 0x100fe40000004100 */
[----:B------:R-:W-:Y:S01]  /*e470*/  FMUL.FTZ R29, R15, R27 ;  /* 0x0000001b0f1d7220 */ /* 0x000fe20000410000 */
[----:B------:R-:W-:-:S02]  /*e480*/  HADD2.F32 R4, -RZ, R4.H1_H1 ;  /* 0x30000004ff047230 */ /* 0x000fc40000004100 */
[-C--:B------:R-:W-:Y:S01]  /*e490*/  FMUL.FTZ R30, R15, R25.reuse ;  /* 0x000000190f1e7220 */ /* 0x080fe20000410000 */
[--C-:B------:R-:W-:Y:S02]  /*e4a0*/  HADD2.F32 R12, -RZ, R6.reuse.H0_H0 ;  /* 0x20000006ff0c7230 */ /* 0x100fe40000004100 */
[C---:B------:R-:W-:Y:S01]  /*e4b0*/  FFMA.FTZ R29, R14.reuse, R25, -R29 ;  /* 0x000000190e1d7223 */ /* 0x040fe2000001081d */
[----:B------:R-:W-:Y:S02]  /*e4c0*/  HADD2.F32 R13, -RZ, R6.H1_H1 ;  /* 0x30000006ff0d7230 */ /* 0x000fe40000004100 */
[----:B------:R-:W-:Y:S01]  /*e4d0*/  FFMA.FTZ R32, R14, R27, R30 ;  /* 0x0000001b0e207223 */ /* 0x000fe2000001001e */
[----:B------:R-:W-:Y:S02]  /*e4e0*/  HADD2.F32 R6, -RZ, R5.H0_H0 ;  /* 0x20000005ff067230 */ /* 0x000fe40000004100 */
[C---:B------:R-:W-:Y:S01]  /*e4f0*/  FMUL.FTZ R28, R4.reuse, R26 ;  /* 0x0000001a041c7220 */ /* 0x040fe20000410000 */
[----:B------:R-:W-:Y:S01]  /*e500*/  FMUL.FTZ R30, R4, R24 ;  /* 0x00000018041e7220 */ /* 0x000fe20000410000 */
[----:B------:R-:W-:-:S02]  /*e510*/  HADD2.F32 R14, -RZ, R3.H1_H1 ;  /* 0x30000003ff0e7230 */ /* 0x000fc40000004100 */
[----:B------:R-:W-:Y:S01]  /*e520*/  FMUL.FTZ R27, R13, R11 ;  /* 0x0000000b0d1b7220 */ /* 0x000fe20000410000 */
[----:B------:R-:W-:Y:S02]  /*e530*/  HADD2.F32 R5, -RZ, R5.H1_H1 ;  /* 0x30000005ff057230 */ /* 0x000fe40000004100 */
[C---:B------:R-:W-:Y:S01]  /*e540*/  FFMA.FTZ R28, R7.reuse, R24, -R28 ;  /* 0x00000018071c7223 */ /* 0x040fe2000001081c */
[----:B------:R-:W-:Y:S02]  /*e550*/  HADD2.F32 R4, -RZ, R31.H0_H0 ;  /* 0x2000001fff047230 */ /* 0x000fe40000004100 */
[----:B------:R-:W-:Y:S01]  /*e560*/  FFMA.FTZ R15, R7, R26, R30 ;  /* 0x0000001a070f7223 */ /* 0x000fe2000001001e */
[----:B------:R-:W-:Y:S02]  /*e570*/  HADD2.F32 R3, -RZ, R33.H0_H0 ;  /* 0x20000021ff037230 */ /* 0x000fe40000004100 */
[-C--:B------:R-:W-:Y:S01]  /*e580*/  FMUL.FTZ R25, R13, R14.reuse ;  /* 0x0000000e0d197220 */ /* 0x080fe20000410000 */
[C---:B------:R-:W-:Y:S01]  /*e590*/  FFMA.FTZ R14, R12.reuse, R14, R27 ;  /* 0x0000000e0c0e7223 */ /* 0x040fe2000001001b */
[C---:B------:R-:W-:Y:S01]  /*e5a0*/  FMUL.FTZ R7, R5.reuse, R4 ;  /* 0x0000000405077220 */ /* 0x040fe20000410000 */
[----:B------:R-:W-:Y:S01]  /*e5b0*/  FMUL.FTZ R13, R5, R3 ;  /* 0x00000003050d7220 */ /* 0x000fe20000410000 */
[----:B------:R-:W-:-:S02]  /*e5c0*/  FFMA.FTZ R25, R12, R11, -R25 ;  /* 0x0000000b0c197223 */ /* 0x000fc40000010819 */
[----:B------:R-:W-:Y:S01]  /*e5d0*/  FFMA.FTZ R5, R6, R3, -R7 ;  /* 0x0000000306057223 */ /* 0x000fe20000010807 */
[----:B------:R-:W-:Y:S01]  /*e5e0*/  F2FP.F16.F32.PACK_AB R7, R32, R29 ;  /* 0x0000001d2007723e */ /* 0x000fe200000000ff */
[----:B------:R-:W-:Y:S01]  /*e5f0*/  FFMA.FTZ R12, R6, R4, R13 ;  /* 0x00000004060c7223 */ /* 0x000fe2000001000d */
[----:B------:R-:W-:Y:S02]  /*e600*/  F2FP.F16.F32.PACK_AB R4, R15, R28 ;  /* 0x0000001c0f04723e */ /* 0x000fe400000000ff */
[----:B------:R-:W-:Y:S02]  /*e610*/  F2FP.F16.F32.PACK_AB R6, R14, R25 ;  /* 0x000000190e06723e */ /* 0x000fe400000000ff */
[----:B------:R-:W-:-:S05]  /*e620*/  F2FP.F16.F32.PACK_AB R5, R12, R5 ;  /* 0x000000050c05723e */ /* 0x000fca00000000ff */
[----:B------:R4:W-:Y:S02]  /*e630*/  STS.128 [R60+0x1c400], R4 ;  /* 0x01c400043c007388 */ /* 0x0009e40000000c00 */
.L_x_1484:
[----:B------:R-:W-:Y:S05]  /*e640*/  BSYNC B1 ;  /* 0x0000000000017941 */ /* 0x000fea0003800000 */
.L_x_1483:
[----:B------:R-:W-:Y:S05]  /*e650*/  @P5 BRA `(.L_x_1474) ;  /* 0x0000003400845947 */ /* 0x000fea0003800000 */
[----:B01234-:R-:W0:Y:S01]  /*e660*/  LDS.128 R4, [R10+0xa000] ;  /* 0x00a000000a047984 */ /* 0x01fe220000000c00 */
[----:B------:R-:W-:Y:S01]  /*e670*/  SHF.R.U64 R25, R20, 0x10, R21 ;  /* 0x0000001014197819 */ /* 0x000fe20000001215 */
[----:B------:R-:W-:Y:S01]  /*e680*/  HADD2.F32 R12, -RZ, R2.H0_H0 ;  /* 0x20000002ff0c7230 */ /* 0x000fe20000004100 */
[----:B------:R-:W-:Y:S01]  /*e690*/  SHF.R.U32.HI R20, RZ, 0x10, R9 ;  /* 0x00000010ff147819 */ /* 0x000fe20000011609 */
[----:B------:R-:W-:Y:S01]  /*e6a0*/  HADD2.F32 R13, -RZ, R0.H0_H0 ;  /* 0x20000000ff0d7230 */ /* 0x000fe20000004100 */
[----:B------:R-:W-:Y:S01]  /*e6b0*/  SHF.R.U32.HI R14, RZ, 0x10, R21 ;  /* 0x00000010ff0e7819 */ /* 0x000fe20000011615 */
        /* <DEDUP_REMOVED lines=19> */
[----:B------:R-:W-:-:S02]  /*e7f0*/  HADD2.F32 R9, -RZ, R0.H1_H1 ;  /* 0x30000000ff097230 */ /* 0x000fc40000004100 */
[----:B------:R-:W-:Y:S01]  /*e800*/  FFMA.FTZ R3, R3, R13, R14 ;  /* 0x0000000d03037223 */ /* 0x000fe2000001000e */
[----:B------:R-:W-:Y:S02]  /*e810*/  HADD2.F32 R4, -RZ, R21.H0_H0 ;  /* 0x20000015ff047230 */ /* 0x000fe40000004100 */
[----:B------:R-:W-:Y:S02]  /*e820*/  HADD2.F32 R0, -RZ, R25.H0_H0 ;  /* 0x20000019ff007230 */ /* 0x000fe40000004100 */
[CC--:B------:R-:W-:Y:S01]  /*e830*/  FMUL.FTZ R12, R8.reuse, R9.reuse ;  /* 0x00000009080c7220 */ /* 0x0c0fe20000410000 */
[----:B------:R-:W-:Y:S01]  /*e840*/  FMUL.FTZ R8, R8, R2 ;  /* 0x0000000208087220 */ /* 0x000fe20000410000 */
[C---:B------:R-:W-:Y:S01]  /*e850*/  FMUL.FTZ R11, R5.reuse, R4 ;  /* 0x00000004050b7220 */ /* 0x040fe20000410000 */
[----:B------:R-:W-:Y:S01]  /*e860*/  FMUL.FTZ R13, R5, R0 ;  /* 0x00000000050d7220 */ /* 0x000fe20000410000 */
[C---:B------:R-:W-:Y:S02]  /*e870*/  FFMA.FTZ R12, R7.reuse, R2, -R12 ;  /* 0x00000002070c7223 */ /* 0x040fe4000001080c */
[C---:B------:R-:W-:Y:S01]  /*e880*/  FFMA.FTZ R5, R6.reuse, R0, -R11 ;  /* 0x0000000006057223 */ /* 0x040fe2000001080b */
[----:B------:R-:W-:Y:S01]  /*e890*/  FFMA.FTZ R9, R7, R9, R8 ;  /* 0x0000000907097223 */ /* 0x000fe20000010008 */
[----:B------:R-:W-:Y:S01]  /*e8a0*/  FFMA.FTZ R0, R6, R4, R13 ;  /* 0x0000000406007223 */ /* 0x000fe2000001000d */
[----:B------:R-:W-:-:S02]  /*e8b0*/  F2FP.F16.F32.PACK_AB R7, R15, R26 ;  /* 0x0000001a0f07723e */ /* 0x000fc400000000ff */
[----:B------:R-:W-:Y:S02]  /*e8c0*/  F2FP.F16.F32.PACK_AB R4, R3, R24 ;  /* 0x000000180304723e */ /* 0x000fe400000000ff */
[----:B------:R-:W-:Y:S02]  /*e8d0*/  F2FP.F16.F32.PACK_AB R6, R9, R12 ;  /* 0x0000000c0906723e */ /* 0x000fe400000000ff */
[----:B------:R-:W-:-:S05]  /*e8e0*/  F2FP.F16.F32.PACK_AB R5, R0, R5 ;  /* 0x000000050005723e */ /* 0x000fca00000000ff */
[----:B------:R0:W-:Y:S01]  /*e8f0*/  STS.128 [R10+0xa000], R4 ;  /* 0x00a000040a007388 */ /* 0x0001e20000000c00 */
[----:B------:R-:W-:Y:S05]  /*e900*/  BRA `(.L_x_1474) ;  /* 0x0000003000d87947 */ /* 0x000fea0003800000 */
.L_x_1447:
[----:B------:R-:W0:Y:S01]  /*e910*/  LDC R78, c[0x0][0x428] ;  /* 0x00010a00ff4e7b82 */ /* 0x000e220000000800 */
[-C--:B------:R-:W-:Y:S01]  /*e920*/  ISETP.GE.AND P0, PT, R195, R8.reuse, PT ;  /* 0x00000008c300720c */ /* 0x080fe20003f06270 */
[----:B------:R-:W-:Y:S01]  /*e930*/  BSSY B1, `(.L_x_1485) ;  /* 0x000003f000017945 */ /* 0x000fe20003800000 */
[----:B------:R-:W-:Y:S01]  /*e940*/  ISETP.GE.AND P1, PT, R220, R8, PT ;  /* 0x00000008dc00720c */ /* 0x000fe20003f26270 */
[----:B------:R-:W-:Y:S01]  /*e950*/  IMAD.MOV.U32 R9, RZ, RZ, R61 ;  /* 0x000000ffff097224 */ /* 0x000fe200078e003d */
[----:B------:R-:W-:Y:S01]  /*e960*/  MOV R8, R72 ;  /* 0x0000004800087202 */ /* 0x000fe20000000f00 */
[----:B------:R-:W-:Y:S01]  /*e970*/  IMAD.MOV.U32 R10, RZ, RZ, R144 ;  /* 0x000000ffff0a7224 */ /* 0x000fe200078e0090 */
[----:B------:R-:W-:Y:S01]  /*e980*/  CS2R R40, SRZ ;  /* 0x0000000000287805 */ /* 0x000fe2000001ff00 */
[----:B------:R-:W-:Y:S01]  /*e990*/  IMAD.MOV.U32 R11, RZ, RZ, R77 ;  /* 0x000000ffff0b7224 */ /* 0x000fe200078e004d */
        /* <DEDUP_REMOVED lines=22> */
[----:B0-----:R-:W-:Y:S06]  /*eb00*/  @P0 BRA `(.L_x_1486) ;  /* 0x0000000000840947 */ /* 0x001fec0003800000 */
[----:B------:R-:W-:Y:S01]  /*eb10*/  IADD3 R0, P3, R87, R70, RZ ;  /* 0x0000004657007210 */ /* 0x000fe20007f7e0ff */
[----:B------:R-:W-:Y:S01]  /*eb20*/  ULDC.64 UR4, c[0x0][0x3c8] ;  /* 0x0000f20000047ab9 */ /* 0x000fe20000000a00 */
[----:B------:R-:W-:Y:S01]  /*eb30*/  IADD3 R4, P2, R84, R71, RZ ;  /* 0x0000004754047210 */ /* 0x000fe20007f5e0ff */
[----:B------:R-:W-:Y:S01]  /*eb40*/  ULDC.64 UR6, c[0x0][0x3e0] ;  /* 0x0000f80000067ab9 */ /* 0x000fe20000000a00 */
[----:B------:R-:W-:Y:S01]  /*eb50*/  CS2R R32, SRZ ;  /* 0x0000000000207805 */ /* 0x000fe2000001ff00 */
[----:B------:R-:W-:Y:S01]  /*eb60*/  IMAD.X R5, R85, 0x1, R80, P3 ;  /* 0x0000000155057824 */ /* 0x000fe200018e0650 */
[----:B------:R-:W-:Y:S02]  /*eb70*/  IADD3.X R7, R82, R83, RZ, P2, !PT ;  /* 0x0000005352077210 */ /* 0x000fe400017fe4ff */
[----:B------:R-:W-:Y:S02]  /*eb80*/  CS2R R34, SRZ ;  /* 0x0000000000227805 */ /* 0x000fe4000001ff00 */
[----:B------:R-:W-:Y:S01]  /*eb90*/  LEA R14, P2, R4, UR4, 0x1 ;  /* 0x00000004040e7c11 */ /* 0x000fe2000f8408ff */
[----:B------:R-:W-:Y:S01]  /*eba0*/  ULDC UR4, c[0x0][0x3d4] ;  /* 0x0000f50000047ab9 */ /* 0x000fe20000000800 */
[----:B------:R-:W-:-:S02]  /*ebb0*/  LEA R20, P3, R0, UR6, 0x1 ;  /* 0x0000000600147c11 */ /* 0x000fc4000f8608ff */
[----:B------:R-:W-:Y:S02]  /*ebc0*/  CS2R R36, SRZ ;  /* 0x0000000000247805 */ /* 0x000fe4000001ff00 */
[----:B------:R-:W-:Y:S02]  /*ebd0*/  LEA.HI.X R15, R4, UR5, R7, 0x1, P2 ;  /* 0x00000005040f7c11 */ /* 0x000fe400090f0c07 */
[----:B------:R-:W-:Y:S02]  /*ebe0*/  CS2R R38, SRZ ;  /* 0x0000000000267805 */ /* 0x000fe4000001ff00 */
[----:B------:R-:W-:Y:S02]  /*ebf0*/  LEA.HI.X R21, R0, UR7, R5, 0x1, P3 ;  /* 0x0000000700157c11 */ /* 0x000fe400098f0c05 */
[----:B------:R-:W-:Y:S02]  /*ec00*/  CS2R R60, SRZ ;  /* 0x00000000003c7805 */ /* 0x000fe4000001ff00 */
[----:B------:R-:W-:-:S02]  /*ec10*/  ISETP.GE.AND P2, PT, R192, UR4, PT ;  /* 0x00000004c0007c0c */ /* 0x000fc4000bf46270 */
[----:B------:R-:W-:Y:S02]  /*ec20*/  CS2R R62, SRZ ;  /* 0x00000000003e7805 */ /* 0x000fe4000001ff00 */
[----:B------:R-:W-:Y:S02]  /*ec30*/  ISETP.GE.AND P3, PT, R198, UR4, PT ;  /* 0x00000004c6007c0c */ /* 0x000fe4000bf66270 */
[----:B------:R-:W-:Y:S02]  /*ec40*/  CS2R R4, SRZ ;  /* 0x0000000000047805 */ /* 0x000fe4000001ff00 */
[----:B------:R-:W-:Y:S02]  /*ec50*/  ISETP.GE.AND P4, PT, R199, UR4, PT ;  /* 0x00000004c7007c0c */ /* 0x000fe4000bf86270 */
[----:B------:R-:W-:Y:S02]  /*ec60*/  CS2R R6, SRZ ;  /* 0x0000000000067805 */ /* 0x000fe4000001ff00 */
[----:B------:R-:W-:-:S02]  /*ec70*/  CS2R R24, SRZ ;  /* 0x0000000000187805 */ /* 0x000fc4000001ff00 */
[----:B------:R-:W-:Y:S02]  /*ec80*/  CS2R R26, SRZ ;  /* 0x00000000001a7805 */ /* 0x000fe4000001ff00 */
[----:B------:R-:W-:Y:S02]  /*ec90*/  CS2R R28, SRZ ;  /* 0x00000000001c7805 */ /* 0x000fe4000001ff00 */
[----:B------:R-:W-:Y:S01]  /*eca0*/  CS2R R30, SRZ ;  /* 0x00000000001e7805 */ /* 0x000fe2000001ff00 */
[----:B------:R-:W-:Y:S02]  /*ecb0*/  ULDC.64 UR8, c[0x0][0x208] ;  /* 0x0000820000087ab9 */ /* 0x000fe40000000a00 */
[----:B------:R0:W5:Y:S04]  /*ecc0*/  @!P2 LDG.E.128 R32, desc[UR8][R14.64] ;  /* 0x000000080e20a981 */ /* 0x000168000c1e1d00 */
[----:B------:R0:W5:Y:S04]  /*ecd0*/  @!P3 LDG.E.128 R36, desc[UR8][R14.64+0x40] ;  /* 0x000040080e24b981 */ /* 0x000168000c1e1d00 */
[----:B------:R0:W5:Y:S04]  /*ece0*/  @!P4 LDG.E.128 R60, desc[UR8][R14.64+0x80] ;  /* 0x000080080e3cc981 */ /* 0x000168000c1e1d00 */
[----:B------:R0:W5:Y:S04]  /*ecf0*/  @!P2 LDG.E.128 R4, desc[UR8][R20.64] ;  /* 0x000000081404a981 */ /* 0x000168000c1e1d00 */
[----:B------:R0:W5:Y:S04]  /*ed00*/  @!P3 LDG.E.128 R24, desc[UR8][R20.64+0x40] ;  /* 0x000040081418b981 */ /* 0x000168000c1e1d00 */
[----:B------:R0:W5:Y:S02]  /*ed10*/  @!P4 LDG.E.128 R28, desc[UR8][R20.64+0x80] ;  /* 0x00008008141cc981 */ /* 0x000164000c1e1d00 */
.L_x_1486:
[----:B------:R-:W-:Y:S05]  /*ed20*/  BSYNC B1 ;  /* 0x0000000000017941 */ /* 0x000fea0003800000 */
.L_x_1485:
[----:B------:R-:W-:Y:S01]  /*ed30*/  BSSY B1, `(.L_x_1487) ;  /* 0x0000027000017945 */ /* 0x000fe20003800000 */
[----:B-----5:R-:W-:Y:S01]  /*ed40*/  IMAD.MOV.U32 R72, RZ, RZ, R4 ;  /* 0x000000ffff487224 */ /* 0x020fe200078e0004 */
[----:B------:R-:W-:Y:S01]  /*ed50*/  MOV R77, R6 ;  /* 0x00000006004d7202 */ /* 0x000fe20000000f00 */
[----:B------:R-:W-:Y:S01]  /*ed60*/  IMAD.MOV.U32 R73, RZ, RZ, R5 ;  /* 0x000000ffff497224 */ /* 0x000fe200078e0005 */
[----:B------:R-:W-:Y:S01]  /*ed70*/  CS2R R66, SRZ ;  /* 0x0000000000427805 */ /* 0x000fe2000001ff00 */
[----:B------:R-:W-:Y:S06]  /*ed80*/  @P1 BRA `(.L_x_1488) ;  /* 0x0000000000841947 */ /* 0x000fec0003800000 */
[----:B------:R-:W-:Y:S01]  /*ed90*/  IADD3 R76, P2, P3, R71, R76, R84 ;  /* 0x0000004c474c7210 */ /* 0x000fe20007b5e054 */
[----:B------:R-:W-:Y:S01]  /*eda0*/  ULDC.64 UR4, c[0x0][0x3c8] ;  /* 0x0000f20000047ab9 */ /* 0x000fe20000000a00 */
[----:B------:R-:W-:Y:S01]  /*edb0*/  IADD3 R75, P4, P5, R70, R75, R87 ;  /* 0x0000004b464b7210 */ /* 0x000fe20007d9e057 */
[----:B------:R-:W-:Y:S01]  /*edc0*/  ULDC.64 UR6, c[0x0][0x3e0] ;  /* 0x0000f80000067ab9 */ /* 0x000fe20000000a00 */
[----:B0-----:R-:W-:Y:S02]  /*edd0*/  IADD3.X R15, R83, R74, R82, P2, P3 ;  /* 0x0000004a530f7210 */ /* 0x001fe400017e6452 */
[----:B------:R-:W-:Y:S02]  /*ede0*/  CS2R R52, SRZ ;  /* 0x0000000000347805 */ /* 0x000fe4000001ff00 */
[----:B------:R-:W-:Y:S01]  /*edf0*/  LEA R14, P2, R76, UR4, 0x1 ;  /* 0x000000044c0e7c11 */ /* 0x000fe2000f8408ff */
[----:B------:R-:W-:Y:S01]  /*ee00*/  ULDC UR4, c[0x0][0x3d4] ;  /* 0x0000f50000047ab9 */ /* 0x000fe20000000800 */
[----:B------:R-:W-:-:S02]  /*ee10*/  IADD3.X R0, R80, R69, R85, P4, P5 ;  /* 0x0000004550007210 */ /* 0x000fc400027ea455 */
[----:B------:R-:W-:Y:S02]  /*ee20*/  CS2R R54, SRZ ;  /* 0x0000000000367805 */ /* 0x000fe4000001ff00 */
[C---:B------:R-:W-:Y:S02]  /*ee30*/  LEA R20, P3, R75.reuse, UR6, 0x1 ;  /* 0x000000064b147c11 */ /* 0x040fe4000f8608ff */
[----:B------:R-:W-:Y:S02]  /*ee40*/  CS2R R56, SRZ ;  /* 0x0000000000387805 */ /* 0x000fe4000001ff00 */
[----:B------:R-:W-:Y:S02]  /*ee50*/  LEA.HI.X R15, R76, UR5, R15, 0x1, P2 ;  /* 0x000000054c0f7c11 */ /* 0x000fe400090f0c0f */
[----:B------:R-:W-:Y:S02]  /*ee60*/  CS2R R58, SRZ ;  /* 0x00000000003a7805 */ /* 0x000fe4000001ff00 */
[----:B------:R-:W-:-:S02]  /*ee70*/  LEA.HI.X R21, R75, UR7, R0, 0x1, P3 ;  /* 0x000000074b157c11 */ /* 0x000fc400098f0c00 */
        /* <DEDUP_REMOVED lines=18> */
.L_x_1488:
[----:B------:R-:W-:Y:S05]  /*efa0*/  BSYNC B1 ;  /* 0x0000000000017941 */ /* 0x000fea0003800000 */
.L_x_1487:
[----:B01----:R-:W-:Y:S01]  /*efb0*/  IMAD.MOV.U32 R14, RZ, RZ, R24 ;  /* 0x000000ffff0e7224 */ /* 0x003fe200078e0018 */
[----:B------:R-:W-:Y:S01]  /*efc0*/  ISETP.NE.AND P2, PT, R78, 0x1, PT ;  /* 0x000000014e00780c */ /* 0x000fe20003f45270 */
        /* <DEDUP_REMOVED lines=9> */
[----:B------:R-:W-:Y:S01]  /*f060*/  MOV R0, R26 ;  /* 0x0000001a00007202 */ /* 0x000fe20000000f00 */
[----:B------:R-:W-:Y:S01]  /*f070*/  ULDC.64 UR4, c[0x0][0x3c8] ;  /* 0x0000f20000047ab9 */ /* 0x000fe20000000a00 */
[----:B------:R-:W-:Y:S01]  /*f080*/  PRMT R75, R20, 0x7610, R75 ;  /* 0x00007610144b7816 */ /* 0x000fe2000000004b */
[----:B------:R-:W0:Y:S01]  /*f090*/  @P2 LDC R21, c[0x0][0x430] ;  /* 0x00010c00ff152b82 */ /* 0x000e220000000800 */
[----:B------:R-:W-:Y:S01]  /*f0a0*/  PRMT R81, R0, 0x5410, R14 ;  /* 0x0000541000517816 */ /* 0x000fe2000000000e */
[----:B------:R-:W-:Y:S01]  /*f0b0*/  IMAD.MOV.U32 R0, RZ, RZ, R28 ;  /* 0x000000ffff007224 */ /* 0x000fe200078e001c */
[----:B------:R-:W-:Y:S01]  /*f0c0*/  PRMT R90, R73, 0x7610, R90 ;  /* 0x00007610495a7816 */ /* 0x000fe2000000005a */
[----:B------:R-:W-:Y:S01]  /*f0d0*/  IMAD.MOV.U32 R20, RZ, RZ, R33 ;  /* 0x000000ffff147224 */ /* 0x000fe200078e0021 */
[----:B------:R-:W-:Y:S01]  /*f0e0*/  PRMT R88, R88, 0x5410, R77 ;  /* 0x0000541058587816 */ /* 0x000fe2000000004d */
[----:B------:R-:W-:Y:S01]  /*f0f0*/  ULDC.64 UR6, c[0x0][0x3e0] ;  /* 0x0000f80000067ab9 */ /* 0x000fe20000000a00 */
[----:B------:R-:W-:Y:S01]  /*f100*/  PRMT R74, R0, 0x5410, R15 ;  /* 0x00005410004a7816 */ /* 0x000fe2000000000f */
[----:B------:R-:W1:Y:S01]  /*f110*/  @P2 LDC R14, c[0x0][0x42c] ;  /* 0x00010b00ff0e2b82 */ /* 0x000e620000000800 */
[----:B------:R-:W-:Y:S01]  /*f120*/  IMAD.MOV.U32 R0, RZ, RZ, R31 ;  /* 0x000000ffff007224 */ /* 0x000fe200078e001f */
[----:B------:R-:W-:Y:S01]  /*f130*/  PRMT R90, R90, 0x5410, R20 ;  /* 0x000054105a5a7816 */ /* 0x000fe20000000014 */
[----:B------:R-:W-:-:S02]  /*f140*/  IMAD.MOV.U32 R15, RZ, RZ, R32 ;  /* 0x000000ffff0f7224 */ /* 0x000fc400078e0020 */
[----:B------:R-:W-:Y:S01]  /*f150*/  IMAD.MOV.U32 R20, RZ, RZ, R36 ;  /* 0x000000ffff147224 */ /* 0x000fe200078e0024 */
[----:B------:R-:W-:Y:S01]  /*f160*/  PRMT R75, R75, 0x5410, R0 ;  /* 0x000054104b4b7816 */ /* 0x000fe20000000000 */
[----:B-----5:R-:W-:Y:S01]  /*f170*/  IMAD.MOV.U32 R71, RZ, RZ, R43 ;  /* 0x000000ffff477224 */ /* 0x020fe200078e002b */
[----:B------:R-:W-:Y:S02]  /*f180*/  MOV R0, R34 ;  /* 0x0000002200007202 */ /* 0x000fe40000000f00 */
[----:B------:R-:W-:Y:S01]  /*f190*/  PRMT R89, R15, 0x7610, R89 ;  /* 0x000076100f597816 */ /* 0x000fe20000000059 */
[----:B------:R-:W-:Y:S01]  /*f1a0*/  IMAD.MOV.U32 R15, RZ, RZ, R35 ;  /* 0x000000ffff0f7224 */ /* 0x000fe200078e0023 */
[----:B------:R-:W-:Y:S01]  /*f1b0*/  PRMT R88, R0, 0x7610, R88 ;  /* 0x0000761000587816 */ /* 0x000fe20000000058 */
[----:B------:R-:W-:Y:S01]  /*f1c0*/  IMAD R0, R201, 0x80, R195 ;  /* 0x00000080c9007824 */ /* 0x000fe200078e02c3 */
[----:B------:R-:W-:Y:S02]  /*f1d0*/  PRMT R82, R20, 0x7610, R82 ;  /* 0x0000761014527816 */ /* 0x000fe40000000052 */
[----:B------:R-:W-:Y:S01]  /*f1e0*/  PRMT R87, R87, 0x5410, R15 ;  /* 0x0000541057577816 */ /* 0x000fe2000000000f */
[----:B------:R-:W-:Y:S01]  /*f1f0*/  IMAD R15, R223, 0x40, R0 ;  /* 0x00000040df0f7824 */ /* 0x000fe200078e0200 */
[----:B------:R-:W-:Y:S01]  /*f200*/  MOV R20, R37 ;  /* 0x0000002500147202 */ /* 0x000fe20000000f00 */
[----:B------:R-:W-:-:S03]  /*f210*/  IMAD.MOV.U32 R0, RZ, RZ, R38 ;  /* 0x000000ffff007224 */ /* 0x000fc600078e0026 */
[----:B------:R-:W-:Y:S02]  /*f220*/  PRMT R82, R82, 0x5410, R20 ;  /* 0x0000541052527816 */ /* 0x000fe40000000014 */
[----:B------:R-:W-:Y:S02]  /*f230*/  MOV R20, R60 ;  /* 0x0000003c00147202 */ /* 0x000fe40000000f00 */
[----:B------:R-:W-:Y:S01]  /*f240*/  PRMT R83, R0, 0x5410, R69 ;  /* 0x0000541000537816 */ /* 0x000fe20000000045 */
[----:B-1----:R-:W-:Y:S01]  /*f250*/  @P2 IMAD.HI.U32 R0, R15, R14, RZ ;  /* 0x0000000e0f002227 */ /* 0x002fe200078e00ff */
[----:B------:R-:W-:-:S03]  /*f260*/  PRMT R76, R20, 0x7610, R76 ;  /* 0x00007610144c7816 */ /* 0x000fc6000000004c */
[----:B------:R-:W-:Y:S01]  /*f270*/  IMAD.MOV.U32 R14, RZ, RZ, R61 ;  /* 0x000000ffff0e7224 */ /* 0x000fe200078e003d */
[----:B0-----:R-:W-:Y:S01]  /*f280*/  @P2 SHF.R.U32.HI R15, RZ, R21, R0 ;  /* 0x00000015ff0f2219 */ /* 0x001fe20000011600 */
[----:B------:R-:W-:Y:S01]  /*f290*/  IMAD.MOV.U32 R20, RZ, RZ, R62 ;  /* 0x000000ffff147224 */ /* 0x000fe200078e003e */
[----:B------:R-:W-:Y:S01]  /*f2a0*/  MOV R0, R40 ;  /* 0x0000002800007202 */ /* 0x000fe20000000f00 */
[----:B------:R-:W-:Y:S01]  /*f2b0*/  IMAD.MOV.U32 R69, RZ, RZ, R63 ;  /* 0x000000ffff457224 */ /* 0x000fe200078e003f */
[----:B------:R-:W-:Y:S01]  /*f2c0*/  PRMT R76, R76, 0x5410, R14 ;  /* 0x000054104c4c7816 */ /* 0x000fe2000000000e */
[----:B------:R-:W-:Y:S01]  /*f2d0*/  IMAD.MOV.U32 R14, RZ, RZ, R41 ;  /* 0x000000ffff0e7224 */ /* 0x000fe200078e0029 */
[----:B------:R-:W-:Y:S01]  /*f2e0*/  SHF.R.S32.HI R21, RZ, 0x1f, R15 ;  /* 0x0000001fff157819 */ /* 0x000fe2000001140f */
[-C--:B------:R-:W-:Y:S01]  /*f2f0*/  IMAD.WIDE.U32 R8, R15, R12.reuse, R8 ;  /* 0x0000000c0f087225 */ /* 0x080fe200078e0008 */
[----:B------:R-:W-:Y:S02]  /*f300*/  PRMT R77, R20, 0x5410, R69 ;  /* 0x00005410144d7816 */ /* 0x000fe40000000045 */
[----:B------:R-:W-:Y:S01]  /*f310*/  PRMT R69, R0, 0x5410, R14 ;  /* 0x0000541000457816 */ /* 0x000fe2000000000e */
[----:B------:R-:W-:-:S02]  /*f320*/  IMAD R0, R21, R12, RZ ;  /* 0x0000000c15007224 */ /* 0x000fc400078e02ff */
[-C--:B------:R-:W-:Y:S02]  /*f330*/  IMAD R14, R21, R2.reuse, RZ ;  /* 0x00000002150e7224 */ /* 0x080fe400078e02ff */
[----:B------:R-:W-:Y:S01]  /*f340*/  IMAD.WIDE.U32 R10, R15, R2, R10 ;  /* 0x000000020f0a7225 */ /* 0x000fe200078e000a */
[----:B------:R-:W-:-:S03]  /*f350*/  MOV R2, R44 ;  /* 0x0000002c00027202 */ /* 0x000fc60000000f00 */
[C---:B------:R-:W-:Y:S01]  /*f360*/  IMAD R13, R15.reuse, R13, R0 ;  /* 0x0000000d0f0d7224 */ /* 0x040fe200078e0200 */
[----:B------:R-:W-:Y:S01]  /*f370*/  LEA R0, P3, R10, UR6, 0x1 ;  /* 0x000000060a007c11 */ /* 0x000fe2000f8608ff */
[----:B------:R-:W-:Y:S01]  /*f380*/  IMAD R15, R15, R3, R14 ;  /* 0x000000030f0f7224 */ /* 0x000fe200078e020e */
[----:B------:R-:W-:Y:S01]  /*f390*/  LEA R3, P2, R8, UR4, 0x1 ;  /* 0x0000000408037c11 */ /* 0x000fe2000f8408ff */
[----:B------:R-:W-:Y:S01]  /*f3a0*/  IMAD.MOV.U32 R12, RZ, RZ, R45 ;  /* 0x000000ffff0c7224 */ /* 0x000fe200078e002d */
[----:B------:R-:W-:Y:S01]  /*f3b0*/  UMOV UR4, 0xffffffff ;  /* 0xffffffff00047882 */ /* 0x000fe20000000000 */
[----:B------:R-:W-:Y:S02]  /*f3c0*/  IMAD.IADD R13, R9, 0x1, R13 ;  /* 0x00000001090d7824 */ /* 0x000fe400078e020d */
[----:B------:R-:W-:Y:S01]  /*f3d0*/  IMAD.IADD R9, R11, 0x1, R15 ;  /* 0x000000010b097824 */ /* 0x000fe200078e020f */
[----:B------:R-:W-:Y:S01]  /*f3e0*/  PRMT R21, R2, 0x5410, R12 ;  /* 0x0000541002157816 */ /* 0x000fe2000000000c */
[----:B------:R-:W-:Y:S01]  /*f3f0*/  IMAD.MOV.U32 R20, RZ, RZ, R42 ;  /* 0x000000ffff147224 */ /* 0x000fe200078e002a */
[----:B------:R-:W-:-:S02]  /*f400*/  LEA.HI.X R8, R8, UR5, R13, 0x1, P2 ;  /* 0x0000000508087c11 */ /* 0x000fc400090f0c0d */
[----:B------:R-:W-:Y:S02]  /*f410*/  LEA.HI.X R2, R10, UR7, R9, 0x1, P3 ;  /* 0x000000070a027c11 */ /* 0x000fe400098f0c09 */
[----:B------:R-:W-:Y:S02]  /*f420*/  PRMT R70, R20, 0x5410, R71 ;  /* 0x0000541014467816 */ /* 0x000fe40000000047 */
[----:B------:R-:W-:Y:S01]  /*f430*/  LEA.HI R9, R219, R219, RZ, 0x1 ;  /* 0x000000dbdb097211 */ /* 0x000fe200078f08ff */
[----:B------:R-:W-:Y:S06]  /*f440*/  BRA.DIV UR4, `(.L_x_1489) ;  /* 0x000001a204d87947 */ /* 0x000fec000b800000 */
.L_x_1761:
[----:B------:R-:W-:-:S03]  /*f450*/  UMOV UR4, 0xffffffff ;  /* 0xffffffff00047882 */ /* 0x000fc60000000000 */
[----:B------:R-:W-:Y:S05]  /*f460*/  BRA.DIV UR4, `(.L_x_1490) ;  /* 0x000001a204f87947 */ /* 0x000fea000b800000 */
.L_x_1764:
[----:B------:R-:W-:-:S03]  /*f470*/  UMOV UR4, 0xffffffff ;  /* 0xffffffff00047882 */ /* 0x000fc60000000000 */
[----:B------:R-:W-:Y:S05]  /*f480*/  BRA.DIV UR4, `(.L_x_1491) ;  /* 0x000001a604187947 */ /* 0x000fea000b800000 */
.L_x_1767:
[----:B------:R-:W-:-:S03]  /*f490*/  UMOV UR4, 0xffffffff ;  /* 0xffffffff00047882 */ /* 0x000fc60000000000 */
[----:B------:R-:W-:Y:S05]  /*f4a0*/  BRA.DIV UR4, `(.L_x_1492) ;  /* 0x000001a604387947 */ /* 0x000fea000b800000 */
.L_x_1770:
[----:B------:R-:W-:-:S03]  /*f4b0*/  UMOV UR4, 0xffffffff ;  /* 0xffffffff00047882 */ /* 0x000fc60000000000 */
[----:B------:R-:W-:Y:S05]  /*f4c0*/  BRA.DIV UR4, `(.L_x_1493) ;  /* 0x000001a604587947 */ /* 0x000fea000b800000 */
.L_x_1773:
[----:B------:R-:W-:Y:S01]  /*f4d0*/  UMOV UR4, 0xffffffff ;  /* 0xffffffff00047882 */ /* 0x000fe20000000000 */
[----:B------:R-:W-:Y:S02]  /*f4e0*/  LOP3.LUT R8, R9, 0xfffffffe, RZ, 0xc0, !PT ;  /* 0xfffffffe09087812 */ /* 0x000fe400078ec0ff */
[----:B------:R-:W-:Y:S05]  /*f4f0*/  BRA.DIV UR4, `(.L_x_1494) ;  /* 0x000001a604747947 */ /* 0x000fea000b800000 */
.L_x_1776:
[----:B------:R-:W-:Y:S01]  /*f500*/  UMOV UR4, 0xffffffff ;  /* 0xffffffff00047882 */ /* 0x000fe20000000000 */
[----:B------:R-:W-:Y:S02]  /*f510*/  IADD3 R8, R219, -R8, RZ ;  /* 0x80000008db087210 */ /* 0x000fe40007ffe0ff */
[----:B------:R-:W-:Y:S05]  /*f520*/  BRA.DIV UR4, `(.L_x_1495) ;  /* 0x000001a604907947 */ /* 0x000fea000b800000 */
.L_x_1779:
[----:B------:R-:W-:Y:S01]  /*f530*/  UMOV UR4, 0xffffffff ;  /* 0xffffffff00047882 */ /* 0x000fe20000000000 */
[----:B------:R-:W-:Y:S02]  /*f540*/  SHF.L.U32 R8, R8, 0x1f, RZ ;  /* 0x0000001f08087819 */ /* 0x000fe400000006ff */
[----:B------:R-:W-:Y:S05]  /*f550*/  BRA.DIV UR4, `(.L_x_1496) ;  /* 0x000001a604ac7947 */ /* 0x000fea000b800000 */
.L_x_1782:
[----:B------:R-:W0:Y:S01]  /*f560*/  SYNCS.PHASECHK.TRANS64.TRYWAIT P2, [R17+URZ+0x30800], R8 ;  /* 0x03080008110075a7 */ /* 0x000e22000804017f */
[----:B------:R-:W-:Y:S01]  /*f570*/  IMAD.MOV.U32 R0, RZ, RZ, R46 ;  /* 0x000000ffff007224 */ /* 0x000fe200078e002e */
[----:B------:R-:W-:Y:S01]  /*f580*/  MOV R9, R49 ;  /* 0x0000003100097202 */ /* 0x000fe20000000f00 */
[----:B------:R-:W-:Y:S01]  /*f590*/  IMAD.MOV.U32 R2, RZ, RZ, R47 ;  /* 0x000000ffff027224 */ /* 0x000fe200078e002f */
[----:B------:R-:W-:Y:S01]  /*f5a0*/  MOV R10, R53 ;  /* 0x00000035000a7202 */ /* 0x000fe20000000f00 */
[----:B------:R-:W-:Y:S01]  /*f5b0*/  IMAD.MOV.U32 R3, RZ, RZ, R48 ;  /* 0x000000ffff037224 */ /* 0x000fe200078e0030 */
[----:B------:R-:W-:Y:S01]  /*f5c0*/  MOV R11, R57 ;  /* 0x00000039000b7202 */ /* 0x000fe20000000f00 */
[----:B------:R-:W-:Y:S01]  /*f5d0*/  BSSY B1, `(.L_x_1497) ;  /* 0x0000016000017945 */ /* 0x000fe20003800000 */
[----:B------:R-:W-:Y:S01]  /*f5e0*/  PRMT R71, R0, 0x5410, R2 ;  /* 0x0000541000477816 */ /* 0x000fe20000000002 */
[----:B------:R-:W-:Y:S01]  /*f5f0*/  IMAD.MOV.U32 R2, RZ, RZ, R50 ;  /* 0x000000ffff027224 */ /* 0x000fe200078e0032 */
[----:B------:R-:W-:Y:S01]  /*f600*/  PRMT R0, R3, 0x5410, R9 ;  /* 0x0000541003007816 */ /* 0x000fe20000000009 */
[----:B------:R-:W-:-:S02]  /*f610*/  IMAD.MOV.U32 R3, RZ, RZ, R51 ;  /* 0x000000ffff037224 */ /* 0x000fc400078e0033 */
[----:B------:R-:W-:-:S03]  /*f620*/  IMAD.MOV.U32 R9, RZ, RZ, R52 ;  /* 0x000000ffff097224 */ /* 0x000fc600078e0034 */
[----:B------:R-:W-:Y:S01]  /*f630*/  PRMT R2, R2, 0x5410, R3 ;  /* 0x0000541002027816 */ /* 0x000fe20000000003 */
[----:B------:R-:W-:Y:S01]  /*f640*/  IMAD.MOV.U32 R3, RZ, RZ, R54 ;  /* 0x000000ffff037224 */ /* 0x000fe200078e0036 */
        /* <DEDUP_REMOVED lines=13> */
[----:B0-----:R-:W-:Y:S06]  /*f720*/  @!P2 BRA `(.L_x_1498) ;  /* 0x000001a40060a947 */ /* 0x001fec0003800000 */
.L_x_1783:
[----:B------:R-:W-:Y:S05]  /*f730*/  BSYNC B1 ;  /* 0x0000000000017941 */ /* 0x000fea0003800000 */
.L_x_1497:
        /* <DEDUP_REMOVED lines=10> */
[--C-:B------:R-:W-:Y:S01]  /*f7e0*/  HADD2.F32 R92, -RZ, R90.reuse.H0_H0 ;  /* 0x2000005aff5c7230 */ /* 0x100fe20000004100 */
[----:B------:R-:W-:Y:S01]  /*f7f0*/  LOP3.LUT R9, R207, 0x38, R192, 0xf8, !PT ;  /* 0x00000038cf097812 */ /* 0x000fe200078ef8c0 */
[----:B------:R-:W-:Y:S01]  /*f800*/  HADD2.F32 R91, -RZ, R90.H1_H1 ;  /* 0x3000005aff5b7230 */ /* 0x000fe20000004100 */
[----:B------:R-:W-:Y:S01]  /*f810*/  SHF.R.S32.HI R11, RZ, 0x1f, R10 ;  /* 0x0000001fff0b7819 */ /* 0x000fe2000001140a */
[----:B------:R-:W-:Y:S01]  /*f820*/  IMAD.SHL.U32 R12, R10, 0x8, RZ ;  /* 0x000000080a0c7824 */ /* 0x000fe200078e00ff */
[----:B0-----:R-:W-:Y:S02]  /*f830*/  LOP3.LUT R8, R9, R208, RZ, 0x3c, !PT ;  /* 0x000000d009087212 */ /* 0x001fe400078e3cff */
[----:B------:R-:W-:Y:S02]  /*f840*/  LEA.HI R11, R11, R10, RZ, 0x3 ;  /* 0x0000000a0b0b7211 */ /* 0x000fe400078f18ff */
[----:B------:R-:W-:-:S02]  /*f850*/  LOP3.LUT R9, R207, 0x38, R12, 0xf8, !PT ;  /* 0x00000038cf097812 */ /* 0x000fc400078ef80c */
[----:B------:R-:W-:Y:S01]  /*f860*/  IADD3 R8, R209, R8, RZ ;  /* 0x00000008d1087210 */ /* 0x000fe20007ffe0ff */
[----:B------:R-:W-:Y:S01]  /*f870*/  IMAD.SHL.U32 R11, R11, 0x400, RZ ;  /* 0x000004000b0b7824 */ /* 0x000fe200078e00ff */
[----:B------:R-:W-:Y:S02]  /*f880*/  LOP3.LUT R13, R9, R208, RZ, 0x3c, !PT ;  /* 0x000000d0090d7212 */ /* 0x000fe400078e3cff */
[----:B------:R-:W-:Y:S01]  /*f890*/  SHF.R.U64 R102, R32, 0x10, R33 ;  /* 0x0000001020667819 */ /* 0x000fe20000001221 */
[----:B------:R-:W-:Y:S01]  /*f8a0*/  IMAD R85, R8, 0x2, R17 ;  /* 0x0000000208557824 */ /* 0x000fe200078e0211 */
[----:B------:R-:W-:Y:S02]  /*f8b0*/  LOP3.LUT R12, R11, 0x7fffe000, RZ, 0xc0, !PT ;  /* 0x7fffe0000b0c7812 */ /* 0x000fe400078ec0ff */
[----:B------:R-:W-:Y:S02]  /*f8c0*/  SHF.R.U64 R99, R4, 0x10, R5 ;  /* 0x0000001004637819 */ /* 0x000fe40000001205 */
[----:B------:R-:W-:Y:S01]  /*f8d0*/  IADD3 R12, R13, R12, R209 ;  /* 0x0000000c0d0c7210 */ /* 0x000fe20007ffe0d1 */
[----:B------:R-:W0:Y:S01]  /*f8e0*/  LDS.128 R8, [R85+0x12400] ;  /* 0x0124000055087984 */ /* 0x000e220000000c00 */
[----:B------:R-:W-:-:S02]  /*f8f0*/  SHF.R.U32.HI R94, RZ, 0x10, R5 ;  /* 0x00000010ff5e7819 */ /* 0x000fc40000011605 */
[----:B------:R-:W-:Y:S01]  /*f900*/  SHF.R.U32.HI R93, RZ, 0x10, R33 ;  /* 0x00000010ff5d7819 */ /* 0x000fe20000011621 */
[----:B------:R-:W-:Y:S01]  /*f910*/  IMAD R86, R12, 0x2, R17 ;  /* 0x000000020c567824 */ /* 0x000fe200078e0211 */
[--C-:B------:R-:W-:Y:S01]  /*f920*/  SHF.R.U64 R101, R34, 0x10, R35.reuse ;  /* 0x0000001022657819 */ /* 0x100fe20000001223 */
[----:B------:R-:W-:Y:S01]  /*f930*/  HADD2.F32 R94, -RZ, R94.H0_H0 ;  /* 0x2000005eff5e7230 */ /* 0x000fe20000004100 */
[----:B------:R-:W-:Y:S02]  /*f940*/  SHF.R.U32.HI R100, RZ, 0x10, R35 ;  /* 0x00000010ff647819 */ /* 0x000fe40000011623 */
[----:B------:R-:W1:Y:S01]  /*f950*/  LDS.128 R12, [R86+0x12400] ;  /* 0x01240000560c7984 */ /* 0x000e620000000c00 */
[--C-:B------:R-:W-:Y:S02]  /*f960*/  SHF.R.U32.HI R95, RZ, 0x10, R7.reuse ;  /* 0x00000010ff5f7819 */ /* 0x100fe40000011607 */
[----:B------:R-:W-:Y:S01]  /*f970*/  SHF.R.U64 R97, R6, 0x10, R7 ;  /* 0x0000001006617819 */ /* 0x000fe20000001207 */
[----:B0-----:R-:W-:-:S02]  /*f980*/  HADD2.F32 R5, -RZ, R9.H0_H0 ;  /* 0x20000009ff057230 */ /* 0x001fc40000004100 */
[----:B------:R-:W-:Y:S02]  /*f990*/  HADD2.F32 R4, -RZ, R8.H0_H0 ;  /* 0x20000008ff047230 */ /* 0x000fe40000004100 */
[----:B------:R-:W-:Y:S02]  /*f9a0*/  HADD2.F32 R9, -RZ, R9.H1_H1 ;  /* 0x30000009ff097230 */ /* 0x000fe40000004100 */
[----:B------:R-:W-:Y:S02]  /*f9b0*/  HADD2.F32 R6, -RZ, R10.H0_H0 ;  /* 0x2000000aff067230 */ /* 0x000fe40000004100 */
[----:B------:R-:W-:Y:S02]  /*f9c0*/  HADD2.F32 R7, -RZ, R11.H0_H0 ;  /* 0x2000000bff077230 */ /* 0x000fe40000004100 */
[--C-:B-1----:R-:W-:Y:S02]  /*f9d0*/  HADD2.F32 R32, -RZ, R13.reuse.H0_H0 ;  /* 0x2000000dff207230 */ /* 0x102fe40000004100 */
[----:B------:R-:W-:-:S02]  /*f9e0*/  HADD2.F32 R33, -RZ, R13.H1_H1 ;  /* 0x3000000dff217230 */ /* 0x000fc40000004100 */
[----:B------:R-:W-:Y:S02]  /*f9f0*/  HADD2.F32 R13, -RZ, R12.H0_H0 ;  /* 0x2000000cff0d7230 */ /* 0x000fe40000004100 */
[C---:B------:R-:W-:Y:S01]  /*fa00*/  FMUL.FTZ R90, R32.reuse, R92 ;  /* 0x0000005c205a7220 */ /* 0x040fe20000410000 */
[-C--:B------:R-:W-:Y:S01]  /*fa10*/  FMUL.FTZ R96, R32, R91.reuse ;  /* 0x0000005b20607220 */ /* 0x080fe20000410000 */
[----:B------:R-:W-:Y:S02]  /*fa20*/  HADD2.F32 R32, -RZ, R93.H0_H0 ;  /* 0x2000005dff207230 */ /* 0x000fe40000004100 */
[----:B------:R-:W-:Y:S01]  /*fa30*/  FMUL.FTZ R98, R33, R94 ;  /* 0x0000005e21627220 */ /* 0x000fe20000410000 */
[C---:B------:R-:W-:Y:S01]  /*fa40*/  FFMA.FTZ R91, R5.reuse, R91, -R90 ;  /* 0x0000005b055b7223 */ /* 0x040fe2000001085a */
[--C-:B------:R-:W-:Y:S02]  /*fa50*/  HADD2.F32 R90, -RZ, R89.reuse.H1_H1 ;  /* 0x30000059ff5a7230 */ /* 0x100fe40000004100 */
[----:B------:R-:W-:Y:S01]  /*fa60*/  FFMA.FTZ R96, R5, R92, R96 ;  /* 0x0000005c05607223 */ /* 0x000fe20000010060 */
[----:B------:R-:W-:-:S02]  /*fa70*/  HADD2.F32 R89, -RZ, R89.H0_H0 ;  /* 0x20000059ff597230 */ /* 0x000fc40000004100 */
[----:B------:R-:W-:Y:S01]  /*fa80*/  FMUL.FTZ R92, R33, R32 ;  /* 0x00000020215c7220 */ /* 0x000fe20000410000 */
[----:B------:R-:W-:Y:S02]  /*fa90*/  HADD2.F32 R34, -RZ, R14.H0_H0 ;  /* 0x2000000eff227230 */ /* 0x000fe40000004100 */
[C---:B------:R-:W-:Y:S01]  /*faa0*/  FMUL.FTZ R5, R13.reuse, R90 ;  /* 0x0000005a0d057220 */ /* 0x040fe20000410000 */
[--C-:B------:R-:W-:Y:S02]  /*fab0*/  HADD2.F32 R33, -RZ, R88.reuse.H1_H1 ;  /* 0x30000058ff217230 */ /* 0x100fe40000004100 */
[-C--:B------:R-:W-:Y:S01]  /*fac0*/  FMUL.FTZ R13, R13, R89.reuse ;  /* 0x000000590d0d7220 */ /* 0x080fe20000410000 */
[----:B------:R-:W-:Y:S02]  /*fad0*/  HADD2.F32 R35, -RZ, R15.H0_H0 ;  /* 0x2000000fff237230 */ /* 0x000fe40000004100 */
[----:B------:R-:W-:Y:S01]  /*fae0*/  FFMA.FTZ R89, R4, R89, -R5 ;  /* 0x0000005904597223 */ /* 0x000fe20000010805 */
[----:B------:R-:W-:-:S02]  /*faf0*/  HADD2.F32 R5, -RZ, R88.H0_H0 ;  /* 0x20000058ff057230 */ /* 0x000fc40000004100 */
[----:B------:R-:W-:Y:S01]  /*fb00*/  FFMA.FTZ R90, R4, R90, R13 ;  /* 0x0000005a045a7223 */ /* 0x000fe2000001000d */
[--C-:B------:R-:W-:Y:S02]  /*fb10*/  HADD2.F32 R88, -RZ, R87.reuse.H0_H0 ;  /* 0x20000057ff587230 */ /* 0x100fe40000004100 */
[C---:B------:R-:W-:Y:S01]  /*fb20*/  FFMA.FTZ R98, R9.reuse, R32, -R98 ;  /* 0x0000002009627223 */ /* 0x040fe20000010862 */
[----:B------:R-:W-:Y:S02]  /*fb30*/  HADD2.F32 R4, -RZ, R87.H1_H1 ;  /* 0x30000057ff047230 */ /* 0x000fe40000004100 */
[----:B------:R-:W-:Y:S01]  /*fb40*/  FFMA.FTZ R93, R9, R94, R92 ;  /* 0x0000005e095d7223 */ /* 0x000fe2000001005c */
[C---:B------:R-:W-:Y:S01]  /*fb50*/  FMUL.FTZ R9, R34.reuse, R33 ;  /* 0x0000002122097220 */ /* 0x040fe20000410000 */
[----:B------:R-:W-:Y:S01]  /*fb60*/  FMUL.FTZ R13, R34, R5 ;  /* 0x00000005220d7220 */ /* 0x000fe20000410000 */
[----:B------:R-:W-:Y:S02]  /*fb70*/  HADD2.F32 R15, -RZ, R15.H1_H1 ;  /* 0x3000000fff0f7230 */ /* 0x000fe40000004100 */
[----:B------:R-:W-:Y:S01]  /*fb80*/  FMUL.FTZ R92, R35, R88 ;  /* 0x00000058235c7220 */ /* 0x000fe20000410000 */
[----:B------:R-:W-:-:S02]  /*fb90*/  HADD2.F32 R34, -RZ, R95.H0_H0 ;  /* 0x2000005fff227230 */ /* 0x000fc40000004100 */
[-C--:B------:R-:W-:Y:S01]  /*fba0*/  FMUL.FTZ R35, R35, R4.reuse ;  /* 0x0000000423237220 */ /* 0x080fe20000410000 */
[----:B------:R-:W-:Y:S02]  /*fbb0*/  HADD2.F32 R32, -RZ, R100.H0_H0 ;  /* 0x20000064ff207230 */ /* 0x000fe40000004100 */
[C---:B------:R-:W-:Y:S01]  /*fbc0*/  FFMA.FTZ R87, R6.reuse, R5, -R9 ;  /* 0x0000000506577223 */ /* 0x040fe20000010809 */
[----:B------:R-:W-:Y:S02]  /*fbd0*/  HADD2.F32 R11, -RZ, R11.H1_H1 ;  /* 0x3000000bff0b7230 */ /* 0x000fe40000004100 */
[----:B------:R-:W-:Y:S01]  /*fbe0*/  FFMA.FTZ R33, R6, R33, R13 ;  /* 0x0000002106217223 */ /* 0x000fe2000001000d */
[----:B------:R-:W-:Y:S01]  /*fbf0*/  FFMA.FTZ R92, R7, R4, -R92 ;  /* 0x00000004075c7223 */ /* 0x000fe2000001085c */
[----:B------:R-:W-:Y:S02]  /*fc00*/  HADD2.F32 R12, -RZ, R12.H1_H1 ;  /* 0x3000000cff0c7230 */ /* 0x000fe40000004100 */
[----:B------:R-:W-:Y:S01]  /*fc10*/  FMUL.FTZ R6, R15, R34 ;  /* 0x000000220f067220 */ /* 0x000fe20000410000 */
[----:B------:R-:W-:-:S02]  /*fc20*/  HADD2.F32 R14, -RZ, R14.H1_H1 ;  /* 0x3000000eff0e7230 */ /* 0x000fc40000004100 */
[----:B------:R-:W-:Y:S01]  /*fc30*/  FFMA.FTZ R88, R7, R88, R35 ;  /* 0x0000005807587223 */ /* 0x000fe20000010023 */
[-C--:B------:R-:W-:Y:S01]  /*fc40*/  FMUL.FTZ R4, R15, R32.reuse ;  /* 0x000000200f047220 */ /* 0x080fe20000410000 */
[----:B------:R-:W-:Y:S02]  /*fc50*/  HADD2.F32 R9, -RZ, R99.H0_H0 ;  /* 0x20000063ff097230 */ /* 0x000fe40000004100 */
[C---:B------:R-:W-:Y:S01]  /*fc60*/  FFMA.FTZ R95, R11.reuse, R32, -R6 ;  /* 0x000000200b5f7223 */ /* 0x040fe20000010806 */
[----:B------:R-:W-:Y:S02]  /*fc70*/  HADD2.F32 R13, -RZ, R97.H0_H0 ;  /* 0x20000061ff0d7230 */ /* 0x000fe40000004100 */
[----:B------:R-:W-:Y:S01]  /*fc80*/  FFMA.FTZ R97, R11, R34, R4 ;  /* 0x000000220b617223 */ /* 0x000fe20000010004 */
[----:B------:R-:W-:Y:S02]  /*fc90*/  HADD2.F32 R5, -RZ, R102.H0_H0 ;  /* 0x20000066ff057230 */ /* 0x000fe40000004100 */
[----:B------:R-:W-:Y:S01]  /*fca0*/  FMUL.FTZ R11, R12, R9 ;  /* 0x000000090c0b7220 */ /* 0x000fe20000410000 */
[----:B------:R-:W-:-:S02]  /*fcb0*/  HADD2.F32 R7, -RZ, R101.H0_H0 ;  /* 0x20000065ff077230 */ /* 0x000fc40000004100 */
[----:B------:R-:W-:Y:S01]  /*fcc0*/  FMUL.FTZ R35, R14, R13 ;  /* 0x0000000d0e237220 */ /* 0x000fe20000410000 */
[----:B------:R-:W-:Y:S02]  /*fcd0*/  HADD2.F32 R8, -RZ, R8.H1_H1 ;  /* 0x30000008ff087230 */ /* 0x000fe40000004100 */
[----:B------:R-:W-:Y:S01]  /*fce0*/  FMUL.FTZ R12, R12, R5 ;  /* 0x000000050c0c7220 */ /* 0x000fe20000410000 */
[----:B------:R-:W-:Y:S02]  /*fcf0*/  HADD2.F32 R10, -RZ, R10.H1_H1 ;  /* 0x3000000aff0a7230 */ /* 0x000fe40000004100 */
        /* <DEDUP_REMOVED lines=12> */
[----:B------:R-:W-:-:S02]  /*fdc0*/  F2FP.F16.F32.PACK_AB R8, R15, R90 ;  /* 0x0000005a0f08723e */ /* 0x000fc400000000ff */
[----:B------:R-:W-:-:S05]  /*fdd0*/  F2FP.F16.F32.PACK_AB R10, R10, R33 ;  /* 0x000000210a0a723e */ /* 0x000fca00000000ff */
[----:B------:R1:W-:Y:S02]  /*fde0*/  STS.128 [R86+0x12400], R8 ;  /* 0x0124000856007388 */ /* 0x0003e40000000c00 */
.L_x_1502:
[----:B------:R-:W-:Y:S05]  /*fdf0*/  BSYNC B2 ;  /* 0x0000000000027941 */ /* 0x000fea0003800000 */
.L_x_1501:
[----:B------:R-:W-:Y:S04]  /*fe00*/  BSSY B2, `(.L_x_1503) ;  /* 0x0000060000027945 */ /* 0x000fe80003800000 */
[----:B------:R-:W-:Y:S05]  /*fe10*/  @P2 BRA `(.L_x_1504) ;  /* 0x0000000400782947 */ /* 0x000fea0003800000 */
[----:B-1----:R-:W-:Y:S01]  /*fe20*/  LEA.HI R4, R84, R225, RZ, 0x1d ;  /* 0x000000e154047211 */ /* 0x002fe200078fe8ff */
[----:B------:R-:W-:Y:S01]  /*fe30*/  HADD2.F32 R34, -RZ, R82.H1_H1 ;  /* 0x30000052ff227230 */ /* 0x000fe20000004100 */
[----:B------:R-:W-:Y:S01]  /*fe40*/  SHF.R.U64 R89, R36, 0x10, R37 ;  /* 0x0000001024597819 */ /* 0x000fe20000001225 */
[--C-:B------:R-:W-:Y:S01]  /*fe50*/  HADD2.F32 R36, -RZ, R80.reuse.H1_H1 ;  /* 0x30000050ff247230 */ /* 0x100fe20000004100 */
[----:B------:R-:W-:Y:S01]  /*fe60*/  SHF.R.S32.HI R5, RZ, 0x1f, R4 ;  /* 0x0000001fff057819 */ /* 0x000fe20000011404 */
[----:B------:R-:W-:Y:S01]  /*fe70*/  HADD2.F32 R80, -RZ, R80.H0_H0 ;  /* 0x20000050ff507230 */ /* 0x000fe20000004100 */
[----:B------:R-:W-:Y:S01]  /*fe80*/  SHF.L.U32 R6, R4, 0x3, RZ ;  /* 0x0000000304067819 */ /* 0x000fe200000006ff */
[----:B------:R-:W-:Y:S01]  /*fe90*/  HADD2.F32 R82, -RZ, R82.H0_H0 ;  /* 0x20000052ff527230 */ /* 0x000fe20000004100 */
[----:B------:R-:W-:Y:S02]  /*fea0*/  LEA.HI R4, R5, R4, RZ, 0x3 ;  /* 0x0000000405047211 */ /* 0x000fe400078f18ff */
[----:B------:R-:W-:-:S02]  /*feb0*/  LOP3.LUT R5, R207, 0x38, R6, 0xf8, !PT ;  /* 0x00000038cf057812 */ /* 0x000fc400078ef806 */
[--C-:B------:R-:W-:Y:S01]  /*fec0*/  SHF.R.U64 R85, R24, 0x10, R25.reuse ;  /* 0x0000001018557819 */ /* 0x100fe20000001219 */
[----:B------:R-:W-:Y:S01]  /*fed0*/  IMAD.SHL.U32 R4, R4, 0x400, RZ ;  /* 0x0000040004047824 */ /* 0x000fe200078e00ff */
[----:B------:R-:W-:Y:S02]  /*fee0*/  LOP3.LUT R9, R5, R208, RZ, 0x3c, !PT ;  /* 0x000000d005097212 */ /* 0x000fe400078e3cff */
[----:B------:R-:W-:Y:S02]  /*fef0*/  SHF.R.U32.HI R33, RZ, 0x10, R25 ;  /* 0x00000010ff217819 */ /* 0x000fe40000011619 */
[----:B0-----:R-:W-:Y:S02]  /*ff00*/  LOP3.LUT R8, R4, 0x7fffe000, RZ, 0xc0, !PT ;  /* 0x7fffe00004087812 */ /* 0x001fe400078ec0ff */
[----:B------:R-:W0:Y:S01]  /*ff10*/  LDS.128 R4, [R232] ;  /* 0x00000000e8047984 */ /* 0x000e220000000c00 */
[----:B------:R-:W-:Y:S01]  /*ff20*/  SHF.R.U32.HI R35, RZ, 0x10, R37 ;  /* 0x00000010ff237819 */ /* 0x000fe20000011625 */
[----:B------:R-:W-:Y:S01]  /*ff30*/  HADD2.F32 R33, -RZ, R33.H0_H0 ;  /* 0x20000021ff217230 */ /* 0x000fe20000004100 */
[----:B------:R-:W-:-:S02]  /*ff40*/  IADD3 R8, R9, R8, R209 ;  /* 0x0000000809087210 */ /* 0x000fc40007ffe0d1 */
[--C-:B------:R-:W-:Y:S02]  /*ff50*/  SHF.R.U64 R88, R38, 0x10, R39.reuse ;  /* 0x0000001026587819 */ /* 0x100fe40000001227 */
[----:B------:R-:W-:Y:S01]  /*ff60*/  SHF.R.U32.HI R87, RZ, 0x10, R39 ;  /* 0x00000010ff577819 */ /* 0x000fe20000011627 */
[----:B------:R-:W-:Y:S01]  /*ff70*/  IMAD R12, R8, 0x2, R17 ;  /* 0x00000002080c7824 */ /* 0x000fe200078e0211 */
[--C-:B------:R-:W-:Y:S02]  /*ff80*/  SHF.R.U64 R39, R26, 0x10, R27.reuse ;  /* 0x000000101a277819 */ /* 0x100fe4000000121b */
[----:B------:R-:W-:Y:S02]  /*ff90*/  SHF.R.U32.HI R37, RZ, 0x10, R27 ;  /* 0x00000010ff257819 */ /* 0x000fe4000001161b */
[----:B------:R-:W1:Y:S01]  /*ffa0*/  LDS.128 R8, [R12+0x12400] ;  /* 0x012400000c087984 */ /* 0x000e620000000c00 */
[--C-:B0-----:R-:W-:Y:S02]  /*ffb0*/  HADD2.F32 R13, -RZ, R5.reuse.H0_H0 ;  /* 0x20000005ff0d7230 */ /* 0x101fe40000004100 */
[----:B------:R-:W-:-:S02]  /*ffc0*/  HADD2.F32 R14, -RZ, R5.H1_H1 ;  /* 0x30000005ff0e7230 */ /* 0x000fc40000004100 */
[----:B------:R-:W-:Y:S02]  /*ffd0*/  HADD2.F32 R5, -RZ, R4.H0_H0 ;  /* 0x20000004ff057230 */ /* 0x000fe40000004100 */
[----:B------:R-:W-:Y:S02]  /*ffe0*/  HADD2.F32 R15, -RZ, R6.H0_H0 ;  /* 0x20000006ff0f7230 */ /* 0x000fe40000004100 */
[--C-:B------:R-:W-:Y:S02]  /*fff0*/  HADD2.F32 R24, -RZ, R7.reuse.H0_H0 ;  /* 0x20000007ff187230 */ /* 0x100fe40000004100 */
[----:B------:R-:W-:Y:S02]  /*10000*/  HADD2.F32 R7, -RZ, R7.H1_H1 ;  /* 0x30000007ff077230 */ /* 0x000fe40000004100 */
[----:B------:R-:W-:Y:S02]  /*10010*/  HADD2.F32 R4, -RZ, R4.H1_H1 ;  /* 0x30000004ff047230 */ /* 0x000fe40000004100 */
[----:B-1----:R-:W-:-:S02]  /*10020*/  HADD2.F32 R25, -RZ, R9.H0_H0 ;  /* 0x20000009ff197230 */ /* 0x002fc40000004100 */
[----:B------:R-:W-:Y:S02]  /*10030*/  HADD2.F32 R26, -RZ, R9.H1_H1 ;  /* 0x30000009ff1a7230 */ /* 0x000fe40000004100 */
[----:B------:R-:W-:Y:S02]  /*10040*/  HADD2.F32 R9, -RZ, R8.H0_H0 ;  /* 0x20000008ff097230 */ /* 0x000fe40000004100 */
[C---:B------:R-:W-:Y:S01]  /*10050*/  FMUL.FTZ R38, R25.reuse, R36 ;  /* 0x0000002419267220 */ /* 0x040fe20000410000 */
[-C--:B------:R-:W-:Y:S01]  /*10060*/  FMUL.FTZ R86, R25, R34.reuse ;  /* 0x0000002219567220 */ /* 0x080fe20000410000 */
[----:B------:R-:W-:Y:S02]  /*10070*/  HADD2.F32 R25, -RZ, R35.H0_H0 ;  /* 0x20000023ff197230 */ /* 0x000fe40000004100 */
[----:B------:R-:W-:Y:S01]  /*10080*/  FMUL.FTZ R35, R26, R33 ;  /* 0x000000211a237220 */ /* 0x000fe20000410000 */
[C---:B------:R-:W-:Y:S01]  /*10090*/  FFMA.FTZ R38, R13.reuse, R34, -R38 ;  /* 0x000000220d267223 */ /* 0x040fe20000010826 */
[----:B------:R-:W-:Y:S01]  /*100a0*/  FFMA.FTZ R86, R13, R36, R86 ;  /* 0x000000240d567223 */ /* 0x000fe20000010056 */
[----:B------:R-:W-:-:S02]  /*100b0*/  HADD2.F32 R27, -RZ, R10.H0_H0 ;  /* 0x2000000aff1b7230 */ /* 0x000fc40000004100 */
[-C--:B------:R-:W-:Y:S01]  /*100c0*/  FMUL.FTZ R13, R26, R25.reuse ;  /* 0x000000191a0d7220 */ /* 0x080fe20000410000 */
[C---:B------:R-:W-:Y:S01]  /*100d0*/  FMUL.FTZ R34, R9.reuse, R80 ;  /* 0x0000005009227220 */ /* 0x040fe20000410000 */
[----:B------:R-:W-:Y:S02]  /*100e0*/  HADD2.F32 R26, -RZ, R81.H0_H0 ;  /* 0x20000051ff1a7230 */ /* 0x000fe40000004100 */
[C---:B------:R-:W-:Y:S01]  /*100f0*/  FFMA.FTZ R35, R14.reuse, R25, -R35 ;  /* 0x000000190e237223 */ /* 0x040fe20000010823 */
[----:B------:R-:W-:Y:S01]  /*10100*/  FFMA.FTZ R33, R14, R33, R13 ;  /* 0x000000210e217223 */ /* 0x000fe2000001000d */
[-C--:B------:R-:W-:Y:S01]  /*10110*/  FMUL.FTZ R9, R9, R82.reuse ;  /* 0x0000005209097220 */ /* 0x080fe20000410000 */
[----:B------:R-:W-:Y:S02]  /*10120*/  HADD2.F32 R14, -RZ, R83.H0_H0 ;  /* 0x20000053ff0e7230 */ /* 0x000fe40000004100 */
[----:B------:R-:W-:Y:S01]  /*10130*/  FFMA.FTZ R82, R5, R82, -R34 ;  /* 0x0000005205527223 */ /* 0x000fe20000010822 */
[----:B------:R-:W-:-:S02]  /*10140*/  HADD2.F32 R32, -RZ, R11.H0_H0 ;  /* 0x2000000bff207230 */ /* 0x000fc40000004100 */
[----:B------:R-:W-:Y:S01]  /*10150*/  FMUL.FTZ R34, R27, R26 ;  /* 0x0000001a1b227220 */ /* 0x000fe20000410000 */
[----:B------:R-:W-:Y:S02]  /*10160*/  HADD2.F32 R81, -RZ, R81.H1_H1 ;  /* 0x30000051ff517230 */ /* 0x000fe40000004100 */
[----:B------:R-:W-:Y:S01]  /*10170*/  FFMA.FTZ R80, R5, R80, R9 ;  /* 0x0000005005507223 */ /* 0x000fe20000010009 */
[----:B------:R-:W-:Y:S02]  /*10180*/  HADD2.F32 R83, -RZ, R83.H1_H1 ;  /* 0x30000053ff537230 */ /* 0x000fe40000004100 */
[-C--:B------:R-:W-:Y:S01]  /*10190*/  FMUL.FTZ R36, R27, R14.reuse ;  /* 0x0000000e1b247220 */ /* 0x080fe20000410000 */
[----:B------:R-:W-:Y:S01]  /*101a0*/  FFMA.FTZ R27, R15, R14, -R34 ;  /* 0x0000000e0f1b7223 */ /* 0x000fe20000010822 */
[C---:B------:R-:W-:Y:S01]  /*101b0*/  FMUL.FTZ R5, R32.reuse, R81 ;  /* 0x0000005120057220 */ /* 0x040fe20000410000 */
[----:B------:R-:W-:Y:S02]  /*101c0*/  HADD2.F32 R11, -RZ, R11.H1_H1 ;  /* 0x3000000bff0b7230 */ /* 0x000fe40000004100 */
[----:B------:R-:W-:Y:S01]  /*101d0*/  FMUL.FTZ R32, R32, R83 ;  /* 0x0000005320207220 */ /* 0x000fe20000410000 */
[----:B------:R-:W-:-:S02]  /*101e0*/  HADD2.F32 R34, -RZ, R37.H0_H0 ;  /* 0x20000025ff227230 */ /* 0x000fc40000004100 */
[----:B------:R-:W-:Y:S01]  /*101f0*/  FFMA.FTZ R36, R15, R26, R36 ;  /* 0x0000001a0f247223 */ /* 0x000fe20000010024 */
[----:B------:R-:W-:Y:S02]  /*10200*/  HADD2.F32 R14, -RZ, R87.H0_H0 ;  /* 0x20000057ff0e7230 */ /* 0x000fe40000004100 */
[C---:B------:R-:W-:Y:S01]  /*10210*/  FFMA.FTZ R83, R24.reuse, R83, -R5 ;  /* 0x0000005318537223 */ /* 0x040fe20000010805 */
[----:B------:R-:W-:Y:S01]  /*10220*/  FFMA.FTZ R32, R24, R81, R32 ;  /* 0x0000005118207223 */ /* 0x000fe20000010020 */
[C---:B------:R-:W-:Y:S01]  /*10230*/  FMUL.FTZ R26, R11.reuse, R34 ;  /* 0x000000220b1a7220 */ /* 0x040fe20000410000 */
[----:B------:R-:W-:Y:S02]  /*10240*/  HADD2.F32 R8, -RZ, R8.H1_H1 ;  /* 0x30000008ff087230 */ /* 0x000fe40000004100 */
[-C--:B------:R-:W-:Y:S01]  /*10250*/  FMUL.FTZ R24, R11, R14.reuse ;  /* 0x0000000e0b187220 */ /* 0x080fe20000410000 */
[----:B------:R-:W-:Y:S02]  /*10260*/  HADD2.F32 R10, -RZ, R10.H1_H1 ;  /* 0x3000000aff0a7230 */ /* 0x000fe40000004100 */
[----:B------:R-:W-:Y:S01]  /*10270*/  FFMA.FTZ R26, R7, R14, -R26 ;  /* 0x0000000e071a7223 */ /* 0x000fe2000001081a */
[----:B------:R-:W-:-:S02]  /*10280*/  HADD2.F32 R11, -RZ, R85.H0_H0 ;  /* 0x20000055ff0b7230 */ /* 0x000fc40000004100 */
[----:B------:R-:W-:Y:S02]  /*10290*/  HADD2.F32 R13, -RZ, R39.H0_H0 ;  /* 0x20000027ff0d7230 */ /* 0x000fe40000004100 */
[----:B------:R-:W-:Y:S01]  /*102a0*/  FFMA.FTZ R39, R7, R34, R24 ;  /* 0x0000002207277223 */ /* 0x000fe20000010018 */
[----:B------:R-:W-:Y:S02]  /*102b0*/  HADD2.F32 R5, -RZ, R89.H0_H0 ;  /* 0x20000059ff057230 */ /* 0x000fe40000004100 */
[----:B------:R-:W-:Y:S01]  /*102c0*/  FMUL.FTZ R7, R8, R11 ;  /* 0x0000000b08077220 */ /* 0x000fe20000410000 */
[----:B------:R-:W-:Y:S02]  /*102d0*/  HADD2.F32 R9, -RZ, R88.H0_H0 ;  /* 0x20000058ff097230 */ /* 0x000fe40000004100 */
[----:B------:R-:W-:Y:S01]  /*102e0*/  FMUL.FTZ R37, R10, R13 ;  /* 0x0000000d0a257220 */ /* 0x000fe20000410000 */
[----:B------:R-:W-:Y:S02]  /*102f0*/  HADD2.F32 R6, -RZ, R6.H1_H1 ;  /* 0x30000006ff067230 */ /* 0x000fe40000004100 */
[-C--:B------:R-:W-:Y:S01]  /*10300*/  FMUL.FTZ R8, R8, R5.reuse ;  /* 0x0000000508087220 */ /* 0x080fe20000410000 */
[----:B------:R-:W-:Y:S01]  /*10310*/  FFMA.FTZ R15, R4, R5, -R7 ;  /* 0x00000005040f7223 */ /* 0x000fe20000010807 */
[----:B------:R-:W-:Y:S01]  /*10320*/  FMUL.FTZ R14, R10, R9 ;  /* 0x000000090a0e7220 */ /* 0x000fe20000410000 */
        /* <DEDUP_REMOVED lines=13> */
.L_x_1504:
[----:B------:R-:W-:Y:S05]  /*10400*/  BSYNC B2 ;  /* 0x0000000000027941 */ /* 0x000fea0003800000 */
.L_x_1503:
[----:B------:R-:W-:Y:S05]  /*10410*/  @P3 BRA `(.L_x_1500) ;  /* 0x0000000400783947 */ /* 0x000fea0003800000 */
[----:B------:R-:W-:Y:S01]  /*10420*/  LEA.HI R84, R84, R230, RZ, 0x1d ;  /* 0x000000e654547211 */ /* 0x000fe200078fe8ff */
[----:B------:R-:W-:Y:S01]  /*10430*/  HADD2.F32 R32, -RZ, R74.H1_H1 ;  /* 0x3000004aff207230 */ /* 0x000fe20000004100 */
[----:B------:R-:W-:Y:S01]  /*10440*/  SHF.R.U64 R35, R30, 0x10, R31 ;  /* 0x000000101e237819 */ /* 0x000fe2000000121f */
[----:B------:R-:W-:Y:S01]  /*10450*/  HADD2.F32 R30, -RZ, R76.H1_H1 ;  /* 0x3000004cff1e7230 */ /* 0x000fe20000004100 */
[----:B-12---:R-:W-:Y:S01]  /*10460*/  SHF.R.S32.HI R5, RZ, 0x1f, R84 ;  /* 0x0000001fff057819 */ /* 0x006fe20000011454 */
[----:B------:R-:W-:Y:S01]  /*10470*/  IMAD.SHL.U32 R4, R84, 0x8, RZ ;  /* 0x0000000854047824 */ /* 0x000fe200078e00ff */
[----:B------:R-:W-:Y:S01]  /*10480*/  SHF.R.U64 R39, R60, 0x10, R61 ;  /* 0x000000103c277819 */ /* 0x000fe2000000123d */
[----:B------:R-:W-:Y:S01]  /*10490*/  HADD2.F32 R74, -RZ, R74.H0_H0 ;  /* 0x2000004aff4a7230 */ /* 0x000fe20000004100 */
[----:B------:R-:W-:Y:S01]  /*104a0*/  LEA.HI R84, R5, R84, RZ, 0x3 ;  /* 0x0000005405547211 */ /* 0x000fe200078f18ff */
[----:B------:R-:W-:Y:S01]  /*104b0*/  HADD2.F32 R76, -RZ, R76.H0_H0 ;  /* 0x2000004cff4c7230 */ /* 0x000fe20000004100 */
[----:B------:R-:W-:-:S02]  /*104c0*/  LOP3.LUT R5, R207, 0x38, R4, 0xf8, !PT ;  /* 0x00000038cf057812 */ /* 0x000fc400078ef804 */
[----:B------:R-:W-:Y:S02]  /*104d0*/  SHF.L.U32 R84, R84, 0xa, RZ ;  /* 0x0000000a54547819 */ /* 0x000fe400000006ff */
[----:B0-----:R-:W-:Y:S02]  /*104e0*/  LOP3.LUT R8, R5, R208, RZ, 0x3c, !PT ;  /* 0x000000d005087212 */ /* 0x001fe400078e3cff */
[----:B------:R-:W-:Y:S01]  /*104f0*/  LOP3.LUT R84, R84, 0x7fffe000, RZ, 0xc0, !PT ;  /* 0x7fffe00054547812 */ /* 0x000fe200078ec0ff */
[----:B------:R-:W0:Y:S01]  /*10500*/  LDS.128 R4, [R229] ;  /* 0x00000000e5047984 */ /* 0x000e220000000c00 */
[----:B------:R-:W-:Y:S02]  /*10510*/  SHF.R.U64 R37, R28, 0x10, R29 ;  /* 0x000000101c257819 */ /* 0x000fe4000000121d */
[----:B------:R-:W-:Y:S02]  /*10520*/  IADD3 R8, R8, R84, R209 ;  /* 0x0000005408087210 */ /* 0x000fe40007ffe0d1 */
[----:B------:R-:W-:-:S02]  /*10530*/  SHF.R.U32.HI R60, RZ, 0x10, R61 ;  /* 0x00000010ff3c7819 */ /* 0x000fc4000001163d */
[----:B------:R-:W-:Y:S01]  /*10540*/  SHF.R.U32.HI R29, RZ, 0x10, R29 ;  /* 0x00000010ff1d7819 */ /* 0x000fe2000001161d */
[----:B------:R-:W-:Y:S01]  /*10550*/  IMAD R12, R8, 0x2, R17 ;  /* 0x00000002080c7824 */ /* 0x000fe200078e0211 */
[----:B------:R-:W-:Y:S02]  /*10560*/  SHF.R.U32.HI R33, RZ, 0x10, R31 ;  /* 0x00000010ff217819 */ /* 0x000fe4000001161f */
[--C-:B------:R-:W-:Y:S01]  /*10570*/  SHF.R.U64 R38, R62, 0x10, R63.reuse ;  /* 0x000000103e267819 */ /* 0x100fe2000000123f */
[----:B------:R-:W-:Y:S01]  /*10580*/  HADD2.F32 R29, -RZ, R29.H0_H0 ;  /* 0x2000001dff1d7230 */ /* 0x000fe20000004100 */
[----:B------:R-:W1:Y:S01]  /*10590*/  LDS.128 R8, [R12+0x12400] ;  /* 0x012400000c087984 */ /* 0x000e620000000c00 */
[----:B------:R-:W-:Y:S01]  /*105a0*/  SHF.R.U32.HI R62, RZ, 0x10, R63 ;  /* 0x00000010ff3e7819 */ /* 0x000fe2000001163f */
        /* <DEDUP_REMOVED lines=69> */
.L_x_1500:
[----:B------:R-:W-:Y:S05]  /*10a00*/  BSYNC B1 ;  /* 0x0000000000017941 */ /* 0x000fea0003800000 */
.L_x_1499:
[----:B------:R-:W-:Y:S05]  /*10a10*/  @P1 BRA `(.L_x_1474) ;  /* 0x0000001000941947 */ /* 0x000fea0003800000 */
[----:B--23--:R-:W2:Y:S01]  /*10a20*/  LDC R12, c[0x0][0x3d4] ;  /* 0x0000f500ff0c7b82 */ /* 0x00cea20000000800 */
[----:B------:R-:W-:Y:S01]  /*10a30*/  BSSY B1, `(.L_x_1505) ;  /* 0x0000063000017945 */ /* 0x000fe20003800000 */
[-C--:B--2---:R-:W-:Y:S02]  /*10a40*/  ISETP.GE.AND P0, PT, R192, R12.reuse, PT ;  /* 0x0000000cc000720c */ /* 0x084fe40003f06270 */
[-C--:B------:R-:W-:Y:S02]  /*10a50*/  ISETP.GE.AND P1, PT, R198, R12.reuse, PT ;  /* 0x0000000cc600720c */ /* 0x080fe40003f26270 */
[----:B------:R-:W-:-:S09]  /*10a60*/  ISETP.GE.AND P2, PT, R199, R12, PT ;  /* 0x0000000cc700720c */ /* 0x000fd20003f46270 */
[----:B------:R-:W-:Y:S05]  /*10a70*/  @P0 BRA `(.L_x_1506) ;  /* 0x0000000400780947 */ /* 0x000fea0003800000 */
[----:B-1----:R-:W-:Y:S01]  /*10a80*/  LEA.HI R4, R12, R223, RZ, 0x1d ;  /* 0x000000df0c047211 */ /* 0x002fe200078fe8ff */
[--C-:B------:R-:W-:Y:S01]  /*10a90*/  HADD2.F32 R31, -RZ, R78.reuse.H1_H1 ;  /* 0x3000004eff1f7230 */ /* 0x100fe20000004100 */
[--C-:B------:R-:W-:Y:S01]  /*10aa0*/  SHF.R.U64 R60, R52, 0x10, R53.reuse ;  /* 0x00000010343c7819 */ /* 0x100fe20000001235 */
[--C-:B------:R-:W-:Y:S01]  /*10ab0*/  HADD2.F32 R33, -RZ, R69.reuse.H1_H1 ;  /* 0x30000045ff217230 */ /* 0x100fe20000004100 */
[----:B------:R-:W-:Y:S01]  /*10ac0*/  SHF.R.S32.HI R5, RZ, 0x1f, R4 ;  /* 0x0000001fff057819 */ /* 0x000fe20000011404 */
[----:B------:R-:W-:Y:S01]  /*10ad0*/  IMAD.SHL.U32 R6, R4, 0x8, RZ ;  /* 0x0000000804067824 */ /* 0x000fe200078e00ff */
[----:B------:R-:W-:Y:S01]  /*10ae0*/  SHF.R.U32.HI R52, RZ, 0x10, R53 ;  /* 0x00000010ff347819 */ /* 0x000fe20000011635 */
[----:B------:R-:W-:Y:S01]  /*10af0*/  HADD2.F32 R30, -RZ, R69.H0_H0 ;  /* 0x20000045ff1e7230 */ /* 0x000fe20000004100 */
[----:B------:R-:W-:Y:S01]  /*10b00*/  LEA.HI R5, R5, R4, RZ, 0x3 ;  /* 0x0000000405057211 */ /* 0x000fe200078f18ff */
[----:B------:R-:W-:Y:S01]  /*10b10*/  HADD2.F32 R78, -RZ, R78.H0_H0 ;  /* 0x2000004eff4e7230 */ /* 0x000fe20000004100 */
[----:B------:R-:W-:-:S02]  /*10b20*/  LOP3.LUT R4, R205, 0x38, R6, 0xf8, !PT ;  /* 0x00000038cd047812 */ /* 0x000fc400078ef806 */
[--C-:B------:R-:W-:Y:S01]  /*10b30*/  SHF.R.U32.HI R32, RZ, 0x10, R41.reuse ;  /* 0x00000010ff207819 */ /* 0x100fe20000011629 */
[----:B------:R-:W-:Y:S01]  /*10b40*/  IMAD.SHL.U32 R5, R5, 0x400, RZ ;  /* 0x0000040005057824 */ /* 0x000fe200078e00ff */
[----:B------:R-:W-:Y:S02]  /*10b50*/  LOP3.LUT R9, R4, R233, RZ, 0x3c, !PT ;  /* 0x000000e904097212 */ /* 0x000fe400078e3cff */
[----:B------:R-:W-:Y:S01]  /*10b60*/  SHF.R.U64 R40, R40, 0x10, R41 ;  /* 0x0000001028287819 */ /* 0x000fe20000001229 */
[----:B------:R-:W-:Y:S01]  /*10b70*/  HADD2.F32 R32, -RZ, R32.H0_H0 ;  /* 0x20000020ff207230 */ /* 0x000fe20000004100 */
[----:B0-----:R-:W-:Y:S02]  /*10b80*/  LOP3.LUT R8, R5, 0x7fffe000, RZ, 0xc0, !PT ;  /* 0x7fffe00005087812 */ /* 0x001fe400078ec0ff */
[----:B------:R-:W0:Y:S01]  /*10b90*/  LDS.128 R4, [R231] ;  /* 0x00000000e7047984 */ /* 0x000e220000000c00 */
[----:B------:R-:W-:Y:S02]  /*10ba0*/  SHF.R.U64 R41, R54, 0x10, R55 ;  /* 0x0000001036297819 */ /* 0x000fe40000001237 */
[----:B------:R-:W-:-:S02]  /*10bb0*/  IADD3 R8, R9, R8, R210 ;  /* 0x0000000809087210 */ /* 0x000fc40007ffe0d2 */
[----:B------:R-:W-:Y:S02]  /*10bc0*/  SHF.R.U64 R39, R42, 0x10, R43 ;  /* 0x000000102a277819 */ /* 0x000fe4000000122b */
[----:B------:R-:W-:Y:S02]  /*10bd0*/  LEA R13, R8, R17, 0x1 ;  /* 0x00000011080d7211 */ /* 0x000fe400078e08ff */
[----:B------:R-:W-:Y:S02]  /*10be0*/  SHF.R.U32.HI R54, RZ, 0x10, R55 ;  /* 0x00000010ff367819 */ /* 0x000fe40000011637 */
[----:B------:R-:W-:Y:S01]  /*10bf0*/  SHF.R.U32.HI R42, RZ, 0x10, R43 ;  /* 0x00000010ff2a7819 */ /* 0x000fe2000001162b */
[----:B------:R-:W1:Y:S01]  /*10c00*/  LDS.128 R8, [R13+0x12400] ;  /* 0x012400000d087984 */ /* 0x000e620000000c00 */
[--C-:B0-----:R-:W-:Y:S02]  /*10c10*/  HADD2.F32 R14, -RZ, R5.reuse.H0_H0 ;  /* 0x20000005ff0e7230 */ /* 0x101fe40000004100 */
[----:B------:R-:W-:-:S02]  /*10c20*/  HADD2.F32 R15, -RZ, R5.H1_H1 ;  /* 0x30000005ff0f7230 */ /* 0x000fc40000004100 */
[----:B------:R-:W-:Y:S02]  /*10c30*/  HADD2.F32 R5, -RZ, R4.H0_H0 ;  /* 0x20000004ff057230 */ /* 0x000fe40000004100 */
[----:B------:R-:W-:Y:S02]  /*10c40*/  HADD2.F32 R24, -RZ, R6.H0_H0 ;  /* 0x20000006ff187230 */ /* 0x000fe40000004100 */
[--C-:B------:R-:W-:Y:S02]  /*10c50*/  HADD2.F32 R25, -RZ, R7.reuse.H0_H0 ;  /* 0x20000007ff197230 */ /* 0x100fe40000004100 */
[----:B------:R-:W-:Y:S02]  /*10c60*/  HADD2.F32 R7, -RZ, R7.H1_H1 ;  /* 0x30000007ff077230 */ /* 0x000fe40000004100 */
        /* <DEDUP_REMOVED lines=8> */
[----:B------:R-:W-:Y:S01]  /*10cf0*/  FFMA.FTZ R37, R14, R33, R37 ;  /* 0x000000210e257223 */ /* 0x000fe20000010025 */
[----:B------:R-:W-:Y:S01]  /*10d00*/  FMUL.FTZ R14, R9, R30 ;  /* 0x0000001e090e7220 */ /* 0x000fe20000410000 */
[----:B------:R-:W-:Y:S01]  /*10d10*/  FMUL.FTZ R36, R27, R26 ;  /* 0x0000001a1b247220 */ /* 0x000fe20000410000 */
[----:B------:R-:W-:Y:S01]  /*10d20*/  FMUL.FTZ R31, R9, R78 ;  /* 0x0000004e091f7220 */ /* 0x000fe20000410000 */
[----:B------:R-:W-:-:S02]  /*10d30*/  HADD2.F32 R28, -RZ, R10.H0_H0 ;  /* 0x2000000aff1c7230 */ /* 0x000fc40000004100 */
[C---:B------:R-:W-:Y:S01]  /*10d40*/  FFMA.FTZ R34, R15.reuse, R26, -R34 ;  /* 0x0000001a0f227223 */ /* 0x040fe20000010822 */
[--C-:B------:R-:W-:Y:S02]  /*10d50*/  HADD2.F32 R27, -RZ, R70.reuse.H0_H0 ;  /* 0x20000046ff1b7230 */ /* 0x100fe40000004100 */
[----:B------:R-:W-:Y:S01]  /*10d60*/  FFMA.FTZ R36, R15, R32, R36 ;  /* 0x000000200f247223 */ /* 0x000fe20000010024 */
[----:B------:R-:W-:Y:S02]  /*10d70*/  HADD2.F32 R9, -RZ, R79.H0_H0 ;  /* 0x2000004fff097230 */ /* 0x000fe40000004100 */
[C---:B------:R-:W-:Y:S01]  /*10d80*/  FFMA.FTZ R78, R5.reuse, R78, -R14 ;  /* 0x0000004e054e7223 */ /* 0x040fe2000001080e */
[----:B------:R-:W-:Y:S02]  /*10d90*/  HADD2.F32 R29, -RZ, R11.H0_H0 ;  /* 0x2000000bff1d7230 */ /* 0x000fe40000004100 */
[----:B------:R-:W-:Y:S01]  /*10da0*/  FFMA.FTZ R31, R5, R30, R31 ;  /* 0x0000001e051f7223 */ /* 0x000fe2000001001f */
[----:B------:R-:W-:-:S02]  /*10db0*/  HADD2.F32 R70, -RZ, R70.H1_H1 ;  /* 0x30000046ff467230 */ /* 0x000fc40000004100 */
[C---:B------:R-:W-:Y:S01]  /*10dc0*/  FMUL.FTZ R5, R28.reuse, R27 ;  /* 0x0000001b1c057220 */ /* 0x040fe20000410000 */
[----:B------:R-:W-:Y:S02]  /*10dd0*/  HADD2.F32 R14, -RZ, R79.H1_H1 ;  /* 0x3000004fff0e7230 */ /* 0x000fe40000004100 */
[-C--:B------:R-:W-:Y:S01]  /*10de0*/  FMUL.FTZ R15, R28, R9.reuse ;  /* 0x000000091c0f7220 */ /* 0x080fe20000410000 */
[----:B------:R-:W-:Y:S02]  /*10df0*/  HADD2.F32 R11, -RZ, R11.H1_H1 ;  /* 0x3000000bff0b7230 */ /* 0x000fe40000004100 */
[----:B------:R-:W-:Y:S01]  /*10e00*/  FMUL.FTZ R32, R29, R70 ;  /* 0x000000461d207220 */ /* 0x000fe20000410000 */
[----:B------:R-:W-:Y:S02]  /*10e10*/  HADD2.F32 R28, -RZ, R42.H0_H0 ;  /* 0x2000002aff1c7230 */ /* 0x000fe40000004100 */
[----:B------:R-:W-:Y:S01]  /*10e20*/  FFMA.FTZ R30, R24, R9, -R5 ;  /* 0x00000009181e7223 */ /* 0x000fe20000010805 */
[----:B------:R-:W-:-:S02]  /*10e30*/  HADD2.F32 R26, -RZ, R54.H0_H0 ;  /* 0x20000036ff1a7230 */ /* 0x000fc40000004100 */
[-C--:B------:R-:W-:Y:S01]  /*10e40*/  FMUL.FTZ R29, R29, R14.reuse ;  /* 0x0000000e1d1d7220 */ /* 0x080fe20000410000 */
[----:B------:R-:W-:Y:S01]  /*10e50*/  FFMA.FTZ R32, R25, R14, -R32 ;  /* 0x0000000e19207223 */ /* 0x000fe20000010820 */
[----:B------:R-:W-:Y:S01]  /*10e60*/  FFMA.FTZ R24, R24, R27, R15 ;  /* 0x0000001b18187223 */ /* 0x000fe2000001000f */
[C---:B------:R-:W-:Y:S01]  /*10e70*/  FMUL.FTZ R38, R11.reuse, R28 ;  /* 0x0000001c0b267220 */ /* 0x040fe20000410000 */
[----:B------:R-:W-:Y:S01]  /*10e80*/  FMUL.FTZ R14, R11, R26 ;  /* 0x0000001a0b0e7220 */ /* 0x000fe20000410000 */
[----:B------:R-:W-:Y:S02]  /*10e90*/  HADD2.F32 R8, -RZ, R8.H1_H1 ;  /* 0x30000008ff087230 */ /* 0x000fe40000004100 */
[----:B------:R-:W-:Y:S01]  /*10ea0*/  FFMA.FTZ R29, R25, R70, R29 ;  /* 0x00000046191d7223 */ /* 0x000fe2000001001d */
[----:B------:R-:W-:Y:S02]  /*10eb0*/  HADD2.F32 R10, -RZ, R10.H1_H1 ;  /* 0x3000000aff0a7230 */ /* 0x000fe40000004100 */
[----:B------:R-:W-:Y:S01]  /*10ec0*/  FFMA.FTZ R33, R7, R26, -R38 ;  /* 0x0000001a07217223 */ /* 0x000fe20000010826 */
[----:B------:R-:W-:-:S02]  /*10ed0*/  HADD2.F32 R11, -RZ, R40.H0_H0 ;  /* 0x20000028ff0b7230 */ /* 0x000fc40000004100 */
[----:B------:R-:W-:Y:S01]  /*10ee0*/  FFMA.FTZ R14, R7, R28, R14 ;  /* 0x0000001c070e7223 */ /* 0x000fe2000001000e */
[----:B------:R-:W-:Y:S02]  /*10ef0*/  HADD2.F32 R15, -RZ, R39.H0_H0 ;  /* 0x20000027ff0f7230 */ /* 0x000fe40000004100 */
[----:B------:R-:W-:Y:S02]  /*10f00*/  HADD2.F32 R5, -RZ, R60.H0_H0 ;  /* 0x2000003cff057230 */ /* 0x000fe40000004100 */
[----:B------:R-:W-:Y:S01]  /*10f10*/  FMUL.FTZ R7, R8, R11 ;  /* 0x0000000b08077220 */ /* 0x000fe20000410000 */
[----:B------:R-:W-:Y:S02]  /*10f20*/  HADD2.F32 R9, -RZ, R41.H0_H0 ;  /* 0x20000029ff097230 */ /* 0x000fe40000004100 */
[----:B------:R-:W-:Y:S01]  /*10f30*/  FMUL.FTZ R27, R10, R15 ;  /* 0x0000000f0a1b7220 */ /* 0x000fe20000410000 */
[----:B------:R-:W-:Y:S02]  /*10f40*/  HADD2.F32 R4, -RZ, R4.H1_H1 ;  /* 0x30000004ff047230 */ /* 0x000fe40000004100 */
[----:B------:R-:W-:Y:S01]  /*10f50*/  FMUL.FTZ R8, R8, R5 ;  /* 0x0000000508087220 */ /* 0x000fe20000410000 */
[----:B------:R-:W-:-:S02]  /*10f60*/  HADD2.F32 R6, -RZ, R6.H1_H1 ;  /* 0x30000006ff067230 */ /* 0x000fc40000004100 */
[----:B------:R-:W-:Y:S01]  /*10f70*/  FMUL.FTZ R10, R10, R9 ;  /* 0x000000090a0a7220 */ /* 0x000fe20000410000 */
[C---:B------:R-:W-:Y:S01]  /*10f80*/  FFMA.FTZ R25, R4.reuse, R5, -R7 ;  /* 0x0000000504197223 */ /* 0x040fe20000010807 */
[----:B------:R-:W-:Y:S01]  /*10f90*/  FFMA.FTZ R8, R4, R11, R8 ;  /* 0x0000000b04087223 */ /* 0x000fe20000010008 */
[C---:B------:R-:W-:Y:S01]  /*10fa0*/  FFMA.FTZ R27, R6.reuse, R9, -R27 ;  /* 0x00000009061b7223 */ /* 0x040fe2000001081b */
[----:B------:R-:W-:Y:S01]  /*10fb0*/  FFMA.FTZ R15, R6, R15, R10 ;  /* 0x0000000f060f7223 */ /* 0x000fe2000001000a */
[----:B------:R-:W-:Y:S02]  /*10fc0*/  F2FP.F16.F32.PACK_AB R7, R33, R32 ;  /* 0x000000202107723e */ /* 0x000fe400000000ff */
[----:B------:R-:W-:Y:S02]  /*10fd0*/  F2FP.F16.F32.PACK_AB R5, R34, R35 ;  /* 0x000000232205723e */ /* 0x000fe400000000ff */
[----:B------:R-:W-:Y:S02]  /*10fe0*/  F2FP.F16.F32.PACK_AB R4, R25, R78 ;  /* 0x0000004e1904723e */ /* 0x000fe400000000ff */
[----:B------:R-:W-:-:S02]  /*10ff0*/  F2FP.F16.F32.PACK_AB R6, R27, R30 ;  /* 0x0000001e1b06723e */ /* 0x000fc400000000ff */
[----:B------:R-:W-:Y:S02]  /*11000*/  F2FP.F16.F32.PACK_AB R11, R14, R29 ;  /* 0x0000001d0e0b723e */ /* 0x000fe400000000ff */
[----:B------:R-:W-:Y:S01]  /*11010*/  F2FP.F16.F32.PACK_AB R9, R36, R37 ;  /* 0x000000252409723e */ /* 0x000fe200000000ff */
[----:B------:R2:W-:Y:S01]  /*11020*/  STS.128 [R231], R4 ;  /* 0x00000004e7007388 */ /* 0x0005e20000000c00 */
[----:B------:R-:W-:Y:S02]  /*11030*/  F2FP.F16.F32.PACK_AB R8, R8, R31 ;  /* 0x0000001f0808723e */ /* 0x000fe400000000ff */
[----:B------:R-:W-:-:S05]  /*11040*/  F2FP.F16.F32.PACK_AB R10, R15, R24 ;  /* 0x000000180f0a723e */ /* 0x000fca00000000ff */
[----:B------:R2:W-:Y:S02]  /*11050*/  STS.128 [R13+0x12400], R8 ;  /* 0x012400080d007388 */ /* 0x0005e40000000c00 */
.L_x_1506:
[----:B------:R-:W-:Y:S05]  /*11060*/  BSYNC B1 ;  /* 0x0000000000017941 */ /* 0x000fea0003800000 */
.L_x_1505:
[----:B------:R-:W-:Y:S04]  /*11070*/  BSSY B1, `(.L_x_1507) ;  /* 0x0000060000017945 */ /* 0x000fe80003800000 */
[----:B------:R-:W-:Y:S05]  /*11080*/  @P1 BRA `(.L_x_1508) ;  /* 0x0000000400781947 */ /* 0x000fea0003800000 */
[----:B-12---:R-:W-:Y:S01]  /*11090*/  LEA.HI R4, R12, R225, RZ, 0x1d ;  /* 0x000000e10c047211 */ /* 0x006fe200078fe8ff */
        /* <DEDUP_REMOVED lines=9> */
[----:B------:R-:W-:Y:S01]  /*11130*/  LOP3.LUT R4, R205, 0x38, R6, 0xf8, !PT ;  /* 0x00000038cd047812 */ /* 0x000fe200078ef806 */
[----:B------:R-:W-:Y:S01]  /*11140*/  HADD2.F32 R21, -RZ, R71.H0_H0 ;  /* 0x20000047ff157230 */ /* 0x000fe20000004100 */
[----:B------:R-:W-:Y:S01]  /*11150*/  SHF.R.U32.HI R32, RZ, 0x10, R45 ;  /* 0x00000010ff207819 */ /* 0x000fe2000001162d */
[----:B------:R-:W-:Y:S01]  /*11160*/  IMAD.SHL.U32 R5, R5, 0x400, RZ ;  /* 0x0000040005057824 */ /* 0x000fe200078e00ff */
[----:B------:R-:W-:-:S02]  /*11170*/  LOP3.LUT R9, R4, R233, RZ, 0x3c, !PT ;  /* 0x000000e904097212 */ /* 0x000fc400078e3cff */
[----:B------:R-:W-:Y:S01]  /*11180*/  SHF.R.U64 R41, R58, 0x10, R59 ;  /* 0x000000103a297819 */ /* 0x000fe2000000123b */
[----:B------:R-:W-:Y:S01]  /*11190*/  HADD2.F32 R32, -RZ, R32.H0_H0 ;  /* 0x20000020ff207230 */ /* 0x000fe20000004100 */
[----:B0-----:R-:W-:Y:S02]  /*111a0*/  LOP3.LUT R8, R5, 0x7fffe000, RZ, 0xc0, !PT ;  /* 0x7fffe00005087812 */ /* 0x001fe400078ec0ff */
[----:B------:R-:W0:Y:S01]  /*111b0*/  LDS.128 R4, [R228] ;  /* 0x00000000e4047984 */ /* 0x000e220000000c00 */
[----:B------:R-:W-:Y:S02]  /*111c0*/  SHF.R.U64 R39, R46, 0x10, R47 ;  /* 0x000000102e277819 */ /* 0x000fe4000000122f */
[----:B------:R-:W-:Y:S02]  /*111d0*/  IADD3 R8, R9, R8, R210 ;  /* 0x0000000809087210 */ /* 0x000fe40007ffe0d2 */
[----:B------:R-:W-:Y:S02]  /*111e0*/  SHF.R.U32.HI R58, RZ, 0x10, R59 ;  /* 0x00000010ff3a7819 */ /* 0x000fe4000001163b */
[----:B------:R-:W-:Y:S01]  /*111f0*/  SHF.R.U32.HI R46, RZ, 0x10, R47 ;  /* 0x00000010ff2e7819 */ /* 0x000fe2000001162f */
[----:B------:R-:W-:Y:S01]  /*11200*/  IMAD R13, R8, 0x2, R17 ;  /* 0x00000002080d7824 */ /* 0x000fe200078e0211 */
[----:B------:R-:W-:-:S04]  /*11210*/  SHF.R.U64 R40, R44, 0x10, R45 ;  /* 0x000000102c287819 */ /* 0x000fc8000000122d */
[----:B------:R-:W1:Y:S01]  /*11220*/  LDS.128 R8, [R13+0x12400] ;  /* 0x012400000d087984 */ /* 0x000e620000000c00 */
[--C-:B0-----:R-:W-:Y:S02]  /*11230*/  HADD2.F32 R14, -RZ, R5.reuse.H0_H0 ;  /* 0x20000005ff0e7230 */ /* 0x101fe40000004100 */
[----:B------:R-:W-:Y:S02]  /*11240*/  HADD2.F32 R15, -RZ, R5.H1_H1 ;  /* 0x30000005ff0f7230 */ /* 0x000fe40000004100 */
[----:B------:R-:W-:Y:S02]  /*11250*/  HADD2.F32 R5, -RZ, R4.H0_H0 ;  /* 0x20000004ff057230 */ /* 0x000fe40000004100 */
[----:B------:R-:W-:Y:S02]  /*11260*/  HADD2.F32 R24, -RZ, R6.H0_H0 ;  /* 0x20000006ff187230 */ /* 0x000fe40000004100 */
[--C-:B------:R-:W-:Y:S02]  /*11270*/  HADD2.F32 R25, -RZ, R7.reuse.H0_H0 ;  /* 0x20000007ff197230 */ /* 0x100fe40000004100 */
[----:B------:R-:W-:-:S02]  /*11280*/  HADD2.F32 R7, -RZ, R7.H1_H1 ;  /* 0x30000007ff077230 */ /* 0x000fc40000004100 */
        /* <DEDUP_REMOVED lines=9> */
[----:B------:R-:W-:Y:S01]  /*11320*/  FFMA.FTZ R37, R14, R33, R37 ;  /* 0x000000210e257223 */ /* 0x000fe20000010025 */
[----:B------:R-:W-:Y:S01]  /*11330*/  FMUL.FTZ R14, R9, R30 ;  /* 0x0000001e090e7220 */ /* 0x000fe20000410000 */
[----:B------:R-:W-:Y:S01]  /*11340*/  FMUL.FTZ R36, R27, R26 ;  /* 0x0000001a1b247220 */ /* 0x000fe20000410000 */
[----:B------:R-:W-:Y:S01]  /*11350*/  FMUL.FTZ R27, R9, R72 ;  /* 0x00000048091b7220 */ /* 0x000fe20000410000 */
[----:B------:R-:W-:Y:S02]  /*11360*/  HADD2.F32 R28, -RZ, R10.H0_H0 ;  /* 0x2000000aff1c7230 */ /* 0x000fe40000004100 */
[----:B------:R-:W-:Y:S01]  /*11370*/  FFMA.FTZ R34, R15, R26, -R34 ;  /* 0x0000001a0f227223 */ /* 0x000fe20000010822 */
[----:B------:R-:W-:Y:S02]  /*11380*/  HADD2.F32 R9, -RZ, R73.H0_H0 ;  /* 0x20000049ff097230 */ /* 0x000fe40000004100 */
[----:B------:R-:W-:Y:S01]  /*11390*/  FFMA.FTZ R27, R5, R30, R27 ;  /* 0x0000001e051b7223 */ /* 0x000fe2000001001b */
[----:B------:R-:W-:-:S02]  /*113a0*/  HADD2.F32 R29, -RZ, R11.H0_H0 ;  /* 0x2000000bff1d7230 */ /* 0x000fc40000004100 */
[----:B------:R-:W-:Y:S01]  /*113b0*/  FFMA.FTZ R36, R15, R32, R36 ;  /* 0x000000200f247223 */ /* 0x000fe20000010024 */
[----:B------:R-:W-:Y:S02]  /*113c0*/  HADD2.F32 R30, -RZ, R71.H1_H1 ;  /* 0x30000047ff1e7230 */ /* 0x000fe40000004100 */
[----:B------:R-:W-:Y:S01]  /*113d0*/  FFMA.FTZ R72, R5, R72, -R14 ;  /* 0x0000004805487223 */ /* 0x000fe2000001080e */
[C---:B------:R-:W-:Y:S01]  /*113e0*/  FMUL.FTZ R5, R28.reuse, R21 ;  /* 0x000000151c057220 */ /* 0x040fe20000410000 */
[----:B------:R-:W-:Y:S02]  /*113f0*/  HADD2.F32 R14, -RZ, R73.H1_H1 ;  /* 0x30000049ff0e7230 */ /* 0x000fe40000004100 */
[----:B------:R-:W-:Y:S01]  /*11400*/  FMUL.FTZ R15, R28, R9 ;  /* 0x000000091c0f7220 */ /* 0x000fe20000410000 */
[----:B------:R-:W-:Y:S02]  /*11410*/  HADD2.F32 R11, -RZ, R11.H1_H1 ;  /* 0x3000000bff0b7230 */ /* 0x000fe40000004100 */
[----:B------:R-:W-:Y:S01]  /*11420*/  FMUL.FTZ R32, R29, R30 ;  /* 0x0000001e1d207220 */ /* 0x000fe20000410000 */
[----:B------:R-:W-:-:S02]  /*11430*/  HADD2.F32 R28, -RZ, R46.H0_H0 ;  /* 0x2000002eff1c7230 */ /* 0x000fc40000004100 */
[C---:B------:R-:W-:Y:S01]  /*11440*/  FFMA.FTZ R31, R24.reuse, R9, -R5 ;  /* 0x00000009181f7223 */ /* 0x040fe20000010805 */
[----:B------:R-:W-:Y:S02]  /*11450*/  HADD2.F32 R26, -RZ, R58.H0_H0 ;  /* 0x2000003aff1a7230 */ /* 0x000fe40000004100 */
[-C--:B------:R-:W-:Y:S01]  /*11460*/  FMUL.FTZ R29, R29, R14.reuse ;  /* 0x0000000e1d1d7220 */ /* 0x080fe20000410000 */
[----:B------:R-:W-:Y:S01]  /*11470*/  FFMA.FTZ R32, R25, R14, -R32 ;  /* 0x0000000e19207223 */ /* 0x000fe20000010820 */
[----:B------:R-:W-:Y:S01]  /*11480*/  FFMA.FTZ R24, R24, R21, R15 ;  /* 0x0000001518187223 */ /* 0x000fe2000001000f */
[C---:B------:R-:W-:Y:S01]  /*11490*/  FMUL.FTZ R38, R11.reuse, R28 ;  /* 0x0000001c0b267220 */ /* 0x040fe20000410000 */
[----:B------:R-:W-:Y:S01]  /*114a0*/  FMUL.FTZ R14, R11, R26 ;  /* 0x0000001a0b0e7220 */ /* 0x000fe20000410000 */
[----:B------:R-:W-:Y:S02]  /*114b0*/  HADD2.F32 R8, -RZ, R8.H1_H1 ;  /* 0x30000008ff087230 */ /* 0x000fe40000004100 */
[----:B------:R-:W-:Y:S01]  /*114c0*/  FFMA.FTZ R29, R25, R30, R29 ;  /* 0x0000001e191d7223 */ /* 0x000fe2000001001d */
[----:B------:R-:W-:-:S02]  /*114d0*/  HADD2.F32 R10, -RZ, R10.H1_H1 ;  /* 0x3000000aff0a7230 */ /* 0x000fc40000004100 */
[C---:B------:R-:W-:Y:S01]  /*114e0*/  FFMA.FTZ R33, R7.reuse, R26, -R38 ;  /* 0x0000001a07217223 */ /* 0x040fe20000010826 */
[----:B------:R-:W-:Y:S02]  /*114f0*/  HADD2.F32 R11, -RZ, R40.H0_H0 ;  /* 0x20000028ff0b7230 */ /* 0x000fe40000004100 */
[----:B------:R-:W-:Y:S01]  /*11500*/  FFMA.FTZ R28, R7, R28, R14 ;  /* 0x0000001c071c7223 */ /* 0x000fe2000001000e */
[----:B------:R-:W-:Y:S02]  /*11510*/  HADD2.F32 R15, -RZ, R39.H0_H0 ;  /* 0x20000027ff0f7230 */ /* 0x000fe40000004100 */
[----:B------:R-:W-:Y:S02]  /*11520*/  HADD2.F32 R5, -RZ, R42.H0_H0 ;  /* 0x2000002aff057230 */ /* 0x000fe40000004100 */
[----:B------:R-:W-:Y:S01]  /*11530*/  FMUL.FTZ R7, R8, R11 ;  /* 0x0000000b08077220 */ /* 0x000fe20000410000 */
[----:B------:R-:W-:Y:S02]  /*11540*/  HADD2.F32 R9, -RZ, R41.H0_H0 ;  /* 0x20000029ff097230 */ /* 0x000fe40000004100 */
[----:B------:R-:W-:Y:S01]  /*11550*/  FMUL.FTZ R25, R10, R15 ;  /* 0x0000000f0a197220 */ /* 0x000fe20000410000 */
[----:B------:R-:W-:-:S02]  /*11560*/  HADD2.F32 R6, -RZ, R6.H1_H1 ;  /* 0x30000006ff067230 */ /* 0x000fc40000004100 */
[-C--:B------:R-:W-:Y:S01]  /*11570*/  FMUL.FTZ R8, R8, R5.reuse ;  /* 0x0000000508087220 */ /* 0x080fe20000410000 */
[----:B------:R-:W-:Y:S01]  /*11580*/  FFMA.FTZ R21, R4, R5, -R7 ;  /* 0x0000000504157223 */ /* 0x000fe20000010807 */
[-C--:B------:R-:W-:Y:S01]  /*11590*/  FMUL.FTZ R14, R10, R9.reuse ;  /* 0x000000090a0e7220 */ /* 0x080fe20000410000 */
[----:B------:R-:W-:Y:S01]  /*115a0*/  F2FP.F16.F32.PACK_AB R7, R33, R32 ;  /* 0x000000202107723e */ /* 0x000fe200000000ff */
[----:B------:R-:W-:Y:S01]  /*115b0*/  FFMA.FTZ R10, R6, R9, -R25 ;  /* 0x00000009060a7223 */ /* 0x000fe20000010819 */
[----:B------:R-:W-:Y:S01]  /*115c0*/  FFMA.FTZ R8, R4, R11, R8 ;  /* 0x0000000b04087223 */ /* 0x000fe20000010008 */
[----:B------:R-:W-:Y:S01]  /*115d0*/  FFMA.FTZ R15, R6, R15, R14 ;  /* 0x0000000f060f7223 */ /* 0x000fe2000001000e */
        /* <DEDUP_REMOVED lines=9> */
.L_x_1508:
[----:B------:R-:W-:Y:S05]  /*11670*/  BSYNC B1 ;  /* 0x0000000000017941 */ /* 0x000fea0003800000 */
.L_x_1507:
[----:B------:R-:W-:Y:S05]  /*11680*/  @P2 BRA `(.L_x_1474) ;  /* 0x0000000400782947 */ /* 0x000fea0003800000 */
[----:B------:R-:W-:Y:S01]  /*11690*/  LEA.HI R12, R12, R230, RZ, 0x1d ;  /* 0x000000e60c0c7211 */ /* 0x000fe200078fe8ff */
[----:B------:R-:W-:Y:S01]  /*116a0*/  HADD2.F32 R29, -RZ, R0.H1_H1 ;  /* 0x30000000ff1d7230 */ /* 0x000fe20000004100 */
[----:B------:R-:W-:Y:S01]  /*116b0*/  SHF.R.U32.HI R30, RZ, 0x10, R49 ;  /* 0x00000010ff1e7819 */ /* 0x000fe20000011631 */
[----:B------:R-:W-:Y:S01]  /*116c0*/  HADD2.F32 R28, -RZ, R3.H1_H1 ;  /* 0x30000003ff1c7230 */ /* 0x000fe20000004100 */
[----:B-123--:R-:W-:Y:S02]  /*116d0*/  SHF.R.S32.HI R5, RZ, 0x1f, R12 ;  /* 0x0000001fff057819 */ /* 0x00efe4000001140c */
        /* <DEDUP_REMOVED lines=10> */
[----:B------:R-:W-:Y:S02]  /*11780*/  SHF.R.U64 R37, R66, 0x10, R67 ;  /* 0x0000001042257819 */ /* 0x000fe40000001243 */
[----:B------:R-:W-:-:S02]  /*11790*/  IADD3 R8, R9, R8, R210 ;  /* 0x0000000809087210 */ /* 0x000fc40007ffe0d2 */
[----:B------:R-:W-:Y:S02]  /*117a0*/  SHF.R.U64 R33, R50, 0x10, R51 ;  /* 0x0000001032217819 */ /* 0x000fe40000001233 */
[----:B------:R-:W-:Y:S01]  /*117b0*/  SHF.R.U32.HI R66, RZ, 0x10, R67 ;  /* 0x00000010ff427819 */ /* 0x000fe20000011643 */
[----:B------:R-:W-:Y:S01]  /*117c0*/  IMAD R12, R8, 0x2, R17 ;  /* 0x00000002080c7824 */ /* 0x000fe200078e0211 */
[----:B------:R-:W-:Y:S02]  /*117d0*/  SHF.R.U32.HI R50, RZ, 0x10, R51 ;  /* 0x00000010ff327819 */ /* 0x000fe40000011633 */
[----:B------:R-:W-:Y:S02]  /*117e0*/  SHF.R.U64 R35, R48, 0x10, R49 ;  /* 0x0000001030237819 */ /* 0x000fe40000001231 */
        /* <DEDUP_REMOVED lines=12> */
[----:B------:R-:W-:Y:S01]  /*118b0*/  FMUL.FTZ R34, R24, R28 ;  /* 0x0000001c18227220 */ /* 0x000fe20000410000 */
[----:B------:R-:W-:Y:S02]  /*118c0*/  HADD2.F32 R24, -RZ, R64.H0_H0 ;  /* 0x20000040ff187230 */ /* 0x000fe40000004100 */
[----:B------:R-:W-:Y:S01]  /*118d0*/  FMUL.FTZ R31, R25, R30 ;  /* 0x0000001e191f7220 */ /* 0x000fe20000410000 */
[----:B------:R-:W-:Y:S01]  /*118e0*/  FFMA.FTZ R32, R13, R28, -R32 ;  /* 0x0000001c0d207223 */ /* 0x000fe20000010820 */
[----:B------:R-:W-:-:S02]  /*118f0*/  HADD2.F32 R28, -RZ, R0.H0_H0 ;  /* 0x20000000ff1c7230 */ /* 0x000fc40000004100 */
[----:B------:R-:W-:Y:S01]  /*11900*/  FFMA.FTZ R34, R13, R29, R34 ;  /* 0x0000001d0d227223 */ /* 0x000fe20000010022 */
[----:B------:R-:W-:Y:S02]  /*11910*/  HADD2.F32 R0, -RZ, R3.H0_H0 ;  /* 0x20000003ff007230 */ /* 0x000fe40000004100 */
[-C--:B------:R-:W-:Y:S01]  /*11920*/  FMUL.FTZ R25, R25, R24.reuse ;  /* 0x0000001819197220 */ /* 0x080fe20000410000 */
[----:B------:R-:W-:Y:S01]  /*11930*/  FFMA.FTZ R31, R14, R24, -R31 ;  /* 0x000000180e1f7223 */ /* 0x000fe2000001081f */
[C---:B------:R-:W-:Y:S01]  /*11940*/  FMUL.FTZ R24, R9.reuse, R28 ;  /* 0x0000001c09187220 */ /* 0x040fe20000410000 */
[----:B------:R-:W-:Y:S02]  /*11950*/  HADD2.F32 R26, -RZ, R10.H0_H0 ;  /* 0x2000000aff1a7230 */ /* 0x000fe40000004100 */
[-C--:B------:R-:W-:Y:S01]  /*11960*/  FMUL.FTZ R9, R9, R0.reuse ;  /* 0x0000000009097220 */ /* 0x080fe20000410000 */
[----:B------:R-:W-:Y:S02]  /*11970*/  HADD2.F32 R3, -RZ, R2.H0_H0 ;  /* 0x20000002ff037230 */ /* 0x000fe40000004100 */
[----:B------:R-:W-:Y:S01]  /*11980*/  FFMA.FTZ R24, R5, R0, -R24 ;  /* 0x0000000005187223 */ /* 0x000fe20000010818 */
[----:B------:R-:W-:-:S02]  /*11990*/  HADD2.F32 R0, -RZ, R20.H0_H0 ;  /* 0x20000014ff007230 */ /* 0x000fc40000004100 */
[----:B------:R-:W-:Y:S01]  /*119a0*/  FFMA.FTZ R25, R14, R30, R25 ;  /* 0x0000001e0e197223 */ /* 0x000fe20000010019 */
[--C-:B------:R-:W-:Y:S02]  /*119b0*/  HADD2.F32 R27, -RZ, R11.reuse.H0_H0 ;  /* 0x2000000bff1b7230 */ /* 0x100fe40000004100 */
[C---:B------:R-:W-:Y:S01]  /*119c0*/  FMUL.FTZ R14, R26.reuse, R3 ;  /* 0x000000031a0e7220 */ /* 0x040fe20000410000 */
[----:B------:R-:W-:Y:S02]  /*119d0*/  HADD2.F32 R2, -RZ, R2.H1_H1 ;  /* 0x30000002ff027230 */ /* 0x000fe40000004100 */
[-C--:B------:R-:W-:Y:S01]  /*119e0*/  FMUL.FTZ R30, R26, R0.reuse ;  /* 0x000000001a1e7220 */ /* 0x080fe20000410000 */
[----:B------:R-:W-:Y:S02]  /*119f0*/  HADD2.F32 R20, -RZ, R20.H1_H1 ;  /* 0x30000014ff147230 */ /* 0x000fe40000004100 */
[----:B------:R-:W-:Y:S01]  /*11a00*/  FFMA.FTZ R26, R15, R0, -R14 ;  /* 0x000000000f1a7223 */ /* 0x000fe2000001080e */
[----:B------:R-:W-:-:S02]  /*11a10*/  HADD2.F32 R11, -RZ, R11.H1_H1 ;  /* 0x3000000bff0b7230 */ /* 0x000fc40000004100 */
[C---:B------:R-:W-:Y:S01]  /*11a20*/  FMUL.FTZ R36, R27.reuse, R2 ;  /* 0x000000021b247220 */ /* 0x040fe20000410000 */
[----:B------:R-:W-:Y:S02]  /*11a30*/  HADD2.F32 R14, -RZ, R50.H0_H0 ;  /* 0x20000032ff0e7230 */ /* 0x000fe40000004100 */
[----:B------:R-:W-:Y:S01]  /*11a40*/  FMUL.FTZ R27, R27, R20 ;  /* 0x000000141b1b7220 */ /* 0x000fe20000410000 */
[----:B------:R-:W-:Y:S02]  /*11a50*/  HADD2.F32 R0, -RZ, R66.H0_H0 ;  /* 0x20000042ff007230 */ /* 0x000fe40000004100 */
[----:B------:R-:W-:Y:S01]  /*11a60*/  FFMA.FTZ R28, R5, R28, R9 ;  /* 0x0000001c051c7223 */ /* 0x000fe20000010009 */
[----:B------:R-:W-:Y:S02]  /*11a70*/  HADD2.F32 R8, -RZ, R8.H1_H1 ;  /* 0x30000008ff087230 */ /* 0x000fe40000004100 */
[----:B------:R-:W-:Y:S01]  /*11a80*/  FFMA.FTZ R27, R21, R2, R27 ;  /* 0x00000002151b7223 */ /* 0x000fe2000001001b */
[C---:B------:R-:W-:Y:S01]  /*11a90*/  FMUL.FTZ R38, R11.reuse, R14 ;  /* 0x0000000e0b267220 */ /* 0x040fe20000410000 */
[----:B------:R-:W-:Y:S01]  /*11aa0*/  FMUL.FTZ R2, R11, R0 ;  /* 0x000000000b027220 */ /* 0x000fe20000410000 */
[----:B------:R-:W-:-:S02]  /*11ab0*/  HADD2.F32 R10, -RZ, R10.H1_H1 ;  /* 0x3000000aff0a7230 */ /* 0x000fc40000004100 */
[----:B------:R-:W-:Y:S01]  /*11ac0*/  FFMA.FTZ R30, R15, R3, R30 ;  /* 0x000000030f1e7223 */ /* 0x000fe2000001001e */
        /* <DEDUP_REMOVED lines=10> */
[----:B------:R-:W-:Y:S01]  /*11b70*/  FFMA.FTZ R36, R21, R20, -R36 ;  /* 0x0000001415247223 */ /* 0x000fe20000010824 */
[----:B------:R-:W-:Y:S01]  /*11b80*/  FMUL.FTZ R10, R10, R5 ;  /* 0x000000050a0a7220 */ /* 0x000fe20000410000 */
[----:B------:R-:W-:Y:S01]  /*11b90*/  FFMA.FTZ R3, R4, R3, -R7 ;  /* 0x0000000304037223 */ /* 0x000fe20000010807 */
[----:B------:R-:W-:Y:S01]  /*11ba0*/  FFMA.FTZ R15, R6, R5, -R15 ;  /* 0x00000005060f7223 */ /* 0x000fe2000001080f */
        /* <DEDUP_REMOVED lines=12> */
.L_x_1474:
[----:B------:R-:W-:Y:S05]  /*11c70*/  BSYNC B0 ;  /* 0x0000000000007941 */ /* 0x000fea0003800000 */
.L_x_1446:
        /* <DEDUP_REMOVED lines=8> */
.L_x_1444:
[----:B------:R-:W-:-:S06]  /*11d00*/  ULOP3.LUT UR4, UR60, 0x1, URZ, 0xfc, !UPT ;  /* 0x000000013c047892 */ /* 0x000fcc000f8efc3f */
[----:B01----:R-:W-:-:S05]  /*11d10*/  IMAD.U32 R0, RZ, RZ, UR4 ;  /* 0x00000004ff007e24 */ /* 0x003fca000f8e00ff */
[----:B------:R-:W-:-:S13]  /*11d20*/  ISETP.NE.AND P0, PT, R0, 0x3, PT ;  /* 0x000000030000780c */ /* 0x000fda0003f05270 */
[----:B------:R-:W-:Y:S05]  /*11d30*/  @!P0 BRA `(.L_x_1509) ;  /* 0x0000000000048947 */ /* 0x000fea0003800000 */
[----:B------:R-:W-:Y:S01]  /*11d40*/  BPT.TRAP 0x1 ;  /* 0x000000040000795c */ /* 0x000fe20000300000 */
.L_x_1509:
[----:B------:R-:W-:Y:S02]  /*11d50*/  LEA R2, R23, R17, 0x3 ;  /* 0x0000001117027211 */ /* 0x000fe400078e18ff */
[----:B------:R-:W-:-:S04]  /*11d60*/  SHF.L.U32 R3, R194, 0x1f, RZ ;  /* 0x0000001fc2037819 */ /* 0x000fc800000006ff */
[----:B------:R0:W1:Y:S01]  /*11d70*/  SYNCS.PHASECHK.TRANS64.TRYWAIT P2, [R2+URZ+0x30830], R3 ;  /* 0x03083003020075a7 */ /* 0x000062000804017f */
[----:B------:R-:W-:Y:S05]  /*11d80*/  @!P0 BRA `(.L_x_1510) ;  /* 0x0000000000048947 */ /* 0x000fea0003800000 */
[----:B------:R-:W-:Y:S01]  /*11d90*/  BPT.TRAP 0x1 ;  /* 0x000000040000795c */ /* 0x000fe20000300000 */
.L_x_1510:
[----:B------:R-:W2:Y:S02]  /*11da0*/  S2R R0, SR_TID.X ;  /* 0x0000000000007919 */ /* 0x000ea40000002100 */
[----:B--2---:R-:W-:-:S04]  /*11db0*/  LOP3.LUT R0, R0, 0x7f, RZ, 0xc0, !PT ;  /* 0x0000007f00007812 */ /* 0x004fc800078ec0ff */
[----:B------:R-:W-:Y:S01]  /*11dc0*/  ISETP.NE.AND P1, PT, R0, RZ, PT ;  /* 0x000000ff0000720c */ /* 0x000fe20003f25270 */
[----:B-1----:R-:W-:-:S12]  /*11dd0*/  @P2 BRA `(.L_x_1511) ;  /* 0x0000000000082947 */ /* 0x002fd80003800000 */
[----:B------:R-:W1:Y:S02]  /*11de0*/  SYNCS.PHASECHK.TRANS64.TRYWAIT P2, [R2+URZ+0x30830], R3 ;  /* 0x03083003020075a7 */ /* 0x000e64000804017f */
[----:B-1----:R-:W-:Y:S05]  /*11df0*/  @!P2 BRA `(.L_x_1512) ;  /* 0x0000017c00c0a947 */ /* 0x002fea0003800000 */
.L_x_1511:
[----:B------:R-:W-:Y:S05]  /*11e00*/  WARPSYNC.ALL ;  /* 0x0000000000007948 */ /* 0x000fea0003800000 */
[----:B------:R-:W-:Y:S01]  /*11e10*/  VIADD R0, R17, 0x1e400 ;  /* 0x0001e40011007836 */ /* 0x000fe20000000000 */
[----:B------:R-:W-:Y:S01]  /*11e20*/  R2UR UR4, R68 ;  /* 0x00000000440472ca */ /* 0x000fe200000e0000 */
[----:B---34-:R-:W-:Y:S01]  /*11e30*/  IMAD.MOV.U32 R5, RZ, RZ, 0x40000040 ;  /* 0x40000040ff057424 */ /* 0x018fe200078e00ff */
[----:B------:R-:W-:Y:S01]  /*11e40*/  WARPGROUP.ARRIVE ;  /* 0x00000000000079c5 */ /* 0x000fe20000000000 */
[----:B------:R-:W-:Y:S01]  /*11e50*/  UMOV UR9, 0x40000040 ;  /* 0x4000004000097882 */ /* 0x000fe20000000000 */
[----:B------:R-:W-:Y:S01]  /*11e60*/  SHF.R.U32.HI R0, RZ, 0x4, R0 ;  /* 0x00000004ff007819 */ /* 0x000fe20000011600 */
[----:B------:R-:W-:Y:S01]  /*11e70*/  IMAD.MOV.U32 R7, RZ, RZ, 0x40000040 ;  /* 0x40000040ff077424 */ /* 0x000fe200078e00ff */
[----:B------:R-:W-:Y:S01]  /*11e80*/  R2UR UR11, R5 ;  /* 0x00000000050b72ca */ /* 0x000fe200000e0000 */
[----:B------:R-:W-:Y:S01]  /*11e90*/  UMOV UR53, 0x40000040 ;  /* 0x4000004000357882 */ /* 0x000fe20000000000 */
[----:B------:R-:W-:Y:S01]  /*11ea0*/  LOP3.LUT R0, R0, 0x3fff, RZ, 0xc0, !PT ;  /* 0x00003fff00007812 */ /* 0x000fe200078ec0ff */
[----:B------:R-:W-:Y:S01]  /*11eb0*/  UMOV UR49, 0x40000040 ;  /* 0x4000004000317882 */ /* 0x000fe20000000000 */
[----:B------:R-:W-:Y:S01]  /*11ec0*/  MOV R11, UR9 ;  /* 0x00000009000b7c02 */ /* 0x000fe20008000f00 */
[----:B------:R-:W-:Y:S01]  /*11ed0*/  UMOV UR45, 0x40000040 ;  /* 0x40000040002d7882 */ /* 0x000fe20000000000 */
[----:B------:R-:W-:Y:S01]  /*11ee0*/  LOP3.LUT R9, R0, 0x10000, RZ, 0xfc, !PT ;  /* 0x0001000000097812 */ /* 0x000fe200078efcff */
[----:B------:R-:W-:Y:S01]  /*11ef0*/  ULOP3.LUT UR4, UR4, 0x10000, URZ, 0xfc, !UPT ;  /* 0x0001000004047892 */ /* 0x000fe2000f8efc3f */
[----:B------:R-:W-:Y:S01]  /*11f00*/  IMAD.MOV.U32 R5, RZ, RZ, 0x40000040 ;  /* 0x40000040ff057424 */ /* 0x000fe200078e00ff */
[----:B------:R-:W-:Y:S01]  /*11f10*/  UMOV UR41, 0x40000040 ;  /* 0x4000004000297882 */ /* 0x000fe20000000000 */
[----:B------:R-:W-:Y:S01]  /*11f20*/  UMOV UR37, 0x40000040 ;  /* 0x4000004000257882 */ /* 0x000fe20000000000 */
[----:B------:R-:W-:Y:S01]  /*11f30*/  IMAD R4, R23, 0x900, R9 ;  /* 0x0000090017047824 */ /* 0x000fe200078e0209 */
[----:B------:R-:W-:Y:S01]  /*11f40*/  UIADD3 UR5, UR4, 0x2, URZ ;  /* 0x0000000204057890 */ /* 0x000fe2000fffe03f */
[----:B------:R-:W-:Y:S01]  /*11f50*/  R2UR UR39, R5 ;  /* 0x00000000052772ca */ /* 0x000fe200000e0000 */
[----:B------:R-:W-:Y:S01]  /*11f60*/  UMOV UR8, UR4 ;  /* 0x0000000400087c82 */ /* 0x000fe20008000000 */
[C---:B------:R-:W-:Y:S01]  /*11f70*/  VIADD R6, R4.reuse, 0x2 ;  /* 0x0000000204067836 */ /* 0x040fe20000000000 */
[----:B------:R-:W-:Y:S01]  /*11f80*/  R2UR UR10, R4 ;  /* 0x00000000040a72ca */ /* 0x000fe200000e0000 */
[----:B------:R-:W-:Y:S01]  /*11f90*/  IMAD.U32 R10, RZ, RZ, UR8 ;  /* 0x00000008ff0a7e24 */ /* 0x000fe2000f8e00ff */
[----:B------:R-:W-:Y:S01]  /*11fa0*/  UIADD3 UR52, UR4, 0x406, URZ ;  /* 0x0000040604347890 */ /* 0x000fe2000fffe03f */
[----:B01----:R-:W-:Y:S01]  /*11fb0*/  @!P1 IADD3 R2, R2, 0x30840, RZ ;  /* 0x0003084002029810 */ /* 0x003fe20007ffe0ff */
[----:B------:R-:W-:Y:S01]  /*11fc0*/  UIADD3 UR48, UR4, 0x800, URZ ;  /* 0x0000080004307890 */ /* 0x000fe2000fffe03f */
[----:B------:R-:W-:Y:S01]  /*11fd0*/  IMAD R200, R201, 0x80, R213 ;  /* 0x00000080c9c87824 */ /* 0x000fe200078e02d5 */
[----:B------:R0:W-:Y:S01]  /*11fe0*/  STL.64 [R1+0x30], R10 ;  /* 0x0000300a01007387 */ /* 0x0001e20000100a00 */
[----:B------:R-:W-:Y:S01]  /*11ff0*/  UIADD3 UR44, UR4, 0x802, URZ ;  /* 0x00000802042c7890 */ /* 0x000fe2000fffe03f */
[----:B------:R-:W-:Y:S01]  /*12000*/  @!P1 PRMT R2, RZ, 0x654, R2 ;  /* 0x00000654ff029816 */ /* 0x000fe20000000002 */
[----:B------:R-:W-:Y:S01]  /*12010*/  UIADD3 UR40, UR4, 0x804, URZ ;  /* 0x0000080404287890 */ /* 0x000fe2000fffe03f */
[----:B------:R-:W-:Y:S01]  /*12020*/  LOP3.LUT R16, R16, 0xffefffff, RZ, 0xc0, !PT ;  /* 0xffefffff10107812 */ /* 0x000fe200078ec0ff */
[----:B------:R-:W-:-:S02]  /*12030*/  UIADD3 UR36, UR4, 0x806, URZ ;  /* 0x0000080604247890 */ /* 0x000fc4000fffe03f */
[----:B------:R-:W-:Y:S01]  /*12040*/  HGMMA.64x96x16.F32 R24, gdesc[UR8], RZ, !UPT, gsb0 ;  /* 0x01600000081879f0 */ /* 0x000fe2000c0008ff */
[----:B------:R-:W-:Y:S01]  /*12050*/  R2UR UR10, R6 ;  /* 0x00000000060a72ca */ /* 0x000fe200000e0000 */
[----:B------:R-:W-:Y:S01]  /*12060*/  UMOV UR8, UR5 ;  /* 0x0000000500087c82 */ /* 0x000fe20008000000 */
[----:B------:R-:W-:Y:S01]  /*12070*/  R2UR UR11, R7 ;  /* 0x00000000070b72ca */ /* 0x000fe200000e0000 */
[----:B------:R-:W-:Y:S01]  /*12080*/  UMOV UR9, 0x40000040 ;  /* 0x4000004000097882 */ /* 0x000fe20000000000 */
[----:B------:R-:W-:Y:S01]  /*12090*/  VIADD R6, R4, 0x4 ;  /* 0x0000000404067836 */ /* 0x000fe20000000000 */
[----:B------:R-:W-:Y:S01]  /*120a0*/  UIADD3 UR5, UR4, 0x4, URZ ;  /* 0x0000000404057890 */ /* 0x000fe2000fffe03f */
[----:B------:R-:W-:Y:S01]  /*120b0*/  IMAD.MOV.U32 R7, RZ, RZ, 0x40000040 ;  /* 0x40000040ff077424 */ /* 0x000fe200078e00ff */
[----:B0-----:R-:W-:Y:S01]  /*120c0*/  MOV R11, UR9 ;  /* 0x00000009000b7c02 */ /* 0x001fe20008000f00 */
[----:B------:R-:W-:-:S05]  /*120d0*/  IMAD.U32 R10, RZ, RZ, UR8 ;  /* 0x00000008ff0a7e24 */ /* 0x000fca000f8e00ff */
[----:B------:R0:W-:Y:S01]  /*120e0*/  STL.64 [R1+0x28], R10 ;  /* 0x0000280a01007387 */ /* 0x0001e20000100a00 */
[----:B------:R-:W-:Y:S02]  /*120f0*/  WARPGROUP.DEPBAR.LE gsb0, 0x0 ;  /* 0x00008000000079c5 */ /* 0x000fe40000010000 */
[----:B------:R-:W-:-:S06]  /*12100*/  WARPGROUP.ARRIVE ;  /* 0x00000000000079c5 */ /* 0x000fcc0000000000 */
[----:B------:R-:W-:Y:S01]  /*12110*/  HGMMA.64x96x16.F32 R24, gdesc[UR8], R24, gsb0 ;  /* 0x01600000081879f0 */ /* 0x000fe20008000818 */
        /* <DEDUP_REMOVED lines=57> */
[----:B0-----:R-:W-:Y:S01]  /*124b0*/  MOV R11, UR9 ;  /* 0x00000009000b7c02 */ /* 0x001fe20008000f00 */
[----:B------:R-:W-:Y:S01]  /*124c0*/  IMAD.MOV.U32 R7, RZ, RZ, 0x40000040 ;  /* 0x40000040ff077424 */ /* 0x000fe200078e00ff */
[----:B------:R-:W-:Y:S01]  /*124d0*/  ULDC.64 UR4, c[0x0][0x9d8] ;  /* 0x0002760000047ab9 */ /* 0x000fe20000000a00 */
[----:B------:R-:W-:Y:S01]  /*124e0*/  IMAD.U32 R10, RZ, RZ, UR8 ;  /* 0x00000008ff0a7e24 */ /* 0x000fe2000f8e00ff */
[----:B------:R-:W-:Y:S01]  /*124f0*/  R2UR UR54, R6 ;  /* 0x00000000063672ca */ /* 0x000fe200000e0000 */
[----:B------:R-:W-:Y:S01]  /*12500*/  VIADD R6, R4, 0x600 ;  /* 0x0000060004067836 */ /* 0x000fe20000000000 */
[----:B------:R-:W-:Y:S01]  /*12510*/  R2UR UR55, R7 ;  /* 0x00000000073772ca */ /* 0x000fe200000e0000 */
[----:B------:R-:W-:Y:S01]  /*12520*/  ULOP3.LUT UR6, URZ, UR5, URZ, 0x33, !UPT ;  /* 0x000000053f067292 */ /* 0x000fe2000f8e333f */
[----:B------:R-:W-:Y:S01]  /*12530*/  MOV R7, 0x40000040 ;  /* 0x4000004000077802 */ /* 0x000fe20000000f00 */
[----:B------:R0:W-:Y:S01]  /*12540*/  STL.64 [R1], R10 ;  /* 0x0000000a01007387 */ /* 0x0001e20000100a00 */
[----:B------:R-:W-:Y:S01]  /*12550*/  R2UR UR50, R6 ;  /* 0x00000000063272ca */ /* 0x000fe200000e0000 */
[----:B------:R-:W-:Y:S01]  /*12560*/  VIADD R6, R4, 0x602 ;  /* 0x0000060204067836 */ /* 0x000fe20000000000 */
[----:B------:R-:W-:Y:S01]  /*12570*/  R2UR UR51, R7 ;  /* 0x00000000073372ca */ /* 0x000fe200000e0000 */
[----:B------:R-:W-:-:S03]  /*12580*/  IMAD.MOV.U32 R7, RZ, RZ, 0x40000040 ;  /* 0x40000040ff077424 */ /* 0x000fc600078e00ff */
[----:B------:R-:W-:Y:S01]  /*12590*/  R2UR UR46, R6 ;  /* 0x00000000062e72ca */ /* 0x000fe200000e0000 */
[C---:B------:R-:W-:Y:S01]  /*125a0*/  VIADD R6, R4.reuse, 0x604 ;  /* 0x0000060404067836 */ /* 0x040fe20000000000 */
[----:B------:R-:W-:Y:S01]  /*125b0*/  R2UR UR47, R7 ;  /* 0x00000000072f72ca */ /* 0x000fe200000e0000 */
[----:B------:R-:W-:Y:S01]  /*125c0*/  VIADD R4, R4, 0x606 ;  /* 0x0000060604047836 */ /* 0x000fe20000000000 */
[----:B------:R-:W-:Y:S01]  /*125d0*/  MOV R7, 0x40000040 ;  /* 0x4000004000077802 */ /* 0x000fe20000000f00 */
[----:B0-----:R-:W0:Y:S01]  /*125e0*/  LDC.64 R10, c[0x0][0x9e0] ;  /* 0x00027800ff0a7b82 */ /* 0x001e220000000a00 */
[----:B------:R-:W-:Y:S02]  /*125f0*/  R2UR UR42, R6 ;  /* 0x00000000062a72ca */ /* 0x000fe400000e0000 */
[----:B------:R-:W-:Y:S02]  /*12600*/  R2UR UR43, R7 ;  /* 0x00000000072b72ca */ /* 0x000fe400000e0000 */
[----:B------:R-:W-:-:S02]  /*12610*/  R2UR UR38, R4 ;  /* 0x00000000042672ca */ /* 0x000fc400000e0000 */
[----:B0-----:R-:W-:-:S13]  /*12620*/  ISETP.GE.AND P2, PT, R11, 0x1, PT ;  /* 0x000000010b00780c */ /* 0x001fda0003f46270 */
[----:B------:R-:W-:Y:S01]  /*12630*/  @P2 LOP3.LUT R16, R16, 0x100000, RZ, 0xfc, !PT ;  /* 0x0010000010102812 */ /* 0x000fe200078efcff */
        /* <DEDUP_REMOVED lines=21> */
[----:B------:R-:W-:Y:S01]  /*12790*/  IMAD.MOV.U32 R51, RZ, RZ, -0x60 ;  /* 0xffffffa0ff337424 */ /* 0x000fe200078e00ff */
[----:B------:R0:W-:Y:S01]  /*127a0*/  @!P1 SYNCS.ARRIVE.TRANS64.RED.A1T0 RZ, [R2+URZ], RZ ;  /* 0x000000ff02ff99a7 */ /* 0x0001e2000810043f */
[----:B------:R-:W-:Y:S01]  /*127b0*/  FMUL.FTZ R25, R25, UR4 ;  /* 0x0000000419197c20 */ /* 0x000fe20008410000 */
[----:B------:R-:W-:Y:S01]  /*127c0*/  FMUL.FTZ R29, R29, UR4 ;  /* 0x000000041d1d7c20 */ /* 0x000fe20008410000 */
[----:B------:R-:W-:-:S02]  /*127d0*/  IMAD R51, R150, R51, 0x60 ;  /* 0x0000006096337424 */ /* 0x000fc400078e0233 */
[----:B------:R-:W-:Y:S01]  /*127e0*/  FMUL.FTZ R33, R33, UR4 ;  /* 0x0000000421217c20 */ /* 0x000fe20008410000 */
[----:B------:R-:W-:Y:S01]  /*127f0*/  FMUL.FTZ R41, R41, UR4 ;  /* 0x0000000429297c20 */ /* 0x000fe20008410000 */
[----:B------:R-:W-:Y:S01]  /*12800*/  FMUL.FTZ R37, R37, UR4 ;  /* 0x0000000425257c20 */ /* 0x000fe20008410000 */
[----:B------:R-:W-:Y:S01]  /*12810*/  IMAD.IADD R6, R196, 0x1, R51 ;  /* 0x00000001c4067824 */ /* 0x000fe200078e0233 */
[----:B------:R-:W1:Y:S01]  /*12820*/  MUFU.TANH R8, R25 ;  /* 0x0000001900087308 */ /* 0x000e620000002400 */
[----:B0-----:R-:W-:Y:S02]  /*12830*/  IMAD.U32 R2, RZ, RZ, UR6 ;  /* 0x00000006ff027e24 */ /* 0x001fe4000f8e00ff */
[----:B------:R-:W-:Y:S01]  /*12840*/  FMUL.FTZ R4, R27, UR4 ;  /* 0x000000041b047c20 */ /* 0x000fe20008410000 */
[----:B------:R-:W-:Y:S01]  /*12850*/  FMUL.FTZ R5, R31, UR4 ;  /* 0x000000041f057c20 */ /* 0x000fe20008410000 */
[----:B------:R-:W-:Y:S01]  /*12860*/  FMUL.FTZ R15, R39, UR4 ;  /* 0x00000004270f7c20 */ /* 0x000fe20008410000 */
[----:B------:R-:W-:Y:S01]  /*12870*/  FMUL.FTZ R7, R24, UR4 ;  /* 0x0000000418077c20 */ /* 0x000fe20008410000 */
[----:B------:R0:W-:Y:S01]  /*12880*/  STL [R1+0x38], R2 ;  /* 0x0000380201007387 */ /* 0x0001e20000100800 */
[----:B------:R-:W-:Y:S01]  /*12890*/  FMUL.FTZ R0, R26, UR4 ;  /* 0x000000041a007c20 */ /* 0x000fe20008410000 */
[----:B------:R-:W2:Y:S01]  /*128a0*/  MUFU.TANH R90, R29 ;  /* 0x0000001d005a7308 */ /* 0x000ea20000002400 */
[----:B------:R-:W-:Y:S01]  /*128b0*/  FMUL.FTZ R30, R30, UR4 ;  /* 0x000000041e1e7c20 */ /* 0x000fe20008410000 */
[----:B------:R-:W-:Y:S01]  /*128c0*/  FMUL.FTZ R32, R32, UR4 ;  /* 0x0000000420207c20 */ /* 0x000fe20008410000 */
[----:B------:R-:W-:Y:S01]  /*128d0*/  FMUL.FTZ R34, R34, UR4 ;  /* 0x0000000422227c20 */ /* 0x000fe20008410000 */
[----:B------:R-:W-:Y:S01]  /*128e0*/  FMUL.FTZ R36, R36, UR4 ;  /* 0x0000000424247c20 */ /* 0x000fe20008410000 */
[----:B------:R-:W-:Y:S01]  /*128f0*/  FMUL.FTZ R38, R38, UR4 ;  /* 0x0000000426267c20 */ /* 0x000fe20008410000 */
[----:B------:R-:W-:Y:S01]  /*12900*/  FMUL.FTZ R40, R40, UR4 ;  /* 0x0000000428287c20 */ /* 0x000fe20008410000 */
[----:B------:R-:W-:Y:S01]  /*12910*/  FMUL.FTZ R42, R42, UR4 ;  /* 0x000000042a2a7c20 */ /* 0x000fe20008410000 */
[----:B------:R3:W4:Y:S01]  /*12920*/  MUFU.TANH R84, R33 ;  /* 0x0000002100547308 */ /* 0x0007220000002400 */
[----:B------:R-:W-:Y:S01]  /*12930*/  FMUL.FTZ R31, R43, UR4 ;  /* 0x000000042b1f7c20 */ /* 0x000fe20008410000 */
[----:B------:R-:W-:Y:S01]  /*12940*/  FMUL.FTZ R44, R44, UR4 ;  /* 0x000000042c2c7c20 */ /* 0x000fe20008410000 */
[----:B------:R-:W-:Y:S01]  /*12950*/  FMUL.FTZ R45, R45, UR4 ;  /* 0x000000042d2d7c20 */ /* 0x000fe20008410000 */
[----:B------:R-:W-:Y:S01]  /*12960*/  FMUL.FTZ R46, R46, UR4 ;  /* 0x000000042e2e7c20 */ /* 0x000fe20008410000 */
[----:B------:R-:W-:Y:S01]  /*12970*/  FMUL.FTZ R48, R48, UR4 ;  /* 0x0000000430307c20 */ /* 0x000fe20008410000 */
[----:B------:R-:W-:Y:S01]  /*12980*/  FMUL.FTZ R49, R49, UR4 ;  /* 0x0000000431317c20 */ /* 0x000fe20008410000 */
[----:B------:R-:W-:Y:S01]  /*12990*/  FMUL.FTZ R50, R50, UR4 ;  /* 0x0000000432327c20 */ /* 0x000fe20008410000 */
[----:B------:R0:W1:Y:S01]  /*129a0*/  MUFU.TANH R76, R41 ;  /* 0x00000029004c7308 */ /* 0x0000620000002400 */
[----:B---3--:R-:W-:Y:S01]  /*129b0*/  FMUL.FTZ R33, R47, UR4 ;  /* 0x000000042f217c20 */ /* 0x008fe20008410000 */
[----:B------:R-:W-:Y:S01]  /*129c0*/  FMUL.FTZ R52, R52, UR4 ;  /* 0x0000000434347c20 */ /* 0x000fe20008410000 */
[----:B------:R-:W-:Y:S01]  /*129d0*/  FMUL.FTZ R53, R53, UR4 ;  /* 0x0000000435357c20 */ /* 0x000fe20008410000 */
[----:B------:R-:W-:Y:S01]  /*129e0*/  FMUL.FTZ R54, R54, UR4 ;  /* 0x0000000436367c20 */ /* 0x000fe20008410000 */
[----:B------:R-:W-:Y:S01]  /*129f0*/  FMUL.FTZ R39, R55, UR4 ;  /* 0x0000000437277c20 */ /* 0x000fe20008410000 */
[----:B------:R-:W-:Y:S01]  /*12a00*/  FMUL.FTZ R60, R60, UR4 ;  /* 0x000000043c3c7c20 */ /* 0x000fe20008410000 */
[----:B------:R-:W-:Y:S01]  /*12a10*/  FMUL.FTZ R21, R63, UR4 ;  /* 0x000000043f157c20 */ /* 0x000fe20008410000 */
[----:B------:R-:W-:Y:S01]  /*12a20*/  FMUL.FTZ R65, R65, UR4 ;  /* 0x0000000441417c20 */ /* 0x000fe20008410000 */
[----:B0-----:R-:W-:Y:S01]  /*12a30*/  FMUL.FTZ R41, R58, UR4 ;  /* 0x000000043a297c20 */ /* 0x001fe20008410000 */
[----:B------:R-:W-:Y:S01]  /*12a40*/  FMUL.FTZ R25, R66, UR4 ;  /* 0x0000000442197c20 */ /* 0x000fe20008410000 */
[----:B------:R-:W-:Y:S01]  /*12a50*/  FMUL.FTZ R3, R67, UR4 ;  /* 0x0000000443037c20 */ /* 0x000fe20008410000 */
[----:B------:R-:W-:Y:S01]  /*12a60*/  FMUL.FTZ R69, R69, UR4 ;  /* 0x0000000445457c20 */ /* 0x000fe20008410000 */
[----:B------:R-:W-:Y:S01]  /*12a70*/  FMUL.FTZ R27, R70, UR4 ;  /* 0x00000004461b7c20 */ /* 0x000fe20008410000 */
[----:B------:R-:W-:Y:S01]  /*12a80*/  FMUL.FTZ R29, R71, UR4 ;  /* 0x00000004471d7c20 */ /* 0x000fe20008410000 */
[----:B------:R0:W3:Y:S01]  /*12a90*/  MUFU.TANH R80, R37 ;  /* 0x0000002500507308 */ /* 0x0000e20000002400 */
        /* <DEDUP_REMOVED lines=8> */
[--C-:B0-----:R-:W-:Y:S01]  /*12b20*/  IADD3 R37, -R197, 0x1, R6.reuse ;  /* 0x00000001c5257810 */ /* 0x101fe20007ffe106 */
[----:B------:R-:W-:Y:S01]  /*12b30*/  FMUL.FTZ R59, R59, UR4 ;  /* 0x000000043b3b7c20 */ /* 0x000fe20008410000 */
[----:B------:R-:W-:-:S03]  /*12b40*/  IMAD R55, R206, -0x2, R6 ;  /* 0xfffffffece377824 */ /* 0x000fc600078e0206 */
[----:B------:R-:W-:Y:S02]  /*12b50*/  IMAD R37, R206, -0x2, R37 ;  /* 0xfffffffece257824 */ /* 0x000fe400078e0225 */
        /* <DEDUP_REMOVED lines=38> */
[----:B------:R2:W0:Y:S08]  /*12dc0*/  MUFU.TANH R24, R56 ;  /* 0x0000003800187308 */ /* 0x0004300000002400 */
[----:B------:R4:W0:Y:S01]  /*12dd0*/  MUFU.TANH R20, R57 ;  /* 0x0000003900147308 */ /* 0x0008220000002400 */
[----:B--2---:R-:W-:-:S05]  /*12de0*/  IMAD.IADD R56, R37, 0x1, R10 ;  /* 0x0000000125387824 */ /* 0x004fca00078e020a */
[----:B------:R-:W-:Y:S02]  /*12df0*/  VIADDMNMX R26, R200, R56, R55, PT ;  /* 0x00000038c81a7246 */ /* 0x000fe40003800137 */
[----:B------:R2:W0:Y:S01]  /*12e00*/  MUFU.TANH R92, R28 ;  /* 0x0000001c005c7308 */ /* 0x0004220000002400 */
[----:B----4-:R-:W-:-:S07]  /*12e10*/  IADD3 R57, R37, UR6, RZ ;  /* 0x0000000625397c10 */ /* 0x010fce000fffe0ff */
[----:B------:R4:W0:Y:S01]  /*12e20*/  MUFU.TANH R58, R59 ;  /* 0x0000003b003a7308 */ /* 0x0008220000002400 */
[----:B--2---:R-:W-:Y:S02]  /*12e30*/  IMAD.IADD R28, R57, 0x1, R200 ;  /* 0x00000001391c7824 */ /* 0x004fe400078e02c8 */
[----:B----4-:R-:W-:Y:S01]  /*12e40*/  IMAD R59, R206, -0x2, R51 ;  /* 0xfffffffece3b7824 */ /* 0x010fe200078e0233 */
[----:B-1-3--:R-:W-:Y:S06]  /*12e50*/  @!P2 BRA `(.L_x_1513) ;  /* 0x00000000004ca947 */ /* 0x00afec0003800000 */
[----:B------:R-:W-:Y:S01]  /*12e60*/  IADD3 R2, -R197, R196, R200 ;  /* 0x000000c4c5027210 */ /* 0x000fe20007ffe1c8 */
[----:B------:R-:W-:Y:S03]  /*12e70*/  BSSY B0, `(.L_x_1514) ;  /* 0x000000e000007945 */ /* 0x000fe60003800000 */
        /* <DEDUP_REMOVED lines=9> */
.L_x_1515:
[----:B------:R-:W-:-:S13]  /*12f10*/  ISETP.NE.AND P2, PT, R11, 0x1, PT ;  /* 0x000000010b00780c */ /* 0x000fda0003f45270 */
[----:B------:R-:W1:Y:S02]  /*12f20*/  @P2 LDC.64 R62, c[0x0][0x9e8] ;  /* 0x00027a00ff3e2b82 */ /* 0x000e640000000a00 */
[----:B-1----:R-:W-:-:S05]  /*12f30*/  @P2 IMAD.HI.U32 R6, R2, R62, RZ ;  /* 0x0000003e02062227 */ /* 0x002fca00078e00ff */
[----:B------:R-:W-:-:S07]  /*12f40*/  @P2 SHF.R.U32.HI R2, RZ, R63, R6 ;  /* 0x0000003fff022219 */ /* 0x000fce0000011606 */
.L_x_1516:
[----:B------:R-:W-:Y:S05]  /*12f50*/  BSYNC B0 ;  /* 0x0000000000007941 */ /* 0x000fea0003800000 */
.L_x_1514:
[----:B------:R-:W-:-:S05]  /*12f60*/  IMAD R37, R2, R11, R59 ;  /* 0x0000000b02257224 */ /* 0x000fca00078e023b */
[----:B------:R-:W-:Y:S02]  /*12f70*/  VIMNMX R28, R28, R37, !PT ;  /* 0x000000251c1c7248 */ /* 0x000fe40007fe0100 */
[----:B------:R-:W-:-:S07]  /*12f80*/  VIADDMNMX R26, R37, R11, R26, PT ;  /* 0x0000000b251a7246 */ /* 0x000fce000380011a */
.L_x_1513:
[C---:B------:R-:W-:Y:S01]  /*12f90*/  ISETP.GE.AND P3, PT, R51.reuse, 0x9, PT ;  /* 0x000000093300780c */ /* 0x040fe20003f66270 */
[----:B------:R-:W-:Y:S01]  /*12fa0*/  VIADD R88, R200, 0x8 ;  /* 0x00000008c8587836 */ /* 0x000fe20000000000 */
[----:B------:R-:W-:Y:S02]  /*12fb0*/  ISETP.GE.AND P2, PT, R51, 0x2, PT ;  /* 0x000000023300780c */ /* 0x000fe40003f46270 */
[----:B------:R-:W-:Y:S02]  /*12fc0*/  P2R R61, PR, RZ, 0x8 ;  /* 0x00000008ff3d7803 */ /* 0x000fe40000000000 */
[C---:B------:R-:W-:Y:S02]  /*12fd0*/  ISETP.GT.AND P3, PT, R28.reuse, 0x8, !P3 ;  /* 0x000000081c00780c */ /* 0x040fe40005f64270 */
[----:B------:R-:W-:Y:S02]  /*12fe0*/  ISETP.GT.AND P4, PT, R28, 0x1, !P2 ;  /* 0x000000011c00780c */ /* 0x000fe40005784270 */
[----:B------:R-:W-:-:S02]  /*12ff0*/  ISETP.LT.OR P3, PT, R26, 0x9, P3 ;  /* 0x000000091a00780c */ /* 0x000fc40001f61670 */
[----:B------:R-:W-:Y:S02]  /*13000*/  ISETP.GE.AND P5, PT, R51, 0xa, PT ;  /* 0x0000000a3300780c */ /* 0x000fe40003fa6270 */
[----:B0-----:R-:W-:Y:S02]  /*13010*/  FSEL R92, R92, -INF , !P3 ;  /* 0xff8000005c5c7808 */ /* 0x001fe40005800000 */
[----:B------:R-:W-:Y:S02]  /*13020*/  ISETP.LT.OR P4, PT, R26, 0x2, P4 ;  /* 0x000000021a00780c */ /* 0x000fe40002781670 */
[----:B------:R-:W-:Y:S02]  /*13030*/  ISETP.GT.AND P3, PT, R28, 0x9, !P5 ;  /* 0x000000091c00780c */ /* 0x000fe40006f64270 */
[----:B------:R-:W-:Y:S02]  /*13040*/  FSEL R94, R8, -INF , !P4 ;  /* 0xff800000085e7808 */ /* 0x000fe40006000000 */
        /* <DEDUP_REMOVED lines=88> */
[C---:B------:R-:W-:Y:S02]  /*135d0*/  ISETP.GE.AND P3, PT, R51.reuse, 0x52, PT ;  /* 0x000000523300780c */ /* 0x040fe40003f66270 */
[----:B------:R-:W-:Y:S02]  /*135e0*/  ISETP.GE.AND P6, PT, R51, 0x1, PT ;  /* 0x000000013300780c */ /* 0x000fe40003fc6270 */
[----:B------:R-:W-:-:S02]  /*135f0*/  ISETP.GT.AND P4, PT, R28, 0x51, !P3 ;  /* 0x000000511c00780c */ /* 0x000fc40005f84270 */
[----:B------:R-:W-:Y:S02]  /*13600*/  VIADDMNMX R88, R88, R56, R55, PT ;  /* 0x0000003858587246 */ /* 0x000fe40003800137 */
[----:B------:R-:W-:-:S04]  /*13610*/  ISETP.LT.OR P4, PT, R26, 0x52, P4 ;  /* 0x000000521a00780c */ /* 0x000fc80002781670 */
[----:B------:R-:W-:Y:S02]  /*13620*/  FSEL R12, R65, -INF , !P4 ;  /* 0xff800000410c7808 */ /* 0x000fe40006000000 */
[----:B------:R-:W-:-:S04]  /*13630*/  ISETP.GE.AND P4, PT, R51, 0x59, PT ;  /* 0x000000593300780c */ /* 0x000fc80003f86270 */
[----:B------:R-:W-:-:S04]  /*13640*/  ISETP.GT.AND P5, PT, R28, 0x58, !P4 ;  /* 0x000000581c00780c */ /* 0x000fc800067a4270 */
[----:B------:R-:W-:-:S04]  /*13650*/  ISETP.LT.OR P5, PT, R26, 0x59, P5 ;  /* 0x000000591a00780c */ /* 0x000fc80002fa1670 */
[----:B------:R-:W-:Y:S02]  /*13660*/  FSEL R2, R43, -INF , !P5 ;  /* 0xff8000002b027808 */ /* 0x000fe40006800000 */
[----:B------:R-:W-:Y:S02]  /*13670*/  ISETP.GT.AND P5, PT, R28, RZ, !P6 ;  /* 0x000000ff1c00720c */ /* 0x000fe400077a4270 */
[----:B------:R-:W-:Y:S02]  /*13680*/  IADD3 R43, R57, 0x8, R200 ;  /* 0x00000008392b7810 */ /* 0x000fe40007ffe0c8 */
        /* <DEDUP_REMOVED lines=9> */
[----:B------:R-:W-:Y:S01]  /*13720*/  IADD3 R28, R196, 0x8, R200 ;  /* 0x00000008c41c7810 */ /* 0x000fe20007ffe0c8 */
[----:B------:R-:W-:Y:S03]  /*13730*/  BSSY B0, `(.L_x_1518) ;  /* 0x000000f000007945 */ /* 0x000fe60003800000 */
[----:B------:R-:W-:-:S04]  /*13740*/  IADD3 R28, R28, -R197, RZ ;  /* 0x800000c51c1c7210 */ /* 0x000fc80007ffe0ff */
        /* <DEDUP_REMOVED lines=9> */
.L_x_1519:
[----:B------:R-:W-:-:S13]  /*137e0*/  ISETP.NE.AND P5, PT, R11, 0x1, PT ;  /* 0x000000010b00780c */ /* 0x000fda0003fa5270 */
[----:B------:R-:W0:Y:S02]  /*137f0*/  @P5 LDC.64 R36, c[0x0][0x9e8] ;  /* 0x00027a00ff245b82 */ /* 0x000e240000000a00 */
[----:B0-----:R-:W-:-:S05]  /*13800*/  @P5 IMAD.HI.U32 R36, R28, R36, RZ ;  /* 0x000000241c245227 */ /* 0x001fca00078e00ff */
[----:B------:R-:W-:-:S07]  /*13810*/  @P5 SHF.R.U32.HI R28, RZ, R37, R36 ;  /* 0x00000025ff1c5219 */ /* 0x000fce0000011624 */
.L_x_1520:
[----:B------:R-:W-:Y:S05]  /*13820*/  BSYNC B0 ;  /* 0x0000000000007941 */ /* 0x000fea0003800000 */
.L_x_1518:
[----:B------:R-:W-:-:S05]  /*13830*/  IMAD R28, R28, R11, R59 ;  /* 0x0000000b1c1c7224 */ /* 0x000fca00078e023b */
[----:B------:R-:W-:Y:S02]  /*13840*/  VIMNMX R43, R43, R28, !PT ;  /* 0x0000001c2b2b7248 */ /* 0x000fe40007fe0100 */
[----:B------:R-:W-:-:S07]  /*13850*/  VIADDMNMX R88, R28, R11, R88, PT ;  /* 0x0000000b1c587246 */ /* 0x000fce0003800158 */
.L_x_1517:
[C---:B------:R-:W-:Y:S01]  /*13860*/  ISETP.GT.AND P2, PT, R43.reuse, 0x1, !P2 ;  /* 0x000000012b00780c */ /* 0x040fe20005744270 */
[----:B------:R-:W-:Y:S01]  /*13870*/  ULDC UR4, c[0x0][0x988] ;  /* 0x0002620000047ab9 */ /* 0x000fe20000000800 */
[----:B------:R-:W-:Y:S01]  /*13880*/  ISETP.NE.AND P5, PT, R32, RZ, PT ;  /* 0x000000ff2000720c */ /* 0x000fe20003fa5270 */
[----:B------:R-:W-:Y:S01]  /*13890*/  IMAD.U32 R7, RZ, RZ, UR4 ;  /* 0x00000004ff077e24 */ /* 0x000fe2000f8e00ff */
[----:B------:R-:W-:Y:S02]  /*138a0*/  ISETP.LT.OR P2, PT, R88, 0x2, P2 ;  /* 0x000000025800780c */ /* 0x000fe40001741670 */
[----:B------:R-:W-:Y:S02]  /*138b0*/  ISETP.GT.AND P6, PT, R43, RZ, !P6 ;  /* 0x000000ff2b00720c */ /* 0x000fe400077c4270 */
[----:B------:R-:W-:Y:S02]  /*138c0*/  FSEL R28, R4, -INF , !P2 ;  /* 0xff800000041c7808 */ /* 0x000fe40005000000 */
[----:B------:R-:W-:-:S02]  /*138d0*/  ISETP.NE.AND P2, PT, R61, RZ, PT ;  /* 0x000000ff3d00720c */ /* 0x000fc40003f45270 */
[C---:B------:R-:W-:Y:S02]  /*138e0*/  ISETP.LT.OR P6, PT, R88.reuse, 0x1, P6 ;  /* 0x000000015800780c */ /* 0x040fe400037c1670 */
[C---:B------:R-:W-:Y:S02]  /*138f0*/  ISETP.GT.AND P2, PT, R43.reuse, 0x8, !P2 ;  /* 0x000000082b00780c */ /* 0x040fe40005744270 */
[C---:B------:R-:W-:Y:S02]  /*13900*/  ISETP.GT.AND P3, PT, R43.reuse, 0x51, !P3 ;  /* 0x000000512b00780c */ /* 0x040fe40005f64270 */
[----:B------:R-:W-:Y:S02]  /*13910*/  ISETP.LT.OR P2, PT, R88, 0x9, P2 ;  /* 0x000000095800780c */ /* 0x000fe40001741670 */
[----:B------:R-:W-:Y:S02]  /*13920*/  ISETP.GT.AND P4, PT, R43, 0x58, !P4 ;  /* 0x000000582b00780c */ /* 0x000fe40006784270 */
[----:B------:R-:W-:-:S02]  /*13930*/  FSEL R30, R30, -INF , !P2 ;  /* 0xff8000001e1e7808 */ /* 0x000fc40005000000 */
[----:B------:R-:W-:Y:S02]  /*13940*/  ISETP.NE.AND P2, PT, R62, RZ, PT ;  /* 0x000000ff3e00720c */ /* 0x000fe40003f45270 */
[C---:B------:R-:W-:Y:S02]  /*13950*/  ISETP.LT.OR P3, PT, R88.reuse, 0x52, P3 ;  /* 0x000000525800780c */ /* 0x040fe40001f61670 */
[----:B------:R-:W-:Y:S02]  /*13960*/  ISETP.GT.AND P2, PT, R43, 0x9, !P2 ;  /* 0x000000092b00780c */ /* 0x000fe40005744270 */
[C---:B------:R-:W-:Y:S02]  /*13970*/  ISETP.LT.OR P4, PT, R88.reuse, 0x59, P4 ;  /* 0x000000595800780c */ /* 0x040fe40002781670 */
[----:B------:R-:W-:-:S04]  /*13980*/  ISETP.LT.OR P2, PT, R88, 0xa, P2 ;  /* 0x0000000a5800780c */ /* 0x000fc80001741670 */
        /* <DEDUP_REMOVED lines=22> */
[----:B------:R-:W-:Y:S02]  /*13af0*/  ISETP.GT.AND P2, PT, R43, 0x19, !P5 ;  /* 0x000000192b00780c */ /* 0x000fe40006f44270 */
[----:B------:R-:W-:-:S02]  /*13b00*/  ISETP.NE.AND P5, PT, R40, RZ, PT ;  /* 0x000000ff2800720c */ /* 0x000fc40003fa5270 */
        /* <DEDUP_REMOVED lines=34> */
[----:B------:R-:W-:Y:S02]  /*13d30*/  FSEL R31, R0, -INF , !P6 ;  /* 0xff800000001f7808 */ /* 0x000fe40007000000 */
[----:B------:R-:W-:Y:S01]  /*13d40*/  ISETP.LT.OR P2, PT, R88, 0x31, P2 ;  /* 0x000000315800780c */ /* 0x000fe20001741670 */
[----:B------:R-:W0:Y:S01]  /*13d50*/  SHFL.BFLY PT, R0, R5, 0x2, 0x1f ;  /* 0x0c401f0005007f89 */ /* 0x000e2200000e0000 */
[----:B------:R-:W-:-:S02]  /*13d60*/  ISETP.NE.AND P6, PT, R87, RZ, PT ;  /* 0x000000ff5700720c */ /* 0x000fc40003fc5270 */
[----:B------:R-:W-:Y:S02]  /*13d70*/  FSEL R50, R50, -INF , !P2 ;  /* 0xff80000032327808 */ /* 0x000fe40005000000 */
[----:B------:R-:W-:-:S04]  /*13d80*/  ISETP.NE.AND P2, PT, R81, RZ, PT ;  /* 0x000000ff5100720c */ /* 0x000fc80003f45270 */
[----:B------:R-:W-:-:S04]  /*13d90*/  ISETP.GT.AND P2, PT, R43, 0x31, !P2 ;  /* 0x000000312b00780c */ /* 0x000fc80005744270 */
[----:B------:R-:W-:-:S04]  /*13da0*/  ISETP.LT.OR P2, PT, R88, 0x32, P2 ;  /* 0x000000325800780c */ /* 0x000fc80001741670 */
[----:B------:R-:W-:Y:S02]  /*13db0*/  FSEL R52, R35, -INF , !P2 ;  /* 0xff80000023347808 */ /* 0x000fe40005000000 */
[----:B------:R-:W-:-:S04]  /*13dc0*/  ISETP.NE.AND P2, PT, R49, RZ, PT ;  /* 0x000000ff3100720c */ /* 0x000fc80003f45270 */
[----:B------:R-:W-:Y:S02]  /*13dd0*/  ISETP.GT.AND P2, PT, R43, 0x38, !P2 ;  /* 0x000000382b00780c */ /* 0x000fe40005744270 */
[----:B0-----:R-:W-:Y:S02]  /*13de0*/  FMNMX.FTZ R13, R5, R0, !PT ;  /* 0x00000000050d7209 */ /* 0x001fe40007810000 */
[----:B------:R-:W-:Y:S02]  /*13df0*/  ISETP.LT.OR P2, PT, R88, 0x39, P2 ;  /* 0x000000395800780c */ /* 0x000fe40001741670 */
[----:B------:R-:W-:Y:S01]  /*13e00*/  FMNMX.FTZ R5, R31, R28, !PT ;  /* 0x0000001c1f057209 */ /* 0x000fe20007810000 */
[----:B------:R-:W0:Y:S01]  /*13e10*/  SHFL.BFLY PT, R4, R13, 0x1, 0x1f ;  /* 0x0c201f000d047f89 */ /* 0x000e2200000e0000 */
[----:B------:R-:W-:Y:S02]  /*13e20*/  FSEL R54, R54, -INF , !P2 ;  /* 0xff80000036367808 */ /* 0x000fe40005000000 */
[----:B------:R-:W-:-:S02]  /*13e30*/  ISETP.NE.AND P2, PT, R83, RZ, PT ;  /* 0x000000ff5300720c */ /* 0x000fc40003f45270 */
[----:B------:R-:W-:Y:S02]  /*13e40*/  FMNMX.FTZ R5, R30, R5, !PT ;  /* 0x000000051e057209 */ /* 0x000fe40007810000 */
[----:B------:R-:W-:Y:S02]  /*13e50*/  ISETP.GT.AND P2, PT, R43, 0x39, !P2 ;  /* 0x000000392b00780c */ /* 0x000fe40005744270 */
[----:B------:R-:W-:Y:S02]  /*13e60*/  FMNMX.FTZ R5, R32, R5, !PT ;  /* 0x0000000520057209 */ /* 0x000fe40007810000 */
[----:B------:R-:W-:-:S04]  /*13e70*/  ISETP.LT.OR P2, PT, R88, 0x3a, P2 ;  /* 0x0000003a5800780c */ /* 0x000fc80001741670 */
[----:B------:R-:W-:Y:S02]  /*13e80*/  FSEL R56, R39, -INF , !P2 ;  /* 0xff80000027387808 */ /* 0x000fe40005000000 */
[----:B------:R-:W-:-:S04]  /*13e90*/  ISETP.NE.AND P2, PT, R53, RZ, PT ;  /* 0x000000ff3500720c */ /* 0x000fc80003f45270 */
[----:B------:R-:W-:Y:S02]  /*13ea0*/  ISETP.GT.AND P2, PT, R43, 0x40, !P2 ;  /* 0x000000402b00780c */ /* 0x000fe40005744270 */
[----:B0-----:R-:W-:Y:S02]  /*13eb0*/  FMNMX.FTZ R4, R13, R4, !PT ;  /* 0x000000040d047209 */ /* 0x001fe40007810000 */
[----:B------:R-:W-:Y:S02]  /*13ec0*/  ISETP.LT.OR P2, PT, R88, 0x41, P2 ;  /* 0x000000415800780c */ /* 0x000fe40001741670 */
[----:B------:R-:W-:Y:S01]  /*13ed0*/  FMNMX.FTZ R13, R34, R5, !PT ;  /* 0x00000005220d7209 */ /* 0x000fe20007810000 */
[----:B------:R-:W-:Y:S01]  /*13ee0*/  FMUL.FTZ R0, R4, R7 ;  /* 0x0000000704007220 */ /* 0x000fe20000410000 */
        /* <DEDUP_REMOVED lines=8> */
[----:B------:R-:W-:Y:S02]  /*13f70*/  ISETP.GT.AND P2, PT, R43, 0x48, !P5 ;  /* 0x000000482b00780c */ /* 0x000fe40006f44270 */
[----:B------:R-:W-:Y:S02]  /*13f80*/  ISETP.NE.AND P5, PT, R60, RZ, PT ;  /* 0x000000ff3c00720c */ /* 0x000fe40003fa5270 */
[----:B------:R-:W-:Y:S02]  /*13f90*/  ISETP.LT.OR P2, PT, R88, 0x49, P2 ;  /* 0x000000495800780c */ /* 0x000fe40001741670 */
[----:B------:R-:W-:Y:S02]  /*13fa0*/  FMNMX.FTZ R15, R42, R13, !PT ;  /* 0x0000000d2a0f7209 */ /* 0x000fe40007810000 */
[----:B------:R-:W-:Y:S02]  /*13fb0*/  FSEL R60, R47, -INF , !P2 ;  /* 0xff8000002f3c7808 */ /* 0x000fe40005000000 */
[----:B------:R-:W-:-:S02]  /*13fc0*/  FSETP.NEU.FTZ.AND P2, PT, R4, -INF , PT ;  /* 0xff8000000400780b */ /* 0x000fc40003f5d000 */
[----:B------:R-:W-:Y:S02]  /*13fd0*/  FMNMX.FTZ R15, R44, R15, !PT ;  /* 0x0000000f2c0f7209 */ /* 0x000fe40007810000 */
[----:B------:R-:W-:Y:S02]  /*13fe0*/  FSEL R35, R0, RZ, P2 ;  /* 0x000000ff00237208 */ /* 0x000fe40001000000 */
[----:B------:R-:W-:Y:S02]  /*13ff0*/  ISETP.GT.AND P2, PT, R43, 0x49, !P5 ;  /* 0x000000492b00780c */ /* 0x000fe40006f44270 */
[----:B------:R-:W-:Y:S01]  /*14000*/  FMNMX.FTZ R15, R46, R15, !PT ;  /* 0x0000000f2e0f7209 */ /* 0x000fe20007810000 */
[-CC-:B------:R-:W-:Y:S01]  /*14010*/  FFMA.FTZ R80, R80, R7.reuse, -R35.reuse ;  /* 0x0000000750507223 */ /* 0x180fe20000010823 */
[----:B------:R-:W-:Y:S01]  /*14020*/  ISETP.LT.OR P2, PT, R88, 0x4a, P2 ;  /* 0x0000004a5800780c */ /* 0x000fe20001741670 */
[--C-:B------:R-:W-:Y:S01]  /*14030*/  FFMA.FTZ R180, R78, R7, -R35.reuse ;  /* 0x000000074eb47223 */ /* 0x100fe20000010823 */
[----:B------:R-:W-:Y:S01]  /*14040*/  FMNMX.FTZ R15, R48, R15, !PT ;  /* 0x0000000f300f7209 */ /* 0x000fe20007810000 */
[-CC-:B------:R-:W-:Y:S01]  /*14050*/  FFMA.FTZ R186, R82, R7.reuse, -R35.reuse ;  /* 0x0000000752ba7223 */ /* 0x180fe20000010823 */
[----:B------:R-:W-:Y:S01]  /*14060*/  FSEL R0, R21, -INF , !P2 ;  /* 0xff80000015007808 */ /* 0x000fe20005000000 */
[-CC-:B------:R-:W-:Y:S01]  /*14070*/  FFMA.FTZ R21, R94, R7.reuse, -R35.reuse ;  /* 0x000000075e157223 */ /* 0x180fe20000010823 */
[----:B------:R-:W-:Y:S01]  /*14080*/  ISETP.GT.AND P2, PT, R43, 0x50, !P6 ;  /* 0x000000502b00780c */ /* 0x000fe20007744270 */
[-CC-:B------:R-:W-:Y:S01]  /*14090*/  FFMA.FTZ R20, R20, R7.reuse, -R35.reuse ;  /* 0x0000000714147223 */ /* 0x180fe20000010823 */
[----:B------:R-:W-:Y:S01]  /*140a0*/  ISETP.NE.AND P5, PT, R51, RZ, PT ;  /* 0x000000ff3300720c */ /* 0x000fe20003fa5270 */
[----:B------:R0:W-:Y:S01]  /*140b0*/  MUFU.EX2 R5, R21 ;  /* 0x0000001500057308 */ /* 0x0001e20000000800 */
[----:B------:R-:W-:Y:S01]  /*140c0*/  ISETP.LT.OR P2, PT, R88, 0x51, P2 ;  /* 0x000000515800780c */ /* 0x000fe20001741670 */
[-CC-:B------:R-:W-:Y:S01]  /*140d0*/  FFMA.FTZ R188, R188, R7.reuse, -R35.reuse ;  /* 0x00000007bcbc7223 */ /* 0x180fe20000010823 */
[----:B------:R-:W-:Y:S01]  /*140e0*/  ISETP.GT.AND P5, PT, R43, 0x59, !P5 ;  /* 0x000000592b00780c */ /* 0x000fe20006fa4270 */
[-CC-:B------:R-:W-:Y:S01]  /*140f0*/  FFMA.FTZ R190, R92, R7.reuse, -R35.reuse ;  /* 0x000000075cbe7223 */ /* 0x180fe20000010823 */
[----:B------:R-:W-:Y:S01]  /*14100*/  FSEL R78, R25, -INF , !P2 ;  /* 0xff800000194e7808 */ /* 0x000fe20005000000 */
[--C-:B------:R-:W-:Y:S01]  /*14110*/  FFMA.FTZ R25, R76, R7, -R35.reuse ;  /* 0x000000074c197223 */ /* 0x100fe20000010823 */
[----:B------:R-:W-:Y:S01]  /*14120*/  ISETP.LT.OR P5, PT, R88, 0x5a, P5 ;  /* 0x0000005a5800780c */ /* 0x000fe20002fa1670 */
[----:B------:R-:W1:Y:S01]  /*14130*/  MUFU.EX2 R188, R188 ;  /* 0x000000bc00bc7308 */ /* 0x000e620000000800 */
[----:B0-----:R-:W-:Y:S01]  /*14140*/  FMNMX.FTZ R21, R50, R15, !PT ;  /* 0x0000000f32157209 */ /* 0x001fe20007810000 */
[-CC-:B------:R-:W-:Y:S01]  /*14150*/  FFMA.FTZ R90, R90, R7.reuse, -R35.reuse ;  /* 0x000000075a5a7223 */ /* 0x180fe20000010823 */
[----:B------:R-:W-:Y:S01]  /*14160*/  FSEL R76, R27, -INF , !P4 ;  /* 0xff8000001b4c7808 */ /* 0x000fe20006000000 */
[--C-:B------:R-:W-:Y:S01]  /*14170*/  FFMA.FTZ R184, R86, R7, -R35.reuse ;  /* 0x0000000756b87223 */ /* 0x100fe20000010823 */
[----:B------:R-:W-:Y:S01]  /*14180*/  FMNMX.FTZ R21, R52, R21, !PT ;  /* 0x0000001534157209 */ /* 0x000fe20007810000 */
[--C-:B------:R-:W-:Y:S01]  /*14190*/  FFMA.FTZ R84, R84, R7, -R35.reuse ;  /* 0x0000000754547223 */ /* 0x100fe20000010823 */
[----:B------:R-:W-:Y:S01]  /*141a0*/  FSEL R82, R29, -INF , !P5 ;  /* 0xff8000001d527808 */ /* 0x000fe20006800000 */
[----:B------:R-:W0:Y:S01]  /*141b0*/  MUFU.EX2 R190, R190 ;  /* 0x000000be00be7308 */ /* 0x000e220000000800 */
[----:B------:R-:W-:Y:S01]  /*141c0*/  FMNMX.FTZ R21, R54, R21, !PT ;  /* 0x0000001536157209 */ /* 0x000fe20007810000 */
[-CC-:B------:R-:W-:Y:S01]  /*141d0*/  FFMA.FTZ R12, R12, R7.reuse, -R35.reuse ;  /* 0x000000070c0c7223 */ /* 0x180fe20000010823 */
[-CC-:B------:R-:W-:Y:S01]  /*141e0*/  FFMA.FTZ R74, R74, R7.reuse, -R35.reuse ;  /* 0x000000074a4a7223 */ /* 0x180fe20000010823 */
[--C-:B------:R-:W-:Y:S01]  /*141f0*/  FFMA.FTZ R14, R14, R7, -R35.reuse ;  /* 0x000000070e0e7223 */ /* 0x100fe20000010823 */
[----:B------:R-:W-:Y:S01]  /*14200*/  FMNMX.FTZ R21, R56, R21, !PT ;  /* 0x0000001538157209 */ /* 0x000fe20007810000 */
[-CC-:B------:R-:W-:Y:S01]  /*14210*/  FFMA.FTZ R70, R70, R7.reuse, -R35.reuse ;  /* 0x0000000746467223 */ /* 0x180fe20000010823 */
[----:B------:R-:W-:Y:S01]  /*14220*/  FFMA.FTZ R68, R68, R7, -R35 ;  /* 0x0000000744447223 */ /* 0x000fe20000010823 */
[----:B------:R-:W2:Y:S01]  /*14230*/  MUFU.EX2 R13, R90 ;  /* 0x0000005a000d7308 */ /* 0x000ea20000000800 */
[----:B------:R-:W-:Y:S01]  /*14240*/  FMNMX.FTZ R33, R62, R21, !PT ;  /* 0x000000153e217209 */ /* 0x000fe20007810000 */
[----:B-1----:R-:W-:Y:S01]  /*14250*/  FADD.FTZ R45, R188, R5 ;  /* 0x00000005bc2d7221 */ /* 0x002fe20000010000 */
        /* <DEDUP_REMOVED lines=8> */
[----:B------:R-:W-:Y:S01]  /*142e0*/  F2FP.F16.F32.PACK_AB R188, R5, R188 ;  /* 0x000000bc05bc723e */ /* 0x000fe200000000ff */
[--C-:B------:R-:W-:Y:S01]  /*142f0*/  FFMA.FTZ R2, R2, R7, -R35.reuse ;  /* 0x0000000702027223 */ /* 0x100fe20000010823 */
[----:B------:R-:W-:Y:S01]  /*14300*/  FMNMX.FTZ R33, R0, R33, !PT ;  /* 0x0000002100217209 */ /* 0x000fe20007810000 */
[-CC-:B------:R-:W-:Y:S01]  /*14310*/  FFMA.FTZ R26, R26, R7.reuse, -R35.reuse ;  /* 0x000000071a1a7223 */ /* 0x180fe20000010823 */
[----:B------:R-:W-:Y:S01]  /*14320*/  ISETP.GE.AND P6, PT, R11, 0x1, PT ;  /* 0x000000010b00780c */ /* 0x000fe20003fc6270 */
[----:B------:R-:W3:Y:S01]  /*14330*/  MUFU.EX2 R184, R184 ;  /* 0x000000b800b87308 */ /* 0x000ee20000000800 */
[----:B-1----:R-:W-:Y:S01]  /*14340*/  FSEL R80, R3, -INF , !P3 ;  /* 0xff80000003507808 */ /* 0x002fe20005800000 */
[----:B------:R-:W-:Y:S01]  /*14350*/  FFMA.FTZ R3, R72, R7, -R35 ;  /* 0x0000000748037223 */ /* 0x000fe20000010823 */
[----:B------:R-:W-:-:S04]  /*14360*/  FMNMX.FTZ R33, R78, R33, !PT ;  /* 0x000000214e217209 */ /* 0x000fc80007810000 */
[----:B------:R-:W-:Y:S01]  /*14370*/  FMNMX.FTZ R33, R80, R33, !PT ;  /* 0x0000002150217209 */ /* 0x000fe20007810000 */
[----:B------:R-:W-:Y:S03]  /*14380*/  MUFU.EX2 R27, R3 ;  /* 0x00000003001b7308 */ /* 0x000fe60000000800 */
[----:B------:R-:W-:-:S04]  /*14390*/  FMNMX.FTZ R33, R76, R33, !PT ;  /* 0x000000214c217209 */ /* 0x000fc80007810000 */
[----:B------:R-:W-:Y:S01]  /*143a0*/  FMNMX.FTZ R33, R82, R33, !PT ;  /* 0x0000002152217209 */ /* 0x000fe20007810000 */
[----:B------:R-:W1:Y:S04]  /*143b0*/  MUFU.EX2 R15, R84 ;  /* 0x00000054000f7308 */ /* 0x000e680000000800 */
[----:B------:R-:W4:Y:S04]  /*143c0*/  SHFL.BFLY PT, R72, R33, 0x2, 0x1f ;  /* 0x0c401f0021487f89 */ /* 0x000f2800000e0000 */
[----:B------:R0:W-:Y:S08]  /*143d0*/  MUFU.EX2 R41, R12 ;  /* 0x0000000c00297308 */ /* 0x0001f00000000800 */
[----:B------:R-:W4:Y:S01]  /*143e0*/  MUFU.EX2 R186, R186 ;  /* 0x000000ba00ba7308 */ /* 0x000f220000000800 */
[----:B0-----:R-:W-:Y:S01]  /*143f0*/  FADD.FTZ R12, R190, R45 ;  /* 0x0000002dbe0c7221 */ /* 0x001fe20000010000 */
[----:B--2---:R-:W-:-:S03]  /*14400*/  F2FP.F16.F32.PACK_AB R190, R13, R190 ;  /* 0x000000be0dbe723e */ /* 0x004fc600000000ff */
[----:B------:R-:W-:-:S03]  /*14410*/  FADD.FTZ R45, R13, R12 ;  /* 0x0000000c0d2d7221 */ /* 0x000fc60000010000 */
[----:B------:R-:W-:Y:S01]  /*14420*/  MUFU.EX2 R180, R180 ;  /* 0x000000b400b47308 */ /* 0x000fe20000000800 */
[----:B---3--:R-:W-:Y:S01]  /*14430*/  FADD.FTZ R12, R184, R45 ;  /* 0x0000002db80c7221 */ /* 0x008fe20000010000 */
[----:B-1----:R-:W-:Y:S02]  /*14440*/  F2FP.F16.F32.PACK_AB R184, R15, R184 ;  /* 0x000000b80fb8723e */ /* 0x002fe400000000ff */
[----:B----4-:R-:W-:Y:S01]  /*14450*/  FMNMX.FTZ R72, R33, R72, !PT ;  /* 0x0000004821487209 */ /* 0x010fe20007810000 */
[----:B------:R-:W-:-:S03]  /*14460*/  FADD.FTZ R47, R15, R12 ;  /* 0x0000000c0f2f7221 */ /* 0x000fc60000010000 */
[----:B------:R0:W-:Y:S01]  /*14470*/  MUFU.EX2 R33, R20 ;  /* 0x0000001400217308 */ /* 0x0001e20000000800 */
[----:B------:R-:W1:Y:S07]  /*14480*/  SHFL.BFLY PT, R3, R72, 0x1, 0x1f ;  /* 0x0c201f0048037f89 */ /* 0x000e6e00000e0000 */
[----:B------:R-:W-:Y:S08]  /*14490*/  MUFU.EX2 R25, R25 ;  /* 0x0000001900197308 */ /* 0x000ff00000000800 */
[----:B------:R-:W2:Y:S08]  /*144a0*/  MUFU.EX2 R74, R74 ;  /* 0x0000004a004a7308 */ /* 0x000eb00000000800 */
[----:B------:R3:W-:Y:S01]  /*144b0*/  MUFU.EX2 R39, R14 ;  /* 0x0000000e00277308 */ /* 0x0007e20000000800 */
[----:B-1----:R-:W-:-:S04]  /*144c0*/  FMNMX.FTZ R3, R72, R3, !PT ;  /* 0x0000000348037209 */ /* 0x002fc80007810000 */
[C---:B------:R-:W-:Y:S01]  /*144d0*/  FSETP.NEU.FTZ.AND P2, PT, R3.reuse, -INF , PT ;  /* 0xff8000000300780b */ /* 0x040fe20003f5d000 */
[-C--:B0-----:R-:W-:Y:S02]  /*144e0*/  FMUL.FTZ R20, R3, R7.reuse ;  /* 0x0000000703147220 */ /* 0x081fe40000410000 */
[----:B------:R-:W-:Y:S01]  /*144f0*/  MUFU.EX2 R70, R70 ;  /* 0x0000004600467308 */ /* 0x000fe20000000800 */
[----:B---3--:R-:W-:Y:S01]  /*14500*/  FADD.FTZ R14, R186, R47 ;  /* 0x0000002fba0e7221 */ /* 0x008fe20000010000 */
[C---:B------:R-:W-:Y:S02]  /*14510*/  F2FP.F16.F32.PACK_AB R186, R21.reuse, R186 ;  /* 0x000000ba15ba723e */ /* 0x040fe400000000ff */
[----:B------:R-:W-:Y:S01]  /*14520*/  FSEL R43, R20, RZ, P2 ;  /* 0x000000ff142b7208 */ /* 0x000fe20001000000 */
[----:B------:R-:W-:Y:S01]  /*14530*/  FADD.FTZ R47, R21, R14 ;  /* 0x0000000e152f7221 */ /* 0x000fe20000010000 */
[----:B------:R-:W-:Y:S01]  /*14540*/  IMAD.IADD R21, R196, 0x1, -R197 ;  /* 0x00000001c4157824 */ /* 0x000fe200078e0ac5 */
[----:B--2---:R-:W-:Y:S01]  /*14550*/  F2FP.F16.F32.PACK_AB R182, R27, R74 ;  /* 0x0000004a1bb6723e */ /* 0x004fe200000000ff */
        /* <DEDUP_REMOVED lines=15> */
[-C--:B------:R-:W-:Y:S01]  /*14650*/  FFMA.FTZ R52, R52, R7.reuse, -R43 ;  /* 0x0000000734347223 */ /* 0x080fe2000001082b */
[----:B------:R-:W0:Y:S01]  /*14660*/  MUFU.EX2 R28, R28 ;  /* 0x0000001c001c7308 */ /* 0x000e220000000800 */
[----:B------:R-:W-:Y:S01]  /*14670*/  FADD.FTZ R14, R180, R47 ;  /* 0x0000002fb40e7221 */ /* 0x000fe20000010000 */
[-CC-:B------:R-:W-:Y:S01]  /*14680*/  FFMA.FTZ R54, R54, R7.reuse, -R43.reuse ;  /* 0x0000000736367223 */ /* 0x180fe2000001082b */
[-CC-:B------:R-:W-:Y:S01]  /*14690*/  FFMA.FTZ R56, R56, R7.reuse, -R43.reuse ;  /* 0x0000000738387223 */ /* 0x180fe2000001082b */
[-CC-:B------:R-:W-:Y:S01]  /*146a0*/  FFMA.FTZ R62, R62, R7.reuse, -R43.reuse ;  /* 0x000000073e3e7223 */ /* 0x180fe2000001082b */
[----:B------:R-:W-:Y:S01]  /*146b0*/  FADD.FTZ R47, R25, R14 ;  /* 0x0000000e192f7221 */ /* 0x000fe20000010000 */
[-CC-:B------:R-:W-:Y:S01]  /*146c0*/  FFMA.FTZ R58, R58, R7.reuse, -R43.reuse ;  /* 0x000000073a3a7223 */ /* 0x180fe2000001082b */
[-C--:B------:R-:W-:Y:S01]  /*146d0*/  FFMA.FTZ R60, R60, R7.reuse, -R43 ;  /* 0x000000073c3c7223 */ /* 0x080fe2000001082b */
[----:B------:R-:W1:Y:S01]  /*146e0*/  MUFU.EX2 R30, R30 ;  /* 0x0000001e001e7308 */ /* 0x000e620000000800 */
[----:B------:R-:W-:Y:S01]  /*146f0*/  FADD.FTZ R14, R74, R47 ;  /* 0x0000002f4a0e7221 */ /* 0x000fe20000010000 */
[-CC-:B------:R-:W-:Y:S01]  /*14700*/  FFMA.FTZ R0, R0, R7.reuse, -R43.reuse ;  /* 0x0000000700007223 */ /* 0x180fe2000001082b */
[-CC-:B------:R-:W-:Y:S01]  /*14710*/  FFMA.FTZ R78, R78, R7.reuse, -R43.reuse ;  /* 0x000000074e4e7223 */ /* 0x180fe2000001082b */
[-CC-:B------:R-:W-:Y:S01]  /*14720*/  FFMA.FTZ R80, R80, R7.reuse, -R43.reuse ;  /* 0x0000000750507223 */ /* 0x180fe2000001082b */
[----:B------:R-:W-:Y:S01]  /*14730*/  FADD.FTZ R47, R27, R14 ;  /* 0x0000000e1b2f7221 */ /* 0x000fe20000010000 */
[-CC-:B------:R-:W-:Y:S01]  /*14740*/  FFMA.FTZ R76, R76, R7.reuse, -R43.reuse ;  /* 0x000000074c4c7223 */ /* 0x180fe2000001082b */
[----:B------:R-:W-:Y:S01]  /*14750*/  FFMA.FTZ R43, R82, R7, -R43 ;  /* 0x00000007522b7223 */ /* 0x000fe2000001082b */
[----:B------:R-:W2:Y:S01]  /*14760*/  MUFU.EX2 R191, R32 ;  /* 0x0000002000bf7308 */ /* 0x000ea20000000800 */
[----:B0-----:R-:W-:Y:S01]  /*14770*/  FADD.FTZ R45, R31, R28 ;  /* 0x0000001c1f2d7221 */ /* 0x001fe20000010000 */
[----:B------:R-:W-:Y:S01]  /*14780*/  FADD.FTZ R14, R70, R47 ;  /* 0x0000002f460e7221 */ /* 0x000fe20000010000 */
[----:B------:R-:W-:-:S02]  /*14790*/  F2FP.F16.F32.PACK_AB R180, R25, R180 ;  /* 0x000000b419b4723e */ /* 0x000fc400000000ff */
[C---:B------:R-:W-:Y:S01]  /*147a0*/  F2FP.F16.F32.PACK_AB R176, R29.reuse, R70 ;  /* 0x000000461db0723e */ /* 0x040fe200000000ff */
[----:B------:R-:W-:Y:S01]  /*147b0*/  FADD.FTZ R47, R29, R14 ;  /* 0x0000000e1d2f7221 */ /* 0x000fe20000010000 */
[----:B------:R-:W-:Y:S01]  /*147c0*/  F2FP.F16.F32.PACK_AB R189, R28, R31 ;  /* 0x0000001f1cbd723e */ /* 0x000fe200000000ff */
[----:B------:R-:W0:Y:S01]  /*147d0*/  MUFU.EX2 R34, R34 ;  /* 0x0000002200227308 */ /* 0x000e220000000800 */
[----:B-1----:R-:W-:-:S07]  /*147e0*/  FADD.FTZ R12, R30, R45 ;  /* 0x0000002d1e0c7221 */ /* 0x002fce0000010000 */
[----:B------:R-:W1:Y:S01]  /*147f0*/  MUFU.EX2 R185, R36 ;  /* 0x0000002400b97308 */ /* 0x000e620000000800 */
[C---:B--2---:R-:W-:Y:S01]  /*14800*/  FADD.FTZ R45, R191.reuse, R12 ;  /* 0x0000000cbf2d7221 */ /* 0x044fe20000010000 */
[----:B------:R-:W-:-:S06]  /*14810*/  F2FP.F16.F32.PACK_AB R191, R191, R30 ;  /* 0x0000001ebfbf723e */ /* 0x000fcc00000000ff */
[----:B------:R-:W2:Y:S01]  /*14820*/  MUFU.EX2 R38, R38 ;  /* 0x0000002600267308 */ /* 0x000ea20000000800 */
[----:B0-----:R-:W-:-:S07]  /*14830*/  FADD.FTZ R12, R34, R45 ;  /* 0x0000002d220c7221 */ /* 0x001fce0000010000 */
[----:B------:R-:W0:Y:S01]  /*14840*/  MUFU.EX2 R187, R40 ;  /* 0x0000002800bb7308 */ /* 0x000e220000000800 */
[C---:B-1----:R-:W-:Y:S01]  /*14850*/  FADD.FTZ R45, R185.reuse, R12 ;  /* 0x0000000cb92d7221 */ /* 0x042fe20000010000 */
[----:B------:R-:W-:-:S06]  /*14860*/  F2FP.F16.F32.PACK_AB R185, R185, R34 ;  /* 0x00000022b9b9723e */ /* 0x000fcc00000000ff */
[----:B------:R-:W1:Y:S01]  /*14870*/  MUFU.EX2 R42, R42 ;  /* 0x0000002a002a7308 */ /* 0x000e620000000800 */
[----:B--2---:R-:W-:-:S07]  /*14880*/  FADD.FTZ R12, R38, R45 ;  /* 0x0000002d260c7221 */ /* 0x004fce0000010000 */
[----:B------:R-:W2:Y:S01]  /*14890*/  MUFU.EX2 R181, R44 ;  /* 0x0000002c00b57308 */ /* 0x000ea20000000800 */
[C---:B0-----:R-:W-:Y:S01]  /*148a0*/  FADD.FTZ R45, R187.reuse, R12 ;  /* 0x0000000cbb2d7221 */ /* 0x041fe20000010000 */
[----:B------:R-:W-:-:S06]  /*148b0*/  F2FP.F16.F32.PACK_AB R187, R187, R38 ;  /* 0x00000026bbbb723e */ /* 0x000fcc00000000ff */
        /* <DEDUP_REMOVED lines=12> */
[----:B------:R-:W-:Y:S01]  /*14980*/  MUFU.EX2 R54, R54 ;  /* 0x0000003600367308 */ /* 0x000fe20000000800 */
[C---:B0-----:R-:W-:Y:S01]  /*14990*/  FADD.FTZ R5, R177.reuse, R12 ;  /* 0x0000000cb1057221 */ /* 0x041fe20000010000 */
[----:B------:R-:W-:-:S06]  /*149a0*/  F2FP.F16.F32.PACK_AB R177, R177, R50 ;  /* 0x00000032b1b1723e */ /* 0x000fcc00000000ff */
[----:B------:R-:W0:Y:S01]  /*149b0*/  MUFU.EX2 R37, R64 ;  /* 0x0000004000257308 */ /* 0x000e220000000800 */
[----:B-1----:R-:W-:-:S07]  /*149c0*/  FADD.FTZ R14, R66, R47 ;  /* 0x0000002f420e7221 */ /* 0x002fce0000010000 */
[----:B------:R-:W-:Y:S08]  /*149d0*/  MUFU.EX2 R179, R56 ;  /* 0x0000003800b37308 */ /* 0x000ff00000000800 */
[----:B------:R-:W1:Y:S01]  /*149e0*/  MUFU.EX2 R24, R24 ;  /* 0x0000001800187308 */ /* 0x000e620000000800 */
[C---:B0-----:R-:W-:Y:S01]  /*149f0*/  FADD.FTZ R47, R37.reuse, R14 ;  /* 0x0000000e252f7221 */ /* 0x041fe20000010000 */
[----:B------:R-:W-:-:S06]  /*14a00*/  F2FP.F16.F32.PACK_AB R178, R37, R66 ;  /* 0x0000004225b2723e */ /* 0x000fcc00000000ff */
[----:B------:R-:W-:Y:S08]  /*14a10*/  MUFU.EX2 R62, R62 ;  /* 0x0000003e003e7308 */ /* 0x000ff00000000800 */
[----:B------:R-:W-:Y:S01]  /*14a20*/  MUFU.EX2 R173, R58 ;  /* 0x0000003a00ad7308 */ /* 0x000fe20000000800 */
[----:B-1----:R-:W-:Y:S01]  /*14a30*/  FADD.FTZ R14, R24, R47 ;  /* 0x0000002f180e7221 */ /* 0x002fe20000010000 */
[----:B------:R-:W-:-:S03]  /*14a40*/  F2FP.F16.F32.PACK_AB R172, R33, R24 ;  /* 0x0000001821ac723e */ /* 0x000fc600000000ff */
[----:B------:R-:W-:-:S03]  /*14a50*/  FADD.FTZ R13, R33, R14 ;  /* 0x0000000e210d7221 */ /* 0x000fc60000010000 */
[----:B------:R-:W0:Y:S08]  /*14a60*/  MUFU.EX2 R6, R6 ;  /* 0x0000000600067308 */ /* 0x000e300000000800 */
[----:B------:R-:W1:Y:S08]  /*14a70*/  MUFU.EX2 R60, R60 ;  /* 0x0000003c003c7308 */ /* 0x000e700000000800 */
[----:B------:R2:W-:Y:S01]  /*14a80*/  MUFU.EX2 R175, R0 ;  /* 0x0000000000af7308 */ /* 0x0005e20000000800 */
[----:B0-----:R-:W-:Y:S01]  /*14a90*/  FADD.FTZ R12, R6, R13 ;  /* 0x0000000d060c7221 */ /* 0x001fe20000010000 */
[----:B------:R-:W-:-:S03]  /*14aa0*/  F2FP.F16.F32.PACK_AB R174, R39, R6 ;  /* 0x0000000627ae723e */ /* 0x000fc600000000ff */
[----:B------:R-:W-:-:S03]  /*14ab0*/  FADD.FTZ R13, R39, R12 ;  /* 0x0000000c270d7221 */ /* 0x000fc60000010000 */
[----:B------:R-:W0:Y:S01]  /*14ac0*/  MUFU.EX2 R8, R8 ;  /* 0x0000000800087308 */ /* 0x000e220000000800 */
[----:B--2---:R-:W-:-:S04]  /*14ad0*/  FADD.FTZ R0, R54, R5 ;  /* 0x0000000536007221 */ /* 0x004fc80000010000 */
[C---:B------:R-:W-:Y:S01]  /*14ae0*/  FADD.FTZ R5, R179.reuse, R0 ;  /* 0x00000000b3057221 */ /* 0x040fe20000010000 */
[----:B------:R-:W-:Y:S02]  /*14af0*/  F2FP.F16.F32.PACK_AB R179, R179, R54 ;  /* 0x00000036b3b3723e */ /* 0x000fe400000000ff */
[----:B------:R-:W2:Y:S01]  /*14b00*/  MUFU.EX2 R78, R78 ;  /* 0x0000004e004e7308 */ /* 0x000ea20000000800 */
[----:B------:R-:W-:-:S04]  /*14b10*/  FADD.FTZ R0, R62, R5 ;  /* 0x000000053e007221 */ /* 0x000fc80000010000 */
[C---:B------:R-:W-:Y:S01]  /*14b20*/  FADD.FTZ R5, R173.reuse, R0 ;  /* 0x00000000ad057221 */ /* 0x040fe20000010000 */
[----:B------:R-:W-:Y:S02]  /*14b30*/  F2FP.F16.F32.PACK_AB R173, R173, R62 ;  /* 0x0000003eadad723e */ /* 0x000fe400000000ff */
[----:B------:R-:W3:Y:S01]  /*14b40*/  MUFU.EX2 R169, R80 ;  /* 0x0000005000a97308 */ /* 0x000ee20000000800 */
[----:B-1----:R-:W-:Y:S01]  /*14b50*/  FADD.FTZ R0, R60, R5 ;  /* 0x000000053c007221 */ /* 0x002fe20000010000 */
[----:B0-----:R-:W-:Y:S01]  /*14b60*/  FADD.FTZ R12, R8, R13 ;  /* 0x0000000d080c7221 */ /* 0x001fe20000010000 */
[----:B------:R-:W-:Y:S02]  /*14b70*/  F2FP.F16.F32.PACK_AB R168, R41, R8 ;  /* 0x0000000829a8723e */ /* 0x000fe400000000ff */
[----:B------:R-:W-:Y:S01]  /*14b80*/  FADD.FTZ R5, R175, R0 ;  /* 0x00000000af057221 */ /* 0x000fe20000010000 */
[----:B------:R-:W-:Y:S01]  /*14b90*/  FADD.FTZ R13, R41, R12 ;  /* 0x0000000c290d7221 */ /* 0x000fe20000010000 */
[----:B------:R-:W-:Y:S01]  /*14ba0*/  F2FP.F16.F32.PACK_AB R175, R175, R60 ;  /* 0x0000003cafaf723e */ /* 0x000fe200000000ff */
[----:B------:R-:W0:Y:S01]  /*14bb0*/  MUFU.EX2 R2, R2 ;  /* 0x0000000200027308 */ /* 0x000e220000000800 */
[----:B--2---:R-:W-:Y:S01]  /*14bc0*/  FADD.FTZ R0, R78, R5 ;  /* 0x000000054e007221 */ /* 0x004fe20000010000 */
[----:B------:R-:W-:-:S06]  /*14bd0*/  IADD3 R8, R150, -0x2, RZ ;  /* 0xfffffffe96087810 */ /* 0x000fcc0007ffe0ff */
[----:B------:R-:W1:Y:S01]  /*14be0*/  MUFU.EX2 R76, R76 ;  /* 0x0000004c004c7308 */ /* 0x000e620000000800 */
[C---:B---3--:R-:W-:Y:S01]  /*14bf0*/  FADD.FTZ R5, R169.reuse, R0 ;  /* 0x00000000a9057221 */ /* 0x048fe20000010000 */
[----:B------:R-:W-:-:S06]  /*14c00*/  F2FP.F16.F32.PACK_AB R169, R169, R78 ;  /* 0x0000004ea9a9723e */ /* 0x000fcc00000000ff */
[----:B------:R-:W2:Y:S01]  /*14c10*/  MUFU.EX2 R35, R26 ;  /* 0x0000001a00237308 */ /* 0x000ea20000000800 */
[----:B0-----:R-:W-:Y:S01]  /*14c20*/  FADD.FTZ R12, R2, R13 ;  /* 0x0000000d020c7221 */ /* 0x001fe20000010000 */
[----:B------:R-:W-:-:S04]  /*14c30*/  IMAD R13, R201, 0x80, R21 ;  /* 0x00000080c90d7824 */ /* 0x000fc800078e0215 */
[----:B------:R-:W-:Y:S02]  /*14c40*/  IMAD.IADD R10, R13, 0x1, R10 ;  /* 0x000000010d0a7824 */ /* 0x000fe400078e020a */
[----:B------:R-:W0:Y:S01]  /*14c50*/  MUFU.EX2 R43, R43 ;  /* 0x0000002b002b7308 */ /* 0x000e220000000800 */
[----:B-1----:R-:W-:Y:S01]  /*14c60*/  FADD.FTZ R0, R76, R5 ;  /* 0x000000054c007221 */ /* 0x002fe20000010000 */
[C---:B--2---:R-:W-:Y:S01]  /*14c70*/  FADD.FTZ R6, R35.reuse, R12 ;  /* 0x0000000c23067221 */ /* 0x044fe20000010000 */
[----:B------:R-:W-:Y:S02]  /*14c80*/  F2FP.F16.F32.PACK_AB R170, R35, R2 ;  /* 0x0000000223aa723e */ /* 0x000fe400000000ff */
[C---:B0-----:R-:W-:Y:S01]  /*14c90*/  FADD.FTZ R5, R43.reuse, R0 ;  /* 0x000000002b057221 */ /* 0x041fe20000010000 */
[----:B------:R-:W-:Y:S01]  /*14ca0*/  F2FP.F16.F32.PACK_AB R171, R43, R76 ;  /* 0x0000004c2bab723e */ /* 0x000fe200000000ff */
[----:B------:R-:W-:Y:S06]  /*14cb0*/  @!P6 BRA `(.L_x_1521) ;  /* 0x000000000048e947 */ /* 0x000fec0003800000 */
[C---:B------:R-:W-:Y:S01]  /*14cc0*/  ISETP.GT.AND P2, PT, R13.reuse, RZ, PT ;  /* 0x000000ff0d00720c */ /* 0x040fe20003f44270 */
[----:B------:R-:W-:Y:S01]  /*14cd0*/  BSSY B0, `(.L_x_1522) ;  /* 0x000000e000007945 */ /* 0x000fe20003800000 */
[----:B------:R-:W-:-:S11]  /*14ce0*/  VIADD R0, R13, 0xffffffff ;  /* 0xffffffff0d007836 */ /* 0x000fd60000000000 */
        /* <DEDUP_REMOVED lines=8> */
.L_x_1523:
[----:B------:R-:W-:-:S13]  /*14d70*/  ISETP.NE.AND P2, PT, R11, 0x1, PT ;  /* 0x000000010b00780c */ /* 0x000fda0003f45270 */
[----:B------:R-:W0:Y:S02]  /*14d80*/  @P2 LDC.64 R12, c[0x0][0x9e8] ;  /* 0x00027a00ff0c2b82 */ /* 0x000e240000000a00 */
[----:B0-----:R-:W-:-:S05]  /*14d90*/  @P2 IMAD.HI.U32 R2, R0, R12, RZ ;  /* 0x0000000c00022227 */ /* 0x001fca00078e00ff */
[----:B------:R-:W-:-:S07]  /*14da0*/  @P2 SHF.R.U32.HI R0, RZ, R13, R2 ;  /* 0x0000000dff002219 */ /* 0x000fce0000011602 */
.L_x_1524:
[----:B------:R-:W-:Y:S05]  /*14db0*/  BSYNC B0 ;  /* 0x0000000000007941 */ /* 0x000fea0003800000 */
.L_x_1522:
[----:B------:R-:W-:-:S05]  /*14dc0*/  IMAD R11, R0, R11, R11 ;  /* 0x0000000b000b7224 */ /* 0x000fca00078e020b */
[----:B------:R-:W-:-:S07]  /*14dd0*/  VIMNMX R10, R10, R11, PT ;  /* 0x0000000b0a0a7248 */ /* 0x000fce0003fe0100 */
.L_x_1521:
[----:B------:R-:W-:Y:S01]  /*14de0*/  IMAD.HI R10, R10, 0x2aaaaaab, RZ ;  /* 0x2aaaaaab0a0a7827 */ /* 0x000fe200078e02ff */
[----:B------:R-:W-:Y:S01]  /*14df0*/  ULDC UR46, c[0x0][0x9e4] ;  /* 0x00027900002e7ab9 */ /* 0x000fe20000000800 */
[----:B------:R-:W-:Y:S01]  /*14e00*/  ULDC UR39, c[0x0][0x9e4] ;  /* 0x0002790000277ab9 */ /* 0x000fe20000000800 */
[----:B------:R-:W-:Y:S01]  /*14e10*/  ULDC UR38, c[0x0][0x988] ;  /* 0x0002620000267ab9 */ /* 0x000fe20000000800 */
[----:B------:R-:W-:Y:S01]  /*14e20*/  ULDC UR43, c[0x0][0x988] ;  /* 0x00026200002b7ab9 */ /* 0x000fe20000000800 */
[----:B------:R-:W-:Y:S01]  /*14e30*/  SHF.R.U32.HI R11, RZ, 0x1f, R10 ;  /* 0x0000001fff0b7819 */ /* 0x000fe2000001160a */
[----:B------:R-:W-:Y:S01]  /*14e40*/  ULDC UR42, c[0x0][0x988] ;  /* 0x00026200002a7ab9 */ /* 0x000fe20000000800 */
[----:B------:R-:W-:Y:S01]  /*14e50*/  ULDC UR55, c[0x0][0x9d8] ;  /* 0x0002760000377ab9 */ /* 0x000fe20000000800 */
[----:B------:R-:W-:Y:S01]  /*14e60*/  ULDC UR51, c[0x0][0x9d8] ;  /* 0x0002760000337ab9 */ /* 0x000fe20000000800 */
[----:B------:R-:W-:Y:S01]  /*14e70*/  LEA.HI.SX32 R10, R10, R11, 0x1c ;  /* 0x0000000b0a0a7211 */ /* 0x000fe200078fe2ff */
[----:B------:R-:W-:Y:S01]  /*14e80*/  ULDC UR50, c[0x0][0x9d8] ;  /* 0x0002760000327ab9 */ /* 0x000fe20000000800 */
[----:B------:R-:W-:Y:S01]  /*14e90*/  ULDC UR54, c[0x0][0x9e0] ;  /* 0x0002780000367ab9 */ /* 0x000fe20000000800 */
[----:B------:R-:W-:Y:S01]  /*14ea0*/  ULDC UR47, c[0x0][0x9e0] ;  /* 0x00027800002f7ab9 */ /* 0x000fe20000000800 */
[----:B------:R-:W-:Y:S01]  /*14eb0*/  VIMNMX R203, R211, R10, !PT ;  /* 0x0000000ad3cb7248 */ /* 0x000fe20007fe0100 */
[----:B------:R-:W-:Y:S01]  /*14ec0*/  BSSY B1, `(.L_x_1525) ;  /* 0x00003e1000017945 */ /* 0x000fe20003800000 */
[----:B------:R-:W-:Y:S01]  /*14ed0*/  MOV R2, 0x3f800000 ;  /* 0x3f80000000027802 */ /* 0x000fe20000000f00 */
[----:B------:R-:W-:Y:S01]  /*14ee0*/  IMAD.MOV.U32 R0, RZ, RZ, 0x3f800000 ;  /* 0x3f800000ff007424 */ /* 0x000fe200078e00ff */
[----:B------:R-:W-:-:S02]  /*14ef0*/  ISETP.GE.AND P2, PT, R8, R203, PT ;  /* 0x000000cb0800720c */ /* 0x000fc40003f46270 */
        /* <DEDUP_REMOVED lines=48> */
[----:B------:R-:W-:Y:S06]  /*15200*/  @!P2 BRA `(.L_x_1526) ;  /* 0x0000003800b0a947 */ /* 0x000fec0003800000 */
[----:B------:R-:W-:Y:S01]  /*15210*/  IMAD.IADD R202, R200, 0x1, R21 ;  /* 0x00000001c8ca7824 */ /* 0x000fe200078e0215 */
[----:B------:R-:W-:Y:S01]  /*15220*/  BSSY B0, `(.L_x_1527) ;  /* 0x00003a6000007945 */ /* 0x000fe20003800000 */
[----:B------:R-:W-:Y:S01]  /*15230*/  IMAD.MOV.U32 R2, RZ, RZ, 0x3f800000 ;  /* 0x3f800000ff027424 */ /* 0x000fe200078e00ff */
[----:B------:R-:W-:Y:S01]  /*15240*/  MOV R119, RZ ;  /* 0x000000ff00777202 */ /* 0x000fe20000000f00 */
[----:B------:R-:W-:-:S07]  /*15250*/  VIADD R20, R202, 0x8 ;  /* 0x00000008ca147836 */ /* 0x000fce0000000000 */
.L_x_1546:
[----:B------:R-:W-:-:S05]  /*15260*/  VIADD R11, R23, 0x1 ;  /* 0x00000001170b7836 */ /* 0x000fca0000000000 */
[----:B------:R-:W-:-:S04]  /*15270*/  ISETP.NE.AND P2, PT, R11, 0x2, PT ;  /* 0x000000020b00780c */ /* 0x000fc80003f45270 */
[----:B------:R-:W-:Y:S02]  /*15280*/  SEL R7, RZ, 0x1, P2 ;  /* 0x00000001ff077807 */ /* 0x000fe40001000000 */
[----:B------:R-:W-:Y:S02]  /*15290*/  SEL R11, R11, RZ, P2 ;  /* 0x000000ff0b0b7207 */ /* 0x000fe40001000000 */
[----:B------:R-:W-:Y:S01]  /*152a0*/  LOP3.LUT R10, R194, R7, RZ, 0x3c, !PT ;  /* 0x00000007c20a7212 */ /* 0x000fe200078e3cff */
[----:B------:R-:W-:Y:S06]  /*152b0*/  @!P0 BRA `(.L_x_1528) ;  /* 0x0000000000048947 */ /* 0x000fec0003800000 */
[----:B------:R-:W-:Y:S01]  /*152c0*/  BPT.TRAP 0x1 ;  /* 0x000000040000795c */ /* 0x000fe20000300000 */
.L_x_1528:
[----:B------:R-:W-:Y:S01]  /*152d0*/  IMAD R7, R11, 0x8, R17 ;  /* 0x000000080b077824 */ /* 0x000fe200078e0211 */
[----:B------:R-:W-:-:S04]  /*152e0*/  SHF.L.U32 R14, R10, 0x1f, RZ ;  /* 0x0000001f0a0e7819 */ /* 0x000fc800000006ff */
[----:B------:R0:W1:Y:S01]  /*152f0*/  SYNCS.PHASECHK.TRANS64.TRYWAIT P2, [R7+URZ+0x30830], R14 ;  /* 0x0308300e070075a7 */ /* 0x000062000804017f */
[----:B------:R-:W-:Y:S05]  /*15300*/  @!P0 BRA `(.L_x_1529) ;  /* 0x0000000000048947 */ /* 0x000fea0003800000 */
[----:B------:R-:W-:Y:S01]  /*15310*/  BPT.TRAP 0x1 ;  /* 0x000000040000795c */ /* 0x000fe20000300000 */
.L_x_1529:
[----:B------:R-:W-:Y:S01]  /*15320*/  BSSY B2, `(.L_x_1530) ;  /* 0x0000006000027945 */ /* 0x000fe20003800000 */
[----:B------:R-:W-:Y:S01]  /*15330*/  IMAD R12, R11, 0x900, R9 ;  /* 0x000009000b0c7824 */ /* 0x000fe200078e0209 */
[----:B------:R-:W-:Y:S02]  /*15340*/  MOV R13, 0x40000040 ;  /* 0x40000040000d7802 */ /* 0x000fe40000000f00 */
[----:B-1----:R-:W-:Y:S05]  /*15350*/  @P2 BRA `(.L_x_1531) ;  /* 0x0000000000082947 */ /* 0x002fea0003800000 */
[----:B------:R-:W1:Y:S02]  /*15360*/  SYNCS.PHASECHK.TRANS64.TRYWAIT P2, [R7+URZ+0x30830], R14 ;  /* 0x0308300e070075a7 */ /* 0x000e64000804017f */
[----:B-1----:R-:W-:Y:S05]  /*15370*/  @!P2 BRA `(.L_x_1532) ;  /* 0x000001480074a947 */ /* 0x002fea0003800000 */
.L_x_1531:
[----:B------:R-:W-:Y:S05]  /*15380*/  BSYNC B2 ;  /* 0x0000000000027941 */ /* 0x000fea0003800000 */
.L_x_1530:
[----:B------:R-:W2:Y:S04]  /*15390*/  LDL.64 R120, [R1+0x30] ;  /* 0x0000300001787983 */ /* 0x000ea80000100a00 */
[----:B------:R3:W-:Y:S04]  /*153a0*/  STL.64 [R1+0x50], R8 ;  /* 0x0000500801007387 */ /* 0x0007e80000100a00 */
[----:B---3--:R-:W3:Y:S04]  /*153b0*/  LDL.64 R8, [R1+0x28] ;  /* 0x0000280001087983 */ /* 0x008ee80000100a00 */
[----:B------:R0:W-:Y:S04]  /*153c0*/  STL.64 [R1+0x48], R6 ;  /* 0x0000480601007387 */ /* 0x0001e80000100a00 */
[----:B01----:R-:W4:Y:S01]  /*153d0*/  LDL.64 R6, [R1+0x20] ;  /* 0x0000200001067983 */ /* 0x003f220000100a00 */
[----:B------:R-:W-:-:S02]  /*153e0*/  R2UR UR6, R12 ;  /* 0x000000000c0672ca */ /* 0x000fc400000e0000 */
[----:B------:R-:W-:Y:S01]  /*153f0*/  R2UR UR7, R13 ;  /* 0x000000000d0772ca */ /* 0x000fe200000e0000 */
[----:B------:R0:W-:Y:S04]  /*15400*/  STL.64 [R1+0x40], R4 ;  /* 0x0000400401007387 */ /* 0x0001e80000100a00 */
[----:B0-----:R-:W4:Y:S01]  /*15410*/  LDL.64 R4, [R1+0x18] ;  /* 0x0000180001047983 */ /* 0x001f220000100a00 */
[----:B------:R-:W-:Y:S02]  /*15420*/  VIADD R14, R12, 0x2 ;  /* 0x000000020c0e7836 */ /* 0x000fe40000000000 */
[----:B------:R-:W-:Y:S01]  /*15430*/  IMAD.MOV.U32 R15, RZ, RZ, 0x40000040 ;  /* 0x40000040ff0f7424 */ /* 0x000fe200078e00ff */
[----:B--2---:R-:W-:Y:S02]  /*15440*/  R2UR UR4, R120 ;  /* 0x00000000780472ca */ /* 0x004fe400000e0000 */
[----:B------:R-:W-:-:S02]  /*15450*/  R2UR UR5, R121 ;  /* 0x00000000790572ca */ /* 0x000fc400000e0000 */
[----:B-----5:R-:W-:-:S11]  /*15460*/  WARPGROUP.ARRIVE ;  /* 0x00000000000079c5 */ /* 0x020fd60000000000 */
[----:B------:R-:W-:Y:S01]  /*15470*/  HGMMA.64x96x16.F32 R120, gdesc[UR4], RZ, !UPT, gsb0 ;  /* 0x01600000047879f0 */ /* 0x000fe2000c0008ff */
[----:B---3--:R-:W-:Y:S02]  /*15480*/  R2UR UR4, R8 ;  /* 0x00000000080472ca */ /* 0x008fe400000e0000 */
[----:B------:R-:W-:Y:S02]  /*15490*/  R2UR UR5, R9 ;  /* 0x00000000090572ca */ /* 0x000fe400000e0000 */
[----:B------:R-:W2:Y:S01]  /*154a0*/  LDL.64 R8, [R1+0x10] ;  /* 0x0000100001087983 */ /* 0x000ea20000100a00 */
[----:B------:R-:W-:Y:S02]  /*154b0*/  R2UR UR6, R14 ;  /* 0x000000000e0672ca */ /* 0x000fe400000e0000 */
[----:B------:R-:W-:Y:S01]  /*154c0*/  R2UR UR7, R15 ;  /* 0x000000000f0772ca */ /* 0x000fe200000e0000 */
[----:B------:R-:W-:Y:S01]  /*154d0*/  VIADD R14, R12, 0x4 ;  /* 0x000000040c0e7836 */ /* 0x000fe20000000000 */
[----:B------:R-:W-:Y:S01]  /*154e0*/  MOV R15, 0x40000040 ;  /* 0x40000040000f7802 */ /* 0x000fe20000000f00 */
[----:B------:R-:W-:-:S02]  /*154f0*/  WARPGROUP.DEPBAR.LE gsb0, 0x0 ;  /* 0x00008000000079c5 */ /* 0x000fc40000010000 */
[----:B------:R-:W-:-:S08]  /*15500*/  WARPGROUP.ARRIVE ;  /* 0x00000000000079c5 */ /* 0x000fd00000000000 */
[----:B------:R-:W-:Y:S01]  /*15510*/  HGMMA.64x96x16.F32 R120, gdesc[UR4], R120, gsb0 ;  /* 0x01600000047879f0 */ /* 0x000fe20008000878 */
[----:B----4-:R-:W-:Y:S02]  /*15520*/  R2UR UR4, R6 ;  /* 0x00000000060472ca */ /* 0x010fe400000e0000 */
[----:B------:R-:W-:Y:S02]  /*15530*/  R2UR UR5, R7 ;  /* 0x00000000070572ca */ /* 0x000fe400000e0000 */
[----:B------:R-:W3:Y:S01]  /*15540*/  LDL.64 R6, [R1+0x8] ;  /* 0x0000080001067983 */ /* 0x000ee20000100a00 */
[----:B------:R-:W-:Y:S02]  /*15550*/  R2UR UR6, R14 ;  /* 0x000000000e0672ca */ /* 0x000fe400000e0000 */
[----:B------:R-:W-:Y:S01]  /*15560*/  R2UR UR7, R15 ;  /* 0x000000000f0772ca */ /* 0x000fe200000e0000 */
[----:B------:R-:W-:Y:S02]  /*15570*/  VIADD R14, R12, 0x6 ;  /* 0x000000060c0e7836 */ /* 0x000fe40000000000 */
[----:B------:R-:W-:Y:S01]  /*15580*/  IMAD.MOV.U32 R15, RZ, RZ, 0x40000040 ;  /* 0x40000040ff0f7424 */ /* 0x000fe200078e00ff */
[----:B------:R-:W-:-:S02]  /*15590*/  WARPGROUP.DEPBAR.LE gsb0, 0x0 ;  /* 0x00008000000079c5 */ /* 0x000fc40000010000 */
[----:B------:R-:W-:-:S07]  /*155a0*/  WARPGROUP.ARRIVE ;  /* 0x00000000000079c5 */ /* 0x000fce0000000000 */
[----:B------:R-:W-:Y:S01]  /*155b0*/  HGMMA.64x96x16.F32 R120, gdesc[UR4], R120, gsb0 ;  /* 0x01600000047879f0 */ /* 0x000fe20008000878 */
[----:B------:R-:W-:Y:S02]  /*155c0*/  R2UR UR4, R4 ;  /* 0x00000000040472ca */ /* 0x000fe400000e0000 */
[----:B------:R-:W-:Y:S02]  /*155d0*/  R2UR UR5, R5 ;  /* 0x00000000050572ca */ /* 0x000fe400000e0000 */
[----:B------:R-:W4:Y:S01]  /*155e0*/  LDL.64 R4, [R1] ;  /* 0x0000000001047983 */ /* 0x000f220000100a00 */
[----:B------:R-:W-:Y:S02]  /*155f0*/  R2UR UR6, R14 ;  /* 0x000000000e0672ca */ /* 0x000fe400000e0000 */
[----:B------:R-:W-:Y:S01]  /*15600*/  R2UR UR7, R15 ;  /* 0x000000000f0772ca */ /* 0x000fe200000e0000 */
[----:B------:R-:W-:Y:S01]  /*15610*/  VIADD R14, R12, 0x300 ;  /* 0x000003000c0e7836 */ /* 0x000fe20000000000 */
[----:B------:R-:W-:Y:S01]  /*15620*/  MOV R15, 0x40000040 ;  /* 0x40000040000f7802 */ /* 0x000fe20000000f00 */
[----:B------:R-:W-:-:S02]  /*15630*/  WARPGROUP.DEPBAR.LE gsb0, 0x0 ;  /* 0x00008000000079c5 */ /* 0x000fc40000010000 */
[----:B------:R-:W-:-:S08]  /*15640*/  WARPGROUP.ARRIVE ;  /* 0x00000000000079c5 */ /* 0x000fd00000000000 */
[----:B------:R-:W-:Y:S01]  /*15650*/  HGMMA.64x96x16.F32 R120, gdesc[UR4], R120, gsb0 ;  /* 0x01600000047879f0 */ /* 0x000fe20008000878 */
[----:B------:R-:W-:Y:S02]  /*15660*/  R2UR UR6, R14 ;  /* 0x000000000e0672ca */ /* 0x000fe400000e0000 */
[----:B------:R-:W-:Y:S02]  /*15670*/  R2UR UR7, R15 ;  /* 0x000000000f0772ca */ /* 0x000fe400000e0000 */
[----:B--2---:R-:W-:Y:S02]  /*15680*/  R2UR UR4, R8 ;  /* 0x00000000080472ca */ /* 0x004fe400000e0000 */
[----:B------:R-:W-:Y:S01]  /*15690*/  R2UR UR5, R9 ;  /* 0x00000000090572ca */ /* 0x000fe200000e0000 */
[----:B------:R-:W-:Y:S01]  /*156a0*/  VIADD R14, R12, 0x302 ;  /* 0x000003020c0e7836 */ /* 0x000fe20000000000 */
[----:B------:R0:W5:Y:S01]  /*156b0*/  LDL.LU.64 R8, [R1+0x50] ;  /* 0x0000500001087983 */ /* 0x0001620000300a00 */
[----:B------:R-:W-:Y:S01]  /*156c0*/  IMAD.MOV.U32 R15, RZ, RZ, 0x40000040 ;  /* 0x40000040ff0f7424 */ /* 0x000fe200078e00ff */
[----:B------:R-:W-:-:S02]  /*156d0*/  WARPGROUP.DEPBAR.LE gsb0, 0x0 ;  /* 0x00008000000079c5 */ /* 0x000fc40000010000 */
[----:B------:R-:W-:-:S07]  /*156e0*/  WARPGROUP.ARRIVE ;  /* 0x00000000000079c5 */ /* 0x000fce0000000000 */
[----:B------:R-:W-:Y:S01]  /*156f0*/  HGMMA.64x96x16.F32 R120, gdesc[UR4], R120, gsb0 ;  /* 0x01600000047879f0 */ /* 0x000fe20008000878 */
[----:B------:R-:W-:Y:S02]  /*15700*/  R2UR UR6, R14 ;  /* 0x000000000e0672ca */ /* 0x000fe400000e0000 */
[----:B------:R-:W-:Y:S02]  /*15710*/  R2UR UR7, R15 ;  /* 0x000000000f0772ca */ /* 0x000fe400000e0000 */
[----:B---3--:R-:W-:Y:S02]  /*15720*/  R2UR UR4, R6 ;  /* 0x00000000060472ca */ /* 0x008fe400000e0000 */
[----:B------:R-:W-:Y:S01]  /*15730*/  R2UR UR5, R7 ;  /* 0x00000000070572ca */ /* 0x000fe200000e0000 */
[----:B------:R-:W-:Y:S01]  /*15740*/  VIADD R14, R12, 0x304 ;  /* 0x000003040c0e7836 */ /* 0x000fe20000000000 */
[----:B------:R-:W-:Y:S01]  /*15750*/  MOV R15, 0x40000040 ;  /* 0x40000040000f7802 */ /* 0x000fe20000000f00 */
[----:B------:R0:W5:Y:S01]  /*15760*/  LDL.LU.64 R6, [R1+0x48] ;  /* 0x0000480001067983 */ /* 0x0001620000300a00 */
[----:B------:R-:W-:-:S02]  /*15770*/  WARPGROUP.DEPBAR.LE gsb0, 0x0 ;  /* 0x00008000000079c5 */ /* 0x000fc40000010000 */
[----:B------:R-:W-:-:S07]  /*15780*/  WARPGROUP.ARRIVE ;  /* 0x00000000000079c5 */ /* 0x000fce0000000000 */
[----:B------:R-:W-:Y:S01]  /*15790*/  HGMMA.64x96x16.F32 R120, gdesc[UR4], R120, gsb0 ;  /* 0x01600000047879f0 */ /* 0x000fe20008000878 */
[----:B------:R-:W-:Y:S02]  /*157a0*/  R2UR UR6, R14 ;  /* 0x000000000e0672ca */ /* 0x000fe400000e0000 */
[----:B------:R-:W-:Y:S02]  /*157b0*/  R2UR UR7, R15 ;  /* 0x000000000f0772ca */ /* 0x000fe400000e0000 */
[----:B----4-:R-:W-:Y:S02]  /*157c0*/  R2UR UR4, R4 ;  /* 0x00000000040472ca */ /* 0x010fe400000e0000 */
        /* <DEDUP_REMOVED lines=8> */
[----:B------:R-:W-:Y:S01]  /*15850*/  R2UR UR7, R15 ;  /* 0x000000000f0772ca */ /* 0x000fe200000e0000 */
[----:B------:R-:W-:Y:S01]  /*15860*/  UMOV UR4, UR52 ;  /* 0x0000003400047c82 */ /* 0x000fe20008000000 */
[----:B------:R-:W-:Y:S01]  /*15870*/  UMOV UR5, UR53 ;  /* 0x0000003500057c82 */ /* 0x000fe20008000000 */
[----:B------:R-:W-:Y:S01]  /*15880*/  VIADD R14, R12, 0x600 ;  /* 0x000006000c0e7836 */ /* 0x000fe20000000000 */
[----:B------:R-:W-:Y:S01]  /*15890*/  MOV R15, 0x40000040 ;  /* 0x40000040000f7802 */ /* 0x000fe20000000f00 */
[----:B------:R-:W-:Y:S02]  /*158a0*/  WARPGROUP.DEPBAR.LE gsb0, 0x0 ;  /* 0x00008000000079c5 */ /* 0x000fe40000010000 */
[----:B------:R-:W-:-:S06]  /*158b0*/  WARPGROUP.ARRIVE ;  /* 0x00000000000079c5 */ /* 0x000fcc0000000000 */
[----:B------:R-:W-:Y:S01]  /*158c0*/  HGMMA.64x96x16.F32 R120, gdesc[UR4], R120, gsb0 ;  /* 0x01600000047879f0 */ /* 0x000fe20008000878 */
[----:B------:R-:W-:Y:S02]  /*158d0*/  R2UR UR6, R14 ;  /* 0x000000000e0672ca */ /* 0x000fe400000e0000 */
[----:B------:R-:W-:Y:S01]  /*158e0*/  R2UR UR7, R15 ;  /* 0x000000000f0772ca */ /* 0x000fe200000e0000 */
[----:B------:R-:W-:Y:S01]  /*158f0*/  UMOV UR4, UR48 ;  /* 0x0000003000047c82 */ /* 0x000fe20008000000 */
[----:B------:R-:W-:Y:S01]  /*15900*/  UMOV UR5, UR49 ;  /* 0x0000003100057c82 */ /* 0x000fe20008000000 */
[----:B------:R-:W-:Y:S02]  /*15910*/  VIADD R14, R12, 0x602 ;  /* 0x000006020c0e7836 */ /* 0x000fe40000000000 */
[----:B------:R-:W-:Y:S01]  /*15920*/  IMAD.MOV.U32 R15, RZ, RZ, 0x40000040 ;  /* 0x40000040ff0f7424 */ /* 0x000fe200078e00ff */
[----:B------:R-:W-:Y:S02]  /*15930*/  WARPGROUP.DEPBAR.LE gsb0, 0x0 ;  /* 0x00008000000079c5 */ /* 0x000fe40000010000 */
[----:B------:R-:W-:-:S06]  /*15940*/  WARPGROUP.ARRIVE ;  /* 0x00000000000079c5 */ /* 0x000fcc0000000000 */
        /* <DEDUP_REMOVED lines=23> */
[----:B------:R-:W-:Y:S02]  /*15ac0*/  WARPGROUP.DEPBAR.LE gsb0, 0x0 ;  /* 0x00008000000079c5 */ /* 0x000fe40000010000 */
[----:B------:R-:W-:-:S08]  /*15ad0*/  WARPGROUP.ARRIVE ;  /* 0x00000000000079c5 */ /* 0x000fd00000000000 */
[----:B------:R-:W-:Y:S01]  /*15ae0*/  HGMMA.64x96x16.F32 R120, gdesc[UR4], R120, gsb0 ;  /* 0x01600000047879f0 */ /* 0x000fe20008000878 */
        /* <DEDUP_REMOVED lines=97> */
[----:B0-----:R-:W-:Y:S05]  /*16100*/  @!P0 BRA `(.L_x_1533) ;  /* 0x0000000000048947 */ /* 0x001fea0003800000 */
[----:B------:R-:W-:Y:S01]  /*16110*/  BPT.TRAP 0x1 ;  /* 0x000000040000795c */ /* 0x000fe20000300000 */
.L_x_1533:
[----:B------:R-:W-:Y:S01]  /*16120*/  SHF.L.U32 R2, R194, 0x1f, RZ ;  /* 0x0000001fc2027819 */ /* 0x000fe200000006ff */
[----:B------:R-:W-:-:S04]  /*16130*/  IMAD R14, R23, 0x8, R17 ;  /* 0x00000008170e7824 */ /* 0x000fc800078e0211 */
[----:B------:R0:W1:Y:S01]  /*16140*/  SYNCS.PHASECHK.TRANS64.TRYWAIT P2, [R14+URZ+0x30850], R2 ;  /* 0x030850020e0075a7 */ /* 0x000062000804017f */
[----:B------:R-:W-:Y:S05]  /*16150*/  @!P0 BRA `(.L_x_1534) ;  /* 0x0000000000048947 */ /* 0x000fea0003800000 */
[----:B------:R-:W-:Y:S01]  /*16160*/  BPT.TRAP 0x1 ;  /* 0x000000040000795c */ /* 0x000fe20000300000 */
.L_x_1534:
[----:B------:R-:W-:Y:S01]  /*16170*/  IADD3 R0, R17, 0x400, RZ ;  /* 0x0000040011007810 */ /* 0x000fe20007ffe0ff */
[----:B------:R-:W-:Y:S03]  /*16180*/  BSSY B2, `(.L_x_1535) ;  /* 0x0000008000027945 */ /* 0x000fe60003800000 */
[----:B------:R-:W-:-:S04]  /*16190*/  SHF.R.U32.HI R0, RZ, 0x4, R0 ;  /* 0x00000004ff007819 */ /* 0x000fc80000011600 */
[----:B------:R-:W-:-:S04]  /*161a0*/  LOP3.LUT R0, R0, 0x3fff, RZ, 0xc0, !PT ;  /* 0x00003fff00007812 */ /* 0x000fc800078ec0ff */
[----:B------:R-:W-:-:S05]  /*161b0*/  LOP3.LUT R0, R0, 0x3000000, RZ, 0xfc, !PT ;  /* 0x0300000000007812 */ /* 0x000fca00078efcff */
[----:B------:R-:W-:Y:S01]  /*161c0*/  IMAD R0, R23, 0x900, R0 ;  /* 0x0000090017007824 */ /* 0x000fe200078e0200 */
[----:B-1----:R-:W-:Y:S06]  /*161d0*/  @P2 BRA `(.L_x_1536) ;  /* 0x0000000000082947 */ /* 0x002fec0003800000 */
[----:B------:R-:W1:Y:S02]  /*161e0*/  SYNCS.PHASECHK.TRANS64.TRYWAIT P2, [R14+URZ+0x30850], R2 ;  /* 0x030850020e0075a7 */ /* 0x000e64000804017f */
[----:B-1----:R-:W-:Y:S05]  /*161f0*/  @!P2 BRA `(.L_x_1537) ;  /* 0x0000013800e8a947 */ /* 0x002fea0003800000 */
.L_x_1536:
[----:B------:R-:W-:Y:S05]  /*16200*/  BSYNC B2 ;  /* 0x0000000000027941 */ /* 0x000fea0003800000 */
.L_x_1535:
[----:B------:R-:W2:Y:S01]  /*16210*/  LDL R12, [R1+0x38] ;  /* 0x00003800010c7983 */ /* 0x000ea20000100800 */
[----:B------:R-:W-:Y:S01]  /*16220*/  IMAD.MOV.U32 R13, RZ, RZ, 0x40000040 ;  /* 0x40000040ff0d7424 */ /* 0x000fe200078e00ff */
[----:B------:R-:W-:Y:S01]  /*16230*/  WARPGROUP.ARRIVE ;  /* 0x00000000000079c5 */ /* 0x000fe20000000000 */
[----:B------:R-:W-:Y:S01]  /*16240*/  FMUL.FTZ R15, R121, UR55 ;  /* 0x00000037790f7c20 */ /* 0x000fe20008410000 */
[----:B------:R-:W-:Y:S01]  /*16250*/  FMUL.FTZ R121, R124, UR55 ;  /* 0x000000377c797c20 */ /* 0x000fe20008410000 */
[----:B------:R-:W-:Y:S01]  /*16260*/  FMUL.FTZ R124, R127, UR55 ;  /* 0x000000377f7c7c20 */ /* 0x000fe20008410000 */
[----:B------:R-:W-:Y:S01]  /*16270*/  R2UR UR7, R13 ;  /* 0x000000000d0772ca */ /* 0x000fe200000e0000 */
[----:B------:R-:W-:Y:S01]  /*16280*/  FMUL.FTZ R127, R130, UR55 ;  /* 0x00000037827f7c20 */ /* 0x000fe20008410000 */
[----:B------:R-:W-:Y:S01]  /*16290*/  MOV R13, 0x40000040 ;  /* 0x40000040000d7802 */ /* 0x000fe20000000f00 */
[----:B------:R-:W-:Y:S01]  /*162a0*/  FMUL.FTZ R130, R133, UR55 ;  /* 0x0000003785827c20 */ /* 0x000fe20008410000 */
[----:B01----:R-:W-:Y:S01]  /*162b0*/  FMUL.FTZ R2, R120, UR55 ;  /* 0x0000003778027c20 */ /* 0x003fe20008410000 */
        /* <DEDUP_REMOVED lines=24> */
[----:B-----5:R-:W-:-:S02]  /*16440*/  @!P1 VIADD R7, R7, 0x30840 ;  /* 0x0003084007079836 */ /* 0x020fc40000000000 */
[----:B------:R-:W-:Y:S01]  /*16450*/  FMUL.FTZ R141, R144, UR55 ;  /* 0x00000037908d7c20 */ /* 0x000fe20008410000 */
[----:B------:R-:W-:Y:S02]  /*16460*/  IMAD R164, R8, -0x60, RZ ;  /* 0xffffffa008a47824 */ /* 0x000fe400078e02ff */
        /* <DEDUP_REMOVED lines=9> */
[----:B------:R-:W-:Y:S01]  /*16500*/  @!P1 PRMT R7, RZ, 0x654, R7 ;  /* 0x00000654ff079816 */ /* 0x000fe20000000007 */
[----:B------:R-:W-:Y:S01]  /*16510*/  FMUL.FTZ R160, R166, UR55 ;  /* 0x00000037a6a07c20 */ /* 0x000fe20008410000 */
[----:B------:R-:W-:Y:S01]  /*16520*/  FMUL.FTZ R161, R167, UR55 ;  /* 0x00000037a7a17c20 */ /* 0x000fe20008410000 */
[----:B------:R-:W-:Y:S01]  /*16530*/  LOP3.LUT P2, RZ, R16, 0x100000, RZ, 0xc0, !PT ;  /* 0x0010000010ff7812 */ /* 0x000fe2000784c0ff */
[----:B------:R-:W0:Y:S08]  /*16540*/  MUFU.TANH R2, R2 ;  /* 0x0000000200027308 */ /* 0x000e300000002400 */
[----:B------:R-:W1:Y:S08]  /*16550*/  MUFU.TANH R15, R15 ;  /* 0x0000000f000f7308 */ /* 0x000e700000002400 */
        /* <DEDUP_REMOVED lines=30> */
[----:B--2---:R-:W-:Y:S01]  /*16740*/  R2UR UR4, R12 ;  /* 0x000000000c0472ca */ /* 0x004fe200000e0000 */
[----:B------:R-:W-:-:S05]  /*16750*/  IMAD.MOV.U32 R12, RZ, RZ, R0 ;  /* 0x000000ffff0c7224 */ /* 0x000fca00078e0000 */
[----:B------:R-:W-:Y:S01]  /*16760*/  R2UR UR6, R12 ;  /* 0x000000000c0672ca */ /* 0x000fe200000e0000 */
[----:B------:R-:W-:Y:S01]  /*16770*/  VIADD R12, R0, 0x80 ;  /* 0x00000080000c7836 */ /* 0x000fe20000000000 */
[----:B------:R-:W2:Y:S08]  /*16780*/  MUFU.TANH R149, R149 ;  /* 0x0000009500957308 */ /* 0x000eb00000002400 */
[----:B------:R-:W0:Y:S03]  /*16790*/  MUFU.TANH R155, R155 ;  /* 0x0000009b009b7308 */ /* 0x000e260000002400 */
[----:B------:R-:W-:Y:S01]  /*167a0*/  HGMMA.64x192x16.F32 R24, R188, gdesc[UR4].tnspB, R24, gsb0 ;  /* 0x42e00004bc187df0 */ /* 0x000fe20008000818 */
[----:B------:R-:W-:Y:S01]  /*167b0*/  R2UR UR6, R12 ;  /* 0x000000000c0672ca */ /* 0x000fe200000e0000 */
[----:B------:R-:W-:Y:S01]  /*167c0*/  VIADD R12, R0, 0x100 ;  /* 0x00000100000c7836 */ /* 0x000fe20000000000 */
[----:B------:R-:W-:Y:S01]  /*167d0*/  R2UR UR7, R13 ;  /* 0x000000000d0772ca */ /* 0x000fe200000e0000 */
[----:B------:R-:W-:Y:S01]  /*167e0*/  IMAD.MOV.U32 R13, RZ, RZ, 0x40000040 ;  /* 0x40000040ff0d7424 */ /* 0x000fe200078e00ff */
        /* <DEDUP_REMOVED lines=11> */
[----:B------:R-:W-:Y:S01]  /*168a0*/  R2UR UR6, R12 ;  /* 0x000000000c0672ca */ /* 0x000fe200000e0000 */
[----:B------:R-:W-:Y:S01]  /*168b0*/  VIADD R12, R0, 0x180 ;  /* 0x00000180000c7836 */ /* 0x000fe20000000000 */
[----:B------:R-:W-:Y:S02]  /*168c0*/  R2UR UR7, R13 ;  /* 0x000000000d0772ca */ /* 0x000fe400000e0000 */
[----:B------:R-:W-:Y:S01]  /*168d0*/  MOV R13, 0x40000040 ;  /* 0x40000040000d7802 */ /* 0x000fe20000000f00 */
        /* <DEDUP_REMOVED lines=11> */
[----:B------:R-:W-:Y:S01]  /*16990*/  VIADD R12, R0, 0x280 ;  /* 0x00000280000c7836 */ /* 0x000fe20000000000 */
[----:B------:R-:W-:Y:S01]  /*169a0*/  R2UR UR7, R13 ;  /* 0x000000000d0772ca */ /* 0x000fe200000e0000 */
[----:B------:R-:W-:Y:S01]  /*169b0*/  FMUL.FTZ R0, R146, UR55 ;  /* 0x0000003792007c20 */ /* 0x000fe20008410000 */
[----:B------:R-:W-:Y:S01]  /*169c0*/  MOV R13, 0x40000040 ;  /* 0x40000040000d7802 */ /* 0x000fe20000000f00 */
        /* <DEDUP_REMOVED lines=14> */
[----:B------:R-:W-:Y:S02]  /*16ab0*/  R2UR UR6, R12 ;  /* 0x000000000c0672ca */ /* 0x000fe400000e0000 */
[----:B------:R-:W-:Y:S02]  /*16ac0*/  R2UR UR7, R13 ;  /* 0x000000000d0772ca */ /* 0x000fe400000e0000 */
[----:B------:R-:W-:Y:S01]  /*16ad0*/  IADD3 R12, R164, 0x1, R196 ;  /* 0x00000001a40c7810 */ /* 0x000fe20007ffe0c4 */
[----:B------:R-:W-:Y:S02]  /*16ae0*/  WARPGROUP.DEPBAR.LE gsb0, 0x0 ;  /* 0x00008000000079c5 */ /* 0x000fe40000010000 */
[----:B------:R-:W-:-:S12]  /*16af0*/  WARPGROUP.ARRIVE ;  /* 0x00000000000079c5 */ /* 0x000fd80000000000 */
[----:B------:R-:W-:Y:S03]  /*16b00*/  HGMMA.64x192x16.F32 R24, R168, gdesc[UR4].tnspB, R24, gsb0 ;  /* 0x42e00004a8187df0 */ /* 0x000fe60008000818 */
[----:B------:R-:W-:Y:S02]  /*16b10*/  WARPGROUP.DEPBAR.LE gsb0, 0x0 ;  /* 0x00008000000079c5 */ /* 0x000fe40000010000 */
[----:B------:R1:W-:Y:S02]  /*16b20*/  @!P1 SYNCS.ARRIVE.TRANS64.RED.A1T0 RZ, [R7+URZ], RZ ;  /* 0x000000ff07ff99a7 */ /* 0x0003e4000810043f */
[----:B-1----:R-:W-:-:S04]  /*16b30*/  IMAD.IADD R7, R12, 0x1, -R197 ;  /* 0x000000010c077824 */ /* 0x002fc800078e0ac5 */
[----:B------:R-:W-:-:S04]  /*16b40*/  IMAD R7, R206, -0x2, R7 ;  /* 0xfffffffece077824 */ /* 0x000fc800078e0207 */
[C---:B------:R-:W-:Y:S01]  /*16b50*/  VIADD R168, R7.reuse, UR54 ;  /* 0x0000003607a87c36 */ /* 0x040fe20008000000 */
[----:B------:R-:W-:Y:S01]  /*16b60*/  IADD3 R167, R7, UR4, RZ ;  /* 0x0000000407a77c10 */ /* 0x000fe2000fffe0ff */
[----:B------:R-:W-:Y:S02]  /*16b70*/  IMAD R7, R206, -0x2, R164 ;  /* 0xfffffffece077824 */ /* 0x000fe400078e02a4 */
[C---:B------:R-:W-:Y:S02]  /*16b80*/  IMAD.IADD R166, R200.reuse, 0x1, R168 ;  /* 0x00000001c8a67824 */ /* 0x040fe400078e02a8 */
[----:B------:R-:W-:Y:S01]  /*16b90*/  IMAD.IADD R165, R200, 0x1, R167 ;  /* 0x00000001c8a57824 */ /* 0x000fe200078e02a7 */
[----:B0-234-:R-:W-:Y:S06]  /*16ba0*/  @!P2 BRA `(.L_x_1538) ;  /* 0x000000000058a947 */ /* 0x01dfec0003800000 */
[----:B------:R-:W-:Y:S01]  /*16bb0*/  IMAD.IADD R171, R200, 0x1, R21 ;  /* 0x00000001c8ab7824 */ /* 0x000fe200078e0215 */
[----:B------:R-:W-:Y:S04]  /*16bc0*/  BSSY B2, `(.L_x_1539) ;  /* 0x0000011000027945 */ /* 0x000fe80003800000 */
[----:B------:R-:W-:-:S13]  /*16bd0*/  ISETP.GT.AND P2, PT, R171, -0x1, PT ;  /* 0xffffffffab00780c */ /* 0x000fda0003f44270 */
[----:B------:R-:W-:Y:S05]  /*16be0*/  @P2 BRA `(.L_x_1540) ;  /* 0x0000000000202947 */ /* 0x000fea0003800000 */
[----:B------:R-:W-:Y:S02]  /*16bf0*/  MOV R169, UR46 ;  /* 0x0000002e00a97c02 */ /* 0x000fe40008000f00 */
[----:B------:R-:W-:Y:S02]  /*16c00*/  LOP3.LUT R171, RZ, R171, RZ, 0x33, !PT ;  /* 0x000000abffab7212 */ /* 0x000fe400078e33ff */
[----:B------:R-:W-:-:S13]  /*16c10*/  ISETP.NE.AND P2, PT, R169, 0x1, PT ;  /* 0x00000001a900780c */ /* 0x000fda0003f45270 */
[----:B------:R-:W0:Y:S02]  /*16c20*/  @P2 LDC.64 R12, c[0x0][0x9e8] ;  /* 0x00027a00ff0c2b82 */ /* 0x000e240000000a00 */
[----:B0-----:R-:W-:-:S05]  /*16c30*/  @P2 IMAD.HI.U32 R12, R171, R12, RZ ;  /* 0x0000000cab0c2227 */ /* 0x001fca00078e00ff */
[----:B------:R-:W-:-:S04]  /*16c40*/  @P2 SHF.R.U32.HI R171, RZ, R13, R12 ;  /* 0x0000000dffab2219 */ /* 0x000fc8000001160c */
[----:B------:R-:W-:Y:S01]  /*16c50*/  LOP3.LUT R12, RZ, R171, RZ, 0x33, !PT ;  /* 0x000000abff0c7212 */ /* 0x000fe200078e33ff */
[----:B------:R-:W-:Y:S06]  /*16c60*/  BRA `(.L_x_1541) ;  /* 0x0000000000187947 */ /* 0x000fec0003800000 */
.L_x_1540:
[----:B------:R-:W-:-:S05]  /*16c70*/  IMAD.U32 R169, RZ, RZ, UR46 ;  /* 0x0000002effa97e24 */ /* 0x000fca000f8e00ff */
[----:B------:R-:W-:-:S13]  /*16c80*/  ISETP.NE.AND P2, PT, R169, 0x1, PT ;  /* 0x00000001a900780c */ /* 0x000fda0003f45270 */
[----:B------:R-:W0:Y:S02]  /*16c90*/  @P2 LDC.64 R12, c[0x0][0x9e8] ;  /* 0x00027a00ff0c2b82 */ /* 0x000e240000000a00 */
[----:B0-----:R-:W-:-:S04]  /*16ca0*/  @P2 IMAD.HI.U32 R170, R171, R12, RZ ;  /* 0x0000000cabaa2227 */ /* 0x001fc800078e00ff */
[----:B------:R-:W-:Y:S01]  /*16cb0*/  IMAD.MOV.U32 R12, RZ, RZ, R171 ;  /* 0x000000ffff0c7224 */ /* 0x000fe200078e00ab */
[----:B------:R-:W-:-:S07]  /*16cc0*/  @P2 SHF.R.U32.HI R12, RZ, R13, R170 ;  /* 0x0000000dff0c2219 */ /* 0x000fce00000116aa */
.L_x_1541:
[----:B------:R-:W-:Y:S05]  /*16cd0*/  BSYNC B2 ;  /* 0x0000000000027941 */ /* 0x000fea0003800000 */
.L_x_1539:
[----:B------:R-:W-:-:S05]  /*16ce0*/  IMAD R12, R12, R169, R7 ;  /* 0x000000a90c0c7224 */ /* 0x000fca00078e0207 */
[----:B------:R-:W-:Y:S02]  /*16cf0*/  VIADDMNMX R166, R12, R169, R166, PT ;  /* 0x000000a90ca67246 */ /* 0x000fe400038001a6 */
[----:B------:R-:W-:-:S07]  /*16d00*/  VIMNMX R165, R165, R12, !PT ;  /* 0x0000000ca5a57248 */ /* 0x000fce0007fe0100 */
.L_x_1538:
[C---:B------:R-:W-:Y:S02]  /*16d10*/  ISETP.GE.AND P2, PT, R164.reuse, 0x2, PT ;  /* 0x00000002a400780c */ /* 0x040fe40003f46270 */
[C---:B------:R-:W-:Y:S02]  /*16d20*/  ISETP.GE.AND P3, PT, R164.reuse, 0x9, PT ;  /* 0x00000009a400780c */ /* 0x040fe40003f66270 */
[C---:B------:R-:W-:Y:S02]  /*16d30*/  ISETP.GT.AND P5, PT, R165.reuse, 0x1, !P2 ;  /* 0x00000001a500780c */ /* 0x040fe400057a4270 */
[----:B------:R-:W-:Y:S02]  /*16d40*/  ISETP.GE.AND P6, PT, R164, 0xa, PT ;  /* 0x0000000aa400780c */ /* 0x000fe40003fc6270 */
[----:B------:R-:W-:Y:S02]  /*16d50*/  ISETP.GT.AND P4, PT, R165, 0x8, !P3 ;  /* 0x00000008a500780c */ /* 0x000fe40005f84270 */
[----:B------:R-:W-:-:S02]  /*16d60*/  ISETP.LT.OR P5, PT, R166, 0x2, P5 ;  /* 0x00000002a600780c */ /* 0x000fc40002fa1670 */
[----:B------:R-:W-:Y:S02]  /*16d70*/  ISETP.LT.OR P4, PT, R166, 0x9, P4 ;  /* 0x00000009a600780c */ /* 0x000fe40002781670 */
[----:B------:R-:W-:Y:S02]  /*16d80*/  FSEL R15, R15, -INF , !P5 ;  /* 0xff8000000f0f7808 */ /* 0x000fe40006800000 */
[----:B------:R-:W-:Y:S02]  /*16d90*/  ISETP.GE.AND P5, PT, R164, 0x11, PT ;  /* 0x00000011a400780c */ /* 0x000fe40003fa6270 */
[----:B------:R-:W-:Y:S02]  /*16da0*/  LOP3.LUT R16, R16, 0xfffffffb, RZ, 0xc0, !PT ;  /* 0xfffffffb10107812 */ /* 0x000fe400078ec0ff */
[----:B------:R-:W-:Y:S02]  /*16db0*/  FSEL R121, R121, -INF , !P4 ;  /* 0xff80000079797808 */ /* 0x000fe40006000000 */
[----:B------:R-:W-:-:S02]  /*16dc0*/  ISETP.GT.AND P4, PT, R165, 0x9, !P6 ;  /* 0x00000009a500780c */ /* 0x000fc40007784270 */
[----:B------:R-:W-:Y:S02]  /*16dd0*/  @P6 LOP3.LUT R16, R16, 0x4, RZ, 0xfc, !PT ;  /* 0x0000000410106812 */ /* 0x000fe400078efcff */
[----:B------:R-:W-:Y:S02]  /*16de0*/  ISETP.LT.OR P4, PT, R166, 0xa, P4 ;  /* 0x0000000aa600780c */ /* 0x000fe40002781670 */
[----:B------:R-:W-:Y:S02]  /*16df0*/  LOP3.LUT R16, R16, 0xfffffff7, RZ, 0xc0, !PT ;  /* 0xfffffff710107812 */ /* 0x000fe400078ec0ff */
[----:B------:R-:W-:Y:S02]  /*16e00*/  FSEL R122, R122, -INF , !P4 ;  /* 0xff8000007a7a7808 */ /* 0x000fe40006000000 */
[----:B------:R-:W-:Y:S02]  /*16e10*/  @P5 LOP3.LUT R16, R16, 0x8, RZ, 0xfc, !PT ;  /* 0x0000000810105812 */ /* 0x000fe400078efcff */
[----:B------:R-:W-:-:S02]  /*16e20*/  ISETP.GT.AND P4, PT, R165, 0x10, !P5 ;  /* 0x00000010a500780c */ /* 0x000fc40006f84270 */
[----:B------:R-:W-:Y:S02]  /*16e30*/  ISETP.GE.AND P5, PT, R164, 0x12, PT ;  /* 0x00000012a400780c */ /* 0x000fe40003fa6270 */
[----:B------:R-:W-:Y:S02]  /*16e40*/  ISETP.LT.OR P4, PT, R166, 0x11, P4 ;  /* 0x00000011a600780c */ /* 0x000fe40002781670 */
[----:B------:R-:W-:Y:S02]  /*16e50*/  LOP3.LUT R16, R16, 0xfff7ffff, RZ, 0xc0, !PT ;  /* 0xfff7ffff10107812 */ /* 0x000fe400078ec0ff */
[----:B------:R-:W-:Y:S02]  /*16e60*/  FSEL R125, R125, -INF , !P4 ;  /* 0xff8000007d7d7808 */ /* 0x000fe40006000000 */
[----:B------:R-:W-:Y:S02]  /*16e70*/  ISETP.GT.AND P4, PT, R165, 0x11, !P5 ;  /* 0x00000011a500780c */ /* 0x000fe40006f84270 */
[----:B------:R-:W-:-:S02]  /*16e80*/  IADD3 R168, R168, 0x8, R200 ;  /* 0x00000008a8a87810 */ /* 0x000fc40007ffe0c8 */
[----:B------:R-:W-:Y:S02]  /*16e90*/  ISETP.LT.OR P4, PT, R166, 0x12, P4 ;  /* 0x00000012a600780c */ /* 0x000fe40002781670 */
[----:B------:R-:W-:Y:S02]  /*16ea0*/  @P5 LOP3.LUT R16, R16, 0x80000, RZ, 0xfc, !PT ;  /* 0x0008000010105812 */ /* 0x000fe400078efcff */
[----:B------:R-:W-:Y:S02]  /*16eb0*/  ISETP.GE.AND P5, PT, R164, 0x19, PT ;  /* 0x00000019a400780c */ /* 0x000fe40003fa6270 */
[----:B------:R-:W-:Y:S02]  /*16ec0*/  LOP3.LUT R16, R16, 0xfffbffff, RZ, 0xc0, !PT ;  /* 0xfffbffff10107812 */ /* 0x000fe400078ec0ff */
[----:B------:R-:W-:Y:S02]  /*16ed0*/  FSEL R126, R126, -INF , !P4 ;  /* 0xff8000007e7e7808 */ /* 0x000fe40006000000 */
[----:B------:R-:W-:-:S02]  /*16ee0*/  ISETP.GT.AND P4, PT, R165, 0x18, !P5 ;  /* 0x00000018a500780c */ /* 0x000fc40006f84270 */
[----:B------:R-:W-:Y:S02]  /*16ef0*/  IADD3 R167, R167, 0x8, R200 ;  /* 0x00000008a7a77810 */ /* 0x000fe40007ffe0c8 */
[----:B------:R-:W-:-:S03]  /*16f00*/  ISETP.LT.OR P4, PT, R166, 0x19, P4 ;  /* 0x00000019a600780c */ /* 0x000fc60002781670 */
[----:B------:R-:W-:Y:S02]  /*16f10*/  @P5 LOP3.LUT R16, R16, 0x40000, RZ, 0xfc, !PT ;  /* 0x0004000010105812 */ /* 0x000fe400078efcff */
[----:B------:R-:W-:Y:S02]  /*16f20*/  ISETP.GE.AND P5, PT, R164, 0x1a, PT ;  /* 0x0000001aa400780c */ /* 0x000fe40003fa6270 */
[----:B------:R-:W-:Y:S02]  /*16f30*/  LOP3.LUT R16, R16, 0xfffdffff, RZ, 0xc0, !PT ;  /* 0xfffdffff10107812 */ /* 0x000fe400078ec0ff */
[----:B------:R-:W-:Y:S02]  /*16f40*/  FSEL R129, R129, -INF , !P4 ;  /* 0xff80000081817808 */ /* 0x000fe40006000000 */
[----:B------:R-:W-:-:S04]  /*16f50*/  ISETP.GT.AND P4, PT, R165, 0x19, !P5 ;  /* 0x00000019a500780c */ /* 0x000fc80006f84270 */
        /* <DEDUP_REMOVED lines=69> */
[----:B------:R-:W-:Y:S02]  /*173b0*/  FSEL R154, R154, -INF , !P4 ;  /* 0xff8000009a9a7808 */ /* 0x000fe40006000000 */
[----:B------:R-:W-:Y:S02]  /*173c0*/  LOP3.LUT R16, R16, 0xffffffdf, RZ, 0xc0, !PT ;  /* 0xffffffdf10107812 */ /* 0x000fe400078ec0ff */
[----:B------:R-:W-:-:S04]  /*173d0*/  ISETP.GT.AND P4, PT, R165, 0x49, !P5 ;  /* 0x00000049a500780c */ /* 0x000fc80006f84270 */
[----:B------:R-:W-:-:S03]  /*173e0*/  ISETP.LT.OR P4, PT, R166, 0x4a, P4 ;  /* 0x0000004aa600780c */ /* 0x000fc60002781670 */
[----:B------:R-:W-:Y:S02]  /*173f0*/  @P5 LOP3.LUT R16, R16, 0x20, RZ, 0xfc, !PT ;  /* 0x0000002010105812 */ /* 0x000fe400078efcff */
[----:B------:R-:W-:Y:S02]  /*17400*/  ISETP.GE.AND P5, PT, R164, 0x51, PT ;  /* 0x00000051a400780c */ /* 0x000fe40003fa6270 */
[----:B------:R-:W-:Y:S02]  /*17410*/  FSEL R155, R155, -INF , !P4 ;  /* 0xff8000009b9b7808 */ /* 0x000fe40006000000 */
[----:B------:R-:W-:Y:S02]  /*17420*/  ISETP.GT.AND P4, PT, R165, 0x50, !P5 ;  /* 0x00000050a500780c */ /* 0x000fe40006f84270 */
[----:B------:R-:W-:Y:S02]  /*17430*/  LOP3.LUT R16, R16, 0xffffffef, RZ, 0xc0, !PT ;  /* 0xffffffef10107812 */ /* 0x000fe400078ec0ff */
[----:B------:R-:W-:-:S04]  /*17440*/  ISETP.LT.OR P4, PT, R166, 0x51, P4 ;  /* 0x00000051a600780c */ /* 0x000fc80002781670 */
[----:B------:R-:W-:Y:S02]  /*17450*/  FSEL R158, R158, -INF , !P4 ;  /* 0xff8000009e9e7808 */ /* 0x000fe40006000000 */
[----:B------:R-:W-:Y:S02]  /*17460*/  ISETP.GE.AND P4, PT, R164, 0x52, PT ;  /* 0x00000052a400780c */ /* 0x000fe40003f86270 */
[----:B------:R-:W-:Y:S02]  /*17470*/  @P5 LOP3.LUT R16, R16, 0x10, RZ, 0xfc, !PT ;  /* 0x0000001010105812 */ /* 0x000fe400078efcff */
[----:B------:R-:W-:Y:S02]  /*17480*/  ISETP.GT.AND P5, PT, R165, 0x51, !P4 ;  /* 0x00000051a500780c */ /* 0x000fe400067a4270 */
[----:B------:R-:W-:Y:S02]  /*17490*/  LOP3.LUT R16, R16, 0xfffffffd, RZ, 0xc0, !PT ;  /* 0xfffffffd10107812 */ /* 0x000fe400078ec0ff */
[----:B------:R-:W-:-:S04]  /*174a0*/  ISETP.LT.OR P5, PT, R166, 0x52, P5 ;  /* 0x00000052a600780c */ /* 0x000fc80002fa1670 */
[----:B------:R-:W-:Y:S02]  /*174b0*/  FSEL R159, R159, -INF , !P5 ;  /* 0xff8000009f9f7808 */ /* 0x000fe40006800000 */
[----:B------:R-:W-:-:S04]  /*174c0*/  ISETP.GE.AND P5, PT, R164, 0x59, PT ;  /* 0x00000059a400780c */ /* 0x000fc80003fa6270 */
[----:B------:R-:W-:-:S04]  /*174d0*/  ISETP.GT.AND P6, PT, R165, 0x58, !P5 ;  /* 0x00000058a500780c */ /* 0x000fc80006fc4270 */
[----:B------:R-:W-:-:S04]  /*174e0*/  ISETP.LT.OR P6, PT, R166, 0x59, P6 ;  /* 0x00000059a600780c */ /* 0x000fc800037c1670 */
[----:B------:R-:W-:Y:S02]  /*174f0*/  FSEL R162, R162, -INF , !P6 ;  /* 0xff800000a2a27808 */ /* 0x000fe40007000000 */
[----:B------:R-:W-:-:S13]  /*17500*/  ISETP.GE.AND P6, PT, R164, 0x1, PT ;  /* 0x00000001a400780c */ /* 0x000fda0003fc6270 */
[----:B------:R-:W-:Y:S02]  /*17510*/  @P6 LOP3.LUT R16, R16, 0x2, RZ, 0xfc, !PT ;  /* 0x0000000210106812 */ /* 0x000fe400078efcff */
[----:B------:R-:W-:Y:S02]  /*17520*/  ISETP.GT.AND P6, PT, R165, RZ, !P6 ;  /* 0x000000ffa500720c */ /* 0x000fe400077c4270 */
[----:B------:R-:W-:Y:S02]  /*17530*/  LOP3.LUT R16, R16, 0xfffffffe, RZ, 0xc0, !PT ;  /* 0xfffffffe10107812 */ /* 0x000fe400078ec0ff */
[----:B------:R-:W-:-:S04]  /*17540*/  ISETP.LT.OR P6, PT, R166, 0x1, P6 ;  /* 0x00000001a600780c */ /* 0x000fc800037c1670 */
[----:B------:R-:W-:Y:S02]  /*17550*/  FSEL R2, R2, -INF , !P6 ;  /* 0xff80000002027808 */ /* 0x000fe40007000000 */
[----:B------:R-:W-:-:S13]  /*17560*/  ISETP.GE.AND P6, PT, R164, 0x5a, PT ;  /* 0x0000005aa400780c */ /* 0x000fda0003fc6270 */
[----:B------:R-:W-:Y:S02]  /*17570*/  @P6 LOP3.LUT R16, R16, 0x1, RZ, 0xfc, !PT ;  /* 0x0000000110106812 */ /* 0x000fe400078efcff */
[----:B------:R-:W-:-:S04]  /*17580*/  ISETP.GT.AND P6, PT, R165, 0x59, !P6 ;  /* 0x00000059a500780c */ /* 0x000fc800077c4270 */
[----:B------:R-:W-:-:S04]  /*17590*/  ISETP.LT.OR P6, PT, R166, 0x5a, P6 ;  /* 0x0000005aa600780c */ /* 0x000fc800037c1670 */
[----:B------:R-:W-:Y:S02]  /*175a0*/  FSEL R163, R163, -INF , !P6 ;  /* 0xff800000a3a37808 */ /* 0x000fe40007000000 */
[----:B------:R-:W-:-:S13]  /*175b0*/  LOP3.LUT P6, RZ, R16, 0x100000, RZ, 0xc0, !PT ;  /* 0x0010000010ff7812 */ /* 0x000fda00078cc0ff */
[----:B------:R-:W-:Y:S05]  /*175c0*/  @!P6 BRA `(.L_x_1542) ;  /* 0x000000000058e947 */ /* 0x000fea0003800000 */
[----:B------:R-:W-:Y:S01]  /*175d0*/  ISETP.GT.AND P6, PT, R20, -0x1, PT ;  /* 0xffffffff1400780c */ /* 0x000fe20003fc4270 */
[----:B------:R-:W-:-:S12]  /*175e0*/  BSSY B2, `(.L_x_1543) ;  /* 0x0000011000027945 */ /* 0x000fd80003800000 */
[----:B------:R-:W-:Y:S05]  /*175f0*/  @P6 BRA `(.L_x_1544) ;  /* 0x0000000000246947 */ /* 0x000fea0003800000 */
[----:B------:R-:W-:Y:S01]  /*17600*/  IMAD.U32 R166, RZ, RZ, UR46 ;  /* 0x0000002effa67e24 */ /* 0x000fe2000f8e00ff */
[----:B------:R-:W-:-:S04]  /*17610*/  IADD3 R165, R202, 0x8, RZ ;  /* 0x00000008caa57810 */ /* 0x000fc80007ffe0ff */
[----:B------:R-:W-:Y:S02]  /*17620*/  ISETP.NE.AND P6, PT, R166, 0x1, PT ;  /* 0x00000001a600780c */ /* 0x000fe40003fc5270 */
[----:B------:R-:W-:-:S11]  /*17630*/  LOP3.LUT R165, RZ, R165, RZ, 0x33, !PT ;  /* 0x000000a5ffa57212 */ /* 0x000fd600078e33ff */
[----:B------:R-:W0:Y:S02]  /*17640*/  @P6 LDC.64 R12, c[0x0][0x9e8] ;  /* 0x00027a00ff0c6b82 */ /* 0x000e240000000a00 */
[----:B0-----:R-:W-:-:S05]  /*17650*/  @P6 IMAD.HI.U32 R12, R165, R12, RZ ;  /* 0x0000000ca50c6227 */ /* 0x001fca00078e00ff */
[----:B------:R-:W-:-:S04]  /*17660*/  @P6 SHF.R.U32.HI R165, RZ, R13, R12 ;  /* 0x0000000dffa56219 */ /* 0x000fc8000001160c */
[----:B------:R-:W-:Y:S01]  /*17670*/  LOP3.LUT R12, RZ, R165, RZ, 0x33, !PT ;  /* 0x000000a5ff0c7212 */ /* 0x000fe200078e33ff */
[----:B------:R-:W-:Y:S06]  /*17680*/  BRA `(.L_x_1545) ;  /* 0x0000000000187947 */ /* 0x000fec0003800000 */
.L_x_1544:
[----:B------:R-:W-:-:S05]  /*17690*/  IMAD.U32 R166, RZ, RZ, UR46 ;  /* 0x0000002effa67e24 */ /* 0x000fca000f8e00ff */
[----:B------:R-:W-:-:S13]  /*176a0*/  ISETP.NE.AND P6, PT, R166, 0x1, PT ;  /* 0x00000001a600780c */ /* 0x000fda0003fc5270 */
[----:B------:R-:W0:Y:S02]  /*176b0*/  @P6 LDC.64 R12, c[0x0][0x9e8] ;  /* 0x00027a00ff0c6b82 */ /* 0x000e240000000a00 */
[----:B0-----:R-:W-:-:S04]  /*176c0*/  @P6 IMAD.HI.U32 R164, R20, R12, RZ ;  /* 0x0000000c14a46227 */ /* 0x001fc800078e00ff */
[----:B------:R-:W-:Y:S01]  /*176d0*/  IMAD.MOV.U32 R12, RZ, RZ, R20 ;  /* 0x000000ffff0c7224 */ /* 0x000fe200078e0014 */
[----:B------:R-:W-:-:S07]  /*176e0*/  @P6 SHF.R.U32.HI R12, RZ, R13, R164 ;  /* 0x0000000dff0c6219 */ /* 0x000fce00000116a4 */
.L_x_1545:
[----:B------:R-:W-:Y:S05]  /*176f0*/  BSYNC B2 ;  /* 0x0000000000027941 */ /* 0x000fea0003800000 */
.L_x_1543:
[----:B------:R-:W-:-:S05]  /*17700*/  IMAD R7, R12, R166, R7 ;  /* 0x000000a60c077224 */ /* 0x000fca00078e0207 */
[----:B------:R-:W-:Y:S02]  /*17710*/  VIADDMNMX R168, R7, R166, R168, PT ;  /* 0x000000a607a87246 */ /* 0x000fe400038001a8 */
[----:B------:R-:W-:-:S07]  /*17720*/  VIMNMX R167, R167, R7, !PT ;  /* 0x00000007a7a77248 */ /* 0x000fce0007fe0100 */
.L_x_1542:
[C---:B------:R-:W-:Y:S01]  /*17730*/  ISETP.GT.AND P2, PT, R167.reuse, 0x1, !P2 ;  /* 0x00000001a700780c */ /* 0x040fe20005744270 */
[----:B------:R-:W-:Y:S01]  /*17740*/  IMAD.MOV.U32 R194, RZ, RZ, R10 ;  /* 0x000000ffffc27224 */ /* 0x000fe200078e000a */
[----:B------:R-:W-:Y:S02]  /*17750*/  LOP3.LUT P6, RZ, R16, 0x8000, RZ, 0xc0, !PT ;  /* 0x0000800010ff7812 */ /* 0x000fe400078cc0ff */
[----:B------:R-:W-:Y:S02]  /*17760*/  ISETP.LT.OR P2, PT, R168, 0x2, P2 ;  /* 0x00000002a800780c */ /* 0x000fe40001741670 */
[----:B------:R-:W-:Y:S02]  /*17770*/  ISETP.GT.AND P3, PT, R167, 0x8, !P3 ;  /* 0x00000008a700780c */ /* 0x000fe40005f64270 */
[----:B------:R-:W-:Y:S02]  /*17780*/  FSEL R120, R120, -INF , !P2 ;  /* 0xff80000078787808 */ /* 0x000fe40005000000 */
[----:B------:R-:W-:-:S02]  /*17790*/  LOP3.LUT P2, RZ, R16, 0x4, RZ, 0xc0, !PT ;  /* 0x0000000410ff7812 */ /* 0x000fc4000784c0ff */
[C---:B------:R-:W-:Y:S02]  /*177a0*/  ISETP.LT.OR P3, PT, R168.reuse, 0x9, P3 ;  /* 0x00000009a800780c */ /* 0x040fe40001f61670 */
[----:B------:R-:W-:Y:S02]  /*177b0*/  ISETP.GT.AND P2, PT, R167, 0x9, !P2 ;  /* 0x00000009a700780c */ /* 0x000fe40005744270 */
[----:B------:R-:W-:Y:S02]  /*177c0*/  FSEL R123, R123, -INF , !P3 ;  /* 0xff8000007b7b7808 */ /* 0x000fe40005800000 */
[----:B------:R-:W-:Y:S02]  /*177d0*/  ISETP.LT.OR P2, PT, R168, 0xa, P2 ;  /* 0x0000000aa800780c */ /* 0x000fe40001741670 */
[----:B------:R-:W-:Y:S02]  /*177e0*/  LOP3.LUT P3, RZ, R16, 0x4000, RZ, 0xc0, !PT ;  /* 0x0000400010ff7812 */ /* 0x000fe4000786c0ff */
[----:B------:R-:W-:-:S02]  /*177f0*/  FSEL R124, R124, -INF , !P2 ;  /* 0xff8000007c7c7808 */ /* 0x000fc40005000000 */
[----:B------:R-:W-:Y:S02]  /*17800*/  LOP3.LUT P2, RZ, R16, 0x8, RZ, 0xc0, !PT ;  /* 0x0000000810ff7812 */ /* 0x000fe4000784c0ff */
[C---:B------:R-:W-:Y:S02]  /*17810*/  ISETP.GT.AND P4, PT, R167.reuse, 0x51, !P4 ;  /* 0x00000051a700780c */ /* 0x040fe40006784270 */
[C---:B------:R-:W-:Y:S02]  /*17820*/  ISETP.GT.AND P2, PT, R167.reuse, 0x10, !P2 ;  /* 0x00000010a700780c */ /* 0x040fe40005744270 */
[----:B------:R-:W-:Y:S02]  /*17830*/  ISETP.GT.AND P5, PT, R167, 0x58, !P5 ;  /* 0x00000058a700780c */ /* 0x000fe40006fa4270 */
[C---:B------:R-:W-:Y:S02]  /*17840*/  ISETP.LT.OR P2, PT, R168.reuse, 0x11, P2 ;  /* 0x00000011a800780c */ /* 0x040fe40001741670 */
[----:B------:R-:W-:-:S02]  /*17850*/  ISETP.LT.OR P4, PT, R168, 0x52, P4 ;  /* 0x00000052a800780c */ /* 0x000fc40002781670 */
[----:B------:R-:W-:Y:S02]  /*17860*/  FSEL R127, R127, -INF , !P2 ;  /* 0xff8000007f7f7808 */ /* 0x000fe40005000000 */
[----:B------:R-:W-:Y:S02]  /*17870*/  LOP3.LUT P2, RZ, R16, 0x80000, RZ, 0xc0, !PT ;  /* 0x0008000010ff7812 */ /* 0x000fe4000784c0ff */
[----:B------:R-:W-:Y:S02]  /*17880*/  ISETP.LT.OR P5, PT, R168, 0x59, P5 ;  /* 0x00000059a800780c */ /* 0x000fe40002fa1670 */
[----:B------:R-:W-:Y:S02]  /*17890*/  ISETP.GT.AND P2, PT, R167, 0x11, !P2 ;  /* 0x00000011a700780c */ /* 0x000fe40005744270 */
[----:B------:R-:W-:Y:S02]  /*178a0*/  FSEL R156, R156, -INF , !P4 ;  /* 0xff8000009c9c7808 */ /* 0x000fe40006000000 */
[----:B------:R-:W-:-:S02]  /*178b0*/  ISETP.LT.OR P2, PT, R168, 0x12, P2 ;  /* 0x00000012a800780c */ /* 0x000fc40001741670 */
[----:B------:R-:W-:Y:S02]  /*178c0*/  FSEL R160, R160, -INF , !P5 ;  /* 0xff800000a0a07808 */ /* 0x000fe40006800000 */
[----:B------:R-:W-:Y:S02]  /*178d0*/  FSEL R128, R128, -INF , !P2 ;  /* 0xff80000080807808 */ /* 0x000fe40005000000 */
[----:B------:R-:W-:Y:S02]  /*178e0*/  LOP3.LUT P2, RZ, R16, 0x40000, RZ, 0xc0, !PT ;  /* 0x0004000010ff7812 */ /* 0x000fe4000784c0ff */
[----:B------:R-:W-:Y:S02]  /*178f0*/  @!P1 IADD3 R14, R14, 0x30860, RZ ;  /* 0x000308600e0e9810 */ /* 0x000fe40007ffe0ff */
[----:B------:R-:W-:-:S04]  /*17900*/  ISETP.GT.AND P2, PT, R167, 0x18, !P2 ;  /* 0x00000018a700780c */ /* 0x000fc80005744270 */
[----:B------:R-:W-:-:S04]  /*17910*/  ISETP.LT.OR P2, PT, R168, 0x19, P2 ;  /* 0x00000019a800780c */ /* 0x000fc80001741670 */
[----:B------:R-:W-:Y:S02]  /*17920*/  FSEL R131, R131, -INF , !P2 ;  /* 0xff80000083837808 */ /* 0x000fe40005000000 */
[----:B------:R-:W-:-:S04]  /*17930*/  LOP3.LUT P2, RZ, R16, 0x20000, RZ, 0xc0, !PT ;  /* 0x0002000010ff7812 */ /* 0x000fc8000784c0ff */
[----:B------:R-:W-:-:S04]  /*17940*/  ISETP.GT.AND P2, PT, R167, 0x19, !P2 ;  /* 0x00000019a700780c */ /* 0x000fc80005744270 */
[----:B------:R-:W-:-:S04]  /*17950*/  ISETP.LT.OR P2, PT, R168, 0x1a, P2 ;  /* 0x0000001aa800780c */ /* 0x000fc80001741670 */
[----:B------:R-:W-:Y:S02]  /*17960*/  FSEL R132, R132, -INF , !P2 ;  /* 0xff80000084847808 */ /* 0x000fe40005000000 */
[----:B------:R-:W-:-:S04]  /*17970*/  LOP3.LUT P2, RZ, R16, 0x10000, RZ, 0xc0, !PT ;  /* 0x0001000010ff7812 */ /* 0x000fc8000784c0ff */
[----:B------:R-:W-:-:S04]  /*17980*/  ISETP.GT.AND P2, PT, R167, 0x20, !P2 ;  /* 0x00000020a700780c */ /* 0x000fc80005744270 */
[----:B------:R-:W-:-:S04]  /*17990*/  ISETP.LT.OR P2, PT, R168, 0x21, P2 ;  /* 0x00000021a800780c */ /* 0x000fc80001741670 */
[----:B------:R-:W-:Y:S02]  /*179a0*/  FSEL R133, R133, -INF , !P2 ;  /* 0xff80000085857808 */ /* 0x000fe40005000000 */
[----:B------:R-:W-:Y:S02]  /*179b0*/  ISETP.GT.AND P2, PT, R167, 0x21, !P6 ;  /* 0x00000021a700780c */ /* 0x000fe40007744270 */
[----:B------:R-:W-:Y:S02]  /*179c0*/  LOP3.LUT P6, RZ, R16, 0x20, RZ, 0xc0, !PT ;  /* 0x0000002010ff7812 */ /* 0x000fe400078cc0ff */
[----:B------:R-:W-:-:S04]  /*179d0*/  ISETP.LT.OR P2, PT, R168, 0x22, P2 ;  /* 0x00000022a800780c */ /* 0x000fc80001741670 */
[----:B------:R-:W-:Y:S02]  /*179e0*/  FSEL R134, R134, -INF , !P2 ;  /* 0xff80000086867808 */ /* 0x000fe40005000000 */
[----:B------:R-:W-:Y:S02]  /*179f0*/  ISETP.GT.AND P2, PT, R167, 0x28, !P3 ;  /* 0x00000028a700780c */ /* 0x000fe40005f44270 */
[----:B------:R-:W-:Y:S02]  /*17a00*/  LOP3.LUT P3, RZ, R16, 0x10, RZ, 0xc0, !PT ;  /* 0x0000001010ff7812 */ /* 0x000fe4000786c0ff */
        /* <DEDUP_REMOVED lines=10> */
[----:B------:R-:W-:Y:S02]  /*17ab0*/  FMNMX.FTZ R0, R2, R4, !PT ;  /* 0x0000000402007209 */ /* 0x000fe40007810000 */
[----:B------:R-:W-:Y:S02]  /*17ac0*/  LOP3.LUT P2, RZ, R16, 0x800, RZ, 0xc0, !PT ;  /* 0x0000080010ff7812 */ /* 0x000fe4000784c0ff */
[----:B------:R-:W-:Y:S02]  /*17ad0*/  FMNMX.FTZ R0, R15, R0, !PT ;  /* 0x000000000f007209 */ /* 0x000fe40007810000 */
[----:B------:R-:W-:Y:S02]  /*17ae0*/  ISETP.GT.AND P2, PT, R167, 0x31, !P2 ;  /* 0x00000031a700780c */ /* 0x000fe40005744270 */
[----:B------:R-:W-:-:S02]  /*17af0*/  FMNMX.FTZ R7, R121, R0, !PT ;  /* 0x0000000079077209 */ /* 0x000fc40007810000 */
[----:B------:R-:W-:Y:S02]  /*17b00*/  ISETP.LT.OR P2, PT, R168, 0x32, P2 ;  /* 0x00000032a800780c */ /* 0x000fe40001741670 */
[----:B------:R-:W-:Y:S02]  /*17b10*/  FMNMX.FTZ R0, R122, R7, !PT ;  /* 0x000000077a007209 */ /* 0x000fe40007810000 */
[----:B------:R-:W-:Y:S02]  /*17b20*/  FSEL R143, R143, -INF , !P2 ;  /* 0xff8000008f8f7808 */ /* 0x000fe40005000000 */
[----:B------:R-:W-:Y:S02]  /*17b30*/  FMNMX.FTZ R7, R125, R0, !PT ;  /* 0x000000007d077209 */ /* 0x000fe40007810000 */
[----:B------:R-:W-:Y:S02]  /*17b40*/  LOP3.LUT P2, RZ, R16, 0x400, RZ, 0xc0, !PT ;  /* 0x0000040010ff7812 */ /* 0x000fe4000784c0ff */
[----:B------:R-:W-:-:S02]  /*17b50*/  FMNMX.FTZ R0, R126, R7, !PT ;  /* 0x000000077e007209 */ /* 0x000fc40007810000 */
[----:B------:R-:W-:Y:S02]  /*17b60*/  ISETP.GT.AND P2, PT, R167, 0x38, !P2 ;  /* 0x00000038a700780c */ /* 0x000fe40005744270 */
[----:B------:R-:W-:Y:S02]  /*17b70*/  FMNMX.FTZ R7, R129, R0, !PT ;  /* 0x0000000081077209 */ /* 0x000fe40007810000 */
[----:B------:R-:W-:Y:S02]  /*17b80*/  ISETP.LT.OR P2, PT, R168, 0x39, P2 ;  /* 0x00000039a800780c */ /* 0x000fe40001741670 */
[----:B------:R-:W-:Y:S02]  /*17b90*/  FMNMX.FTZ R0, R130, R7, !PT ;  /* 0x0000000782007209 */ /* 0x000fe40007810000 */
[----:B------:R-:W-:Y:S02]  /*17ba0*/  FSEL R144, R144, -INF , !P2 ;  /* 0xff80000090907808 */ /* 0x000fe40005000000 */
[----:B------:R-:W-:-:S02]  /*17bb0*/  FMNMX.FTZ R7, R135, R0, !PT ;  /* 0x0000000087077209 */ /* 0x000fc40007810000 */
[----:B------:R-:W-:Y:S02]  /*17bc0*/  LOP3.LUT P2, RZ, R16, 0x200, RZ, 0xc0, !PT ;  /* 0x0000020010ff7812 */ /* 0x000fe4000784c0ff */
[----:B------:R-:W-:Y:S02]  /*17bd0*/  FMNMX.FTZ R0, R136, R7, !PT ;  /* 0x0000000788007209 */ /* 0x000fe40007810000 */
[----:B------:R-:W-:Y:S02]  /*17be0*/  ISETP.GT.AND P2, PT, R167, 0x39, !P2 ;  /* 0x00000039a700780c */ /* 0x000fe40005744270 */
[----:B------:R-:W-:Y:S02]  /*17bf0*/  FMNMX.FTZ R7, R139, R0, !PT ;  /* 0x000000008b077209 */ /* 0x000fe40007810000 */
[----:B------:R-:W-:Y:S02]  /*17c00*/  ISETP.LT.OR P2, PT, R168, 0x3a, P2 ;  /* 0x0000003aa800780c */ /* 0x000fe40001741670 */
[----:B------:R-:W-:-:S02]  /*17c10*/  FMNMX.FTZ R0, R140, R7, !PT ;  /* 0x000000078c007209 */ /* 0x000fc40007810000 */
        /* <DEDUP_REMOVED lines=25> */
[----:B------:R-:W-:Y:S01]  /*17db0*/  ISETP.GT.AND P2, PT, R167, 0x49, !P6 ;  /* 0x00000049a700780c */ /* 0x000fe20007744270 */
[----:B------:R-:W0:Y:S01]  /*17dc0*/  SHFL.BFLY PT, R7, R164, 0x2, 0x1f ;  /* 0x0c401f00a4077f89 */ /* 0x000e2200000e0000 */
[----:B------:R-:W-:Y:S02]  /*17dd0*/  LOP3.LUT P6, RZ, R16, 0x2, RZ, 0xc0, !PT ;  /* 0x0000000210ff7812 */ /* 0x000fe400078cc0ff */
[----:B------:R-:W-:-:S04]  /*17de0*/  ISETP.LT.OR P2, PT, R168, 0x4a, P2 ;  /* 0x0000004aa800780c */ /* 0x000fc80001741670 */
[----:B------:R-:W-:Y:S02]  /*17df0*/  FSEL R153, R153, -INF , !P2 ;  /* 0xff80000099997808 */ /* 0x000fe40005000000 */
[----:B------:R-:W-:-:S04]  /*17e00*/  ISETP.GT.AND P2, PT, R167, 0x50, !P3 ;  /* 0x00000050a700780c */ /* 0x000fc80005f44270 */
[----:B------:R-:W-:-:S04]  /*17e10*/  ISETP.LT.OR P2, PT, R168, 0x51, P2 ;  /* 0x00000051a800780c */ /* 0x000fc80001741670 */
[----:B------:R-:W-:Y:S02]  /*17e20*/  FSEL R157, R157, -INF , !P2 ;  /* 0xff8000009d9d7808 */ /* 0x000fe40005000000 */
[----:B------:R-:W-:Y:S02]  /*17e30*/  ISETP.GT.AND P2, PT, R167, RZ, !P6 ;  /* 0x000000ffa700720c */ /* 0x000fe40007744270 */
[----:B------:R-:W-:Y:S02]  /*17e40*/  LOP3.LUT P6, RZ, R16, 0x1, RZ, 0xc0, !PT ;  /* 0x0000000110ff7812 */ /* 0x000fe400078cc0ff */
[----:B------:R-:W-:Y:S02]  /*17e50*/  ISETP.LT.OR P2, PT, R168, 0x1, P2 ;  /* 0x00000001a800780c */ /* 0x000fe40001741670 */
[----:B0-----:R-:W-:Y:S01]  /*17e60*/  FMNMX.FTZ R165, R164, R7, !PT ;  /* 0x00000007a4a57209 */ /* 0x001fe20007810000 */
[----:B------:R-:W-:Y:S01]  /*17e70*/  IMAD.U32 R7, RZ, RZ, UR43 ;  /* 0x0000002bff077e24 */ /* 0x000fe2000f8e00ff */
[----:B------:R-:W-:-:S02]  /*17e80*/  FSEL R23, R23, -INF , !P2 ;  /* 0xff80000017177808 */ /* 0x000fc40005000000 */
[----:B------:R-:W-:Y:S01]  /*17e90*/  ISETP.GT.AND P3, PT, R167, 0x59, !P6 ;  /* 0x00000059a700780c */ /* 0x000fe20007764270 */
[----:B------:R-:W0:Y:S03]  /*17ea0*/  SHFL.BFLY PT, R12, R165, 0x1, 0x1f ;  /* 0x0c201f00a50c7f89 */ /* 0x000e2600000e0000 */
[----:B------:R-:W-:-:S04]  /*17eb0*/  ISETP.LT.OR P3, PT, R168, 0x5a, P3 ;  /* 0x0000005aa800780c */ /* 0x000fc80001f61670 */
[----:B------:R-:W-:Y:S02]  /*17ec0*/  FSEL R161, R161, -INF , !P3 ;  /* 0xff800000a1a17808 */ /* 0x000fe40005800000 */
[----:B0-----:R-:W-:Y:S02]  /*17ed0*/  FMNMX.FTZ R12, R165, R12, !PT ;  /* 0x0000000ca50c7209 */ /* 0x001fe40007810000 */
[----:B------:R-:W-:Y:S02]  /*17ee0*/  FMNMX.FTZ R165, R23, R3, !PT ;  /* 0x0000000317a57209 */ /* 0x000fe40007810000 */
[C---:B------:R-:W-:Y:S01]  /*17ef0*/  FSETP.NEU.FTZ.AND P2, PT, R12.reuse, -INF , PT ;  /* 0xff8000000c00780b */ /* 0x040fe20003f5d000 */
[----:B------:R-:W-:-:S05]  /*17f00*/  FMUL.FTZ R0, R12, R7 ;  /* 0x000000070c007220 */ /* 0x000fca0000410000 */
[----:B------:R-:W-:-:S05]  /*17f10*/  FSEL R0, R0, RZ, P2 ;  /* 0x000000ff00007208 */ /* 0x000fca0001000000 */
[--C-:B------:R-:W-:Y:S01]  /*17f20*/  FFMA.FTZ R188, R2, R7, -R0.reuse ;  /* 0x0000000702bc7223 */ /* 0x100fe20000010800 */
[----:B------:R-:W-:Y:S01]  /*17f30*/  FMNMX.FTZ R2, R120, R165, !PT ;  /* 0x000000a578027209 */ /* 0x000fe20007810000 */
[-CC-:B------:R-:W-:Y:S01]  /*17f40*/  FFMA.FTZ R190, R121, R7.reuse, -R0.reuse ;  /* 0x0000000779be7223 */ /* 0x180fe20000010800 */
[-CC-:B------:R-:W-:Y:S01]  /*17f50*/  FFMA.FTZ R184, R125, R7.reuse, -R0.reuse ;  /* 0x000000077db87223 */ /* 0x180fe20000010800 */
[-CC-:B------:R-:W-:Y:S01]  /*17f60*/  FFMA.FTZ R186, R129, R7.reuse, -R0.reuse ;  /* 0x0000000781ba7223 */ /* 0x180fe20000010800 */
[----:B------:R-:W-:Y:S01]  /*17f70*/  FMNMX.FTZ R165, R123, R2, !PT ;  /* 0x000000027ba57209 */ /* 0x000fe20007810000 */
[-CC-:B------:R-:W-:Y:S01]  /*17f80*/  FFMA.FTZ R180, R135, R7.reuse, -R0.reuse ;  /* 0x0000000787b47223 */ /* 0x180fe20000010800 */
[-CC-:B------:R-:W-:Y:S01]  /*17f90*/  FFMA.FTZ R176, R141, R7.reuse, -R0.reuse ;  /* 0x000000078db07223 */ /* 0x180fe20000010800 */
[--C-:B------:R-:W-:Y:S01]  /*17fa0*/  FFMA.FTZ R122, R122, R7, -R0.reuse ;  /* 0x000000077a7a7223 */ /* 0x100fe20000010800 */
[----:B------:R-:W-:Y:S01]  /*17fb0*/  FMNMX.FTZ R2, R124, R165, !PT ;  /* 0x000000a57c027209 */ /* 0x000fe20007810000 */
[-CC-:B------:R-:W-:Y:S01]  /*17fc0*/  FFMA.FTZ R182, R139, R7.reuse, -R0.reuse ;  /* 0x000000078bb67223 */ /* 0x180fe20000010800 */
[-CC-:B------:R-:W-:Y:S01]  /*17fd0*/  FFMA.FTZ R139, R151, R7.reuse, -R0.reuse ;  /* 0x00000007978b7223 */ /* 0x180fe20000010800 */
[----:B------:R-:W-:Y:S01]  /*17fe0*/  FSEL R151, R12, RZ, P2 ;  /* 0x000000ff0c977208 */ /* 0x000fe20001000000 */
[-CC-:B------:R-:W-:Y:S01]  /*17ff0*/  FFMA.FTZ R164, R126, R7.reuse, -R0.reuse ;  /* 0x000000077ea47223 */ /* 0x180fe20000010800 */
[----:B------:R-:W-:Y:S01]  /*18000*/  FMNMX.FTZ R121, R127, R2, !PT ;  /* 0x000000027f797209 */ /* 0x000fe20007810000 */
[-CC-:B------:R-:W-:Y:S01]  /*18010*/  FFMA.FTZ R126, R130, R7.reuse, -R0.reuse ;  /* 0x00000007827e7223 */ /* 0x180fe20000010800 */
[-CC-:B------:R-:W-:Y:S01]  /*18020*/  FFMA.FTZ R130, R140, R7.reuse, -R0.reuse ;  /* 0x000000078c827223 */ /* 0x180fe20000010800 */
[--C-:B------:R-:W-:Y:S01]  /*18030*/  FFMA.FTZ R15, R15, R7, -R0.reuse ;  /* 0x000000070f0f7223 */ /* 0x100fe20000010800 */
[----:B------:R-:W-:Y:S01]  /*18040*/  FMNMX.FTZ R2, R128, R121, !PT ;  /* 0x0000007980027209 */ /* 0x000fe20007810000 */
[-CC-:B------:R-:W-:Y:S01]  /*18050*/  FFMA.FTZ R178, R146, R7.reuse, -R0.reuse ;  /* 0x0000000792b27223 */ /* 0x180fe20000010800 */
[----:B------:R0:W-:Y:S01]  /*18060*/  MUFU.EX2 R121, R122 ;  /* 0x0000007a00797308 */ /* 0x0001e20000000800 */
[-CC-:B------:R-:W-:Y:S01]  /*18070*/  FFMA.FTZ R172, R150, R7.reuse, -R0.reuse ;  /* 0x0000000796ac7223 */ /* 0x180fe20000010800 */
        /* <DEDUP_REMOVED lines=20> */
[----:B------:R-:W-:Y:S01]  /*181c0*/  FMNMX.FTZ R2, R148, R129, !PT ;  /* 0x0000008194027209 */ /* 0x000fe20007810000 */
[-CC-:B------:R-:W-:Y:S01]  /*181d0*/  FFMA.FTZ R129, R136, R7.reuse, -R0.reuse ;  /* 0x0000000788817223 */ /* 0x180fe20000010800 */
[----:B------:R-:W-:Y:S02]  /*181e0*/  FFMA.FTZ R136, R147, R7, -R0 ;  /* 0x0000000793887223 */ /* 0x000fe40000010800 */
        /* <DEDUP_REMOVED lines=9> */
[----:B------:R-:W-:-:S03]  /*18280*/  FFMA.FTZ R135, R142, R7, -R0 ;  /* 0x000000078e877223 */ /* 0x000fc60000010800 */
[----:B------:R-:W-:-:S03]  /*18290*/  FMNMX.FTZ R2, R161, R2, !PT ;  /* 0x00000002a1027209 */ /* 0x000fc60007810000 */
[----:B------:R-:W-:Y:S02]  /*182a0*/  MUFU.EX2 R129, R129 ;  /* 0x0000008100817308 */ /* 0x000fe40000000800 */
[----:B------:R-:W0:Y:S06]  /*182b0*/  SHFL.BFLY PT, R141, R2, 0x2, 0x1f ;  /* 0x0c401f00028d7f89 */ /* 0x000e2c00000e0000 */
[----:B------:R-:W-:Y:S08]  /*182c0*/  MUFU.EX2 R182, R182 ;  /* 0x000000b600b67308 */ /* 0x000ff00000000800 */
[----:B------:R-:W-:Y:S08]  /*182d0*/  MUFU.EX2 R130, R130 ;  /* 0x0000008200827308 */ /* 0x000ff00000000800 */
[----:B------:R-:W-:Y:S01]  /*182e0*/  MUFU.EX2 R176, R176 ;  /* 0x000000b000b07308 */ /* 0x000fe20000000800 */
[----:B0-----:R-:W-:Y:S01]  /*182f0*/  FMNMX.FTZ R122, R2, R141, !PT ;  /* 0x0000008d027a7209 */ /* 0x001fe20007810000 */
[----:B------:R-:W-:Y:S01]  /*18300*/  FFMA.FTZ R141, R159, R7, -R0 ;  /* 0x000000079f8d7223 */ /* 0x000fe20000010800 */
[----:B------:R-:W-:-:S03]  /*18310*/  FADD.FTZ R0, -R151, R4 ;  /* 0x0000000497007221 */ /* 0x000fc60000010100 */
[----:B------:R-:W0:Y:S01]  /*18320*/  SHFL.BFLY PT, R147, R122, 0x1, 0x1f ;  /* 0x0c201f007a937f89 */ /* 0x000e2200000e0000 */
[----:B------:R-:W-:Y:S01]  /*18330*/  FMUL.FTZ R0, R0, R7 ;  /* 0x0000000700007220 */ /* 0x000fe20000410000 */
[----:B------:R-:W-:Y:S08]  /*18340*/  MUFU.EX2 R135, R135 ;  /* 0x0000008700877308 */ /* 0x000ff00000000800 */
[----:B------:R-:W1:Y:S08]  /*18350*/  MUFU.EX2 R0, R0 ;  /* 0x0000000000007308 */ /* 0x000e700000000800 */
[----:B------:R-:W-:Y:S01]  /*18360*/  MUFU.EX2 R178, R178 ;  /* 0x000000b200b27308 */ /* 0x000fe20000000800 */
[----:B0-----:R-:W-:-:S07]  /*18370*/  FMNMX.FTZ R122, R122, R147, !PT ;  /* 0x000000937a7a7209 */ /* 0x001fce0007810000 */
[----:B------:R-:W-:Y:S01]  /*18380*/  MUFU.EX2 R136, R136 ;  /* 0x0000008800887308 */ /* 0x000fe20000000800 */
[----:B-1----:R-:W-:Y:S01]  /*18390*/  FFMA.FTZ R6, R0, R6, R188 ;  /* 0x0000000600067223 */ /* 0x002fe200000100bc */
[C---:B------:R-:W-:Y:S01]  /*183a0*/  FSETP.NEU.FTZ.AND P2, PT, R122.reuse, -INF , PT ;  /* 0xff8000007a00780b */ /* 0x040fe20003f5d000 */
[C---:B------:R-:W-:Y:S01]  /*183b0*/  FMUL.FTZ R142, R122.reuse, R7 ;  /* 0x000000077a8e7220 */ /* 0x040fe20000410000 */
[----:B------:R-:W-:Y:S02]  /*183c0*/  F2FP.F16.F32.PACK_AB R188, R15, R188 ;  /* 0x000000bc0fbc723e */ /* 0x000fe400000000ff */
[----:B------:R-:W-:Y:S02]  /*183d0*/  FSEL R2, R122, RZ, P2 ;  /* 0x000000ff7a027208 */ /* 0x000fe40001000000 */
[----:B------:R-:W-:Y:S01]  /*183e0*/  FSEL R142, R142, RZ, P2 ;  /* 0x000000ff8e8e7208 */ /* 0x000fe20001000000 */
[----:B------:R-:W-:Y:S01]  /*183f0*/  MUFU.EX2 R172, R172 ;  /* 0x000000ac00ac7308 */ /* 0x000fe20000000800 */
[----:B------:R-:W-:Y:S01]  /*18400*/  ISETP.GT.AND P2, PT, R8, R203, PT ;  /* 0x000000cb0800720c */ /* 0x000fe20003f44270 */
[----:B------:R-:W-:Y:S01]  /*18410*/  FADD.FTZ R2, -R2, R3 ;  /* 0x0000000302027221 */ /* 0x000fe20000010100 */
[----:B------:R-:W-:-:S02]  /*18420*/  VIADD R8, R8, 0xffffffff ;  /* 0xffffffff08087836 */ /* 0x000fc40000000000 */
[-CC-:B------:R-:W-:Y:S01]  /*18430*/  FFMA.FTZ R189, R23, R7.reuse, -R142.reuse ;  /* 0x0000000717bd7223 */ /* 0x180fe2000001088e */
[-CC-:B------:R-:W-:Y:S01]  /*18440*/  FFMA.FTZ R23, R120, R7.reuse, -R142.reuse ;  /* 0x0000000778177223 */ /* 0x180fe2000001088e */
[-C--:B------:R-:W-:Y:S01]  /*18450*/  FMUL.FTZ R2, R2, R7.reuse ;  /* 0x0000000702027220 */ /* 0x080fe20000410000 */
[-CC-:B------:R-:W-:Y:S01]  /*18460*/  FFMA.FTZ R191, R123, R7.reuse, -R142.reuse ;  /* 0x000000077bbf7223 */ /* 0x180fe2000001088e */
[-C--:B------:R-:W-:Y:S01]  /*18470*/  FFMA.FTZ R177, R13, R7.reuse, -R142 ;  /* 0x000000070db17223 */ /* 0x080fe2000001088e */
[----:B------:R-:W-:Y:S01]  /*18480*/  FADD.FTZ R13, R15, R6 ;  /* 0x000000060f0d7221 */ /* 0x000fe20000010000 */
[----:B------:R-:W-:Y:S01]  /*18490*/  MUFU.EX2 R189, R189 ;  /* 0x000000bd00bd7308 */ /* 0x000fe20000000800 */
[-CC-:B------:R-:W-:Y:S01]  /*184a0*/  FFMA.FTZ R120, R124, R7.reuse, -R142.reuse ;  /* 0x000000077c787223 */ /* 0x180fe2000001088e */
[-CC-:B------:R-:W-:Y:S01]  /*184b0*/  FFMA.FTZ R185, R127, R7.reuse, -R142.reuse ;  /* 0x000000077fb97223 */ /* 0x180fe2000001088e */
[----:B------:R-:W-:Y:S01]  /*184c0*/  FADD.FTZ R6, R190, R13 ;  /* 0x0000000dbe067221 */ /* 0x000fe20000010000 */
[-CC-:B------:R-:W-:Y:S01]  /*184d0*/  FFMA.FTZ R187, R131, R7.reuse, -R142.reuse ;  /* 0x0000000783bb7223 */ /* 0x180fe2000001088e */
[-CC-:B------:R-:W-:Y:S01]  /*184e0*/  FFMA.FTZ R123, R128, R7.reuse, -R142.reuse ;  /* 0x00000007807b7223 */ /* 0x180fe2000001088e */
[-C--:B------:R-:W-:Y:S01]  /*184f0*/  FFMA.FTZ R124, R132, R7.reuse, -R142 ;  /* 0x00000007847c7223 */ /* 0x080fe2000001088e */
[----:B------:R-:W-:Y:S01]  /*18500*/  FADD.FTZ R131, R121, R6 ;  /* 0x0000000679837221 */ /* 0x000fe20000010000 */
[----:B------:R-:W0:Y:S01]  /*18510*/  MUFU.EX2 R2, R2 ;  /* 0x0000000200027308 */ /* 0x000e220000000800 */
[-CC-:B------:R-:W-:Y:S01]  /*18520*/  FFMA.FTZ R181, R133, R7.reuse, -R142.reuse ;  /* 0x0000000785b57223 */ /* 0x180fe2000001088e */
[-CC-:B------:R-:W-:Y:S01]  /*18530*/  FFMA.FTZ R127, R134, R7.reuse, -R142.reuse ;  /* 0x00000007867f7223 */ /* 0x180fe2000001088e */
[----:B------:R-:W-:Y:S01]  /*18540*/  FADD.FTZ R128, R184, R131 ;  /* 0x00000083b8807221 */ /* 0x000fe20000010000 */
        /* <DEDUP_REMOVED lines=9> */
[----:B------:R-:W-:Y:S01]  /*185e0*/  FFMA.FTZ R160, R160, R7, -R142 ;  /* 0x00000007a0a07223 */ /* 0x000fe2000001088e */
[----:B------:R-:W-:-:S02]  /*185f0*/  F2FP.F16.F32.PACK_AB R190, R121, R190 ;  /* 0x000000be79be723e */ /* 0x000fc400000000ff */
[----:B------:R-:W2:Y:S01]  /*18600*/  MUFU.EX2 R191, R191 ;  /* 0x000000bf00bf7308 */ /* 0x000ea20000000800 */
[----:B0-----:R-:W-:Y:S01]  /*18610*/  FFMA.FTZ R6, R2, R5, R189 ;  /* 0x0000000502067223 */ /* 0x001fe200000100bd */
[C---:B------:R-:W-:Y:S01]  /*18620*/  FADD.FTZ R5, R125.reuse, R128 ;  /* 0x000000807d057221 */ /* 0x040fe20000010000 */
[----:B------:R-:W-:-:S03]  /*18630*/  F2FP.F16.F32.PACK_AB R184, R125, R184 ;  /* 0x000000b87db8723e */ /* 0x000fc600000000ff */
[----:B------:R-:W-:Y:S01]  /*18640*/  FADD.FTZ R133, R186, R5 ;  /* 0x00000005ba857221 */ /* 0x000fe20000010000 */
[----:B------:R-:W-:Y:S01]  /*18650*/  FFMA.FTZ R5, R145, R7, -R142 ;  /* 0x0000000791057223 */ /* 0x000fe2000001088e */
[----:B------:R-:W0:Y:S01]  /*18660*/  MUFU.EX2 R120, R120 ;  /* 0x0000007800787308 */ /* 0x000e220000000800 */
[C---:B-1----:R-:W-:Y:S01]  /*18670*/  FADD.FTZ R6, R23.reuse, R6 ;  /* 0x0000000617067221 */ /* 0x042fe20000010000 */
[C---:B------:R-:W-:Y:S01]  /*18680*/  FADD.FTZ R133, R126.reuse, R133 ;  /* 0x000000857e857221 */ /* 0x040fe20000010000 */
[----:B------:R-:W-:Y:S02]  /*18690*/  F2FP.F16.F32.PACK_AB R186, R126, R186 ;  /* 0x000000ba7eba723e */ /* 0x000fe400000000ff */
[----:B------:R-:W-:Y:S01]  /*186a0*/  F2FP.F16.F32.PACK_AB R189, R23, R189 ;  /* 0x000000bd17bd723e */ /* 0x000fe200000000ff */
[----:B------:R-:W-:Y:S01]  /*186b0*/  FADD.FTZ R128, R180, R133 ;  /* 0x00000085b4807221 */ /* 0x000fe20000010000 */
[----:B------:R-:W-:Y:S01]  /*186c0*/  F2FP.F16.F32.PACK_AB R180, R129, R180 ;  /* 0x000000b481b4723e */ /* 0x000fe200000000ff */
[----:B------:R-:W1:Y:S01]  /*186d0*/  MUFU.EX2 R185, R185 ;  /* 0x000000b900b97308 */ /* 0x000e620000000800 */
[----:B--2---:R-:W-:Y:S01]  /*186e0*/  FADD.FTZ R131, R191, R6 ;  /* 0x00000006bf837221 */ /* 0x004fe20000010000 */
[----:B------:R-:W-:-:S06]  /*186f0*/  IMAD.MOV.U32 R23, RZ, RZ, R11 ;  /* 0x000000ffff177224 */ /* 0x000fcc00078e000b */
[----:B------:R-:W2:Y:S01]  /*18700*/  MUFU.EX2 R123, R123 ;  /* 0x0000007b007b7308 */ /* 0x000ea20000000800 */
[C---:B0-----:R-:W-:Y:S01]  /*18710*/  FADD.FTZ R6, R120.reuse, R131 ;  /* 0x0000008378067221 */ /* 0x041fe20000010000 */
[----:B------:R-:W-:Y:S01]  /*18720*/  FADD.FTZ R131, R129, R128 ;  /* 0x0000008081837221 */ /* 0x000fe20000010000 */
[----:B------:R-:W-:Y:S01]  /*18730*/  @!P1 PRMT R128, RZ, 0x654, R14 ;  /* 0x00000654ff809816 */ /* 0x000fe2000000000e */
[----:B------:R-:W-:Y:S01]  /*18740*/  FFMA.FTZ R14, R149, R7, -R142 ;  /* 0x00000007950e7223 */ /* 0x000fe2000001088e */
[----:B------:R-:W-:Y:S01]  /*18750*/  F2FP.F16.F32.PACK_AB R191, R120, R191 ;  /* 0x000000bf78bf723e */ /* 0x000fe200000000ff */
[----:B------:R-:W-:Y:S01]  /*18760*/  FADD.FTZ R133, R182, R131 ;  /* 0x00000083b6857221 */ /* 0x000fe20000010000 */
[----:B------:R0:W-:Y:S01]  /*18770*/  @!P1 SYNCS.ARRIVE.TRANS64.RED.A1T0 RZ, [R128+URZ], RZ ;  /* 0x000000ff80ff99a7 */ /* 0x0001e2000810043f */
[----:B------:R-:W3:Y:S01]  /*18780*/  MUFU.EX2 R187, R187 ;  /* 0x000000bb00bb7308 */ /* 0x000ee20000000800 */
[----:B-1----:R-:W-:Y:S01]  /*18790*/  FADD.FTZ R6, R185, R6 ;  /* 0x00000006b9067221 */ /* 0x002fe20000010000 */
[C---:B------:R-:W-:Y:S01]  /*187a0*/  FADD.FTZ R133, R130.reuse, R133 ;  /* 0x0000008582857221 */ /* 0x040fe20000010000 */
[----:B------:R-:W-:-:S03]  /*187b0*/  F2FP.F16.F32.PACK_AB R182, R130, R182 ;  /* 0x000000b682b6723e */ /* 0x000fc600000000ff */
[----:B------:R-:W-:Y:S01]  /*187c0*/  FADD.FTZ R132, R176, R133 ;  /* 0x00000085b0847221 */ /* 0x000fe20000010000 */
[-C--:B0-----:R-:W-:Y:S01]  /*187d0*/  FFMA.FTZ R128, R153, R7.reuse, -R142 ;  /* 0x0000000799807223 */ /* 0x081fe2000001088e */
[----:B------:R-:W0:Y:S01]  /*187e0*/  MUFU.EX2 R124, R124 ;  /* 0x0000007c007c7308 */ /* 0x000e220000000800 */
[----:B--2---:R-:W-:Y:S01]  /*187f0*/  FADD.FTZ R6, R123, R6 ;  /* 0x000000067b067221 */ /* 0x004fe20000010000 */
[----:B------:R-:W-:Y:S01]  /*18800*/  FFMA.FTZ R142, R161, R7, -R142 ;  /* 0x00000007a18e7223 */ /* 0x000fe2000001088e */
[----:B------:R-:W-:Y:S02]  /*18810*/  F2FP.F16.F32.PACK_AB R176, R135, R176 ;  /* 0x000000b087b0723e */ /* 0x000fe400000000ff */
[----:B------:R-:W-:-:S03]  /*18820*/  F2FP.F16.F32.PACK_AB R185, R123, R185 ;  /* 0x000000b97bb9723e */ /* 0x000fc600000000ff */
[----:B------:R-:W1:Y:S01]  /*18830*/  MUFU.EX2 R181, R181 ;  /* 0x000000b500b57308 */ /* 0x000e620000000800 */
[----:B---3--:R-:W-:-:S07]  /*18840*/  FADD.FTZ R131, R187, R6 ;  /* 0x00000006bb837221 */ /* 0x008fce0000010000 */
[----:B------:R-:W2:Y:S01]  /*18850*/  MUFU.EX2 R127, R127 ;  /* 0x0000007f007f7308 */ /* 0x000ea20000000800 */
[C---:B0-----:R-:W-:Y:S01]  /*18860*/  FADD.FTZ R6, R124.reuse, R131 ;  /* 0x000000837c067221 */ /* 0x041fe20000010000 */
[----:B------:R-:W-:Y:S01]  /*18870*/  FADD.FTZ R131, R135, R132 ;  /* 0x0000008487837221 */ /* 0x000fe20000010000 */
[----:B------:R-:W-:-:S03]  /*18880*/  F2FP.F16.F32.PACK_AB R187, R124, R187 ;  /* 0x000000bb7cbb723e */ /* 0x000fc600000000ff */
[----:B------:R-:W-:Y:S01]  /*18890*/  FADD.FTZ R131, R178, R131 ;  /* 0x00000083b2837221 */ /* 0x000fe20000010000 */
[C---:B------:R-:W-:Y:S01]  /*188a0*/  F2FP.F16.F32.PACK_AB R178, R136.reuse, R178 ;  /* 0x000000b288b2723e */ /* 0x040fe200000000ff */
[----:B------:R-:W0:Y:S01]  /*188b0*/  MUFU.EX2 R183, R183 ;  /* 0x000000b700b77308 */ /* 0x000e220000000800 */
[----:B-1----:R-:W-:Y:S01]  /*188c0*/  FADD.FTZ R6, R181, R6 ;  /* 0x00000006b5067221 */ /* 0x002fe20000010000 */
[----:B------:R-:W-:-:S04]  /*188d0*/  FADD.FTZ R131, R136, R131 ;  /* 0x0000008388837221 */ /* 0x000fc80000010000 */
[----:B------:R-:W-:Y:S02]  /*188e0*/  FADD.FTZ R132, R172, R131 ;  /* 0x00000083ac847221 */ /* 0x000fe40000010000 */
[----:B------:R-:W1:Y:S01]  /*188f0*/  MUFU.EX2 R3, R138 ;  /* 0x0000008a00037308 */ /* 0x000e620000000800 */
[C---:B--2---:R-:W-:Y:S01]  /*18900*/  FADD.FTZ R6, R127.reuse, R6 ;  /* 0x000000067f067221 */ /* 0x044fe20000010000 */
[----:B------:R-:W-:-:S06]  /*18910*/  F2FP.F16.F32.PACK_AB R181, R127, R181 ;  /* 0x000000b57fb5723e */ /* 0x000fcc00000000ff */
[----:B------:R-:W2:Y:S01]  /*18920*/  MUFU.EX2 R177, R177 ;  /* 0x000000b100b17308 */ /* 0x000ea20000000800 */
[----:B0-----:R-:W-:-:S07]  /*18930*/  FADD.FTZ R6, R183, R6 ;  /* 0x00000006b7067221 */ /* 0x001fce0000010000 */
[----:B------:R-:W0:Y:S01]  /*18940*/  MUFU.EX2 R139, R139 ;  /* 0x0000008b008b7308 */ /* 0x000e220000000800 */
[C---:B-1----:R-:W-:Y:S01]  /*18950*/  FADD.FTZ R6, R3.reuse, R6 ;  /* 0x0000000603067221 */ /* 0x042fe20000010000 */
[----:B------:R-:W-:Y:S01]  /*18960*/  F2FP.F16.F32.PACK_AB R183, R3, R183 ;  /* 0x000000b703b7723e */ /* 0x000fe200000000ff */
[----:B------:R-:W-:-:S05]  /*18970*/  IMAD.MOV.U32 R3, RZ, RZ, R122 ;  /* 0x000000ffff037224 */ /* 0x000fca00078e007a */
[----:B------:R-:W1:Y:S01]  /*18980*/  MUFU.EX2 R13, R13 ;  /* 0x0000000d000d7308 */ /* 0x000e620000000800 */
[----:B--2---:R-:W-:-:S07]  /*18990*/  FADD.FTZ R6, R177, R6 ;  /* 0x00000006b1067221 */ /* 0x004fce0000010000 */
[----:B------:R-:W2:Y:S01]  /*189a0*/  MUFU.EX2 R174, R174 ;  /* 0x000000ae00ae7308 */ /* 0x000ea20000000800 */
[C---:B0-----:R-:W-:Y:S01]  /*189b0*/  FADD.FTZ R15, R139.reuse, R132 ;  /* 0x000000848b0f7221 */ /* 0x041fe20000010000 */
[----:B------:R-:W-:-:S06]  /*189c0*/  F2FP.F16.F32.PACK_AB R172, R139, R172 ;  /* 0x000000ac8bac723e */ /* 0x000fcc00000000ff */
[----:B------:R-:W0:Y:S01]  /*189d0*/  MUFU.EX2 R179, R179 ;  /* 0x000000b300b37308 */ /* 0x000e220000000800 */
[C---:B-1----:R-:W-:Y:S01]  /*189e0*/  FADD.FTZ R6, R13.reuse, R6 ;  /* 0x000000060d067221 */ /* 0x042fe20000010000 */
[----:B------:R-:W-:-:S06]  /*189f0*/  F2FP.F16.F32.PACK_AB R177, R13, R177 ;  /* 0x000000b10db1723e */ /* 0x000fcc00000000ff */
[----:B------:R-:W1:Y:S01]  /*18a00*/  MUFU.EX2 R140, R140 ;  /* 0x0000008c008c7308 */ /* 0x000e620000000800 */
[----:B--2---:R-:W-:-:S07]  /*18a10*/  FADD.FTZ R15, R174, R15 ;  /* 0x0000000fae0f7221 */ /* 0x004fce0000010000 */
[----:B------:R-:W2:Y:S01]  /*18a20*/  MUFU.EX2 R5, R5 ;  /* 0x0000000500057308 */ /* 0x000ea20000000800 */
[----:B0-----:R-:W-:-:S07]  /*18a30*/  FADD.FTZ R6, R179, R6 ;  /* 0x00000006b3067221 */ /* 0x001fce0000010000 */
[----:B------:R-:W0:Y:S01]  /*18a40*/  MUFU.EX2 R168, R168 ;  /* 0x000000a800a87308 */ /* 0x000e220000000800 */
[C---:B-1----:R-:W-:Y:S01]  /*18a50*/  FADD.FTZ R15, R140.reuse, R15 ;  /* 0x0000000f8c0f7221 */ /* 0x042fe20000010000 */
[----:B------:R-:W-:-:S06]  /*18a60*/  F2FP.F16.F32.PACK_AB R174, R140, R174 ;  /* 0x000000ae8cae723e */ /* 0x000fcc00000000ff */
[----:B------:R-:W1:Y:S01]  /*18a70*/  MUFU.EX2 R173, R173 ;  /* 0x000000ad00ad7308 */ /* 0x000e620000000800 */
[C---:B--2---:R-:W-:Y:S01]  /*18a80*/  FADD.FTZ R6, R5.reuse, R6 ;  /* 0x0000000605067221 */ /* 0x044fe20000010000 */
[----:B------:R-:W-:-:S06]  /*18a90*/  F2FP.F16.F32.PACK_AB R179, R5, R179 ;  /* 0x000000b305b3723e */ /* 0x000fcc00000000ff */
[----:B------:R-:W2:Y:S01]  /*18aa0*/  MUFU.EX2 R141, R141 ;  /* 0x0000008d008d7308 */ /* 0x000ea20000000800 */
[----:B0-----:R-:W-:-:S07]  /*18ab0*/  FADD.FTZ R126, R168, R15 ;  /* 0x0000000fa87e7221 */ /* 0x001fce0000010000 */
[----:B------:R-:W0:Y:S01]  /*18ac0*/  MUFU.EX2 R14, R14 ;  /* 0x0000000e000e7308 */ /* 0x000e220000000800 */
[----:B-1----:R-:W-:-:S07]  /*18ad0*/  FADD.FTZ R15, R173, R6 ;  /* 0x00000006ad0f7221 */ /* 0x002fce0000010000 */
[----:B------:R-:W1:Y:S01]  /*18ae0*/  MUFU.EX2 R170, R170 ;  /* 0x000000aa00aa7308 */ /* 0x000e620000000800 */
[C---:B--2---:R-:W-:Y:S01]  /*18af0*/  FADD.FTZ R121, R141.reuse, R126 ;  /* 0x0000007e8d797221 */ /* 0x044fe20000010000 */
[----:B------:R-:W-:-:S06]  /*18b00*/  F2FP.F16.F32.PACK_AB R168, R141, R168 ;  /* 0x000000a88da8723e */ /* 0x000fcc00000000ff */
[----:B------:R-:W2:Y:S01]  /*18b10*/  MUFU.EX2 R175, R175 ;  /* 0x000000af00af7308 */ /* 0x000ea20000000800 */
[C---:B0-----:R-:W-:Y:S01]  /*18b20*/  FADD.FTZ R6, R14.reuse, R15 ;  /* 0x0000000f0e067221 */ /* 0x041fe20000010000 */
[----:B------:R-:W-:-:S06]  /*18b30*/  F2FP.F16.F32.PACK_AB R173, R14, R173 ;  /* 0x000000ad0ead723e */ /* 0x000fcc00000000ff */
[----:B------:R-:W0:Y:S01]  /*18b40*/  MUFU.EX2 R4, R163 ;  /* 0x000000a300047308 */ /* 0x000e220000000800 */
[----:B-1----:R-:W-:-:S07]  /*18b50*/  FADD.FTZ R121, R170, R121 ;  /* 0x00000079aa797221 */ /* 0x002fce0000010000 */
        /* <DEDUP_REMOVED lines=9> */
[----:B--2---:R-:W-:Y:S01]  /*18bf0*/  FADD.FTZ R15, R169, R4 ;  /* 0x00000004a90f7221 */ /* 0x004fe20000010000 */
[----:B------:R-:W-:-:S06]  /*18c00*/  MOV R4, R12 ;  /* 0x0000000c00047202 */ /* 0x000fcc0000000f00 */
[----:B------:R-:W2:Y:S01]  /*18c10*/  MUFU.EX2 R142, R142 ;  /* 0x0000008e008e7308 */ /* 0x000ea20000000800 */
[C---:B0-----:R-:W-:Y:S01]  /*18c20*/  FADD.FTZ R15, R156.reuse, R15 ;  /* 0x0000000f9c0f7221 */ /* 0x041fe20000010000 */
[----:B------:R-:W-:-:S03]  /*18c30*/  F2FP.F16.F32.PACK_AB R169, R156, R169 ;  /* 0x000000a99ca9723e */ /* 0x000fc600000000ff */
[----:B-1----:R-:W-:-:S04]  /*18c40*/  FADD.FTZ R15, R160, R15 ;  /* 0x0000000fa00f7221 */ /* 0x002fc80000010000 */
[C---:B--2---:R-:W-:Y:S01]  /*18c50*/  FADD.FTZ R5, R142.reuse, R15 ;  /* 0x0000000f8e057221 */ /* 0x044fe20000010000 */
[----:B------:R-:W-:Y:S01]  /*18c60*/  F2FP.F16.F32.PACK_AB R171, R142, R160 ;  /* 0x000000a08eab723e */ /* 0x000fe200000000ff */
[----:B------:R-:W-:Y:S06]  /*18c70*/  @P2 BRA `(.L_x_1546) ;  /* 0xffffffc400782947 */ /* 0x000fec000383ffff */
[----:B------:R-:W-:Y:S05]  /*18c80*/  BSYNC B0 ;  /* 0x0000000000007941 */ /* 0x000fea0003800000 */
.L_x_1527:
[----:B------:R-:W-:Y:S01]  /*18c90*/  IMAD.MOV.U32 R3, RZ, RZ, R122 ;  /* 0x000000ffff037224 */ /* 0x000fe200078e007a */
[----:B------:R-:W-:Y:S01]  /*18ca0*/  MOV R23, R11 ;  /* 0x0000000b00177202 */ /* 0x000fe20000000f00 */
[----:B------:R-:W-:Y:S02]  /*18cb0*/  IMAD.MOV.U32 R4, RZ, RZ, R12 ;  /* 0x000000ffff047224 */ /* 0x000fe400078e000c */
[----:B------:R-:W-:-:S07]  /*18cc0*/  IMAD.MOV.U32 R194, RZ, RZ, R10 ;  /* 0x000000ffffc27224 */ /* 0x000fce00078e000a */
.L_x_1526:
[----:B------:R-:W-:Y:S05]  /*18cd0*/  BSYNC B1 ;  /* 0x0000000000017941 */ /* 0x000fea0003800000 */
.L_x_1525:
[----:B------:R-:W0:Y:S01]  /*18ce0*/  LDC R224, c[0x0][0x9e4] ;  /* 0x00027900ffe07b82 */ /* 0x000e220000000800 */
[----:B------:R-:W-:Y:S01]  /*18cf0*/  IADD3 R10, R196, 0x80, -R197 ;  /* 0x00000080c40a7810 */ /* 0x000fe20007ffe8c5 */
[----:B------:R-:W-:Y:S01]  /*18d00*/  ULDC UR4, c[0x0][0x9dc] ;  /* 0x0002770000047ab9 */ /* 0x000fe20000000800 */
[----:B------:R-:W-:-:S03]  /*18d10*/  LOP3.LUT R16, R16, 0xffefffff, RZ, 0xc0, !PT ;  /* 0xffefffff10107812 */ /* 0x000fc600078ec0ff */
[----:B------:R-:W-:-:S04]  /*18d20*/  IMAD R10, R201, 0x80, R10 ;  /* 0x00000080c90a7824 */ /* 0x000fc800078e020a */
[----:B------:R-:W-:Y:S01]  /*18d30*/  VIADD R12, R10, -UR4 ;  /* 0x800000040a0c7c36 */ /* 0x000fe20008000000 */
[----:B0-----:R-:W-:-:S13]  /*18d40*/  ISETP.GE.AND P2, PT, R224, 0x1, PT ;  /* 0x00000001e000780c */ /* 0x001fda0003f46270 */
[----:B------:R-:W-:Y:S01]  /*18d50*/  @P2 LOP3.LUT R16, R16, 0x100000, RZ, 0xfc, !PT ;  /* 0x0010000010102812 */ /* 0x000fe200078efcff */
[----:B------:R-:W-:Y:S06]  /*18d60*/  @!P2 BRA `(.L_x_1547) ;  /* 0x000000000048a947 */ /* 0x000fec0003800000 */
[----:B------:R-:W-:Y:S01]  /*18d70*/  MOV R13, R10 ;  /* 0x0000000a000d7202 */ /* 0x000fe20000000f00 */
[----:B------:R-:W-:Y:S03]  /*18d80*/  BSSY B0, `(.L_x_1548) ;  /* 0x000000e000007945 */ /* 0x000fe60003800000 */
        /* <DEDUP_REMOVED lines=9> */
.L_x_1549:
[----:B------:R-:W-:-:S13]  /*18e20*/  ISETP.NE.AND P2, PT, R224, 0x1, PT ;  /* 0x00000001e000780c */ /* 0x000fda0003f45270 */
[----:B------:R-:W0:Y:S02]  /*18e30*/  @P2 LDC.64 R10, c[0x0][0x9e8] ;  /* 0x00027a00ff0a2b82 */ /* 0x000e240000000a00 */
[----:B0-----:R-:W-:-:S05]  /*18e40*/  @P2 IMAD.HI.U32 R10, R13, R10, RZ ;  /* 0x0000000a0d0a2227 */ /* 0x001fca00078e00ff */
[----:B------:R-:W-:-:S07]  /*18e50*/  @P2 SHF.R.U32.HI R13, RZ, R11, R10 ;  /* 0x0000000bff0d2219 */ /* 0x000fce000001160a */
.L_x_1550:
[----:B------:R-:W-:Y:S05]  /*18e60*/  BSYNC B0 ;  /* 0x0000000000007941 */ /* 0x000fea0003800000 */
.L_x_1548:
[----:B------:R-:W-:-:S05]  /*18e70*/  IMAD R13, R13, R224, RZ ;  /* 0x000000e00d0d7224 */ /* 0x000fca00078e02ff */
[----:B------:R-:W-:-:S07]  /*18e80*/  VIMNMX R12, R12, R13, !PT ;  /* 0x0000000d0c0c7248 */ /* 0x000fce0007fe0100 */
.L_x_1547:
[----:B------:R-:W-:Y:S01]  /*18e90*/  VIADD R12, R12, 0x5f ;  /* 0x0000005f0c0c7836 */ /* 0x000fe20000000000 */
[----:B------:R-:W-:Y:S03]  /*18ea0*/  BSSY B0, `(.L_x_1551) ;  /* 0x0000289000007945 */ /* 0x000fe60003800000 */
[----:B------:R-:W-:-:S05]  /*18eb0*/  IMAD.HI R12, R12, 0x2aaaaaab, RZ ;  /* 0x2aaaaaab0c0c7827 */ /* 0x000fca00078e02ff */
[----:B------:R-:W-:-:S04]  /*18ec0*/  SHF.R.U32.HI R11, RZ, 0x1f, R12 ;  /* 0x0000001fff0b7819 */ /* 0x000fc8000001160c */
[----:B------:R-:W-:-:S04]  /*18ed0*/  LEA.HI.SX32 R12, R12, R11, 0x1c ;  /* 0x0000000b0c0c7211 */ /* 0x000fc800078fe2ff */
[----:B------:R-:W-:-:S04]  /*18ee0*/  VIMNMX R15, R211, R12, !PT ;  /* 0x0000000cd30f7248 */ /* 0x000fc80007fe0100 */
[----:B------:R-:W-:-:S13]  /*18ef0*/  ISETP.GE.AND P2, PT, R8, R15, PT ;  /* 0x0000000f0800720c */ /* 0x000fda0003f46270 */
[----:B------:R-:W-:Y:S05]  /*18f00*/  @!P2 BRA `(.L_x_1552) ;  /* 0x000000280008a947 */ /* 0x000fea0003800000 */
[----:B------:R-:W-:Y:S01]  /*18f10*/  BSSY B1, `(.L_x_1552) ;  /* 0x0000281000017945 */ /* 0x000fe20003800000 */
[----:B------:R-:W-:Y:S01]  /*18f20*/  IMAD.MOV.U32 R11, RZ, RZ, R3 ;  /* 0x000000ffff0b7224 */ /* 0x000fe200078e0003 */
[----:B------:R-:W-:Y:S01]  /*18f30*/  MOV R12, R194 ;  /* 0x000000c2000c7202 */ /* 0x000fe20000000f00 */
[----:B------:R-:W-:Y:S02]  /*18f40*/  IMAD.MOV.U32 R10, RZ, RZ, R4 ;  /* 0x000000ffff0a7224 */ /* 0x000fe400078e0004 */
[----:B------:R-:W-:-:S07]  /*18f50*/  IMAD.MOV.U32 R13, RZ, RZ, R23 ;  /* 0x000000ffff0d7224 */ /* 0x000fce00078e0017 */
.L_x_1563:
[----:B------:R-:W-:-:S05]  /*18f60*/  VIADD R14, R13, 0x1 ;  /* 0x000000010d0e7836 */ /* 0x000fca0000000000 */
[----:B------:R-:W-:-:S04]  /*18f70*/  ISETP.NE.AND P2, PT, R14, 0x2, PT ;  /* 0x000000020e00780c */ /* 0x000fc80003f45270 */
[----:B------:R-:W-:Y:S02]  /*18f80*/  SEL R14, R14, RZ, P2 ;  /* 0x000000ff0e0e7207 */ /* 0x000fe40001000000 */
[----:B------:R-:W-:-:S03]  /*18f90*/  SEL R3, RZ, 0x1, P2 ;  /* 0x00000001ff037807 */ /* 0x000fc60001000000 */
[----:B------:R-:W-:Y:S01]  /*18fa0*/  IMAD.MOV.U32 R23, RZ, RZ, R14 ;  /* 0x000000ffff177224 */ /* 0x000fe200078e000e */
[----:B------:R-:W-:Y:S01]  /*18fb0*/  LOP3.LUT R194, R12, R3, RZ, 0x3c, !PT ;  /* 0x000000030cc27212 */ /* 0x000fe200078e3cff */
[----:B------:R-:W-:Y:S06]  /*18fc0*/  @!P0 BRA `(.L_x_1553) ;  /* 0x0000000000048947 */ /* 0x000fec0003800000 */
[----:B------:R-:W-:Y:S01]  /*18fd0*/  BPT.TRAP 0x1 ;  /* 0x000000040000795c */ /* 0x000fe20000300000 */
.L_x_1553:
[----:B------:R-:W-:Y:S02]  /*18fe0*/  LEA R3, R23, R17, 0x3 ;  /* 0x0000001117037211 */ /* 0x000fe400078e18ff */
[----:B------:R-:W-:-:S04]  /*18ff0*/  SHF.L.U32 R4, R194, 0x1f, RZ ;  /* 0x0000001fc2047819 */ /* 0x000fc800000006ff */
[----:B------:R0:W1:Y:S01]  /*19000*/  SYNCS.PHASECHK.TRANS64.TRYWAIT P2, [R3+URZ+0x30830], R4 ;  /* 0x03083004030075a7 */ /* 0x000062000804017f */
[----:B------:R-:W-:Y:S05]  /*19010*/  @!P0 BRA `(.L_x_1554) ;  /* 0x0000000000048947 */ /* 0x000fea0003800000 */
[----:B------:R-:W-:Y:S01]  /*19020*/  BPT.TRAP 0x1 ;  /* 0x000000040000795c */ /* 0x000fe20000300000 */
.L_x_1554:
[----:B------:R-:W-:Y:S01]  /*19030*/  BSSY B2, `(.L_x_1555) ;  /* 0x0000006000027945 */ /* 0x000fe20003800000 */
[----:B------:R-:W-:Y:S02]  /*19040*/  IMAD R20, R23, 0x900, R9 ;  /* 0x0000090017147824 */ /* 0x000fe400078e0209 */
[----:B------:R-:W-:Y:S01]  /*19050*/  IMAD.MOV.U32 R21, RZ, RZ, 0x40000040 ;  /* 0x40000040ff157424 */ /* 0x000fe200078e00ff */
[----:B-1----:R-:W-:Y:S06]  /*19060*/  @P2 BRA `(.L_x_1556) ;  /* 0x0000000000082947 */ /* 0x002fec0003800000 */
[----:B------:R-:W1:Y:S02]  /*19070*/  SYNCS.PHASECHK.TRANS64.TRYWAIT P2, [R3+URZ+0x30830], R4 ;  /* 0x03083004030075a7 */ /* 0x000e64000804017f */
[----:B-1----:R-:W-:Y:S05]  /*19080*/  @!P2 BRA `(.L_x_1557) ;  /* 0x0000010c0058a947 */ /* 0x002fea0003800000 */
.L_x_1556:
[----:B------:R-:W-:Y:S05]  /*19090*/  BSYNC B2 ;  /* 0x0000000000027941 */ /* 0x000fea0003800000 */
.L_x_1555:
[----:B------:R-:W2:Y:S04]  /*190a0*/  LDL.64 R120, [R1+0x30] ;  /* 0x0000300001787983 */ /* 0x000ea80000100a00 */
[----:B------:R3:W-:Y:S04]  /*190b0*/  STL.64 [R1+0x48], R8 ;  /* 0x0000480801007387 */ /* 0x0007e80000100a00 */
[----:B---3--:R-:W3:Y:S04]  /*190c0*/  LDL.64 R8, [R1+0x28] ;  /* 0x0000280001087983 */ /* 0x008ee80000100a00 */
[----:B------:R4:W-:Y:S04]  /*190d0*/  STL [R1+0x44], R6 ;  /* 0x0000440601007387 */ /* 0x0009e80000100800 */
[----:B----4-:R-:W4:Y:S01]  /*190e0*/  LDL.64 R6, [R1+0x20] ;  /* 0x0000200001067983 */ /* 0x010f220000100a00 */
[----:B------:R-:W-:-:S02]  /*190f0*/  R2UR UR6, R20 ;  /* 0x00000000140672ca */ /* 0x000fc400000e0000 */
[----:B------:R-:W-:Y:S01]  /*19100*/  R2UR UR7, R21 ;  /* 0x00000000150772ca */ /* 0x000fe200000e0000 */
[----:B------:R0:W-:Y:S04]  /*19110*/  STL [R1+0x40], R5 ;  /* 0x0000400501007387 */ /* 0x0001e80000100800 */
[----:B01----:R-:W4:Y:S01]  /*19120*/  LDL.64 R4, [R1+0x18] ;  /* 0x0000180001047983 */ /* 0x003f220000100a00 */
        /* <DEDUP_REMOVED lines=11> */
[----:B------:R-:W-:Y:S01]  /*191e0*/  IMAD.MOV.U32 R203, RZ, RZ, 0x40000040 ;  /* 0x40000040ffcb7424 */ /* 0x000fe200078e00ff */
[----:B------:R-:W-:Y:S01]  /*191f0*/  IADD3 R202, R20, 0x4, RZ ;  /* 0x0000000414ca7810 */ /* 0x000fe20007ffe0ff */
        /* <DEDUP_REMOVED lines=18> */
[----:B------:R-:W-:Y:S01]  /*19320*/  IMAD.MOV.U32 R203, RZ, RZ, 0x40000040 ;  /* 0x40000040ffcb7424 */ /* 0x000fe200078e00ff */
[----:B------:R-:W-:Y:S01]  /*19330*/  IADD3 R202, R20, 0x300, RZ ;  /* 0x0000030014ca7810 */ /* 0x000fe20007ffe0ff */
        /* <DEDUP_REMOVED lines=17> */
[----:B------:R-:W-:Y:S01]  /*19450*/  IMAD.MOV.U32 R203, RZ, RZ, 0x40000040 ;  /* 0x40000040ffcb7424 */ /* 0x000fe200078e00ff */
[----:B------:R-:W-:Y:S01]  /*19460*/  IADD3 R202, R20, 0x304, RZ ;  /* 0x0000030414ca7810 */ /* 0x000fe20007ffe0ff */
[----:B------:R0:W5:Y:S01]  /*19470*/  LDL.LU R6, [R1+0x44] ;  /* 0x0000440001067983 */ /* 0x0001620000300800 */
        /* <DEDUP_REMOVED lines=8> */
[----:B------:R0:W5:Y:S01]  /*19500*/  LDL.LU R5, [R1+0x40] ;  /* 0x0000400001057983 */ /* 0x0001620000300800 */
        /* <DEDUP_REMOVED lines=8> */
[----:B------:R-:W-:Y:S01]  /*19590*/  IMAD.MOV.U32 R203, RZ, RZ, 0x40000040 ;  /* 0x40000040ffcb7424 */ /* 0x000fe200078e00ff */
[----:B------:R-:W-:Y:S01]  /*195a0*/  IADD3 R202, R20, 0x600, RZ ;  /* 0x0000060014ca7810 */ /* 0x000fe20007ffe0ff */
        /* <DEDUP_REMOVED lines=136> */
.L_x_1558:
[----:B------:R-:W-:Y:S02]  /*19e30*/  SHF.L.U32 R0, R12, 0x1f, RZ ;  /* 0x0000001f0c007819 */ /* 0x000fe400000006ff */
[----:B------:R-:W-:-:S04]  /*19e40*/  LEA R20, R13, R17, 0x3 ;  /* 0x000000110d147211 */ /* 0x000fc800078e18ff */
[----:B------:R0:W1:Y:S01]  /*19e50*/  SYNCS.PHASECHK.TRANS64.TRYWAIT P2, [R20+URZ+0x30850], R0 ;  /* 0x03085000140075a7 */ /* 0x000062000804017f */
[----:B------:R-:W-:Y:S05]  /*19e60*/  @!P0 BRA `(.L_x_1559) ;  /* 0x0000000000048947 */ /* 0x000fea0003800000 */
[----:B------:R-:W-:Y:S01]  /*19e70*/  BPT.TRAP 0x1 ;  /* 0x000000040000795c */ /* 0x000fe20000300000 */
.L_x_1559:
[----:B------:R-:W-:Y:S04]  /*19e80*/  BSSY B2, `(.L_x_1560) ;  /* 0x0000004000027945 */ /* 0x000fe80003800000 */
[----:B-1----:R-:W-:Y:S05]  /*19e90*/  @P2 BRA `(.L_x_1561) ;  /* 0x0000000000082947 */ /* 0x002fea0003800000 */
[----:B------:R-:W1:Y:S02]  /*19ea0*/  SYNCS.PHASECHK.TRANS64.TRYWAIT P2, [R20+URZ+0x30850], R0 ;  /* 0x03085000140075a7 */ /* 0x000e64000804017f */
[----:B-1----:R-:W-:Y:S05]  /*19eb0*/  @!P2 BRA `(.L_x_1562) ;  /* 0x000000fc00e0a947 */ /* 0x002fea0003800000 */
.L_x_1561:
[----:B------:R-:W-:Y:S05]  /*19ec0*/  BSYNC B2 ;  /* 0x0000000000027941 */ /* 0x000fea0003800000 */
.L_x_1560:
[----:B01----:R-:W-:Y:S01]  /*19ed0*/  VIADD R0, R17, 0x400 ;  /* 0x0000040011007836 */ /* 0x003fe20000000000 */
[----:B------:R-:W-:Y:S01]  /*19ee0*/  WARPGROUP.ARRIVE ;  /* 0x00000000000079c5 */ /* 0x000fe20000000000 */
[----:B------:R-:W-:Y:S01]  /*19ef0*/  MOV R3, 0x40000040 ;  /* 0x4000004000037802 */ /* 0x000fe20000000f00 */
[----:B------:R-:W-:Y:S01]  /*19f00*/  FMUL.FTZ R21, R120, UR51 ;  /* 0x0000003378157c20 */ /* 0x000fe20008410000 */
[----:B------:R-:W-:Y:S01]  /*19f10*/  FMUL.FTZ R120, R121, UR51 ;  /* 0x0000003379787c20 */ /* 0x000fe20008410000 */
[----:B------:R-:W-:Y:S01]  /*19f20*/  SHF.R.U32.HI R0, RZ, 0x4, R0 ;  /* 0x00000004ff007819 */ /* 0x000fe20000011600 */
[----:B------:R-:W-:Y:S01]  /*19f30*/  FMUL.FTZ R121, R123, UR51 ;  /* 0x000000337b797c20 */ /* 0x000fe20008410000 */
[----:B------:R-:W-:Y:S01]  /*19f40*/  FMUL.FTZ R123, R124, UR51 ;  /* 0x000000337c7b7c20 */ /* 0x000fe20008410000 */
[----:B------:R-:W-:Y:S01]  /*19f50*/  FMUL.FTZ R124, R125, UR51 ;  /* 0x000000337d7c7c20 */ /* 0x000fe20008410000 */
[----:B------:R-:W-:Y:S01]  /*19f60*/  LOP3.LUT R0, R0, 0x3fff, RZ, 0xc0, !PT ;  /* 0x00003fff00007812 */ /* 0x000fe200078ec0ff */
[----:B------:R-:W0:Y:S01]  /*19f70*/  MUFU.TANH R21, R21 ;  /* 0x0000001500157308 */ /* 0x000e220000002400 */
[----:B------:R-:W-:Y:S01]  /*19f80*/  FMUL.FTZ R125, R127, UR51 ;  /* 0x000000337f7d7c20 */ /* 0x000fe20008410000 */
[----:B------:R-:W-:Y:S01]  /*19f90*/  FMUL.FTZ R127, R128, UR51 ;  /* 0x00000033807f7c20 */ /* 0x000fe20008410000 */
[----:B------:R-:W-:Y:S01]  /*19fa0*/  LOP3.LUT R0, R0, 0x3000000, RZ, 0xfc, !PT ;  /* 0x0300000000007812 */ /* 0x000fe200078efcff */
[----:B------:R-:W-:Y:S01]  /*19fb0*/  FMUL.FTZ R128, R129, UR51 ;  /* 0x0000003381807c20 */ /* 0x000fe20008410000 */
[----:B------:R-:W-:Y:S01]  /*19fc0*/  FMUL.FTZ R129, R131, UR51 ;  /* 0x0000003383817c20 */ /* 0x000fe20008410000 */
[----:B------:R-:W-:Y:S01]  /*19fd0*/  FMUL.FTZ R131, R132, UR51 ;  /* 0x0000003384837c20 */ /* 0x000fe20008410000 */
[----:B------:R-:W-:Y:S01]  /*19fe0*/  FMUL.FTZ R133, R133, UR51 ;  /* 0x0000003385857c20 */ /* 0x000fe20008410000 */
[----:B------:R-:W-:Y:S01]  /*19ff0*/  IMAD R12, R13, 0x900, R0 ;  /* 0x000009000d0c7824 */ /* 0x000fe200078e0200 */
[----:B------:R-:W1:Y:S01]  /*1a000*/  MUFU.TANH R120, R120 ;  /* 0x0000007800787308 */ /* 0x000e620000002400 */
[----:B------:R-:W-:-:S02]  /*1a010*/  IMAD.MOV.U32 R13, RZ, RZ, 0x40000040 ;  /* 0x40000040ff0d7424 */ /* 0x000fc400078e00ff */
[----:B------:R-:W-:Y:S01]  /*1a020*/  FMUL.FTZ R132, R135, UR51 ;  /* 0x0000003387847c20 */ /* 0x000fe20008410000 */
[C---:B------:R-:W-:Y:S01]  /*1a030*/  VIADD R2, R12.reuse, 0x80 ;  /* 0x000000800c027836 */ /* 0x040fe20000000000 */
[----:B------:R-:W-:Y:S01]  /*1a040*/  R2UR UR6, R12 ;  /* 0x000000000c0672ca */ /* 0x000fe200000e0000 */
[----:B------:R-:W-:Y:S01]  /*1a050*/  FMUL.FTZ R135, R136, UR51 ;  /* 0x0000003388877c20 */ /* 0x000fe20008410000 */
[----:B------:R-:W-:Y:S01]  /*1a060*/  R2UR UR7, R13 ;  /* 0x000000000d0772ca */ /* 0x000fe200000e0000 */
        /* <DEDUP_REMOVED lines=9> */
[----:B------:R-:W3:Y:S01]  /*1a100*/  MUFU.TANH R124, R124 ;  /* 0x0000007c007c7308 */ /* 0x000ee20000002400 */
[----:B------:R-:W-:Y:S01]  /*1a110*/  FMUL.FTZ R130, R134, UR51 ;  /* 0x0000003386827c20 */ /* 0x000fe20008410000 */
[----:B------:R-:W-:Y:S01]  /*1a120*/  FMUL.FTZ R134, R138, UR51 ;  /* 0x000000338a867c20 */ /* 0x000fe20008410000 */
[----:B------:R-:W-:Y:S01]  /*1a130*/  HGMMA.64x192x16.F32 R24, R188, gdesc[UR4].tnspB, R24, gsb0 ;  /* 0x42e00004bc187df0 */ /* 0x000fe20008000818 */
[----:B------:R-:W-:Y:S01]  /*1a140*/  R2UR UR6, R2 ;  /* 0x00000000020672ca */ /* 0x000fe200000e0000 */
[----:B------:R-:W-:Y:S01]  /*1a150*/  VIADD R2, R12, 0x100 ;  /* 0x000001000c027836 */ /* 0x000fe20000000000 */
[----:B------:R-:W-:Y:S01]  /*1a160*/  R2UR UR7, R3 ;  /* 0x00000000030772ca */ /* 0x000fe200000e0000 */
[----:B------:R-:W-:Y:S01]  /*1a170*/  IMAD.MOV.U32 R3, RZ, RZ, 0x40000040 ;  /* 0x40000040ff037424 */ /* 0x000fe200078e00ff */
[----:B------:R-:W4:Y:S01]  /*1a180*/  MUFU.TANH R127, R127 ;  /* 0x0000007f007f7308 */ /* 0x000f220000002400 */
        /* <DEDUP_REMOVED lines=22> */
[----:B------:R-:W-:Y:S01]  /*1a2f0*/  IMAD.U32 R7, RZ, RZ, UR42 ;  /* 0x0000002aff077e24 */ /* 0x000fe2000f8e00ff */
[----:B------:R-:W4:Y:S01]  /*1a300*/  MUFU.TANH R133, R133 ;  /* 0x0000008500857308 */ /* 0x000f220000002400 */
[----:B------:R-:W-:Y:S01]  /*1a310*/  FMUL.FTZ R164, R166, UR51 ;  /* 0x00000033a6a47c20 */ /* 0x000fe20008410000 */
[----:B------:R-:W-:Y:S01]  /*1a320*/  FMUL.FTZ R159, R159, UR51 ;  /* 0x000000339f9f7c20 */ /* 0x000fe20008410000 */
[----:B------:R-:W-:Y:S01]  /*1a330*/  FMUL.FTZ R162, R162, UR51 ;  /* 0x00000033a2a27c20 */ /* 0x000fe20008410000 */
[----:B------:R-:W-:Y:S01]  /*1a340*/  FMUL.FTZ R163, R163, UR51 ;  /* 0x00000033a3a37c20 */ /* 0x000fe20008410000 */
[----:B------:R-:W-:Y:S01]  /*1a350*/  FMUL.FTZ R165, R167, UR51 ;  /* 0x00000033a7a57c20 */ /* 0x000fe20008410000 */
[C---:B-----5:R-:W-:Y:S01]  /*1a360*/  ISETP.GT.AND P2, PT, R8.reuse, R15, PT ;  /* 0x0000000f0800720c */ /* 0x060fe20003f44270 */
[----:B------:R-:W-:Y:S01]  /*1a370*/  VIADD R8, R8, 0xffffffff ;  /* 0xffffffff08087836 */ /* 0x000fe20000000000 */
[----:B------:R-:W4:Y:S08]  /*1a380*/  MUFU.TANH R135, R135 ;  /* 0x0000008700877308 */ /* 0x000f300000002400 */
        /* <DEDUP_REMOVED lines=20> */
[----:B------:R-:W4:Y:S01]  /*1a4d0*/  MUFU.TANH R129, R129 ;  /* 0x0000008100817308 */ /* 0x000f220000002400 */
[----:B------:R-:W-:-:S02]  /*1a4e0*/  WARPGROUP.DEPBAR.LE gsb0, 0x0 ;  /* 0x00008000000079c5 */ /* 0x000fc40000010000 */
[----:B------:R-:W-:-:S05]  /*1a4f0*/  WARPGROUP.ARRIVE ;  /* 0x00000000000079c5 */ /* 0x000fca0000000000 */
[----:B------:R-:W4:Y:S01]  /*1a500*/  MUFU.TANH R130, R130 ;  /* 0x0000008200827308 */ /* 0x000f220000002400 */
[----:B------:R-:W-:Y:S01]  /*1a510*/  HGMMA.64x192x16.F32 R24, R184, gdesc[UR4].tnspB, R24, gsb0 ;  /* 0x42e00004b8187df0 */ /* 0x000fe20008000818 */
[----:B------:R-:W-:Y:S01]  /*1a520*/  R2UR UR6, R2 ;  /* 0x00000000020672ca */ /* 0x000fe200000e0000 */
[----:B------:R-:W-:Y:S01]  /*1a530*/  VIADD R2, R12, 0x180 ;  /* 0x000001800c027836 */ /* 0x000fe20000000000 */
[----:B------:R-:W-:Y:S02]  /*1a540*/  R2UR UR7, R3 ;  /* 0x00000000030772ca */ /* 0x000fe400000e0000 */
[----:B0-----:R-:W-:Y:S02]  /*1a550*/  FMNMX.FTZ R3, R21, R10, !PT ;  /* 0x0000000a15037209 */ /* 0x001fe40007810000 */
[----:B------:R-:W0:Y:S02]  /*1a560*/  MUFU.TANH R132, R132 ;  /* 0x0000008400847308 */ /* 0x000e240000002400 */
[----:B-1----:R-:W-:-:S04]  /*1a570*/  FMNMX.FTZ R0, R120, R3, !PT ;  /* 0x0000000378007209 */ /* 0x002fc80007810000 */
[----:B--2---:R-:W-:Y:S02]  /*1a580*/  FMNMX.FTZ R3, R123, R0, !PT ;  /* 0x000000007b037209 */ /* 0x004fe40007810000 */
[----:B------:R-:W1:Y:S02]  /*1a590*/  MUFU.TANH R134, R134 ;  /* 0x0000008600867308 */ /* 0x000e640000002400 */
[----:B---3--:R-:W-:-:S04]  /*1a5a0*/  FMNMX.FTZ R0, R124, R3, !PT ;  /* 0x000000037c007209 */ /* 0x008fc80007810000 */
[----:B----4-:R-:W-:Y:S02]  /*1a5b0*/  FMNMX.FTZ R3, R127, R0, !PT ;  /* 0x000000007f037209 */ /* 0x010fe40007810000 */
[----:B------:R-:W2:Y:S02]  /*1a5c0*/  MUFU.TANH R137, R137 ;  /* 0x0000008900897308 */ /* 0x000ea40000002400 */
[----:B------:R-:W-:-:S04]  /*1a5d0*/  FMNMX.FTZ R0, R128, R3, !PT ;  /* 0x0000000380007209 */ /* 0x000fc80007810000 */
[----:B------:R-:W-:Y:S02]  /*1a5e0*/  FMNMX.FTZ R0, R131, R0, !PT ;  /* 0x0000000083007209 */ /* 0x000fe40007810000 */
[----:B------:R-:W3:Y:S02]  /*1a5f0*/  MUFU.TANH R138, R138 ;  /* 0x0000008a008a7308 */ /* 0x000ee40000002400 */
[----:B------:R-:W-:-:S04]  /*1a600*/  FMNMX.FTZ R0, R133, R0, !PT ;  /* 0x0000000085007209 */ /* 0x000fc80007810000 */
[----:B------:R-:W-:Y:S02]  /*1a610*/  FMNMX.FTZ R3, R135, R0, !PT ;  /* 0x0000000087037209 */ /* 0x000fe40007810000 */
[----:B------:R-:W4:Y:S02]  /*1a620*/  MUFU.TANH R143, R143 ;  /* 0x0000008f008f7308 */ /* 0x000f240000002400 */
[----:B------:R-:W-:-:S04]  /*1a630*/  FMNMX.FTZ R0, R136, R3, !PT ;  /* 0x0000000388007209 */ /* 0x000fc80007810000 */
[----:B------:R-:W-:Y:S02]  /*1a640*/  FMNMX.FTZ R3, R139, R0, !PT ;  /* 0x000000008b037209 */ /* 0x000fe40007810000 */
[----:B------:R-:W-:Y:S02]  /*1a650*/  MUFU.TANH R146, R146 ;  /* 0x0000009200927308 */ /* 0x000fe40000002400 */
        /* <DEDUP_REMOVED lines=17> */
[----:B------:R-:W-:Y:S01]  /*1a770*/  MOV R3, 0x40000040 ;  /* 0x4000004000037802 */ /* 0x000fe20000000f00 */
[----:B------:R-:W-:Y:S01]  /*1a780*/  MUFU.TANH R158, R158 ;  /* 0x0000009e009e7308 */ /* 0x000fe20000002400 */
[----:B------:R-:W-:-:S05]  /*1a790*/  FMNMX.FTZ R0, R161, R0, !PT ;  /* 0x00000000a1007209 */ /* 0x000fca0007810000 */
[----:B------:R-:W0:Y:S02]  /*1a7a0*/  SHFL.BFLY PT, R4, R0, 0x2, 0x1f ;  /* 0x0c401f0000047f89 */ /* 0x000e2400000e0000 */
[----:B------:R-:W-:Y:S08]  /*1a7b0*/  MUFU.TANH R159, R159 ;  /* 0x0000009f009f7308 */ /* 0x000ff00000002400 */
[----:B------:R-:W-:Y:S08]  /*1a7c0*/  MUFU.TANH R162, R162 ;  /* 0x000000a200a27308 */ /* 0x000ff00000002400 */
[----:B------:R-:W-:Y:S01]  /*1a7d0*/  MUFU.TANH R163, R163 ;  /* 0x000000a300a37308 */ /* 0x000fe20000002400 */
[----:B0-----:R-:W-:-:S07]  /*1a7e0*/  FMNMX.FTZ R4, R0, R4, !PT ;  /* 0x0000000400047209 */ /* 0x001fce0007810000 */
[----:B------:R-:W-:Y:S08]  /*1a7f0*/  MUFU.TANH R164, R164 ;  /* 0x000000a400a47308 */ /* 0x000ff00000002400 */
[----:B------:R-:W-:Y:S01]  /*1a800*/  MUFU.TANH R165, R165 ;  /* 0x000000a500a57308 */ /* 0x000fe20000002400 */
[----:B------:R-:W-:Y:S02]  /*1a810*/  WARPGROUP.DEPBAR.LE gsb0, 0x0 ;  /* 0x00008000000079c5 */ /* 0x000fe40000010000 */
[----:B------:R-:W-:-:S06]  /*1a820*/  WARPGROUP.ARRIVE ;  /* 0x00000000000079c5 */ /* 0x000fcc0000000000 */
[----:B------:R-:W-:Y:S01]  /*1a830*/  HGMMA.64x192x16.F32 R24, R180, gdesc[UR4].tnspB, R24, gsb0 ;  /* 0x42e00004b4187df0 */ /* 0x000fe20008000818 */
[----:B------:R-:W-:Y:S02]  /*1a840*/  R2UR UR6, R2 ;  /* 0x00000000020672ca */ /* 0x000fe400000e0000 */
[----:B------:R-:W-:Y:S02]  /*1a850*/  R2UR UR7, R3 ;  /* 0x00000000030772ca */ /* 0x000fe400000e0000 */
[----:B------:R-:W0:Y:S01]  /*1a860*/  SHFL.BFLY PT, R3, R4, 0x1, 0x1f ;  /* 0x0c201f0004037f89 */ /* 0x000e2200000e0000 */
[----:B------:R-:W-:Y:S02]  /*1a870*/  FMNMX.FTZ R2, R13, R11, !PT ;  /* 0x0000000b0d027209 */ /* 0x000fe40007810000 */
[----:B0-----:R-:W-:Y:S02]  /*1a880*/  FMNMX.FTZ R4, R4, R3, !PT ;  /* 0x0000000304047209 */ /* 0x001fe40007810000 */
[----:B------:R-:W-:-:S03]  /*1a890*/  FMNMX.FTZ R3, R121, R2, !PT ;  /* 0x0000000279037209 */ /* 0x000fc60007810000 */
[----:B------:R-:W-:Y:S01]  /*1a8a0*/  FMUL.FTZ R166, R4, R7 ;  /* 0x0000000704a67220 */ /* 0x000fe20000410000 */
[----:B------:R-:W-:Y:S01]  /*1a8b0*/  FMNMX.FTZ R2, R122, R3, !PT ;  /* 0x000000037a027209 */ /* 0x000fe20007810000 */
[----:B------:R-:W-:Y:S02]  /*1a8c0*/  FADD.FTZ R0, -R4, R10 ;  /* 0x0000000a04007221 */ /* 0x000fe40000010100 */
[-CC-:B------:R-:W-:Y:S01]  /*1a8d0*/  FFMA.FTZ R190, R123, R7.reuse, -R166.reuse ;  /* 0x000000077bbe7223 */ /* 0x180fe200000108a6 */
[----:B------:R-:W-:Y:S01]  /*1a8e0*/  FMNMX.FTZ R3, R125, R2, !PT ;  /* 0x000000027d037209 */ /* 0x000fe20007810000 */
[-CC-:B------:R-:W-:Y:S01]  /*1a8f0*/  FFMA.FTZ R123, R124, R7.reuse, -R166.reuse ;  /* 0x000000077c7b7223 */ /* 0x180fe200000108a6 */
[-CC-:B------:R-:W-:Y:S01]  /*1a900*/  FFMA.FTZ R184, R127, R7.reuse, -R166.reuse ;  /* 0x000000077fb87223 */ /* 0x180fe200000108a6 */
[----:B------:R-:W-:Y:S01]  /*1a910*/  FMUL.FTZ R0, R0, R7 ;  /* 0x0000000700007220 */ /* 0x000fe20000410000 */
[----:B------:R-:W-:Y:S01]  /*1a920*/  FMNMX.FTZ R2, R126, R3, !PT ;  /* 0x000000037e027209 */ /* 0x000fe20007810000 */
[-CC-:B------:R-:W-:Y:S01]  /*1a930*/  FFMA.FTZ R188, R21, R7.reuse, -R166.reuse ;  /* 0x0000000715bc7223 */ /* 0x180fe200000108a6 */
[-CC-:B------:R-:W-:Y:S01]  /*1a940*/  FFMA.FTZ R21, R120, R7.reuse, -R166.reuse ;  /* 0x0000000778157223 */ /* 0x180fe200000108a6 */
[-CC-:B------:R-:W-:Y:S01]  /*1a950*/  FFMA.FTZ R120, R128, R7.reuse, -R166.reuse ;  /* 0x0000000780787223 */ /* 0x180fe200000108a6 */
[----:B------:R-:W-:Y:S01]  /*1a960*/  FMNMX.FTZ R3, R129, R2, !PT ;  /* 0x0000000281037209 */ /* 0x000fe20007810000 */
[-CC-:B------:R-:W-:Y:S01]  /*1a970*/  FFMA.FTZ R128, R142, R7.reuse, -R166.reuse ;  /* 0x000000078e807223 */ /* 0x180fe200000108a6 */
[----:B------:R-:W-:Y:S01]  /*1a980*/  MUFU.EX2 R0, R0 ;  /* 0x0000000000007308 */ /* 0x000fe20000000800 */
[--C-:B------:R-:W-:Y:S01]  /*1a990*/  FFMA.FTZ R186, R131, R7, -R166.reuse ;  /* 0x0000000783ba7223 */ /* 0x100fe200000108a6 */
[----:B------:R-:W-:Y:S01]  /*1a9a0*/  FMNMX.FTZ R3, R130, R3, !PT ;  /* 0x0000000382037209 */ /* 0x000fe20007810000 */
[-CC-:B------:R-:W-:Y:S01]  /*1a9b0*/  FFMA.FTZ R10, R133, R7.reuse, -R166.reuse ;  /* 0x00000007850a7223 */ /* 0x180fe200000108a6 */
[-CC-:B------:R-:W-:Y:S01]  /*1a9c0*/  FFMA.FTZ R136, R136, R7.reuse, -R166.reuse ;  /* 0x0000000788887223 */ /* 0x180fe200000108a6 */
[--C-:B------:R-:W-:Y:S01]  /*1a9d0*/  FFMA.FTZ R131, R145, R7, -R166.reuse ;  /* 0x0000000791837223 */ /* 0x100fe200000108a6 */
[----:B------:R-:W-:Y:S01]  /*1a9e0*/  FMNMX.FTZ R3, R132, R3, !PT ;  /* 0x0000000384037209 */ /* 0x000fe20007810000 */
[-CC-:B------:R-:W-:Y:S01]  /*1a9f0*/  FFMA.FTZ R133, R149, R7.reuse, -R166.reuse ;  /* 0x0000000795857223 */ /* 0x180fe200000108a6 */
[----:B------:R-:W0:Y:S01]  /*1aa00*/  MUFU.EX2 R188, R188 ;  /* 0x000000bc00bc7308 */ /* 0x000e220000000800 */
[--C-:B------:R-:W-:Y:S01]  /*1aa10*/  FFMA.FTZ R160, R160, R7, -R166.reuse ;  /* 0x00000007a0a07223 */ /* 0x100fe200000108a6 */
[----:B-1----:R-:W-:Y:S01]  /*1aa20*/  FMNMX.FTZ R2, R134, R3, !PT ;  /* 0x0000000386027209 */ /* 0x002fe20007810000 */
[----:B------:R-:W-:-:S03]  /*1aa30*/  FFMA.FTZ R161, R161, R7, -R166 ;  /* 0x00000007a1a17223 */ /* 0x000fc600000108a6 */
[----:B--2---:R-:W-:Y:S02]  /*1aa40*/  FMNMX.FTZ R3, R137, R2, !PT ;  /* 0x0000000289037209 */ /* 0x004fe40007810000 */
[----:B------:R-:W1:Y:S02]  /*1aa50*/  MUFU.EX2 R21, R21 ;  /* 0x0000001500157308 */ /* 0x000e640000000800 */
[----:B---3--:R-:W-:-:S04]  /*1aa60*/  FMNMX.FTZ R2, R138, R3, !PT ;  /* 0x000000038a027209 */ /* 0x008fc80007810000 */
[----:B----4-:R-:W-:Y:S02]  /*1aa70*/  FMNMX.FTZ R3, R143, R2, !PT ;  /* 0x000000028f037209 */ /* 0x010fe40007810000 */
[----:B------:R-:W-:Y:S01]  /*1aa80*/  MUFU.EX2 R190, R190 ;  /* 0x000000be00be7308 */ /* 0x000fe20000000800 */
[----:B0-----:R-:W-:Y:S01]  /*1aa90*/  FFMA.FTZ R6, R0, R6, R188 ;  /* 0x0000000600067223 */ /* 0x001fe200000100bc */
[----:B------:R-:W-:-:S04]  /*1aaa0*/  FMNMX.FTZ R2, R146, R3, !PT ;  /* 0x0000000392027209 */ /* 0x000fc80007810000 */
[----:B------:R-:W-:Y:S02]  /*1aab0*/  FMNMX.FTZ R3, R147, R2, !PT ;  /* 0x0000000293037209 */ /* 0x000fe40007810000 */
[----:B------:R-:W-:Y:S01]  /*1aac0*/  MUFU.EX2 R123, R123 ;  /* 0x0000007b007b7308 */ /* 0x000fe20000000800 */
[----:B-1----:R-:W-:Y:S02]  /*1aad0*/  F2FP.F16.F32.PACK_AB R188, R21, R188 ;  /* 0x000000bc15bc723e */ /* 0x002fe400000000ff */
[----:B------:R-:W-:-:S04]  /*1aae0*/  FMNMX.FTZ R2, R150, R3, !PT ;  /* 0x0000000396027209 */ /* 0x000fc80007810000 */
[----:B------:R-:W-:Y:S01]  /*1aaf0*/  FMNMX.FTZ R3, R151, R2, !PT ;  /* 0x0000000297037209 */ /* 0x000fe20007810000 */
[----:B------:R-:W-:Y:S03]  /*1ab00*/  MUFU.EX2 R184, R184 ;  /* 0x000000b800b87308 */ /* 0x000fe60000000800 */
[----:B------:R-:W-:-:S04]  /*1ab10*/  FMNMX.FTZ R2, R154, R3, !PT ;  /* 0x000000039a027209 */ /* 0x000fc80007810000 */
[----:B------:R-:W-:Y:S01]  /*1ab20*/  FMNMX.FTZ R3, R155, R2, !PT ;  /* 0x000000029b037209 */ /* 0x000fe20007810000 */
[C---:B------:R-:W-:Y:S01]  /*1ab30*/  VIADD R2, R12.reuse, 0x200 ;  /* 0x000002000c027836 */ /* 0x040fe20000000000 */
[----:B------:R-:W-:Y:S01]  /*1ab40*/  IADD3 R12, R12, 0x280, RZ ;  /* 0x000002800c0c7810 */ /* 0x000fe20007ffe0ff */
[----:B------:R-:W-:Y:S01]  /*1ab50*/  MUFU.EX2 R120, R120 ;  /* 0x0000007800787308 */ /* 0x000fe20000000800 */
[----:B------:R-:W-:Y:S01]  /*1ab60*/  FMNMX.FTZ R124, R158, R3, !PT ;  /* 0x000000039e7c7209 */ /* 0x000fe20007810000 */
[----:B------:R-:W-:-:S03]  /*1ab70*/  IMAD.MOV.U32 R3, RZ, RZ, 0x40000040 ;  /* 0x40000040ff037424 */ /* 0x000fc600078e00ff */
[----:B------:R-:W-:-:S03]  /*1ab80*/  FMNMX.FTZ R127, R159, R124, !PT ;  /* 0x0000007c9f7f7209 */ /* 0x000fc60007810000 */
[----:B------:R-:W-:Y:S08]  /*1ab90*/  MUFU.EX2 R186, R186 ;  /* 0x000000ba00ba7308 */ /* 0x000ff00000000800 */
[----:B------:R-:W-:Y:S08]  /*1aba0*/  MUFU.EX2 R10, R10 ;  /* 0x0000000a000a7308 */ /* 0x000ff00000000800 */
[----:B------:R0:W-:Y:S08]  /*1abb0*/  MUFU.EX2 R124, R136 ;  /* 0x00000088007c7308 */ /* 0x0001f00000000800 */
[----:B------:R-:W-:Y:S01]  /*1abc0*/  MUFU.EX2 R128, R128 ;  /* 0x0000008000807308 */ /* 0x000fe20000000800 */
[----:B0-----:R-:W-:-:S07]  /*1abd0*/  FFMA.FTZ R136, R157, R7, -R166 ;  /* 0x000000079d887223 */ /* 0x001fce00000108a6 */
        /* <DEDUP_REMOVED lines=8> */
[--C-:B------:R-:W-:Y:S02]  /*1ac60*/  FFMA.FTZ R135, R153, R7, -R166.reuse ;  /* 0x0000000799877223 */ /* 0x100fe400000108a6 */
[----:B------:R-:W-:Y:S01]  /*1ac70*/  HGMMA.64x192x16.F32 R24, R176, gdesc[UR4].tnspB, R24, gsb0 ;  /* 0x42e00004b0187df0 */ /* 0x000fe20008000818 */
[----:B------:R-:W-:Y:S01]  /*1ac80*/  R2UR UR6, R2 ;  /* 0x00000000020672ca */ /* 0x000fe200000e0000 */
[----:B------:R-:W-:Y:S01]  /*1ac90*/  MUFU.EX2 R182, R182 ;  /* 0x000000b600b67308 */ /* 0x000fe20000000800 */
[----:B------:R-:W-:Y:S02]  /*1aca0*/  R2UR UR7, R3 ;  /* 0x00000000030772ca */ /* 0x000fe400000e0000 */
[----:B------:R-:W-:Y:S01]  /*1acb0*/  FMNMX.FTZ R2, R162, R127, !PT ;  /* 0x0000007fa2027209 */ /* 0x000fe20007810000 */
[----:B------:R-:W-:-:S03]  /*1acc0*/  FFMA.FTZ R127, R156, R7, -R166 ;  /* 0x000000079c7f7223 */ /* 0x000fc600000108a6 */
[----:B------:R-:W-:Y:S01]  /*1acd0*/  FMNMX.FTZ R3, R163, R2, !PT ;  /* 0x00000002a3037209 */ /* 0x000fe20007810000 */
[----:B------:R-:W-:Y:S03]  /*1ace0*/  MUFU.EX2 R180, R180 ;  /* 0x000000b400b47308 */ /* 0x000fe60000000800 */
[----:B------:R-:W-:-:S04]  /*1acf0*/  FMNMX.FTZ R2, R164, R3, !PT ;  /* 0x00000003a4027209 */ /* 0x000fc80007810000 */
[----:B------:R-:W-:Y:S01]  /*1ad00*/  FMNMX.FTZ R2, R165, R2, !PT ;  /* 0x00000002a5027209 */ /* 0x000fe20007810000 */
[----:B------:R-:W-:Y:S04]  /*1ad10*/  MUFU.EX2 R139, R139 ;  /* 0x0000008b008b7308 */ /* 0x000fe80000000800 */
[----:B------:R-:W0:Y:S04]  /*1ad20*/  SHFL.BFLY PT, R3, R2, 0x2, 0x1f ;  /* 0x0c401f0002037f89 */ /* 0x000e2800000e0000 */
[----:B------:R-:W-:Y:S08]  /*1ad30*/  MUFU.EX2 R135, R135 ;  /* 0x0000008700877308 */ /* 0x000ff00000000800 */
[----:B------:R-:W-:Y:S01]  /*1ad40*/  MUFU.EX2 R127, R127 ;  /* 0x0000007f007f7308 */ /* 0x000fe20000000800 */
[----:B0-----:R-:W-:-:S05]  /*1ad50*/  FMNMX.FTZ R140, R2, R3, !PT ;  /* 0x00000003028c7209 */ /* 0x001fca0007810000 */
[----:B------:R-:W0:Y:S02]  /*1ad60*/  SHFL.BFLY PT, R3, R140, 0x1, 0x1f ;  /* 0x0c201f008c037f89 */ /* 0x000e2400000e0000 */
[----:B0-----:R-:W-:Y:S02]  /*1ad70*/  FMNMX.FTZ R3, R140, R3, !PT ;  /* 0x000000038c037209 */ /* 0x001fe40007810000 */
[----:B------:R-:W-:Y:S03]  /*1ad80*/  MUFU.EX2 R140, R160 ;  /* 0x000000a0008c7308 */ /* 0x000fe60000000800 */
[----:B------:R-:W-:-:S04]  /*1ad90*/  FADD.FTZ R2, -R3, R11 ;  /* 0x0000000b03027221 */ /* 0x000fc80000010100 */
[----:B------:R-:W-:Y:S01]  /*1ada0*/  FMUL.FTZ R2, R2, R7 ;  /* 0x0000000702027220 */ /* 0x000fe20000410000 */
[----:B------:R-:W-:Y:S08]  /*1adb0*/  MUFU.EX2 R11, R161 ;  /* 0x000000a1000b7308 */ /* 0x000ff00000000800 */
[----:B------:R-:W-:Y:S01]  /*1adc0*/  MUFU.EX2 R2, R2 ;  /* 0x0000000200027308 */ /* 0x000fe20000000800 */
[----:B------:R-:W-:-:S02]  /*1add0*/  WARPGROUP.DEPBAR.LE gsb0, 0x0 ;  /* 0x00008000000079c5 */ /* 0x000fc40000010000 */
[----:B------:R-:W-:Y:S01]  /*1ade0*/  WARPGROUP.ARRIVE ;  /* 0x00000000000079c5 */ /* 0x000fe20000000000 */
[-CC-:B------:R-:W-:Y:S01]  /*1adf0*/  FFMA.FTZ R178, R144, R7.reuse, -R166.reuse ;  /* 0x0000000790b27223 */ /* 0x180fe200000108a6 */
[-C--:B------:R-:W-:Y:S01]  /*1ae00*/  FMUL.FTZ R144, R3, R7.reuse ;  /* 0x0000000703907220 */ /* 0x080fe20000410000 */
[----:B------:R-:W-:-:S03]  /*1ae10*/  FFMA.FTZ R176, R141, R7, -R166 ;  /* 0x000000078db07223 */ /* 0x000fc600000108a6 */
[----:B------:R-:W-:Y:S01]  /*1ae20*/  HGMMA.64x192x16.F32 R24, R172, gdesc[UR4].tnspB, R24, gsb0 ;  /* 0x42e00004ac187df0 */ /* 0x000fe20008000818 */
[-CC-:B------:R-:W-:Y:S01]  /*1ae30*/  FFMA.FTZ R189, R13, R7.reuse, -R144.reuse ;  /* 0x000000070dbd7223 */ /* 0x180fe20000010890 */
[----:B------:R-:W-:Y:S01]  /*1ae40*/  IMAD.MOV.U32 R13, RZ, RZ, 0x40000040 ;  /* 0x40000040ff0d7424 */ /* 0x000fe200078e00ff */
[----:B------:R-:W-:Y:S01]  /*1ae50*/  R2UR UR6, R12 ;  /* 0x000000000c0672ca */ /* 0x000fe200000e0000 */
[-CC-:B------:R-:W-:Y:S01]  /*1ae60*/  FFMA.FTZ R142, R121, R7.reuse, -R144.reuse ;  /* 0x00000007798e7223 */ /* 0x180fe20000010890 */
[-CC-:B------:R-:W-:Y:S01]  /*1ae70*/  FFMA.FTZ R191, R122, R7.reuse, -R144.reuse ;  /* 0x000000077abf7223 */ /* 0x180fe20000010890 */
[-CC-:B------:R-:W-:Y:S01]  /*1ae80*/  FFMA.FTZ R185, R126, R7.reuse, -R144.reuse ;  /* 0x000000077eb97223 */ /* 0x180fe20000010890 */
[----:B------:R-:W-:Y:S01]  /*1ae90*/  R2UR UR7, R13 ;  /* 0x000000000d0772ca */ /* 0x000fe200000e0000 */
[----:B------:R-:W0:Y:S01]  /*1aea0*/  MUFU.EX2 R189, R189 ;  /* 0x000000bd00bd7308 */ /* 0x000e220000000800 */
[----:B------:R-:W-:Y:S02]  /*1aeb0*/  @!P1 IMAD R13, R14, 0x8, R17 ;  /* 0x000000080e0d9824 */ /* 0x000fe400078e0211 */
[-CC-:B------:R-:W-:Y:S01]  /*1aec0*/  FFMA.FTZ R122, R129, R7.reuse, -R144.reuse ;  /* 0x00000007817a7223 */ /* 0x180fe20000010890 */
[-CC-:B------:R-:W-:Y:S01]  /*1aed0*/  FFMA.FTZ R187, R130, R7.reuse, -R144.reuse ;  /* 0x0000000782bb7223 */ /* 0x180fe20000010890 */
[----:B------:R-:W-:Y:S01]  /*1aee0*/  FFMA.FTZ R126, R132, R7, -R144 ;  /* 0x00000007847e7223 */ /* 0x000fe20000010890 */
[----:B------:R-:W-:-:S02]  /*1aef0*/  @!P1 VIADD R13, R13, 0x30840 ;  /* 0x000308400d0d9836 */ /* 0x000fc40000000000 */
[-CC-:B------:R-:W-:Y:S01]  /*1af00*/  FFMA.FTZ R181, R134, R7.reuse, -R144.reuse ;  /* 0x0000000786b57223 */ /* 0x180fe20000010890 */
[-CC-:B------:R-:W-:Y:S01]  /*1af10*/  FFMA.FTZ R12, R137, R7.reuse, -R144.reuse ;  /* 0x00000007890c7223 */ /* 0x180fe20000010890 */
[----:B------:R-:W1:Y:S01]  /*1af20*/  MUFU.EX2 R142, R142 ;  /* 0x0000008e008e7308 */ /* 0x000e620000000800 */
[-CC-:B------:R-:W-:Y:S01]  /*1af30*/  FFMA.FTZ R183, R138, R7.reuse, -R144.reuse ;  /* 0x000000078ab77223 */ /* 0x180fe20000010890 */
[----:B------:R-:W-:Y:S01]  /*1af40*/  @!P1 PRMT R13, RZ, 0x654, R13 ;  /* 0x00000654ff0d9816 */ /* 0x000fe2000000000d */
[-CC-:B------:R-:W-:Y:S01]  /*1af50*/  FFMA.FTZ R130, R143, R7.reuse, -R144.reuse ;  /* 0x000000078f827223 */ /* 0x180fe20000010890 */
[-CC-:B------:R-:W-:Y:S01]  /*1af60*/  FFMA.FTZ R177, R146, R7.reuse, -R144.reuse ;  /* 0x0000000792b17223 */ /* 0x180fe20000010890 */
[-CC-:B------:R-:W-:Y:S01]  /*1af70*/  FFMA.FTZ R14, R147, R7.reuse, -R144.reuse ;  /* 0x00000007930e7223 */ /* 0x180fe20000010890 */
[-CC-:B------:R-:W-:Y:S01]  /*1af80*/  FFMA.FTZ R179, R150, R7.reuse, -R144.reuse ;  /* 0x0000000796b37223 */ /* 0x180fe20000010890 */
[--C-:B------:R-:W-:Y:S01]  /*1af90*/  FFMA.FTZ R159, R159, R7, -R144.reuse ;  /* 0x000000079f9f7223 */ /* 0x100fe20000010890 */
[----:B------:R-:W-:Y:S01]  /*1afa0*/  MUFU.EX2 R191, R191 ;  /* 0x000000bf00bf7308 */ /* 0x000fe20000000800 */
[----:B0-----:R-:W-:Y:S01]  /*1afb0*/  FFMA.FTZ R5, R2, R5, R189 ;  /* 0x0000000502057223 */ /* 0x001fe200000100bd */
[-CC-:B------:R-:W-:Y:S01]  /*1afc0*/  FFMA.FTZ R162, R162, R7.reuse, -R144.reuse ;  /* 0x00000007a2a27223 */ /* 0x180fe20000010890 */
[-CC-:B------:R-:W-:Y:S01]  /*1afd0*/  FFMA.FTZ R163, R163, R7.reuse, -R144.reuse ;  /* 0x00000007a3a37223 */ /* 0x180fe20000010890 */
[----:B------:R-:W-:-:S04]  /*1afe0*/  FFMA.FTZ R164, R164, R7, -R144 ;  /* 0x00000007a4a47223 */ /* 0x000fc80000010890 */
        /* <DEDUP_REMOVED lines=19> */
[-C--:B------:R-:W-:Y:S01]  /*1b120*/  FFMA.FTZ R172, R148, R7.reuse, -R166 ;  /* 0x0000000794ac7223 */ /* 0x080fe200000108a6 */
[-CC-:B------:R-:W-:Y:S01]  /*1b130*/  FFMA.FTZ R148, R125, R7.reuse, -R144.reuse ;  /* 0x000000077d947223 */ /* 0x180fe20000010890 */
[-C--:B------:R-:W-:Y:S01]  /*1b140*/  FFMA.FTZ R173, R154, R7.reuse, -R144 ;  /* 0x000000079aad7223 */ /* 0x080fe20000010890 */
[-C--:B------:R-:W-:Y:S01]  /*1b150*/  FFMA.FTZ R174, R152, R7.reuse, -R166 ;  /* 0x0000000798ae7223 */ /* 0x080fe200000108a6 */
[----:B------:R-:W-:Y:S01]  /*1b160*/  FFMA.FTZ R175, R158, R7, -R144 ;  /* 0x000000079eaf7223 */ /* 0x000fe20000010890 */
[----:B------:R-:W-:Y:S01]  /*1b170*/  HGMMA.64x192x16.F32 R24, R168, gdesc[UR4].tnspB, R24, gsb0 ;  /* 0x42e00004a8187df0 */ /* 0x000fe20008000818 */
[----:B------:R-:W-:Y:S08]  /*1b180*/  MUFU.EX2 R172, R172 ;  /* 0x000000ac00ac7308 */ /* 0x000ff00000000800 */
[----:B------:R-:W1:Y:S08]  /*1b190*/  MUFU.EX2 R148, R148 ;  /* 0x0000009400947308 */ /* 0x000e700000000800 */
[----:B------:R-:W-:Y:S08]  /*1b1a0*/  MUFU.EX2 R173, R173 ;  /* 0x000000ad00ad7308 */ /* 0x000ff00000000800 */
[----:B------:R-:W-:Y:S08]  /*1b1b0*/  MUFU.EX2 R174, R174 ;  /* 0x000000ae00ae7308 */ /* 0x000ff00000000800 */
[----:B------:R-:W-:Y:S01]  /*1b1c0*/  MUFU.EX2 R175, R175 ;  /* 0x000000af00af7308 */ /* 0x000fe20000000800 */
[----:B------:R-:W-:-:S02]  /*1b1d0*/  WARPGROUP.DEPBAR.LE gsb0, 0x0 ;  /* 0x00008000000079c5 */ /* 0x000fc40000010000 */
[----:B------:R2:W-:Y:S01]  /*1b1e0*/  @!P1 SYNCS.ARRIVE.TRANS64.RED.A1T0 RZ, [R13+URZ], RZ ;  /* 0x000000ff0dff99a7 */ /* 0x0005e2000810043f */
[----:B------:R-:W-:Y:S02]  /*1b1f0*/  F2FP.F16.F32.PACK_AB R170, R11, R140 ;  /* 0x0000008c0baa723e */ /* 0x000fe400000000ff */
[----:B------:R-:W-:Y:S02]  /*1b200*/  F2FP.F16.F32.PACK_AB R168, R136, R127 ;  /* 0x0000007f88a8723e */ /* 0x000fe400000000ff */
[----:B0-----:R-:W-:Y:S01]  /*1b210*/  F2FP.F16.F32.PACK_AB R169, R163, R162 ;  /* 0x000000a2a3a9723e */ /* 0x001fe200000000ff */
[----:B--2---:R-:W-:Y:S01]  /*1b220*/  FADD.FTZ R13, R21, R6 ;  /* 0x00000006150d7221 */ /* 0x004fe20000010000 */
[----:B------:R-:W-:Y:S01]  /*1b230*/  @!P1 IADD3 R6, R20, 0x30860, RZ ;  /* 0x0003086014069810 */ /* 0x000fe20007ffe0ff */
[----:B------:R-:W-:Y:S02]  /*1b240*/  FADD.FTZ R20, R142, R5 ;  /* 0x000000058e147221 */ /* 0x000fe40000010000 */
[----:B------:R-:W-:Y:S01]  /*1b250*/  FADD.FTZ R132, R190, R13 ;  /* 0x0000000dbe847221 */ /* 0x000fe20000010000 */
[----:B------:R-:W-:Y:S01]  /*1b260*/  @!P1 PRMT R121, RZ, 0x654, R6 ;  /* 0x00000654ff799816 */ /* 0x000fe20000000006 */
[----:B------:R-:W-:Y:S01]  /*1b270*/  FADD.FTZ R5, R191, R20 ;  /* 0x00000014bf057221 */ /* 0x000fe20000010000 */
[-C--:B------:R-:W-:Y:S01]  /*1b280*/  FFMA.FTZ R6, R151, R7.reuse, -R144 ;  /* 0x0000000797067223 */ /* 0x080fe20000010890 */
[----:B------:R-:W-:Y:S01]  /*1b290*/  FADD.FTZ R13, R123, R132 ;  /* 0x000000847b0d7221 */ /* 0x000fe20000010000 */
[-CC-:B------:R-:W-:Y:S01]  /*1b2a0*/  FFMA.FTZ R20, R155, R7.reuse, -R144.reuse ;  /* 0x000000079b147223 */ /* 0x180fe20000010890 */
[----:B-1----:R-:W-:Y:S01]  /*1b2b0*/  FADD.FTZ R132, R148, R5 ;  /* 0x0000000594847221 */ /* 0x002fe20000010000 */
[----:B------:R-:W-:Y:S01]  /*1b2c0*/  FFMA.FTZ R144, R165, R7, -R144 ;  /* 0x00000007a5907223 */ /* 0x000fe20000010890 */
[----:B------:R-:W-:Y:S01]  /*1b2d0*/  FADD.FTZ R13, R184, R13 ;  /* 0x0000000db80d7221 */ /* 0x000fe20000010000 */
[----:B------:R-:W-:Y:S01]  /*1b2e0*/  MUFU.EX2 R6, R6 ;  /* 0x0000000600067308 */ /* 0x000fe20000000800 */
[----:B------:R-:W-:Y:S01]  /*1b2f0*/  FADD.FTZ R5, R185, R132 ;  /* 0x00000084b9057221 */ /* 0x000fe20000010000 */
[C---:B------:R-:W-:Y:S01]  /*1b300*/  F2FP.F16.F32.PACK_AB R184, R120.reuse, R184 ;  /* 0x000000b878b8723e */ /* 0x040fe200000000ff */
[----:B------:R-:W-:Y:S01]  /*1b310*/  FADD.FTZ R13, R120, R13 ;  /* 0x0000000d780d7221 */ /* 0x000fe20000010000 */
[----:B------:R0:W-:Y:S01]  /*1b320*/  @!P1 SYNCS.ARRIVE.TRANS64.RED.A1T0 RZ, [R121+URZ], RZ ;  /* 0x000000ff79ff99a7 */ /* 0x0001e2000810043f */
[----:B------:R-:W-:Y:S01]  /*1b330*/  FADD.FTZ R132, R122, R5 ;  /* 0x000000057a847221 */ /* 0x000fe20000010000 */
[----:B------:R-:W-:Y:S01]  /*1b340*/  F2FP.F16.F32.PACK_AB R190, R123, R190 ;  /* 0x000000be7bbe723e */ /* 0x000fe200000000ff */
[----:B------:R-:W-:Y:S01]  /*1b350*/  FADD.FTZ R13, R186, R13 ;  /* 0x0000000dba0d7221 */ /* 0x000fe20000010000 */
[----:B------:R-:W-:Y:S01]  /*1b360*/  MUFU.EX2 R20, R20 ;  /* 0x0000001400147308 */ /* 0x000fe20000000800 */
[----:B------:R-:W-:Y:S01]  /*1b370*/  FADD.FTZ R5, R187, R132 ;  /* 0x00000084bb057221 */ /* 0x000fe20000010000 */
[C---:B------:R-:W-:Y:S01]  /*1b380*/  F2FP.F16.F32.PACK_AB R186, R10.reuse, R186 ;  /* 0x000000ba0aba723e */ /* 0x040fe200000000ff */
[----:B------:R-:W-:Y:S01]  /*1b390*/  FADD.FTZ R13, R10, R13 ;  /* 0x0000000d0a0d7221 */ /* 0x000fe20000010000 */
[----:B------:R-:W-:Y:S01]  /*1b3a0*/  F2FP.F16.F32.PACK_AB R191, R148, R191 ;  /* 0x000000bf94bf723e */ /* 0x000fe200000000ff */
[----:B------:R-:W-:Y:S01]  /*1b3b0*/  FADD.FTZ R132, R126, R5 ;  /* 0x000000057e847221 */ /* 0x000fe20000010000 */
[----:B------:R-:W-:Y:S01]  /*1b3c0*/  F2FP.F16.F32.PACK_AB R185, R122, R185 ;  /* 0x000000b97ab9723e */ /* 0x000fe200000000ff */
[----:B------:R-:W-:Y:S01]  /*1b3d0*/  FADD.FTZ R13, R180, R13 ;  /* 0x0000000db40d7221 */ /* 0x000fe20000010000 */
[----:B------:R-:W1:Y:S01]  /*1b3e0*/  MUFU.EX2 R144, R144 ;  /* 0x0000009000907308 */ /* 0x000e620000000800 */
[----:B------:R-:W-:Y:S01]  /*1b3f0*/  FADD.FTZ R5, R181, R132 ;  /* 0x00000084b5057221 */ /* 0x000fe20000010000 */
[----:B------:R-:W-:Y:S01]  /*1b400*/  F2FP.F16.F32.PACK_AB R181, R12, R181 ;  /* 0x000000b50cb5723e */ /* 0x000fe200000000ff */
[----:B------:R-:W-:Y:S01]  /*1b410*/  FADD.FTZ R13, R124, R13 ;  /* 0x0000000d7c0d7221 */ /* 0x000fe20000010000 */
[----:B------:R-:W-:Y:S01]  /*1b420*/  F2FP.F16.F32.PACK_AB R187, R126, R187 ;  /* 0x000000bb7ebb723e */ /* 0x000fe200000000ff */
[----:B------:R-:W-:Y:S01]  /*1b430*/  FADD.FTZ R132, R12, R5 ;  /* 0x000000050c847221 */ /* 0x000fe20000010000 */
[----:B------:R-:W-:Y:S01]  /*1b440*/  F2FP.F16.F32.PACK_AB R180, R124, R180 ;  /* 0x000000b47cb4723e */ /* 0x000fe200000000ff */
[----:B------:R-:W-:Y:S01]  /*1b450*/  FADD.FTZ R134, R182, R13 ;  /* 0x0000000db6867221 */ /* 0x000fe20000010000 */
[----:B------:R-:W-:Y:S01]  /*1b460*/  F2FP.F16.F32.PACK_AB R182, R139, R182 ;  /* 0x000000b68bb6723e */ /* 0x000fe200000000ff */
[----:B------:R-:W-:Y:S01]  /*1b470*/  FADD.FTZ R5, R183, R132 ;  /* 0x00000084b7057221 */ /* 0x000fe20000010000 */
[C---:B------:R-:W-:Y:S01]  /*1b480*/  F2FP.F16.F32.PACK_AB R183, R130.reuse, R183 ;  /* 0x000000b782b7723e */ /* 0x040fe200000000ff */
[----:B------:R-:W-:Y:S01]  /*1b490*/  FADD.FTZ R13, R139, R134 ;  /* 0x000000868b0d7221 */ /* 0x000fe20000010000 */
[----:B------:R-:W2:Y:S01]  /*1b4a0*/  MUFU.EX2 R132, R159 ;  /* 0x0000009f00847308 */ /* 0x000ea20000000800 */
[----:B------:R-:W-:-:S02]  /*1b4b0*/  FADD.FTZ R134, R130, R5 ;  /* 0x0000000582867221 */ /* 0x000fc40000010000 */
[----:B------:R-:W-:Y:S01]  /*1b4c0*/  FADD.FTZ R13, R176, R13 ;  /* 0x0000000db00d7221 */ /* 0x000fe20000010000 */
[----:B------:R-:W-:Y:S01]  /*1b4d0*/  F2FP.F16.F32.PACK_AB R176, R128, R176 ;  /* 0x000000b080b0723e */ /* 0x000fe200000000ff */
[----:B------:R-:W-:Y:S01]  /*1b4e0*/  FADD.FTZ R5, R177, R134 ;  /* 0x00000086b1057221 */ /* 0x000fe20000010000 */
[----:B------:R-:W-:Y:S01]  /*1b4f0*/  F2FP.F16.F32.PACK_AB R177, R14, R177 ;  /* 0x000000b10eb1723e */ /* 0x000fe200000000ff */
[----:B------:R-:W-:Y:S01]  /*1b500*/  FADD.FTZ R13, R128, R13 ;  /* 0x0000000d800d7221 */ /* 0x000fe20000010000 */
[----:B-1----:R-:W-:Y:S01]  /*1b510*/  F2FP.F16.F32.PACK_AB R171, R144, R164 ;  /* 0x000000a490ab723e */ /* 0x002fe200000000ff */
[----:B------:R-:W-:Y:S02]  /*1b520*/  FADD.FTZ R10, R14, R5 ;  /* 0x000000050e0a7221 */ /* 0x000fe40000010000 */
[----:B------:R-:W-:Y:S01]  /*1b530*/  FADD.FTZ R120, R178, R13 ;  /* 0x0000000db2787221 */ /* 0x000fe20000010000 */
[----:B------:R-:W-:Y:S01]  /*1b540*/  F2FP.F16.F32.PACK_AB R178, R131, R178 ;  /* 0x000000b283b2723e */ /* 0x000fe200000000ff */
[----:B------:R-:W-:Y:S01]  /*1b550*/  FADD.FTZ R5, R179, R10 ;  /* 0x0000000ab3057221 */ /* 0x000fe20000010000 */
[----:B------:R-:W-:Y:S01]  /*1b560*/  F2FP.F16.F32.PACK_AB R179, R6, R179 ;  /* 0x000000b306b3723e */ /* 0x000fe200000000ff */
[----:B------:R-:W-:-:S02]  /*1b570*/  FADD.FTZ R13, R131, R120 ;  /* 0x00000078830d7221 */ /* 0x000fc40000010000 */
[----:B------:R-:W-:Y:S02]  /*1b580*/  FADD.FTZ R10, R6, R5 ;  /* 0x00000005060a7221 */ /* 0x000fe40000010000 */
[----:B------:R-:W-:Y:S01]  /*1b590*/  FADD.FTZ R12, R172, R13 ;  /* 0x0000000dac0c7221 */ /* 0x000fe20000010000 */
[----:B------:R-:W-:Y:S01]  /*1b5a0*/  F2FP.F16.F32.PACK_AB R172, R133, R172 ;  /* 0x000000ac85ac723e */ /* 0x000fe200000000ff */
[----:B------:R-:W-:Y:S01]  /*1b5b0*/  FADD.FTZ R5, R173, R10 ;  /* 0x0000000aad057221 */ /* 0x000fe20000010000 */
[C---:B------:R-:W-:Y:S01]  /*1b5c0*/  F2FP.F16.F32.PACK_AB R173, R20.reuse, R173 ;  /* 0x000000ad14ad723e */ /* 0x040fe200000000ff */
[----:B------:R-:W-:Y:S02]  /*1b5d0*/  FADD.FTZ R13, R133, R12 ;  /* 0x0000000c850d7221 */ /* 0x000fe40000010000 */
[----:B------:R-:W-:Y:S02]  /*1b5e0*/  FADD.FTZ R10, R20, R5 ;  /* 0x00000005140a7221 */ /* 0x000fe40000010000 */
[----:B------:R-:W-:Y:S01]  /*1b5f0*/  FADD.FTZ R12, R174, R13 ;  /* 0x0000000dae0c7221 */ /* 0x000fe20000010000 */
[----:B------:R-:W-:Y:S01]  /*1b600*/  F2FP.F16.F32.PACK_AB R174, R135, R174 ;  /* 0x000000ae87ae723e */ /* 0x000fe200000000ff */
[----:B------:R-:W-:Y:S01]  /*1b610*/  FADD.FTZ R5, R175, R10 ;  /* 0x0000000aaf057221 */ /* 0x000fe20000010000 */
[----:B--2---:R-:W-:Y:S01]  /*1b620*/  F2FP.F16.F32.PACK_AB R175, R132, R175 ;  /* 0x000000af84af723e */ /* 0x004fe200000000ff */
[----:B------:R-:W-:Y:S01]  /*1b630*/  FADD.FTZ R12, R135, R12 ;  /* 0x0000000c870c7221 */ /* 0x000fe20000010000 */
[----:B------:R-:W-:-:S02]  /*1b640*/  IMAD.MOV.U32 R10, RZ, RZ, R4 ;  /* 0x000000ffff0a7224 */ /* 0x000fc400078e0004 */
[----:B------:R-:W-:Y:S01]  /*1b650*/  FADD.FTZ R5, R132, R5 ;  /* 0x0000000584057221 */ /* 0x000fe20000010000 */
[----:B------:R-:W-:Y:S01]  /*1b660*/  FADD.FTZ R13, R127, R12 ;  /* 0x0000000c7f0d7221 */ /* 0x000fe20000010000 */
[----:B------:R-:W-:Y:S02]  /*1b670*/  IMAD.MOV.U32 R12, RZ, RZ, R194 ;  /* 0x000000ffff0c7224 */ /* 0x000fe400078e00c2 */
[----:B------:R-:W-:Y:S01]  /*1b680*/  FADD.FTZ R5, R162, R5 ;  /* 0x00000005a2057221 */ /* 0x000fe20000010000 */
[----:B------:R-:W-:-:S03]  /*1b690*/  FADD.FTZ R13, R136, R13 ;  /* 0x0000000d880d7221 */ /* 0x000fc60000010000 */
[----:B------:R-:W-:Y:S01]  /*1b6a0*/  FADD.FTZ R5, R163, R5 ;  /* 0x00000005a3057221 */ /* 0x000fe20000010000 */
[----:B------:R-:W-:Y:S01]  /*1b6b0*/  FADD.FTZ R6, R140, R13 ;  /* 0x0000000d8c067221 */ /* 0x000fe20000010000 */
[----:B------:R-:W-:Y:S02]  /*1b6c0*/  IMAD.MOV.U32 R13, RZ, RZ, R23 ;  /* 0x000000ffff0d7224 */ /* 0x000fe400078e0017 */
[----:B------:R-:W-:Y:S01]  /*1b6d0*/  FADD.FTZ R5, R164, R5 ;  /* 0x00000005a4057221 */ /* 0x000fe20000010000 */
[----:B------:R-:W-:Y:S01]  /*1b6e0*/  FADD.FTZ R6, R11, R6 ;  /* 0x000000060b067221 */ /* 0x000fe20000010000 */
[----:B------:R-:W-:Y:S02]  /*1b6f0*/  MOV R11, R3 ;  /* 0x00000003000b7202 */ /* 0x000fe40000000f00 */
[----:B------:R-:W-:Y:S01]  /*1b700*/  FADD.FTZ R5, R144, R5 ;  /* 0x0000000590057221 */ /* 0x000fe20000010000 */
[----:B0-----:R-:W-:Y:S06]  /*1b710*/  @P2 BRA `(.L_x_1563) ;  /* 0xffffffd800102947 */ /* 0x001fec000383ffff */
[----:B------:R-:W-:Y:S05]  /*1b720*/  BSYNC B1 ;  /* 0x0000000000017941 */ /* 0x000fea0003800000 */
.L_x_1552:
[----:B------:R-:W-:Y:S05]  /*1b730*/  BSYNC B0 ;  /* 0x0000000000007941 */ /* 0x000fea0003800000 */
.L_x_1551:
[----:B------:R-:W-:Y:S01]  /*1b740*/  ISETP.GE.AND P2, PT, R8, R211, PT ;  /* 0x000000d30800720c */ /* 0x000fe20003f46270 */
[----:B------:R-:W-:-:S12]  /*1b750*/  BSSY B0, `(.L_x_1564) ;  /* 0x00003ab000007945 */ /* 0x000fd80003800000 */
[----:B------:R-:W-:Y:S05]  /*1b760*/  @!P2 BRA `(.L_x_1565) ;  /* 0x0000003800a4a947 */ /* 0x000fea0003800000 */
[----:B------:R-:W-:Y:S02]  /*1b770*/  IMAD R200, R201, 0x80, R213 ;  /* 0x00000080c9c87824 */ /* 0x000fe400078e02d5 */
[----:B------:R-:W-:Y:S02]  /*1b780*/  IMAD.MOV.U32 R10, RZ, RZ, R3 ;  /* 0x000000ffff0a7224 */ /* 0x000fe400078e0003 */
[----:B------:R-:W-:Y:S01]  /*1b790*/  IMAD.MOV.U32 R11, RZ, RZ, R4 ;  /* 0x000000ffff0b7224 */ /* 0x000fe200078e0004 */
[----:B------:R-:W-:Y:S01]  /*1b7a0*/  IADD3 R200, R200, 0x8, RZ ;  /* 0x00000008c8c87810 */ /* 0x000fe20007ffe0ff */
[----:B------:R-:W-:Y:S02]  /*1b7b0*/  IMAD.MOV.U32 R12, RZ, RZ, R194 ;  /* 0x000000ffff0c7224 */ /* 0x000fe400078e00c2 */
[----:B------:R-:W-:Y:S01]  /*1b7c0*/  IMAD.MOV.U32 R13, RZ, RZ, R23 ;  /* 0x000000ffff0d7224 */ /* 0x000fe200078e0017 */
[----:B------:R-:W-:-:S07]  /*1b7d0*/  IADD3 R200, R200, R196, -R197 ;  /* 0x000000c4c8c87210 */ /* 0x000fce0007ffe8c5 */
.L_x_1584:
[----:B------:R-:W-:-:S04]  /*1b7e0*/  IADD3 R3, R13, 0x1, RZ ;  /* 0x000000010d037810 */ /* 0x000fc80007ffe0ff */
[----:B------:R-:W-:-:S04]  /*1b7f0*/  ISETP.NE.AND P2, PT, R3, 0x2, PT ;  /* 0x000000020300780c */ /* 0x000fc80003f45270 */
[----:B------:R-:W-:Y:S02]  /*1b800*/  SEL R7, RZ, 0x1, P2 ;  /* 0x00000001ff077807 */ /* 0x000fe40001000000 */
[----:B------:R-:W-:Y:S02]  /*1b810*/  SEL R23, R3, RZ, P2 ;  /* 0x000000ff03177207 */ /* 0x000fe40001000000 */
[----:B------:R-:W-:Y:S01]  /*1b820*/  LOP3.LUT R194, R12, R7, RZ, 0x3c, !PT ;  /* 0x000000070cc27212 */ /* 0x000fe200078e3cff */
[----:B------:R-:W-:Y:S06]  /*1b830*/  @!P0 BRA `(.L_x_1566) ;  /* 0x0000000000048947 */ /* 0x000fec0003800000 */
[----:B------:R-:W-:Y:S01]  /*1b840*/  BPT.TRAP 0x1 ;  /* 0x000000040000795c */ /* 0x000fe20000300000 */
.L_x_1566:
[----:B------:R-:W-:Y:S01]  /*1b850*/  IMAD R3, R23, 0x8, R17 ;  /* 0x0000000817037824 */ /* 0x000fe200078e0211 */
[----:B------:R-:W-:-:S04]  /*1b860*/  SHF.L.U32 R4, R194, 0x1f, RZ ;  /* 0x0000001fc2047819 */ /* 0x000fc800000006ff */
[----:B------:R0:W1:Y:S01]  /*1b870*/  SYNCS.PHASECHK.TRANS64.TRYWAIT P2, [R3+URZ+0x30830], R4 ;  /* 0x03083004030075a7 */ /* 0x000062000804017f */
[----:B------:R-:W-:Y:S05]  /*1b880*/  @!P0 BRA `(.L_x_1567) ;  /* 0x0000000000048947 */ /* 0x000fea0003800000 */
[----:B------:R-:W-:Y:S01]  /*1b890*/  BPT.TRAP 0x1 ;  /* 0x000000040000795c */ /* 0x000fe20000300000 */
.L_x_1567:
[----:B------:R-:W-:Y:S01]  /*1b8a0*/  BSSY B1, `(.L_x_1568) ;  /* 0x0000006000017945 */ /* 0x000fe20003800000 */
[----:B------:R-:W-:Y:S02]  /*1b8b0*/  IMAD R14, R23, 0x900, R9 ;  /* 0x00000900170e7824 */ /* 0x000fe400078e0209 */
[----:B------:R-:W-:Y:S01]  /*1b8c0*/  IMAD.MOV.U32 R15, RZ, RZ, 0x40000040 ;  /* 0x40000040ff0f7424 */ /* 0x000fe200078e00ff */
[----:B-1----:R-:W-:Y:S06]  /*1b8d0*/  @P2 BRA `(.L_x_1569) ;  /* 0x0000000000082947 */ /* 0x002fec0003800000 */
[----:B------:R-:W1:Y:S02]  /*1b8e0*/  SYNCS.PHASECHK.TRANS64.TRYWAIT P2, [R3+URZ+0x30830], R4 ;  /* 0x03083004030075a7 */ /* 0x000e64000804017f */
[----:B-1----:R-:W-:Y:S05]  /*1b8f0*/  @!P2 BRA `(.L_x_1570) ;  /* 0x000000e40064a947 */ /* 0x002fea0003800000 */
.L_x_1569:
[----:B------:R-:W-:Y:S05]  /*1b900*/  BSYNC B1 ;  /* 0x0000000000017941 */ /* 0x000fea0003800000 */
.L_x_1568:
[----:B------:R-:W2:Y:S04]  /*1b910*/  LDL.64 R120, [R1+0x30] ;  /* 0x0000300001787983 */ /* 0x000ea80000100a00 */
[----:B------:R3:W-:Y:S04]  /*1b920*/  STL [R1+0x44], R6 ;  /* 0x0000440601007387 */ /* 0x0007e80000100800 */
[----:B---3--:R-:W3:Y:S04]  /*1b930*/  LDL.64 R6, [R1+0x28] ;  /* 0x0000280001067983 */ /* 0x008ee80000100a00 */
[----:B------:R0:W-:Y:S04]  /*1b940*/  STL [R1+0x40], R5 ;  /* 0x0000400501007387 */ /* 0x0001e80000100800 */
[----:B------:R-:W4:Y:S04]  /*1b950*/  LDL.64 R202, [R1+0x18] ;  /* 0x0000180001ca7983 */ /* 0x000f280000100a00 */
[----:B01----:R-:W4:Y:S01]  /*1b960*/  LDL.64 R4, [R1+0x20] ;  /* 0x0000200001047983 */ /* 0x003f220000100a00 */
[----:B------:R-:W-:-:S02]  /*1b970*/  R2UR UR6, R14 ;  /* 0x000000000e0672ca */ /* 0x000fc400000e0000 */
[----:B------:R-:W-:Y:S01]  /*1b980*/  R2UR UR7, R15 ;  /* 0x000000000f0772ca */ /* 0x000fe200000e0000 */
[----:B------:R-:W-:Y:S01]  /*1b990*/  VIADD R20, R14, 0x2 ;  /* 0x000000020e147836 */ /* 0x000fe20000000000 */
[----:B------:R-:W-:Y:S02]  /*1b9a0*/  MOV R21, 0x40000040 ;  /* 0x4000004000157802 */ /* 0x000fe40000000f00 */
[----:B--2---:R-:W-:Y:S02]  /*1b9b0*/  R2UR UR4, R120 ;  /* 0x00000000780472ca */ /* 0x004fe400000e0000 */
[----:B------:R-:W-:Y:S02]  /*1b9c0*/  R2UR UR5, R121 ;  /* 0x00000000790572ca */ /* 0x000fe400000e0000 */
[----:B-----5:R-:W-:-:S11]  /*1b9d0*/  WARPGROUP.ARRIVE ;  /* 0x00000000000079c5 */ /* 0x020fd60000000000 */
[----:B------:R-:W-:Y:S01]  /*1b9e0*/  HGMMA.64x96x16.F32 R120, gdesc[UR4], RZ, !UPT, gsb0 ;  /* 0x01600000047879f0 */ /* 0x000fe2000c0008ff */
[----:B---3--:R-:W-:Y:S02]  /*1b9f0*/  R2UR UR4, R6 ;  /* 0x00000000060472ca */ /* 0x008fe400000e0000 */
[----:B------:R-:W-:Y:S02]  /*1ba00*/  R2UR UR5, R7 ;  /* 0x00000000070572ca */ /* 0x000fe400000e0000 */
[----:B------:R-:W2:Y:S01]  /*1ba10*/  LDL.64 R6, [R1+0x10] ;  /* 0x0000100001067983 */ /* 0x000ea20000100a00 */
[----:B------:R-:W-:Y:S02]  /*1ba20*/  R2UR UR6, R20 ;  /* 0x00000000140672ca */ /* 0x000fe400000e0000 */
[----:B------:R-:W-:Y:S01]  /*1ba30*/  R2UR UR7, R21 ;  /* 0x00000000150772ca */ /* 0x000fe200000e0000 */
[----:B------:R-:W-:Y:S02]  /*1ba40*/  VIADD R20, R14, 0x4 ;  /* 0x000000040e147836 */ /* 0x000fe40000000000 */
[----:B------:R-:W-:Y:S01]  /*1ba50*/  IMAD.MOV.U32 R21, RZ, RZ, 0x40000040 ;  /* 0x40000040ff157424 */ /* 0x000fe200078e00ff */
[----:B------:R-:W-:-:S02]  /*1ba60*/  WARPGROUP.DEPBAR.LE gsb0, 0x0 ;  /* 0x00008000000079c5 */ /* 0x000fc40000010000 */
[----:B------:R-:W-:-:S07]  /*1ba70*/  WARPGROUP.ARRIVE ;  /* 0x00000000000079c5 */ /* 0x000fce0000000000 */
[----:B------:R-:W-:Y:S01]  /*1ba80*/  HGMMA.64x96x16.F32 R120, gdesc[UR4], R120, gsb0 ;  /* 0x01600000047879f0 */ /* 0x000fe20008000878 */
[----:B----4-:R-:W-:Y:S02]  /*1ba90*/  R2UR UR4, R4 ;  /* 0x00000000040472ca */ /* 0x010fe400000e0000 */
[----:B------:R-:W-:Y:S02]  /*1baa0*/  R2UR UR5, R5 ;  /* 0x00000000050572ca */ /* 0x000fe400000e0000 */
[----:B------:R-:W3:Y:S01]  /*1bab0*/  LDL.64 R4, [R1+0x8] ;  /* 0x0000080001047983 */ /* 0x000ee20000100a00 */
        /* <DEDUP_REMOVED lines=9> */
[----:B------:R-:W4:Y:S01]  /*1bb50*/  LDL.64 R202, [R1] ;  /* 0x0000000001ca7983 */ /* 0x000f220000100a00 */
        /* <DEDUP_REMOVED lines=9> */
[----:B--2---:R-:W-:Y:S02]  /*1bbf0*/  R2UR UR4, R6 ;  /* 0x00000000060472ca */ /* 0x004fe400000e0000 */
[----:B------:R-:W-:Y:S01]  /*1bc00*/  R2UR UR5, R7 ;  /* 0x00000000070572ca */ /* 0x000fe200000e0000 */
[----:B------:R-:W-:Y:S01]  /*1bc10*/  VIADD R20, R14, 0x302 ;  /* 0x000003020e147836 */ /* 0x000fe20000000000 */
[----:B------:R-:W-:Y:S01]  /*1bc20*/  MOV R21, 0x40000040 ;  /* 0x4000004000157802 */ /* 0x000fe20000000f00 */
[----:B------:R0:W5:Y:S01]  /*1bc30*/  LDL.LU R6, [R1+0x44] ;  /* 0x0000440001067983 */ /* 0x0001620000300800 */
        /* <DEDUP_REMOVED lines=18> */
[----:B------:R-:W-:Y:S01]  /*1bd60*/  MOV R21, 0x40000040 ;  /* 0x4000004000157802 */ /* 0x000fe20000000f00 */
[----:B------:R-:W-:-:S02]  /*1bd70*/  WARPGROUP.DEPBAR.LE gsb0, 0x0 ;  /* 0x00008000000079c5 */ /* 0x000fc40000010000 */
[----:B------:R-:W-:-:S08]  /*1bd80*/  WARPGROUP.ARRIVE ;  /* 0x00000000000079c5 */ /* 0x000fd00000000000 */
        /* <DEDUP_REMOVED lines=143> */
.L_x_1571:
[----:B------:R-:W-:Y:S01]  /*1c680*/  SHF.L.U32 R2, R12, 0x1f, RZ ;  /* 0x0000001f0c027819 */ /* 0x000fe200000006ff */
[----:B------:R-:W-:-:S04]  /*1c690*/  IMAD R14, R13, 0x8, R17 ;  /* 0x000000080d0e7824 */ /* 0x000fc800078e0211 */
[----:B------:R0:W1:Y:S01]  /*1c6a0*/  SYNCS.PHASECHK.TRANS64.TRYWAIT P2, [R14+URZ+0x30850], R2 ;  /* 0x030850020e0075a7 */ /* 0x000062000804017f */
[----:B------:R-:W-:Y:S05]  /*1c6b0*/  @!P0 BRA `(.L_x_1572) ;  /* 0x0000000000048947 */ /* 0x000fea0003800000 */
[----:B------:R-:W-:Y:S01]  /*1c6c0*/  BPT.TRAP 0x1 ;  /* 0x000000040000795c */ /* 0x000fe20000300000 */
.L_x_1572:
        /* <DEDUP_REMOVED lines=9> */
.L_x_1574:
[----:B------:R-:W-:Y:S05]  /*1c760*/  BSYNC B1 ;  /* 0x0000000000017941 */ /* 0x000fea0003800000 */
.L_x_1573:
[----:B------:R-:W-:Y:S01]  /*1c770*/  IMAD.MOV.U32 R12, RZ, RZ, R0 ;  /* 0x000000ffff0c7224 */ /* 0x000fe200078e0000 */
[----:B------:R-:W-:Y:S01]  /*1c780*/  MOV R13, 0x40000040 ;  /* 0x40000040000d7802 */ /* 0x000fe20000000f00 */
[----:B------:R-:W2:Y:S01]  /*1c790*/  LDL R4, [R1+0x38] ;  /* 0x0000380001047983 */ /* 0x000ea20000100800 */
[----:B------:R-:W-:Y:S01]  /*1c7a0*/  WARPGROUP.ARRIVE ;  /* 0x00000000000079c5 */ /* 0x000fe20000000000 */
[----:B------:R-:W-:Y:S01]  /*1c7b0*/  FMUL.FTZ R7, R123, UR50 ;  /* 0x000000327b077c20 */ /* 0x000fe20008410000 */
[----:B------:R-:W-:Y:S01]  /*1c7c0*/  R2UR UR6, R12 ;  /* 0x000000000c0672ca */ /* 0x000fe200000e0000 */
[----:B------:R-:W-:Y:S01]  /*1c7d0*/  VIADD R12, R0, 0x80 ;  /* 0x00000080000c7836 */ /* 0x000fe20000000000 */
[----:B------:R-:W-:Y:S01]  /*1c7e0*/  R2UR UR7, R13 ;  /* 0x000000000d0772ca */ /* 0x000fe200000e0000 */
[----:B------:R-:W-:Y:S02]  /*1c7f0*/  IMAD.MOV.U32 R13, RZ, RZ, 0x40000040 ;  /* 0x40000040ff0d7424 */ /* 0x000fe400078e00ff */
        /* <DEDUP_REMOVED lines=41> */
[----:B------:R-:W-:Y:S01]  /*1ca90*/  ISETP.GE.AND P2, PT, R224, 0x1, PT ;  /* 0x00000001e000780c */ /* 0x000fe20003f46270 */
        /* <DEDUP_REMOVED lines=23> */
[----:B------:R-:W-:-:S05]  /*1cc10*/  WARPGROUP.ARRIVE ;  /* 0x00000000000079c5 */ /* 0x000fca0000000000 */
[----:B------:R-:W0:Y:S01]  /*1cc20*/  MUFU.TANH R143, R143 ;  /* 0x0000008f008f7308 */ /* 0x000e220000002400 */
[----:B------:R-:W-:Y:S01]  /*1cc30*/  HGMMA.64x192x16.F32 R24, R184, gdesc[UR4].tnspB, R24, gsb0 ;  /* 0x42e00004b8187df0 */ /* 0x000fe20008000818 */
[----:B------:R-:W-:Y:S01]  /*1cc40*/  R2UR UR6, R12 ;  /* 0x000000000c0672ca */ /* 0x000fe200000e0000 */
[----:B------:R-:W-:Y:S01]  /*1cc50*/  VIADD R12, R0, 0x180 ;  /* 0x00000180000c7836 */ /* 0x000fe20000000000 */
[----:B------:R-:W-:Y:S01]  /*1cc60*/  R2UR UR7, R13 ;  /* 0x000000000d0772ca */ /* 0x000fe200000e0000 */
[----:B------:R-:W-:-:S03]  /*1cc70*/  IMAD.MOV.U32 R13, RZ, RZ, 0x40000040 ;  /* 0x40000040ff0d7424 */ /* 0x000fc600078e00ff */
        /* <DEDUP_REMOVED lines=9> */
[----:B------:R-:W-:Y:S01]  /*1cd10*/  FMUL.FTZ R4, R121, UR50 ;  /* 0x0000003279047c20 */ /* 0x000fe20008410000 */
[----:B------:R-:W-:Y:S01]  /*1cd20*/  FMUL.FTZ R121, R127, UR50 ;  /* 0x000000327f797c20 */ /* 0x000fe20008410000 */
[----:B------:R-:W-:Y:S01]  /*1cd30*/  FMUL.FTZ R127, R133, UR50 ;  /* 0x00000032857f7c20 */ /* 0x000fe20008410000 */
[----:B------:R-:W-:Y:S01]  /*1cd40*/  FMUL.FTZ R133, R137, UR50 ;  /* 0x0000003289857c20 */ /* 0x000fe20008410000 */
[----:B------:R-:W-:Y:S01]  /*1cd50*/  FMUL.FTZ R137, R141, UR50 ;  /* 0x000000328d897c20 */ /* 0x000fe20008410000 */
[----:B------:R-:W-:Y:S01]  /*1cd60*/  FMUL.FTZ R141, R150, UR50 ;  /* 0x00000032968d7c20 */ /* 0x000fe20008410000 */
[----:B------:R-:W-:Y:S01]  /*1cd70*/  FMUL.FTZ R150, R159, UR50 ;  /* 0x000000329f967c20 */ /* 0x000fe20008410000 */
[----:B------:R-:W2:Y:S08]  /*1cd80*/  MUFU.TANH R4, R4 ;  /* 0x0000000400047308 */ /* 0x000eb00000002400 */
        /* <DEDUP_REMOVED lines=25> */
[----:B------:R-:W-:Y:S02]  /*1cf20*/  IMAD.MOV.U32 R13, RZ, RZ, 0x40000040 ;  /* 0x40000040ff0d7424 */ /* 0x000fe400078e00ff */
[----:B------:R-:W-:Y:S01]  /*1cf30*/  FMUL.FTZ R0, R146, UR50 ;  /* 0x0000003292007c20 */ /* 0x000fe20008410000 */
[----:B------:R-:W-:Y:S01]  /*1cf40*/  FMUL.FTZ R146, R155, UR50 ;  /* 0x000000329b927c20 */ /* 0x000fe20008410000 */
[----:B------:R-:W-:Y:S01]  /*1cf50*/  FMUL.FTZ R155, R160, UR50 ;  /* 0x00000032a09b7c20 */ /* 0x000fe20008410000 */
[----:B------:R-:W-:-:S03]  /*1cf60*/  FMUL.FTZ R160, R164, UR50 ;  /* 0x00000032a4a07c20 */ /* 0x000fc60008410000 */
        /* <DEDUP_REMOVED lines=8> */
[----:B------:R-:W-:Y:S01]  /*1cff0*/  @!P1 VIADD R12, R3, 0x30840 ;  /* 0x00030840030c9836 */ /* 0x000fe20000000000 */
[----:B------:R-:W-:Y:S01]  /*1d000*/  R2UR UR7, R13 ;  /* 0x000000000d0772ca */ /* 0x000fe200000e0000 */
[----:B------:R-:W-:-:S03]  /*1d010*/  IMAD R3, R8, -0x60, RZ ;  /* 0xffffffa008037824 */ /* 0x000fc600078e02ff */
[----:B------:R-:W-:Y:S01]  /*1d020*/  @!P1 PRMT R12, RZ, 0x654, R12 ;  /* 0x00000654ff0c9816 */ /* 0x000fe2000000000c */
[----:B------:R-:W-:Y:S01]  /*1d030*/  IMAD R159, R206, -0x2, R3 ;  /* 0xfffffffece9f7824 */ /* 0x000fe200078e0203 */
[----:B------:R-:W-:-:S04]  /*1d040*/  IADD3 R162, R3, 0x1, R196 ;  /* 0x0000000103a27810 */ /* 0x000fc80007ffe0c4 */
[----:B------:R-:W-:Y:S01]  /*1d050*/  IADD3 R13, R162, -R197, RZ ;  /* 0x800000c5a20d7210 */ /* 0x000fe20007ffe0ff */
[----:B------:R-:W-:-:S04]  /*1d060*/  IMAD R162, R201, 0x80, R213 ;  /* 0x00000080c9a27824 */ /* 0x000fc800078e02d5 */
[----:B------:R-:W-:-:S04]  /*1d070*/  IMAD R13, R206, -0x2, R13 ;  /* 0xfffffffece0d7824 */ /* 0x000fc800078e020d */
[C---:B------:R-:W-:Y:S02]  /*1d080*/  VIADD R166, R13.reuse, UR47 ;  /* 0x0000002f0da67c36 */ /* 0x040fe40008000000 */
[----:B------:R-:W-:-:S03]  /*1d090*/  VIADD R165, R13, UR4 ;  /* 0x000000040da57c36 */ /* 0x000fc60008000000 */
[C---:B------:R-:W-:Y:S01]  /*1d0a0*/  IADD3 R164, R162.reuse, R166, RZ ;  /* 0x000000a6a2a47210 */ /* 0x040fe20007ffe0ff */
[----:B------:R-:W-:Y:S01]  /*1d0b0*/  IMAD.IADD R163, R162, 0x1, R165 ;  /* 0x00000001a2a37824 */ /* 0x000fe200078e02a5 */
[----:B------:R-:W-:Y:S02]  /*1d0c0*/  WARPGROUP.DEPBAR.LE gsb0, 0x0 ;  /* 0x00008000000079c5 */ /* 0x000fe40000010000 */
[----:B------:R-:W-:-:S06]  /*1d0d0*/  WARPGROUP.ARRIVE ;  /* 0x00000000000079c5 */ /* 0x000fcc0000000000 */
[----:B------:R-:W-:Y:S03]  /*1d0e0*/  HGMMA.64x192x16.F32 R24, R168, gdesc[UR4].tnspB, R24, gsb0 ;  /* 0x42e00004a8187df0 */ /* 0x000fe60008000818 */
[----:B------:R-:W-:Y:S02]  /*1d0f0*/  WARPGROUP.DEPBAR.LE gsb0, 0x0 ;  /* 0x00008000000079c5 */ /* 0x000fe40000010000 */
[----:B------:R0:W-:Y:S01]  /*1d100*/  @!P1 SYNCS.ARRIVE.TRANS64.RED.A1T0 RZ, [R12+URZ], RZ ;  /* 0x000000ff0cff99a7 */ /* 0x0001e2000810043f */
[----:B-1234-:R-:W-:Y:S05]  /*1d110*/  @!P2 BRA `(.L_x_1576) ;  /* 0x000000000058a947 */ /* 0x01efea0003800000 */
[----:B------:R-:W-:Y:S01]  /*1d120*/  IADD3 R167, R162, R196, -R197 ;  /* 0x000000c4a2a77210 */ /* 0x000fe20007ffe8c5 */
[----:B------:R-:W-:Y:S03]  /*1d130*/  BSSY B1, `(.L_x_1577) ;  /* 0x0000011000017945 */ /* 0x000fe60003800000 */
[----:B------:R-:W-:-:S13]  /*1d140*/  ISETP.GT.AND P2, PT, R167, -0x1, PT ;  /* 0xffffffffa700780c */ /* 0x000fda0003f44270 */
[----:B------:R-:W-:Y:S05]  /*1d150*/  @P2 BRA `(.L_x_1578) ;  /* 0x0000000000202947 */ /* 0x000fea0003800000 */
[----:B------:R-:W-:Y:S01]  /*1d160*/  IMAD.U32 R168, RZ, RZ, UR39 ;  /* 0x00000027ffa87e24 */ /* 0x000fe2000f8e00ff */
[----:B------:R-:W-:-:S04]  /*1d170*/  LOP3.LUT R167, RZ, R167, RZ, 0x33, !PT ;  /* 0x000000a7ffa77212 */ /* 0x000fc800078e33ff */
[----:B------:R-:W-:-:S13]  /*1d180*/  ISETP.NE.AND P2, PT, R168, 0x1, PT ;  /* 0x00000001a800780c */ /* 0x000fda0003f45270 */
[----:B0-----:R-:W0:Y:S02]  /*1d190*/  @P2 LDC.64 R12, c[0x0][0x9e8] ;  /* 0x00027a00ff0c2b82 */ /* 0x001e240000000a00 */
[----:B0-----:R-:W-:-:S05]  /*1d1a0*/  @P2 IMAD.HI.U32 R12, R167, R12, RZ ;  /* 0x0000000ca70c2227 */ /* 0x001fca00078e00ff */
[----:B------:R-:W-:-:S04]  /*1d1b0*/  @P2 SHF.R.U32.HI R167, RZ, R13, R12 ;  /* 0x0000000dffa72219 */ /* 0x000fc8000001160c */
[----:B------:R-:W-:Y:S01]  /*1d1c0*/  LOP3.LUT R167, RZ, R167, RZ, 0x33, !PT ;  /* 0x000000a7ffa77212 */ /* 0x000fe200078e33ff */
[----:B------:R-:W-:Y:S06]  /*1d1d0*/  BRA `(.L_x_1579) ;  /* 0x0000000000187947 */ /* 0x000fec0003800000 */
.L_x_1578:
[----:B------:R-:W-:Y:S01]  /*1d1e0*/  IMAD.U32 R168, RZ, RZ, UR39 ;  /* 0x00000027ffa87e24 */ /* 0x000fe2000f8e00ff */
[----:B------:R-:W-:-:S04]  /*1d1f0*/  IADD3 R167, R162, R196, -R197 ;  /* 0x000000c4a2a77210 */ /* 0x000fc80007ffe8c5 */
[----:B------:R-:W-:-:S13]  /*1d200*/  ISETP.NE.AND P2, PT, R168, 0x1, PT ;  /* 0x00000001a800780c */ /* 0x000fda0003f45270 */
[----:B0-----:R-:W0:Y:S02]  /*1d210*/  @P2 LDC.64 R12, c[0x0][0x9e8] ;  /* 0x00027a00ff0c2b82 */ /* 0x001e240000000a00 */
[----:B0-----:R-:W-:-:S05]  /*1d220*/  @P2 IMAD.HI.U32 R12, R167, R12, RZ ;  /* 0x0000000ca70c2227 */ /* 0x001fca00078e00ff */
[----:B------:R-:W-:-:S07]  /*1d230*/  @P2 SHF.R.U32.HI R167, RZ, R13, R12 ;  /* 0x0000000dffa72219 */ /* 0x000fce000001160c */
.L_x_1579:
[----:B------:R-:W-:Y:S05]  /*1d240*/  BSYNC B1 ;  /* 0x0000000000017941 */ /* 0x000fea0003800000 */
.L_x_1577:
[----:B------:R-:W-:-:S05]  /*1d250*/  IMAD R167, R167, R168, R159 ;  /* 0x000000a8a7a77224 */ /* 0x000fca00078e029f */
[----:B------:R-:W-:Y:S02]  /*1d260*/  VIADDMNMX R164, R167, R168, R164, PT ;  /* 0x000000a8a7a47246 */ /* 0x000fe400038001a4 */
[----:B------:R-:W-:-:S07]  /*1d270*/  VIMNMX R163, R163, R167, !PT ;  /* 0x000000a7a3a37248 */ /* 0x000fce0007fe0100 */
.L_x_1576:
[C---:B------:R-:W-:Y:S02]  /*1d280*/  ISETP.GE.AND P2, PT, R3.reuse, 0x2, PT ;  /* 0x000000020300780c */ /* 0x040fe40003f46270 */
[----:B------:R-:W-:Y:S02]  /*1d290*/  ISETP.GE.AND P3, PT, R3, 0x9, PT ;  /* 0x000000090300780c */ /* 0x000fe40003f66270 */
[----:B------:R-:W-:Y:S02]  /*1d2a0*/  ISETP.GT.AND P5, PT, R163, 0x1, !P2 ;  /* 0x00000001a300780c */ /* 0x000fe400057a4270 */
[----:B------:R-:W-:Y:S02]  /*1d2b0*/  ISETP.GE.AND P6, PT, R3, 0xa, PT ;  /* 0x0000000a0300780c */ /* 0x000fe40003fc6270 */
[----:B------:R-:W-:Y:S02]  /*1d2c0*/  ISETP.GT.AND P4, PT, R163, 0x8, !P3 ;  /* 0x00000008a300780c */ /* 0x000fe40005f84270 */
[----:B------:R-:W-:-:S02]  /*1d2d0*/  ISETP.LT.OR P5, PT, R164, 0x2, P5 ;  /* 0x00000002a400780c */ /* 0x000fc40002fa1670 */
[----:B------:R-:W-:Y:S02]  /*1d2e0*/  ISETP.LT.OR P4, PT, R164, 0x9, P4 ;  /* 0x00000009a400780c */ /* 0x000fe40002781670 */
[----:B0-----:R-:W-:Y:S02]  /*1d2f0*/  FSEL R12, R4, -INF , !P5 ;  /* 0xff800000040c7808 */ /* 0x001fe40006800000 */
        /* <DEDUP_REMOVED lines=130> */
[----:B------:R-:W-:-:S13]  /*1db20*/  ISETP.GE.AND P6, PT, R224, 0x1, PT ;  /* 0x00000001e000780c */ /* 0x000fda0003fc6270 */
[----:B------:R-:W-:Y:S05]  /*1db30*/  @!P6 BRA `(.L_x_1580) ;  /* 0x00000000005ce947 */ /* 0x000fea0003800000 */
[----:B------:R-:W-:Y:S01]  /*1db40*/  ISETP.GT.AND P6, PT, R200, -0x1, PT ;  /* 0xffffffffc800780c */ /* 0x000fe20003fc4270 */
[----:B------:R-:W-:-:S12]  /*1db50*/  BSSY B1, `(.L_x_1581) ;  /* 0x0000012000017945 */ /* 0x000fd80003800000 */
[----:B------:R-:W-:Y:S05]  /*1db60*/  @P6 BRA `(.L_x_1582) ;  /* 0x0000000000286947 */ /* 0x000fea0003800000 */
[----:B------:R-:W-:Y:S01]  /*1db70*/  MOV R164, UR39 ;  /* 0x0000002700a47c02 */ /* 0x000fe20008000f00 */
[----:B------:R-:W-:-:S03]  /*1db80*/  VIADD R162, R162, 0x8 ;  /* 0x00000008a2a27836 */ /* 0x000fc60000000000 */
[----:B------:R-:W-:Y:S02]  /*1db90*/  ISETP.NE.AND P6, PT, R164, 0x1, PT ;  /* 0x00000001a400780c */ /* 0x000fe40003fc5270 */
[----:B------:R-:W-:-:S04]  /*1dba0*/  IADD3 R162, R162, R196, -R197 ;  /* 0x000000c4a2a27210 */ /* 0x000fc80007ffe8c5 */
[----:B------:R-:W-:-:S07]  /*1dbb0*/  LOP3.LUT R163, RZ, R162, RZ, 0x33, !PT ;  /* 0x000000a2ffa37212 */ /* 0x000fce00078e33ff */
[----:B------:R-:W0:Y:S02]  /*1dbc0*/  @P6 LDC.64 R2, c[0x0][0x9e8] ;  /* 0x00027a00ff026b82 */ /* 0x000e240000000a00 */
[----:B0-----:R-:W-:-:S05]  /*1dbd0*/  @P6 IMAD.HI.U32 R2, R163, R2, RZ ;  /* 0x00000002a3026227 */ /* 0x001fca00078e00ff */
[----:B------:R-:W-:-:S04]  /*1dbe0*/  @P6 SHF.R.U32.HI R163, RZ, R3, R2 ;  /* 0x00000003ffa36219 */ /* 0x000fc80000011602 */
[----:B------:R-:W-:Y:S01]  /*1dbf0*/  LOP3.LUT R2, RZ, R163, RZ, 0x33, !PT ;  /* 0x000000a3ff027212 */ /* 0x000fe200078e33ff */
[----:B------:R-:W-:Y:S06]  /*1dc00*/  BRA `(.L_x_1583) ;  /* 0x0000000000187947 */ /* 0x000fec0003800000 */
.L_x_1582:
[----:B------:R-:W-:-:S05]  /*1dc10*/  IMAD.U32 R164, RZ, RZ, UR39 ;  /* 0x00000027ffa47e24 */ /* 0x000fca000f8e00ff */
[----:B------:R-:W-:-:S13]  /*1dc20*/  ISETP.NE.AND P6, PT, R164, 0x1, PT ;  /* 0x00000001a400780c */ /* 0x000fda0003fc5270 */
[----:B------:R-:W0:Y:S02]  /*1dc30*/  @P6 LDC.64 R2, c[0x0][0x9e8] ;  /* 0x00027a00ff026b82 */ /* 0x000e240000000a00 */
[----:B0-----:R-:W-:-:S04]  /*1dc40*/  @P6 IMAD.HI.U32 R4, R200, R2, RZ ;  /* 0x00000002c8046227 */ /* 0x001fc800078e00ff */
[----:B------:R-:W-:Y:S01]  /*1dc50*/  IMAD.MOV.U32 R2, RZ, RZ, R200 ;  /* 0x000000ffff027224 */ /* 0x000fe200078e00c8 */
[----:B------:R-:W-:-:S07]  /*1dc60*/  @P6 SHF.R.U32.HI R2, RZ, R3, R4 ;  /* 0x00000003ff026219 */ /* 0x000fce0000011604 */
.L_x_1583:
[----:B------:R-:W-:Y:S05]  /*1dc70*/  BSYNC B1 ;  /* 0x0000000000017941 */ /* 0x000fea0003800000 */
.L_x_1581:
[----:B------:R-:W-:-:S05]  /*1dc80*/  IMAD R159, R2, R164, R159 ;  /* 0x000000a4029f7224 */ /* 0x000fca00078e029f */
[----:B------:R-:W-:Y:S02]  /*1dc90*/  VIADDMNMX R166, R159, R164, R166, PT ;  /* 0x000000a49fa67246 */ /* 0x000fe400038001a6 */
[----:B------:R-:W-:-:S07]  /*1dca0*/  VIMNMX R165, R165, R159, !PT ;  /* 0x0000009fa5a57248 */ /* 0x000fce0007fe0100 */
.L_x_1580:
[C---:B------:R-:W-:Y:S01]  /*1dcb0*/  ISETP.GT.AND P2, PT, R165.reuse, 0x1, !P2 ;  /* 0x00000001a500780c */ /* 0x040fe20005744270 */
[----:B------:R-:W-:Y:S01]  /*1dcc0*/  @!P1 VIADD R14, R14, 0x30860 ;  /* 0x000308600e0e9836 */ /* 0x000fe20000000000 */
[----:B------:R-:W-:Y:S02]  /*1dcd0*/  LOP3.LUT P6, RZ, R16, 0x8000, RZ, 0xc0, !PT ;  /* 0x0000800010ff7812 */ /* 0x000fe400078cc0ff */
[----:B------:R-:W-:Y:S02]  /*1dce0*/  ISETP.LT.OR P2, PT, R166, 0x2, P2 ;  /* 0x00000002a600780c */ /* 0x000fe40001741670 */
[----:B------:R-:W-:Y:S02]  /*1dcf0*/  ISETP.GT.AND P3, PT, R165, 0x8, !P3 ;  /* 0x00000008a500780c */ /* 0x000fe40005f64270 */
[----:B------:R-:W-:Y:S02]  /*1dd00*/  FSEL R2, R7, -INF , !P2 ;  /* 0xff80000007027808 */ /* 0x000fe40005000000 */
[----:B------:R-:W-:-:S02]  /*1dd10*/  LOP3.LUT P2, RZ, R16, 0x4, RZ, 0xc0, !PT ;  /* 0x0000000410ff7812 */ /* 0x000fc4000784c0ff */
[----:B------:R-:W-:Y:S02]  /*1dd20*/  ISETP.LT.OR P3, PT, R166, 0x9, P3 ;  /* 0x00000009a600780c */ /* 0x000fe40001f61670 */
[----:B------:R-:W-:Y:S02]  /*1dd30*/  ISETP.GT.AND P2, PT, R165, 0x9, !P2 ;  /* 0x00000009a500780c */ /* 0x000fe40005744270 */
[----:B------:R-:W-:Y:S02]  /*1dd40*/  FSEL R120, R120, -INF , !P3 ;  /* 0xff80000078787808 */ /* 0x000fe40005800000 */
[----:B------:R-:W-:Y:S02]  /*1dd50*/  ISETP.LT.OR P2, PT, R166, 0xa, P2 ;  /* 0x0000000aa600780c */ /* 0x000fe40001741670 */
[----:B------:R-:W-:Y:S02]  /*1dd60*/  LOP3.LUT P3, RZ, R16, 0x4000, RZ, 0xc0, !PT ;  /* 0x0000400010ff7812 */ /* 0x000fe4000786c0ff */
[----:B------:R-:W-:-:S02]  /*1dd70*/  FSEL R121, R121, -INF , !P2 ;  /* 0xff80000079797808 */ /* 0x000fc40005000000 */
[----:B------:R-:W-:Y:S02]  /*1dd80*/  LOP3.LUT P2, RZ, R16, 0x8, RZ, 0xc0, !PT ;  /* 0x0000000810ff7812 */ /* 0x000fe4000784c0ff */
[----:B------:R-:W-:Y:S02]  /*1dd90*/  FMNMX.FTZ R3, R13, R11, !PT ;  /* 0x0000000b0d037209 */ /* 0x000fe40007810000 */
[C---:B------:R-:W-:Y:S02]  /*1dda0*/  ISETP.GT.AND P2, PT, R165.reuse, 0x10, !P2 ;  /* 0x00000010a500780c */ /* 0x040fe40005744270 */
[----:B------:R-:W-:Y:S02]  /*1ddb0*/  FMNMX.FTZ R3, R12, R3, !PT ;  /* 0x000000030c037209 */ /* 0x000fe40007810000 */
[----:B------:R-:W-:Y:S02]  /*1ddc0*/  ISETP.LT.OR P2, PT, R166, 0x11, P2 ;  /* 0x00000011a600780c */ /* 0x000fe40001741670 */
[----:B------:R-:W-:-:S02]  /*1ddd0*/  ISETP.GT.AND P4, PT, R165, 0x51, !P4 ;  /* 0x00000051a500780c */ /* 0x000fc40006784270 */
[----:B------:R-:W-:Y:S02]  /*1dde0*/  FSEL R124, R124, -INF , !P2 ;  /* 0xff8000007c7c7808 */ /* 0x000fe40005000000 */
[----:B------:R-:W-:Y:S02]  /*1ddf0*/  LOP3.LUT P2, RZ, R16, 0x80000, RZ, 0xc0, !PT ;  /* 0x0008000010ff7812 */ /* 0x000fe4000784c0ff */
[C---:B------:R-:W-:Y:S02]  /*1de00*/  ISETP.GT.AND P5, PT, R165.reuse, 0x58, !P5 ;  /* 0x00000058a500780c */ /* 0x040fe40006fa4270 */
[----:B------:R-:W-:Y:S02]  /*1de10*/  ISETP.GT.AND P2, PT, R165, 0x11, !P2 ;  /* 0x00000011a500780c */ /* 0x000fe40005744270 */
[C---:B------:R-:W-:Y:S02]  /*1de20*/  ISETP.LT.OR P4, PT, R166.reuse, 0x52, P4 ;  /* 0x00000052a600780c */ /* 0x040fe40002781670 */
[----:B------:R-:W-:-:S02]  /*1de30*/  ISETP.LT.OR P2, PT, R166, 0x12, P2 ;  /* 0x00000012a600780c */ /* 0x000fc40001741670 */
[----:B------:R-:W-:Y:S02]  /*1de40*/  ISETP.LT.OR P5, PT, R166, 0x59, P5 ;  /* 0x00000059a600780c */ /* 0x000fe40002fa1670 */
[----:B------:R-:W-:Y:S02]  /*1de50*/  FSEL R125, R125, -INF , !P2 ;  /* 0xff8000007d7d7808 */ /* 0x000fe40005000000 */
[----:B------:R-:W-:Y:S02]  /*1de60*/  LOP3.LUT P2, RZ, R16, 0x40000, RZ, 0xc0, !PT ;  /* 0x0004000010ff7812 */ /* 0x000fe4000784c0ff */
[----:B------:R-:W-:Y:S02]  /*1de70*/  FSEL R152, R152, -INF , !P4 ;  /* 0xff80000098987808 */ /* 0x000fe40006000000 */
[----:B------:R-:W-:Y:S02]  /*1de80*/  ISETP.GT.AND P2, PT, R165, 0x18, !P2 ;  /* 0x00000018a500780c */ /* 0x000fe40005744270 */
[----:B------:R-:W-:-:S02]  /*1de90*/  FSEL R156, R156, -INF , !P5 ;  /* 0xff8000009c9c7808 */ /* 0x000fc40006800000 */
        /* <DEDUP_REMOVED lines=69> */
[----:B------:R-:W-:-:S03]  /*1e2f0*/  ISETP.GT.AND P2, PT, R165, 0x48, !P2 ;  /* 0x00000048a500780c */ /* 0x000fc60005744270 */
[----:B------:R-:W0:Y:S01]  /*1e300*/  SHFL.BFLY PT, R0, R3, 0x2, 0x1f ;  /* 0x0c401f0003007f89 */ /* 0x000e2200000e0000 */
[----:B------:R-:W-:-:S04]  /*1e310*/  ISETP.LT.OR P2, PT, R166, 0x49, P2 ;  /* 0x00000049a600780c */ /* 0x000fc80001741670 */
[----:B------:R-:W-:Y:S02]  /*1e320*/  FSEL R149, R149, -INF , !P2 ;  /* 0xff80000095957808 */ /* 0x000fe40005000000 */
[----:B------:R-:W-:Y:S02]  /*1e330*/  ISETP.GT.AND P2, PT, R165, 0x49, !P6 ;  /* 0x00000049a500780c */ /* 0x000fe40007744270 */
[----:B------:R-:W-:Y:S02]  /*1e340*/  LOP3.LUT P6, RZ, R16, 0x2, RZ, 0xc0, !PT ;  /* 0x0000000210ff7812 */ /* 0x000fe400078cc0ff */
[----:B------:R-:W-:-:S04]  /*1e350*/  ISETP.LT.OR P2, PT, R166, 0x4a, P2 ;  /* 0x0000004aa600780c */ /* 0x000fc80001741670 */
[----:B------:R-:W-:Y:S02]  /*1e360*/  FSEL R150, R150, -INF , !P2 ;  /* 0xff80000096967808 */ /* 0x000fe40005000000 */
[----:B------:R-:W-:-:S04]  /*1e370*/  ISETP.GT.AND P2, PT, R165, 0x50, !P3 ;  /* 0x00000050a500780c */ /* 0x000fc80005f44270 */
[----:B------:R-:W-:Y:S02]  /*1e380*/  ISETP.LT.OR P2, PT, R166, 0x51, P2 ;  /* 0x00000051a600780c */ /* 0x000fe40001741670 */
[----:B0-----:R-:W-:Y:S02]  /*1e390*/  FMNMX.FTZ R162, R3, R0, !PT ;  /* 0x0000000003a27209 */ /* 0x001fe40007810000 */
[----:B------:R-:W-:Y:S02]  /*1e3a0*/  FSEL R154, R154, -INF , !P2 ;  /* 0xff8000009a9a7808 */ /* 0x000fe40005000000 */
[----:B------:R-:W-:Y:S01]  /*1e3b0*/  ISETP.GT.AND P2, PT, R165, RZ, !P6 ;  /* 0x000000ffa500720c */ /* 0x000fe20007744270 */
[----:B------:R-:W0:Y:S01]  /*1e3c0*/  SHFL.BFLY PT, R7, R162, 0x1, 0x1f ;  /* 0x0c201f00a2077f89 */ /* 0x000e2200000e0000 */
[----:B------:R-:W-:Y:S02]  /*1e3d0*/  LOP3.LUT P6, RZ, R16, 0x1, RZ, 0xc0, !PT ;  /* 0x0000000110ff7812 */ /* 0x000fe400078cc0ff */
[----:B------:R-:W-:-:S02]  /*1e3e0*/  ISETP.LT.OR P2, PT, R166, 0x1, P2 ;  /* 0x00000001a600780c */ /* 0x000fc40001741670 */
[----:B------:R-:W-:Y:S02]  /*1e3f0*/  ISETP.GT.AND P3, PT, R165, 0x59, !P6 ;  /* 0x00000059a500780c */ /* 0x000fe40007764270 */
[----:B------:R-:W-:Y:S02]  /*1e400*/  FSEL R15, R15, -INF , !P2 ;  /* 0xff8000000f0f7808 */ /* 0x000fe40005000000 */
[----:B------:R-:W-:Y:S02]  /*1e410*/  ISETP.LT.OR P3, PT, R166, 0x5a, P3 ;  /* 0x0000005aa600780c */ /* 0x000fe40001f61670 */
[----:B------:R-:W-:Y:S02]  /*1e420*/  FMNMX.FTZ R3, R15, R10, !PT ;  /* 0x0000000a0f037209 */ /* 0x000fe40007810000 */
[----:B------:R-:W-:Y:S02]  /*1e430*/  FSEL R158, R158, -INF , !P3 ;  /* 0xff8000009e9e7808 */ /* 0x000fe40005800000 */
[----:B------:R-:W-:-:S02]  /*1e440*/  FMNMX.FTZ R3, R2, R3, !PT ;  /* 0x0000000302037209 */ /* 0x000fc40007810000 */
[----:B0-----:R-:W-:Y:S02]  /*1e450*/  FMNMX.FTZ R4, R162, R7, !PT ;  /* 0x00000007a2047209 */ /* 0x001fe40007810000 */
[----:B------:R-:W-:Y:S02]  /*1e460*/  MOV R7, UR38 ;  /* 0x0000002600077c02 */ /* 0x000fe40008000f00 */
[----:B------:R-:W-:Y:S02]  /*1e470*/  FSETP.NEU.FTZ.AND P2, PT, R4, -INF , PT ;  /* 0xff8000000400780b */ /* 0x000fe40003f5d000 */
[----:B------:R-:W-:Y:S01]  /*1e480*/  FMNMX.FTZ R162, R120, R3, !PT ;  /* 0x0000000378a27209 */ /* 0x000fe20007810000 */
[----:B------:R-:W-:-:S03]  /*1e490*/  FMUL.FTZ R0, R4, R7 ;  /* 0x0000000704007220 */ /* 0x000fc60000410000 */
[----:B------:R-:W-:Y:S02]  /*1e4a0*/  FMNMX.FTZ R3, R121, R162, !PT ;  /* 0x000000a279037209 */ /* 0x000fe40007810000 */
        /* <DEDUP_REMOVED lines=13> */
[-CC-:B------:R-:W-:Y:S01]  /*1e580*/  FFMA.FTZ R127, R144, R7.reuse, -R0.reuse ;  /* 0x00000007907f7223 */ /* 0x180fe20000010800 */
[----:B------:R-:W-:Y:S01]  /*1e590*/  FMNMX.FTZ R3, R129, R20, !PT ;  /* 0x0000001481037209 */ /* 0x000fe20007810000 */
[-CC-:B------:R-:W-:Y:S01]  /*1e5a0*/  FFMA.FTZ R12, R12, R7.reuse, -R0.reuse ;  /* 0x000000070c0c7223 */ /* 0x180fe20000010800 */
[----:B------:R-:W-:Y:S01]  /*1e5b0*/  FSEL R144, R4, RZ, P2 ;  /* 0x000000ff04907208 */ /* 0x000fe20001000000 */
[--C-:B------:R-:W-:Y:S01]  /*1e5c0*/  FFMA.FTZ R180, R132, R7, -R0.reuse ;  /* 0x0000000784b47223 */ /* 0x100fe20000010800 */
[----:B------:R-:W-:Y:S01]  /*1e5d0*/  FMNMX.FTZ R20, R130, R3, !PT ;  /* 0x0000000382147209 */ /* 0x000fe20007810000 */
[-CC-:B------:R-:W-:Y:S01]  /*1e5e0*/  FFMA.FTZ R178, R143, R7.reuse, -R0.reuse ;  /* 0x000000078fb27223 */ /* 0x180fe20000010800 */
[-CC-:B------:R-:W-:Y:S01]  /*1e5f0*/  FFMA.FTZ R172, R147, R7.reuse, -R0.reuse ;  /* 0x0000000793ac7223 */ /* 0x180fe20000010800 */
[----:B------:R-:W-:Y:S01]  /*1e600*/  FADD.FTZ R144, -R144, R11 ;  /* 0x0000000b90907221 */ /* 0x000fe20000010100 */
[----:B------:R-:W-:Y:S01]  /*1e610*/  FMNMX.FTZ R3, R131, R20, !PT ;  /* 0x0000001483037209 */ /* 0x000fe20007810000 */
[-CC-:B------:R-:W-:Y:S01]  /*1e620*/  FFMA.FTZ R132, R148, R7.reuse, -R0.reuse ;  /* 0x0000000794847223 */ /* 0x180fe20000010800 */
[----:B------:R0:W-:Y:S01]  /*1e630*/  MUFU.EX2 R20, R123 ;  /* 0x0000007b00147308 */ /* 0x0001e20000000800 */
        /* <DEDUP_REMOVED lines=8> */
[----:B0-----:R-:W-:Y:S01]  /*1e6c0*/  FFMA.FTZ R123, R137, R7, -R0 ;  /* 0x00000007897b7223 */ /* 0x001fe20000010800 */
[----:B------:R-:W-:-:S04]  /*1e6d0*/  FMNMX.FTZ R3, R135, R122, !PT ;  /* 0x0000007a87037209 */ /* 0x000fc80007810000 */
[----:B------:R-:W-:Y:S02]  /*1e6e0*/  FMNMX.FTZ R122, R140, R3, !PT ;  /* 0x000000038c7a7209 */ /* 0x000fe40007810000 */
[----:B------:R-:W-:Y:S02]  /*1e6f0*/  MUFU.EX2 R12, R12 ;  /* 0x0000000c000c7308 */ /* 0x000fe40000000800 */
[----:B------:R-:W-:-:S04]  /*1e700*/  FMNMX.FTZ R3, R141, R122, !PT ;  /* 0x0000007a8d037209 */ /* 0x000fc80007810000 */
[----:B------:R-:W-:Y:S02]  /*1e710*/  FMNMX.FTZ R122, R142, R3, !PT ;  /* 0x000000038e7a7209 */ /* 0x000fe40007810000 */
[----:B------:R-:W-:Y:S02]  /*1e720*/  MUFU.EX2 R190, R190 ;  /* 0x000000be00be7308 */ /* 0x000fe40000000800 */
[----:B------:R-:W-:Y:S01]  /*1e730*/  FMNMX.FTZ R3, R145, R122, !PT ;  /* 0x0000007a91037209 */ /* 0x000fe20007810000 */
[-CC-:B------:R-:W-:Y:S01]  /*1e740*/  FFMA.FTZ R122, R133, R7.reuse, -R0.reuse ;  /* 0x00000007857a7223 */ /* 0x180fe20000010800 */
[--C-:B------:R-:W-:Y:S02]  /*1e750*/  FFMA.FTZ R133, R153, R7, -R0.reuse ;  /* 0x0000000799857223 */ /* 0x100fe40000010800 */
[----:B------:R-:W-:Y:S02]  /*1e760*/  FMNMX.FTZ R126, R146, R3, !PT ;  /* 0x00000003927e7209 */ /* 0x000fe40007810000 */
[----:B------:R-:W-:Y:S02]  /*1e770*/  MUFU.EX2 R13, R13 ;  /* 0x0000000d000d7308 */ /* 0x000fe40000000800 */
[----:B------:R-:W-:Y:S01]  /*1e780*/  FMNMX.FTZ R3, R149, R126, !PT ;  /* 0x0000007e95037209 */ /* 0x000fe20007810000 */
[----:B------:R-:W-:-:S03]  /*1e790*/  FFMA.FTZ R126, R139, R7, -R0 ;  /* 0x000000078b7e7223 */ /* 0x000fc60000010800 */
[----:B------:R-:W-:Y:S02]  /*1e7a0*/  FMNMX.FTZ R3, R150, R3, !PT ;  /* 0x0000000396037209 */ /* 0x000fe40007810000 */
[----:B------:R-:W-:Y:S02]  /*1e7b0*/  MUFU.EX2 R184, R184 ;  /* 0x000000b800b87308 */ /* 0x000fe40000000800 */
[----:B------:R-:W-:-:S04]  /*1e7c0*/  FMNMX.FTZ R3, R154, R3, !PT ;  /* 0x000000039a037209 */ /* 0x000fc80007810000 */
[----:B------:R-:W-:Y:S02]  /*1e7d0*/  FMNMX.FTZ R3, R152, R3, !PT ;  /* 0x0000000398037209 */ /* 0x000fe40007810000 */
[----:B------:R-:W-:Y:S02]  /*1e7e0*/  MUFU.EX2 R186, R186 ;  /* 0x000000ba00ba7308 */ /* 0x000fe40000000800 */
[----:B------:R-:W-:-:S04]  /*1e7f0*/  FMNMX.FTZ R3, R156, R3, !PT ;  /* 0x000000039c037209 */ /* 0x000fc80007810000 */
[----:B------:R-:W-:Y:S02]  /*1e800*/  FMNMX.FTZ R3, R158, R3, !PT ;  /* 0x000000039e037209 */ /* 0x000fe40007810000 */
[----:B------:R-:W-:Y:S03]  /*1e810*/  MUFU.EX2 R21, R21 ;  /* 0x0000001500157308 */ /* 0x000fe60000000800 */
[----:B------:R-:W0:Y:S05]  /*1e820*/  SHFL.BFLY PT, R136, R3, 0x2, 0x1f ;  /* 0x0c401f0003887f89 */ /* 0x000e2a00000e0000 */
[----:B------:R-:W-:Y:S08]  /*1e830*/  MUFU.EX2 R180, R180 ;  /* 0x000000b400b47308 */ /* 0x000ff00000000800 */
[----:B------:R-:W-:Y:S08]  /*1e840*/  MUFU.EX2 R122, R122 ;  /* 0x0000007a007a7308 */ /* 0x000ff00000000800 */
[----:B------:R-:W-:Y:S01]  /*1e850*/  MUFU.EX2 R182, R182 ;  /* 0x000000b600b67308 */ /* 0x000fe20000000800 */
[----:B0-----:R-:W-:Y:S01]  /*1e860*/  FMNMX.FTZ R137, R3, R136, !PT ;  /* 0x0000008803897209 */ /* 0x001fe20007810000 */
[----:B------:R-:W-:-:S04]  /*1e870*/  FFMA.FTZ R136, R157, R7, -R0 ;  /* 0x000000079d887223 */ /* 0x000fc80000010800 */
[----:B------:R-:W0:Y:S02]  /*1e880*/  SHFL.BFLY PT, R138, R137, 0x1, 0x1f ;  /* 0x0c201f00898a7f89 */ /* 0x000e2400000e0000 */
[----:B------:R-:W1:Y:S08]  /*1e890*/  MUFU.EX2 R0, R144 ;  /* 0x0000009000007308 */ /* 0x000e700000000800 */
[----:B------:R-:W-:Y:S08]  /*1e8a0*/  MUFU.EX2 R123, R123 ;  /* 0x0000007b007b7308 */ /* 0x000ff00000000800 */
[----:B------:R-:W-:Y:S01]  /*1e8b0*/  MUFU.EX2 R176, R176 ;  /* 0x000000b000b07308 */ /* 0x000fe20000000800 */
[----:B0-----:R-:W-:-:S07]  /*1e8c0*/  FMNMX.FTZ R3, R137, R138, !PT ;  /* 0x0000008a89037209 */ /* 0x001fce0007810000 */
[----:B------:R-:W-:Y:S01]  /*1e8d0*/  MUFU.EX2 R126, R126 ;  /* 0x0000007e007e7308 */ /* 0x000fe20000000800 */
[C---:B------:R-:W-:Y:S01]  /*1e8e0*/  FSETP.NEU.FTZ.AND P2, PT, R3.reuse, -INF , PT ;  /* 0xff8000000300780b */ /* 0x040fe20003f5d000 */
[----:B------:R-:W-:-:S06]  /*1e8f0*/  FMUL.FTZ R138, R3, R7 ;  /* 0x00000007038a7220 */ /* 0x000fcc0000410000 */
[----:B------:R-:W-:Y:S01]  /*1e900*/  MUFU.EX2 R178, R178 ;  /* 0x000000b200b27308 */ /* 0x000fe20000000800 */
[----:B------:R-:W-:-:S05]  /*1e910*/  FSEL R138, R138, RZ, P2 ;  /* 0x000000ff8a8a7208 */ /* 0x000fca0001000000 */
[-CC-:B------:R-:W-:Y:S01]  /*1e920*/  FFMA.FTZ R185, R124, R7.reuse, -R138.reuse ;  /* 0x000000077cb97223 */ /* 0x180fe2000001088a */
[-CC-:B------:R-:W-:Y:S01]  /*1e930*/  FFMA.FTZ R124, R129, R7.reuse, -R138.reuse ;  /* 0x00000007817c7223 */ /* 0x180fe2000001088a */
[----:B------:R-:W-:Y:S01]  /*1e940*/  FSEL R129, R3, RZ, P2 ;  /* 0x000000ff03817208 */ /* 0x000fe20001000000 */
[-CC-:B------:R-:W-:Y:S01]  /*1e950*/  FFMA.FTZ R189, R15, R7.reuse, -R138.reuse ;  /* 0x000000070fbd7223 */ /* 0x180fe2000001088a */
[-CC-:B------:R-:W-:Y:S01]  /*1e960*/  FFMA.FTZ R15, R2, R7.reuse, -R138.reuse ;  /* 0x00000007020f7223 */ /* 0x180fe2000001088a */
[-CC-:B------:R-:W-:Y:S01]  /*1e970*/  FFMA.FTZ R191, R120, R7.reuse, -R138.reuse ;  /* 0x0000000778bf7223 */ /* 0x180fe2000001088a */
[-C--:B------:R-:W-:Y:S01]  /*1e980*/  FFMA.FTZ R120, R121, R7.reuse, -R138 ;  /* 0x0000000779787223 */ /* 0x080fe2000001088a */
[----:B------:R-:W-:Y:S01]  /*1e990*/  FADD.FTZ R2, -R129, R10 ;  /* 0x0000000a81027221 */ /* 0x000fe20000010100 */
[----:B-1---5:R-:W-:Y:S01]  /*1e9a0*/  FFMA.FTZ R129, R0, R6, R188 ;  /* 0x0000000600817223 */ /* 0x022fe200000100bc */
[----:B------:R-:W-:Y:S01]  /*1e9b0*/  MUFU.EX2 R189, R189 ;  /* 0x000000bd00bd7308 */ /* 0x000fe20000000800 */
[-CC-:B------:R-:W-:Y:S01]  /*1e9c0*/  FFMA.FTZ R121, R125, R7.reuse, -R138.reuse ;  /* 0x000000077d797223 */ /* 0x180fe2000001088a */
[-C--:B------:R-:W-:Y:S01]  /*1e9d0*/  FMUL.FTZ R2, R2, R7.reuse ;  /* 0x0000000702027220 */ /* 0x080fe20000410000 */
[----:B------:R-:W-:Y:S01]  /*1e9e0*/  FADD.FTZ R129, R12, R129 ;  /* 0x000000810c817221 */ /* 0x000fe20000010000 */
[-CC-:B------:R-:W-:Y:S01]  /*1e9f0*/  FFMA.FTZ R187, R128, R7.reuse, -R138.reuse ;  /* 0x0000000780bb7223 */ /* 0x180fe2000001088a */
[-CC-:B------:R-:W-:Y:S01]  /*1ea00*/  FFMA.FTZ R181, R130, R7.reuse, -R138.reuse ;  /* 0x0000000782b57223 */ /* 0x180fe2000001088a */
[-CC-:B------:R-:W-:Y:S01]  /*1ea10*/  FFMA.FTZ R125, R131, R7.reuse, -R138.reuse ;  /* 0x00000007837d7223 */ /* 0x180fe2000001088a */
[----:B------:R-:W-:Y:S01]  /*1ea20*/  FADD.FTZ R6, R190, R129 ;  /* 0x00000081be067221 */ /* 0x000fe20000010000 */
[----:B------:R-:W0:Y:S01]  /*1ea30*/  MUFU.EX2 R2, R2 ;  /* 0x0000000200027308 */ /* 0x000e220000000800 */
[-CC-:B------:R-:W-:Y:S01]  /*1ea40*/  FFMA.FTZ R183, R134, R7.reuse, -R138.reuse ;  /* 0x0000000786b77223 */ /* 0x180fe2000001088a */
[-C--:B------:R-:W-:Y:S01]  /*1ea50*/  FFMA.FTZ R159, R159, R7.reuse, -R138 ;  /* 0x000000079f9f7223 */ /* 0x080fe2000001088a */
[----:B------:R-:W-:Y:S01]  /*1ea60*/  FADD.FTZ R129, R13, R6 ;  /* 0x000000060d817221 */ /* 0x000fe20000010000 */
[-CC-:B------:R-:W-:Y:S01]  /*1ea70*/  FFMA.FTZ R177, R135, R7.reuse, -R138.reuse ;  /* 0x0000000787b17223 */ /* 0x180fe2000001088a */
[-CC-:B------:R-:W-:Y:S01]  /*1ea80*/  FFMA.FTZ R128, R140, R7.reuse, -R138.reuse ;  /* 0x000000078c807223 */ /* 0x180fe2000001088a */
[-C--:B------:R-:W-:Y:S01]  /*1ea90*/  FFMA.FTZ R179, R141, R7.reuse, -R138 ;  /* 0x000000078db37223 */ /* 0x080fe2000001088a */
[----:B------:R-:W-:Y:S01]  /*1eaa0*/  FADD.FTZ R129, R184, R129 ;  /* 0x00000081b8817221 */ /* 0x000fe20000010000 */
[----:B------:R-:W1:Y:S01]  /*1eab0*/  MUFU.EX2 R15, R15 ;  /* 0x0000000f000f7308 */ /* 0x000e620000000800 */
[----:B------:R-:W-:Y:S01]  /*1eac0*/  @!P1 PRMT R134, RZ, 0x654, R14 ;  /* 0x00000654ff869816 */ /* 0x000fe2000000000e */
[-CC-:B------:R-:W-:Y:S01]  /*1ead0*/  FFMA.FTZ R173, R145, R7.reuse, -R138.reuse ;  /* 0x0000000791ad7223 */ /* 0x180fe2000001088a */
[----:B------:R-:W-:Y:S01]  /*1eae0*/  FADD.FTZ R129, R20, R129 ;  /* 0x0000008114817221 */ /* 0x000fe20000010000 */
[--C-:B------:R-:W-:Y:S01]  /*1eaf0*/  FFMA.FTZ R14, R146, R7, -R138.reuse ;  /* 0x00000007920e7223 */ /* 0x100fe2000001088a */
[----:B------:R2:W-:Y:S01]  /*1eb00*/  @!P1 SYNCS.ARRIVE.TRANS64.RED.A1T0 RZ, [R134+URZ], RZ ;  /* 0x000000ff86ff99a7 */ /* 0x0005e2000810043f */
[----:B------:R-:W-:Y:S01]  /*1eb10*/  F2FP.F16.F32.PACK_AB R190, R13, R190 ;  /* 0x000000be0dbe723e */ /* 0x000fe200000000ff */
[----:B------:R-:W-:Y:S01]  /*1eb20*/  FADD.FTZ R130, R186, R129 ;  /* 0x00000081ba827221 */ /* 0x000fe20000010000 */
[----:B------:R-:W3:Y:S01]  /*1eb30*/  MUFU.EX2 R191, R191 ;  /* 0x000000bf00bf7308 */ /* 0x000ee20000000800 */
[----:B0-----:R-:W-:Y:S01]  /*1eb40*/  FFMA.FTZ R6, R2, R5, R189 ;  /* 0x0000000502067223 */ /* 0x001fe200000100bd */
[-C--:B------:R-:W-:Y:S01]  /*1eb50*/  FFMA.FTZ R5, R142, R7.reuse, -R138 ;  /* 0x000000078e057223 */ /* 0x080fe2000001088a */
[----:B------:R-:W-:Y:S01]  /*1eb60*/  FADD.FTZ R131, R21, R130 ;  /* 0x0000008215837221 */ /* 0x000fe20000010000 */
[-CC-:B------:R-:W-:Y:S01]  /*1eb70*/  FFMA.FTZ R175, R149, R7.reuse, -R138.reuse ;  /* 0x0000000795af7223 */ /* 0x180fe2000001088a */
[----:B------:R-:W-:Y:S01]  /*1eb80*/  F2FP.F16.F32.PACK_AB R188, R12, R188 ;  /* 0x000000bc0cbc723e */ /* 0x000fe200000000ff */
[-C--:B------:R-:W-:Y:S01]  /*1eb90*/  FFMA.FTZ R169, R154, R7.reuse, -R138 ;  /* 0x000000079aa97223 */ /* 0x080fe2000001088a */
[----:B------:R-:W-:Y:S01]  /*1eba0*/  FADD.FTZ R131, R180, R131 ;  /* 0x00000083b4837221 */ /* 0x000fe20000010000 */
[----:B------:R-:W0:Y:S01]  /*1ebb0*/  MUFU.EX2 R120, R120 ;  /* 0x0000007800787308 */ /* 0x000e220000000800 */
[----:B-1----:R-:W-:Y:S01]  /*1ebc0*/  FADD.FTZ R6, R15, R6 ;  /* 0x000000060f067221 */ /* 0x002fe20000010000 */
[-CC-:B------:R-:W-:Y:S01]  /*1ebd0*/  FFMA.FTZ R152, R152, R7.reuse, -R138.reuse ;  /* 0x0000000798987223 */ /* 0x180fe2000001088a */
[----:B------:R-:W-:Y:S01]  /*1ebe0*/  FADD.FTZ R131, R122, R131 ;  /* 0x000000837a837221 */ /* 0x000fe20000010000 */
[----:B------:R-:W-:Y:S01]  /*1ebf0*/  F2FP.F16.F32.PACK_AB R186, R21, R186 ;  /* 0x000000ba15ba723e */ /* 0x000fe200000000ff */
[----:B------:R-:W-:Y:S01]  /*1ec00*/  FFMA.FTZ R156, R156, R7, -R138 ;  /* 0x000000079c9c7223 */ /* 0x000fe2000001088a */
[----:B------:R-:W-:Y:S01]  /*1ec10*/  ISETP.GT.AND P2, PT, R8, R211, PT ;  /* 0x000000d30800720c */ /* 0x000fe20003f44270 */
[----:B------:R-:W-:Y:S01]  /*1ec20*/  FADD.FTZ R130, R182, R131 ;  /* 0x00000083b6827221 */ /* 0x000fe20000010000 */
[----:B------:R-:W1:Y:S01]  /*1ec30*/  MUFU.EX2 R185, R185 ;  /* 0x000000b900b97308 */ /* 0x000e620000000800 */
[----:B---3--:R-:W-:Y:S01]  /*1ec40*/  FADD.FTZ R129, R191, R6 ;  /* 0x00000006bf817221 */ /* 0x008fe20000010000 */
[----:B------:R-:W-:Y:S01]  /*1ec50*/  F2FP.F16.F32.PACK_AB R184, R20, R184 ;  /* 0x000000b814b8723e */ /* 0x000fe200000000ff */
[C---:B------:R-:W-:Y:S01]  /*1ec60*/  FADD.FTZ R131, R123.reuse, R130 ;  /* 0x000000827b837221 */ /* 0x040fe20000010000 */
[-CC-:B------:R-:W-:Y:S01]  /*1ec70*/  FFMA.FTZ R130, R150, R7.reuse, -R138.reuse ;  /* 0x0000000796827223 */ /* 0x180fe2000001088a */
[----:B------:R-:W-:Y:S01]  /*1ec80*/  FFMA.FTZ R138, R158, R7, -R138 ;  /* 0x000000079e8a7223 */ /* 0x000fe2000001088a */
[----:B------:R-:W-:Y:S01]  /*1ec90*/  F2FP.F16.F32.PACK_AB R180, R122, R180 ;  /* 0x000000b47ab4723e */ /* 0x000fe200000000ff */
[----:B------:R-:W-:Y:S01]  /*1eca0*/  FADD.FTZ R131, R176, R131 ;  /* 0x00000083b0837221 */ /* 0x000fe20000010000 */
[----:B------:R-:W3:Y:S01]  /*1ecb0*/  MUFU.EX2 R121, R121 ;  /* 0x0000007900797308 */ /* 0x000ee20000000800 */
[----:B0-----:R-:W-:Y:S01]  /*1ecc0*/  FADD.FTZ R6, R120, R129 ;  /* 0x0000008178067221 */ /* 0x001fe20000010000 */
[----:B------:R-:W-:Y:S01]  /*1ecd0*/  F2FP.F16.F32.PACK_AB R182, R123, R182 ;  /* 0x000000b67bb6723e */ /* 0x000fe200000000ff */
[C---:B------:R-:W-:Y:S01]  /*1ece0*/  FADD.FTZ R131, R126.reuse, R131 ;  /* 0x000000837e837221 */ /* 0x040fe20000010000 */
[----:B------:R-:W-:Y:S01]  /*1ecf0*/  F2FP.F16.F32.PACK_AB R176, R126, R176 ;  /* 0x000000b07eb0723e */ /* 0x000fe200000000ff */
[----:B------:R-:W-:Y:S01]  /*1ed00*/  VIADD R8, R8, 0xffffffff ;  /* 0xffffffff08087836 */ /* 0x000fe20000000000 */
[----:B------:R-:W-:Y:S01]  /*1ed10*/  F2FP.F16.F32.PACK_AB R189, R15, R189 ;  /* 0x000000bd0fbd723e */ /* 0x000fe200000000ff */
[----:B--2---:R-:W-:Y:S01]  /*1ed20*/  FADD.FTZ R134, R178, R131 ;  /* 0x00000083b2867221 */ /* 0x004fe20000010000 */
[----:B------:R-:W0:Y:S01]  /*1ed30*/  MUFU.EX2 R187, R187 ;  /* 0x000000bb00bb7308 */ /* 0x000e220000000800 */
[----:B-1----:R-:W-:Y:S01]  /*1ed40*/  FADD.FTZ R6, R185, R6 ;  /* 0x00000006b9067221 */ /* 0x002fe20000010000 */
[----:B------:R-:W-:-:S06]  /*1ed50*/  F2FP.F16.F32.PACK_AB R191, R120, R191 ;  /* 0x000000bf78bf723e */ /* 0x000fcc00000000ff */
[----:B------:R-:W1:Y:S01]  /*1ed60*/  MUFU.EX2 R124, R124 ;  /* 0x0000007c007c7308 */ /* 0x000e620000000800 */
[C---:B---3--:R-:W-:Y:S01]  /*1ed70*/  FADD.FTZ R6, R121.reuse, R6 ;  /* 0x0000000679067221 */ /* 0x048fe20000010000 */
        /* <DEDUP_REMOVED lines=17> */
[C---:B0-----:R-:W-:Y:S01]  /*1ee90*/  FADD.FTZ R6, R10.reuse, R129 ;  /* 0x000000810a067221 */ /* 0x041fe20000010000 */
[----:B------:R-:W-:Y:S01]  /*1eea0*/  F2FP.F16.F32.PACK_AB R183, R10, R183 ;  /* 0x000000b70ab7723e */ /* 0x000fe200000000ff */
[----:B------:R-:W-:-:S05]  /*1eeb0*/  IMAD.MOV.U32 R10, RZ, RZ, R3 ;  /* 0x000000ffff0a7224 */ /* 0x000fca00078e0003 */
        /* <DEDUP_REMOVED lines=39> */
[----:B------:R-:W-:Y:S02]  /*1f130*/  F2FP.F16.F32.PACK_AB R175, R130, R175 ;  /* 0x000000af82af723e */ /* 0x000fe400000000ff */
[----:B------:R-:W-:-:S04]  /*1f140*/  MOV R13, R23 ;  /* 0x00000017000d7202 */ /* 0x000fc80000000f00 */
[----:B------:R-:W1:Y:S01]  /*1f150*/  MUFU.EX2 R156, R156 ;  /* 0x0000009c009c7308 */ /* 0x000e620000000800 */
[----:B--2---:R-:W-:Y:S01]  /*1f160*/  FADD.FTZ R11, R169, R12 ;  /* 0x0000000ca90b7221 */ /* 0x004fe20000010000 */
[----:B------:R-:W-:-:S06]  /*1f170*/  IMAD.MOV.U32 R12, RZ, RZ, R194 ;  /* 0x000000ffff0c7224 */ /* 0x000fcc00078e00c2 */
[----:B------:R-:W2:Y:S01]  /*1f180*/  MUFU.EX2 R138, R138 ;  /* 0x0000008a008a7308 */ /* 0x000ea20000000800 */
[C---:B0-----:R-:W-:Y:S01]  /*1f190*/  FADD.FTZ R11, R152.reuse, R11 ;  /* 0x0000000b980b7221 */ /* 0x041fe20000010000 */
[----:B------:R-:W-:-:S03]  /*1f1a0*/  F2FP.F16.F32.PACK_AB R169, R152, R169 ;  /* 0x000000a998a9723e */ /* 0x000fc600000000ff */
[----:B-1----:R-:W-:-:S04]  /*1f1b0*/  FADD.FTZ R11, R156, R11 ;  /* 0x0000000b9c0b7221 */ /* 0x002fc80000010000 */
[C---:B--2---:R-:W-:Y:S01]  /*1f1c0*/  FADD.FTZ R5, R138.reuse, R11 ;  /* 0x0000000b8a057221 */ /* 0x044fe20000010000 */
[----:B------:R-:W-:Y:S01]  /*1f1d0*/  F2FP.F16.F32.PACK_AB R171, R138, R156 ;  /* 0x0000009c8aab723e */ /* 0x000fe200000000ff */
[----:B------:R-:W-:Y:S01]  /*1f1e0*/  IMAD.MOV.U32 R11, RZ, RZ, R4 ;  /* 0x000000ffff0b7224 */ /* 0x000fe200078e0004 */
[----:B------:R-:W-:Y:S06]  /*1f1f0*/  @P2 BRA `(.L_x_1584) ;  /* 0xffffffc400782947 */ /* 0x000fec000383ffff */
.L_x_1565:
[----:B------:R-:W-:Y:S05]  /*1f200*/  BSYNC B0 ;  /* 0x0000000000007941 */ /* 0x000fea0003800000 */
.L_x_1564:
        /* <DEDUP_REMOVED lines=99> */
.L_x_1585:
[----:B------:R-:W-:Y:S01]  /*1f840*/  IMAD R13, R23, 0x8, R17 ;  /* 0x00000008170d7824 */ /* 0x000fe200078e0211 */
[----:B------:R-:W-:-:S04]  /*1f850*/  SHF.L.U32 R0, R194, 0x1f, RZ ;  /* 0x0000001fc2007819 */ /* 0x000fc800000006ff */
[----:B------:R0:W1:Y:S01]  /*1f860*/  SYNCS.PHASECHK.TRANS64.TRYWAIT P2, [R13+URZ+0x30850], R0 ;  /* 0x030850000d0075a7 */ /* 0x000062000804017f */
[----:B------:R-:W-:Y:S05]  /*1f870*/  @!P0 BRA `(.L_x_1586) ;  /* 0x0000000000048947 */ /* 0x000fea0003800000 */
[----:B------:R-:W-:Y:S01]  /*1f880*/  BPT.TRAP 0x1 ;  /* 0x000000040000795c */ /* 0x000fe20000300000 */
.L_x_1586:
        /* <DEDUP_REMOVED lines=9> */
.L_x_1588:
[----:B------:R-:W-:Y:S05]  /*1f920*/  BSYNC B0 ;  /* 0x0000000000007941 */ /* 0x000fea0003800000 */
.L_x_1587:
[----:B------:R-:W-:Y:S01]  /*1f930*/  IMAD.MOV.U32 R9, RZ, RZ, 0x40000040 ;  /* 0x40000040ff097424 */ /* 0x000fe200078e00ff */
[C---:B------:R-:W-:Y:S01]  /*1f940*/  R2UR UR6, R8.reuse ;  /* 0x00000000080672ca */ /* 0x040fe200000e0000 */
[----:B------:R-:W-:Y:S01]  /*1f950*/  WARPGROUP.ARRIVE ;  /* 0x00000000000079c5 */ /* 0x000fe20000000000 */
[----:B------:R-:W-:Y:S01]  /*1f960*/  VIADD R10, R8, 0x80 ;  /* 0x00000080080a7836 */ /* 0x000fe20000000000 */
[----:B01----:R-:W0:Y:S01]  /*1f970*/  SHFL.BFLY PT, R0, R5, 0x2, 0x1f ;  /* 0x0c401f0005007f89 */ /* 0x003e2200000e0000 */
[----:B------:R-:W-:Y:S01]  /*1f980*/  R2UR UR7, R9 ;  /* 0x00000000090772ca */ /* 0x000fe200000e0000 */
[----:B------:R-:W-:Y:S01]  /*1f990*/  IMAD.MOV.U32 R11, RZ, RZ, 0x40000040 ;  /* 0x40000040ff0b7424 */ /* 0x000fe200078e00ff */
[----:B------:R-:W-:Y:S01]  /*1f9a0*/  IADD3 R23, R23, 0x1, RZ ;  /* 0x0000000117177810 */ /* 0x000fe20007ffe0ff */
[----:B------:R-:W-:Y:S02]  /*1f9b0*/  IMAD.MOV.U32 R9, RZ, RZ, 0x40000040 ;  /* 0x40000040ff097424 */ /* 0x000fe400078e00ff */
[----:B------:R-:W-:Y:S01]  /*1f9c0*/  VIADD R219, R219, 0x1 ;  /* 0x00000001dbdb7836 */ /* 0x000fe20000000000 */
[----:B------:R-:W-:-:S04]  /*1f9d0*/  ISETP.NE.AND P2, PT, R23, 0x2, PT ;  /* 0x000000021700780c */ /* 0x000fc80003f45270 */
[----:B------:R-:W-:-:S03]  /*1f9e0*/  SEL R23, R23, RZ, P2 ;  /* 0x000000ff17177207 */ /* 0x000fc60001000000 */
[----:B------:R-:W-:Y:S01]  /*1f9f0*/  HGMMA.64x192x16.F32 R24, R188, gdesc[UR4].tnspB, R24, gsb0 ;  /* 0x42e00004bc187df0 */ /* 0x000fe20008000818 */
[----:B------:R-:W-:Y:S02]  /*1fa00*/  R2UR UR6, R10 ;  /* 0x000000000a0672ca */ /* 0x000fe400000e0000 */
[----:B------:R-:W-:Y:S01]  /*1fa10*/  R2UR UR7, R11 ;  /* 0x000000000b0772ca */ /* 0x000fe200000e0000 */
[----:B------:R-:W-:Y:S01]  /*1fa20*/  IMAD.MOV.U32 R11, RZ, RZ, 0x40000040 ;  /* 0x40000040ff0b7424 */ /* 0x000fe200078e00ff */
[----:B------:R-:W-:Y:S01]  /*1fa30*/  IADD3 R10, R8, 0x100, RZ ;  /* 0x00000100080a7810 */ /* 0x000fe20007ffe0ff */
[----:B0-----:R-:W-:Y:S01]  /*1fa40*/  FADD.FTZ R2, R0, R5 ;  /* 0x0000000500027221 */ /* 0x001fe20000010000 */
[----:B------:R-:W-:-:S04]  /*1fa50*/  SEL R5, RZ, 0x1, P2 ;  /* 0x00000001ff057807 */ /* 0x000fc80001000000 */
[----:B------:R-:W-:Y:S02]  /*1fa60*/  LOP3.LUT R194, R194, R5, RZ, 0x3c, !PT ;  /* 0x00000005c2c27212 */ /* 0x000fe400078e3cff */
[----:B------:R-:W-:Y:S01]  /*1fa70*/  MOV R5, RZ ;  /* 0x000000ff00057202 */ /* 0x000fe20000000f00 */
[----:B------:R-:W-:Y:S02]  /*1fa80*/  WARPGROUP.DEPBAR.LE gsb0, 0x0 ;  /* 0x00008000000079c5 */ /* 0x000fe40000010000 */
[----:B------:R-:W-:-:S06]  /*1fa90*/  WARPGROUP.ARRIVE ;  /* 0x00000000000079c5 */ /* 0x000fcc0000000000 */
        /* <DEDUP_REMOVED lines=11> */
[C---:B------:R-:W-:Y:S01]  /*1fb50*/  IADD3 R10, R8.reuse, 0x200, RZ ;  /* 0x00000200080a7810 */ /* 0x040fe20007ffe0ff */
[----:B------:R-:W-:Y:S01]  /*1fb60*/  VIADD R8, R8, 0x280 ;  /* 0x0000028008087836 */ /* 0x000fe20000000000 */
[----:B------:R-:W-:Y:S02]  /*1fb70*/  WARPGROUP.DEPBAR.LE gsb0, 0x0 ;  /* 0x00008000000079c5 */ /* 0x000fe40000010000 */
[----:B------:R-:W-:-:S11]  /*1fb80*/  WARPGROUP.ARRIVE ;  /* 0x00000000000079c5 */ /* 0x000fd60000000000 */
[----:B------:R-:W-:Y:S01]  /*1fb90*/  HGMMA.64x192x16.F32 R24, R176, gdesc[UR4].tnspB, R24, gsb0 ;  /* 0x42e00004b0187df0 */ /* 0x000fe20008000818 */
[----:B------:R-:W-:Y:S02]  /*1fba0*/  R2UR UR6, R10 ;  /* 0x000000000a0672ca */ /* 0x000fe400000e0000 */
[----:B------:R-:W-:Y:S02]  /*1fbb0*/  R2UR UR7, R11 ;  /* 0x000000000b0772ca */ /* 0x000fe400000e0000 */
[----:B------:R-:W0:Y:S02]  /*1fbc0*/  SHFL.BFLY PT, R11, R2, 0x1, 0x1f ;  /* 0x0c201f00020b7f89 */ /* 0x000e2400000e0000 */
[----:B0-----:R-:W-:Y:S01]  /*1fbd0*/  FADD.FTZ R14, R2, R11 ;  /* 0x0000000b020e7221 */ /* 0x001fe20000010000 */
[----:B------:R-:W-:Y:S02]  /*1fbe0*/  @!P1 VIADD R11, R13, 0x30860 ;  /* 0x000308600d0b9836 */ /* 0x000fe40000000000 */
[----:B------:R-:W-:-:S02]  /*1fbf0*/  IMAD.MOV.U32 R2, RZ, RZ, -0x800000 ;  /* 0xff800000ff027424 */ /* 0x000fc400078e00ff */
[----:B------:R-:W-:Y:S02]  /*1fc00*/  FSETP.NE.FTZ.AND P3, PT, R14, RZ, PT ;  /* 0x000000ff0e00720b */ /* 0x000fe40003f75000 */
[----:B------:R-:W-:-:S11]  /*1fc10*/  @!P1 PRMT R11, RZ, 0x654, R11 ;  /* 0x00000654ff0b9816 */ /* 0x000fd6000000000b */
[----:B------:R-:W0:Y:S08]  /*1fc20*/  @P3 MUFU.LG2 R10, R14 ;  /* 0x0000000e000a3308 */ /* 0x000e300000000c00 */
[----:B------:R-:W-:Y:S01]  /*1fc30*/  @P3 MUFU.RCP R5, R14 ;  /* 0x0000000e00053308 */ /* 0x000fe20000001000 */
[----:B0-----:R-:W-:Y:S01]  /*1fc40*/  @P3 FMUL.FTZ R10, R10, 0.69314718246459960938 ;  /* 0x3f3172180a0a3820 */ /* 0x001fe20000410000 */
[----:B------:R-:W-:-:S02]  /*1fc50*/  WARPGROUP.DEPBAR.LE gsb0, 0x0 ;  /* 0x00008000000079c5 */ /* 0x000fc40000010000 */
[----:B------:R-:W-:-:S06]  /*1fc60*/  WARPGROUP.ARRIVE ;  /* 0x00000000000079c5 */ /* 0x000fcc0000000000 */
[----:B------:R-:W-:Y:S01]  /*1fc70*/  HGMMA.64x192x16.F32 R24, R172, gdesc[UR4].tnspB, R24, gsb0 ;  /* 0x42e00004ac187df0 */ /* 0x000fe20008000818 */
[----:B------:R-:W-:Y:S02]  /*1fc80*/  R2UR UR6, R8 ;  /* 0x00000000080672ca */ /* 0x000fe400000e0000 */
[----:B------:R-:W-:Y:S02]  /*1fc90*/  R2UR UR7, R9 ;  /* 0x00000000090772ca */ /* 0x000fe400000e0000 */
[----:B------:R-:W0:Y:S02]  /*1fca0*/  SHFL.BFLY PT, R9, R6, 0x2, 0x1f ;  /* 0x0c401f0006097f89 */ /* 0x000e2400000e0000 */
[----:B0-----:R-:W-:Y:S01]  /*1fcb0*/  FADD.FTZ R9, R9, R6 ;  /* 0x0000000609097221 */ /* 0x001fe20000010000 */
[----:B------:R-:W-:-:S04]  /*1fcc0*/  IMAD.MOV.U32 R6, RZ, RZ, RZ ;  /* 0x000000ffff067224 */ /* 0x000fc800078e00ff */
[----:B------:R-:W0:Y:S02]  /*1fcd0*/  SHFL.BFLY PT, R0, R9, 0x1, 0x1f ;  /* 0x0c201f0009007f89 */ /* 0x000e2400000e0000 */
[----:B0-----:R-:W-:Y:S01]  /*1fce0*/  FADD.FTZ R12, R9, R0 ;  /* 0x00000000090c7221 */ /* 0x001fe20000010000 */
[----:B------:R-:W-:-:S04]  /*1fcf0*/  IMAD.MOV.U32 R0, RZ, RZ, -0x800000 ;  /* 0xff800000ff007424 */ /* 0x000fc800078e00ff */
[----:B------:R-:W-:-:S13]  /*1fd00*/  FSETP.NE.FTZ.AND P0, PT, R12, RZ, PT ;  /* 0x000000ff0c00720b */ /* 0x000fda0003f15000 */
        /* <DEDUP_REMOVED lines=109> */
.L_x_1438:
        /* <DEDUP_REMOVED lines=9> */
[----:B------:R-:W2:Y:S01]  /*20470*/  S2R R8, SR_SWINHI ;  /* 0x0000000000087919 */ /* 0x000ea20000002f00 */
[----:B------:R-:W-:Y:S01]  /*20480*/  ULDC.64 UR4, c[0x0][0xbd8] ;  /* 0x0002f60000047ab9 */ /* 0x000fe20000000a00 */
[----:B------:R-:W-:Y:S01]  /*20490*/  F2FP.F16.F32.PACK_AB R24, R25, R24 ;  /* 0x000000181918723e */ /* 0x000fe200000000ff */
[----:B------:R-:W-:Y:S01]  /*204a0*/  ULDC.64 UR6, c[0x0][0x208] ;  /* 0x0000820000067ab9 */ /* 0x000fe20000000a00 */
        /* <DEDUP_REMOVED lines=18> */
[----:B------:R-:W-:Y:S01]  /*205d0*/  IMAD.WIDE R26, R235, 0x2, R4 ;  /* 0x00000002eb1a7825 */ /* 0x000fe200078e0204 */
[----:B------:R-:W-:Y:S02]  /*205e0*/  F2FP.F16.F32.PACK_AB R66, R69, R68 ;  /* 0x000000444542723e */ /* 0x000fe400000000ff */
[----:B------:R-:W-:Y:S02]  /*205f0*/  F2FP.F16.F32.PACK_AB R67, R71, R67 ;  /* 0x000000434743723e */ /* 0x000fe400000000ff */
[C---:B------:R-:W-:Y:S02]  /*20600*/  LOP3.LUT R7, R26.reuse, 0x380, RZ, 0xc0, !PT ;  /* 0x000003801a077812 */ /* 0x040fe400078ec0ff */
[----:B------:R-:W-:-:S02]  /*20610*/  IADD3 R135, P1, R26, 0x40, RZ ;  /* 0x000000401a877810 */ /* 0x000fc40007f3e0ff */
[C---:B------:R-:W-:Y:S02]  /*20620*/  IADD3 R137, P6, R26.reuse, 0x60, RZ ;  /* 0x000000601a897810 */ /* 0x040fe40007fde0ff */
[C---:B------:R-:W-:Y:S01]  /*20630*/  IADD3 R139, P5, R26.reuse, 0x4000, RZ ;  /* 0x000040001a8b7810 */ /* 0x040fe20007fbe0ff */
[--C-:B------:R-:W-:Y:S01]  /*20640*/  IMAD.X R11, RZ, RZ, R27.reuse, P1 ;  /* 0x000000ffff0b7224 */ /* 0x100fe200008e061b */
[C---:B------:R-:W-:Y:S01]  /*20650*/  IADD3 R111, P2, R26.reuse, 0x20, RZ ;  /* 0x000000201a6f7810 */ /* 0x040fe20007f5e0ff */
[--C-:B------:R-:W-:Y:S01]  /*20660*/  IMAD.X R13, RZ, RZ, R27.reuse, P6 ;  /* 0x000000ffff0d7224 */ /* 0x100fe200030e061b */
[----:B------:R-:W-:Y:S01]  /*20670*/  SHF.R.U64 R7, R7, 0x3, RZ ;  /* 0x0000000307077819 */ /* 0x000fe200000012ff */
[----:B------:R-:W-:Y:S01]  /*20680*/  IMAD.X R15, RZ, RZ, R27, P5 ;  /* 0x000000ffff0f7224 */ /* 0x000fe200028e061b */
[----:B------:R-:W-:Y:S02]  /*20690*/  IADD3.X R9, RZ, R27, RZ, P2, !PT ;  /* 0x0000001bff097210 */ /* 0x000fe400017fe4ff */
[----:B------:R-:W-:-:S02]  /*206a0*/  IADD3 R141, P0, R26, 0x4020, RZ ;  /* 0x000040201a8d7810 */ /* 0x000fc40007f1e0ff */
[C---:B------:R-:W-:Y:S02]  /*206b0*/  IADD3 R143, P4, R26.reuse, 0x4040, RZ ;  /* 0x000040401a8f7810 */ /* 0x040fe40007f9e0ff */
[C---:B------:R-:W-:Y:S02]  /*206c0*/  IADD3 R145, P3, R26.reuse, 0x4060, RZ ;  /* 0x000040601a917810 */ /* 0x040fe40007f7e0ff */
[C---:B------:R-:W-:Y:S01]  /*206d0*/  IADD3 R147, P2, R26.reuse, 0x8000, RZ ;  /* 0x000080001a937810 */ /* 0x040fe20007f5e0ff */
[--C-:B------:R-:W-:Y:S01]  /*206e0*/  IMAD.X R31, RZ, RZ, R27.reuse, P4 ;  /* 0x000000ffff1f7224 */ /* 0x100fe200020e061b */
[C---:B------:R-:W-:Y:S01]  /*206f0*/  IADD3 R149, P1, R26.reuse, 0x8020, RZ ;  /* 0x000080201a957810 */ /* 0x040fe20007f3e0ff */
[--C-:B------:R-:W-:Y:S01]  /*20700*/  IMAD.X R35, RZ, RZ, R27.reuse, P3 ;  /* 0x000000ffff237224 */ /* 0x100fe200018e061b */
[C---:B------:R-:W-:Y:S01]  /*20710*/  IADD3 R46, P6, R26.reuse, 0x8040, RZ ;  /* 0x000080401a2e7810 */ /* 0x040fe20007fde0ff */
[----:B------:R-:W-:Y:S01]  /*20720*/  IMAD.X R39, RZ, RZ, R27, P2 ;  /* 0x000000ffff277224 */ /* 0x000fe200010e061b */
[----:B------:R-:W-:-:S02]  /*20730*/  IADD3 R151, P5, R26, 0x8060, RZ ;  /* 0x000080601a977810 */ /* 0x000fc40007fbe0ff */
[----:B------:R-:W-:Y:S01]  /*20740*/  LOP3.LUT R26, R7, R26, RZ, 0x3c, !PT ;  /* 0x0000001a071a7212 */ /* 0x000fe200078e3cff */
[--C-:B------:R-:W-:Y:S01]  /*20750*/  IMAD.X R47, RZ, RZ, R27.reuse, P6 ;  /* 0x000000ffff2f7224 */ /* 0x100fe200030e061b */
[----:B------:R-:W-:Y:S01]  /*20760*/  LOP3.LUT R8, R111, 0x380, RZ, 0xc0, !PT ;  /* 0x000003806f087812 */ /* 0x000fe200078ec0ff */
[----:B------:R-:W-:Y:S01]  /*20770*/  IMAD.X R7, RZ, RZ, R27, P5 ;  /* 0x000000ffff077224 */ /* 0x000fe200028e061b */
[----:B------:R-:W-:Y:S02]  /*20780*/  LOP3.LUT R86, R151, 0x380, RZ, 0xc0, !PT ;  /* 0x0000038097567812 */ /* 0x000fe400078ec0ff */
[-C--:B------:R-:W-:Y:S02]  /*20790*/  IADD3.X R21, RZ, R27.reuse, RZ, P0, !PT ;  /* 0x0000001bff157210 */ /* 0x080fe400007fe4ff */
[-C--:B------:R-:W-:Y:S02]  /*207a0*/  IADD3.X R43, RZ, R27.reuse, RZ, P1, !PT ;  /* 0x0000001bff2b7210 */ /* 0x080fe40000ffe4ff */
[----:B------:R-:W-:-:S02]  /*207b0*/  MOV R78, R26 ;  /* 0x0000001a004e7202 */ /* 0x000fc40000000f00 */
[----:B------:R-:W-:Y:S02]  /*207c0*/  LOP3.LUT R27, R149, 0x380, RZ, 0xc0, !PT ;  /* 0x00000380951b7812 */ /* 0x000fe400078ec0ff */
[----:B------:R-:W-:Y:S02]  /*207d0*/  SHF.R.U64 R8, R8, 0x3, RZ ;  /* 0x0000000308087819 */ /* 0x000fe400000012ff */
[----:B------:R-:W-:Y:S02]  /*207e0*/  SHF.R.U64 R86, R86, 0x3, RZ ;  /* 0x0000000356567819 */ /* 0x000fe400000012ff */
[----:B------:R-:W-:Y:S02]  /*207f0*/  F2FP.F16.F32.PACK_AB R26, R29, R28 ;  /* 0x0000001c1d1a723e */ /* 0x000fe400000000ff */
[----:B------:R-:W-:Y:S02]  /*20800*/  LOP3.LUT R42, R46, 0x380, RZ, 0xc0, !PT ;  /* 0x000003802e2a7812 */ /* 0x000fe400078ec0ff */
[----:B------:R-:W-:-:S02]  /*20810*/  SHF.R.U64 R28, R27, 0x3, RZ ;  /* 0x000000031b1c7819 */ /* 0x000fc400000012ff */
[----:B------:R-:W-:Y:S01]  /*20820*/  F2FP.F16.F32.PACK_AB R27, R133, R6 ;  /* 0x00000006851b723e */ /* 0x000fe200000000ff */
[----:B------:R-:W-:Y:S01]  /*20830*/  BAR.SYNC.DEFER_BLOCKING 0x1, 0x100 ;  /* 0x0044000000007b1d */ /* 0x000fe20000010000 */
[----:B------:R-:W-:Y:S02]  /*20840*/  LOP3.LUT R8, R8, R111, RZ, 0x3c, !PT ;  /* 0x0000006f08087212 */ /* 0x000fe400078e3cff */
[----:B------:R-:W-:Y:S02]  /*20850*/  LOP3.LUT R6, R86, R151, RZ, 0x3c, !PT ;  /* 0x0000009756067212 */ /* 0x000fe400078e3cff */
[----:B------:R-:W-:Y:S02]  /*20860*/  SHF.R.U64 R29, R42, 0x3, RZ ;  /* 0x000000032a1d7819 */ /* 0x000fe400000012ff */
[----:B------:R-:W-:Y:S02]  /*20870*/  LOP3.LUT R42, R28, R149, RZ, 0x3c, !PT ;  /* 0x000000951c2a7212 */ /* 0x000fe400078e3cff */
[----:B------:R-:W-:-:S02]  /*20880*/  LOP3.LUT R10, R135, 0x380, RZ, 0xc0, !PT ;  /* 0x00000380870a7812 */ /* 0x000fc400078ec0ff */
[----:B------:R-:W-:Y:S02]  /*20890*/  MOV R28, R8 ;  /* 0x00000008001c7202 */ /* 0x000fe40000000f00 */
[----:B------:R-:W-:Y:S02]  /*208a0*/  LOP3.LUT R34, R145, 0x380, RZ, 0xc0, !PT ;  /* 0x0000038091227812 */ /* 0x000fe400078ec0ff */
[----:B------:R-:W-:Y:S02]  /*208b0*/  MOV R8, R6 ;  /* 0x0000000600087202 */ /* 0x000fe40000000f00 */
[----:B------:R-:W2:Y:S01]  /*208c0*/  LDC.64 R6, c[0x0][0xbd8] ;  /* 0x0002f600ff067b82 */ /* 0x000ea20000000a00 */
[----:B------:R-:W-:Y:S02]  /*208d0*/  ISETP.NE.U32.AND P0, PT, RZ, UR4, PT ;  /* 0x00000004ff007c0c */ /* 0x000fe4000bf05070 */
[----:B------:R-:W-:Y:S02]  /*208e0*/  LOP3.LUT R12, R137, 0x380, RZ, 0xc0, !PT ;  /* 0x00000380890c7812 */ /* 0x000fe400078ec0ff */
[----:B------:R-:W-:-:S02]  /*208f0*/  SHF.R.U64 R10, R10, 0x3, RZ ;  /* 0x000000030a0a7819 */ /* 0x000fc400000012ff */
[----:B------:R-:W-:Y:S01]  /*20900*/  LOP3.LUT R14, R139, 0x380, RZ, 0xc0, !PT ;  /* 0x000003808b0e7812 */ /* 0x000fe200078ec0ff */
[----:B------:R-:W-:Y:S01]  /*20910*/  STSM.16.M88.4 [R78], R24 ;  /* 0x000000184e007844 */ /* 0x000fe20000000200 */
[----:B------:R-:W-:Y:S02]  /*20920*/  SHF.R.U64 R34, R34, 0x3, RZ ;  /* 0x0000000322227819 */ /* 0x000fe400000012ff */
[----:B------:R-:W-:Y:S02]  /*20930*/  LOP3.LUT R20, R141, 0x380, RZ, 0xc0, !PT ;  /* 0x000003808d147812 */ /* 0x000fe400078ec0ff */
[----:B------:R-:W-:Y:S02]  /*20940*/  LOP3.LUT R30, R143, 0x380, RZ, 0xc0, !PT ;  /* 0x000003808f1e7812 */ /* 0x000fe400078ec0ff */
[----:B------:R-:W-:Y:S01]  /*20950*/  ISETP.NE.AND.EX P0, PT, RZ, UR5, PT, P0 ;  /* 0x00000005ff007c0c */ /* 0x000fe2000bf05300 */
[----:B------:R-:W-:Y:S01]  /*20960*/  ULDC.64 UR4, c[0x0][0xbe0] ;  /* 0x0002f80000047ab9 */ /* 0x000fe20000000a00 */
[----:B------:R-:W-:-:S02]  /*20970*/  SHF.R.U64 R12, R12, 0x3, RZ ;  /* 0x000000030c0c7819 */ /* 0x000fc400000012ff */
[----:B------:R-:W-:Y:S02]  /*20980*/  LOP3.LUT R10, R10, R135, RZ, 0x3c, !PT ;  /* 0x000000870a0a7212 */ /* 0x000fe400078e3cff */
[----:B------:R-:W-:Y:S02]  /*20990*/  SHF.R.U64 R14, R14, 0x3, RZ ;  /* 0x000000030e0e7819 */ /* 0x000fe400000012ff */
[----:B------:R-:W-:Y:S02]  /*209a0*/  LOP3.LUT R34, R34, R145, RZ, 0x3c, !PT ;  /* 0x0000009122227212 */ /* 0x000fe400078e3cff */
[----:B------:R-:W-:Y:S02]  /*209b0*/  SHF.R.U64 R20, R20, 0x3, RZ ;  /* 0x0000000314147819 */ /* 0x000fe400000012ff */
[----:B------:R-:W-:Y:S02]  /*209c0*/  ISETP.NE.U32.AND P1, PT, RZ, UR4, PT ;  /* 0x00000004ff007c0c */ /* 0x000fe4000bf25070 */
[----:B------:R-:W-:-:S02]  /*209d0*/  LOP3.LUT R38, R147, 0x380, RZ, 0xc0, !PT ;  /* 0x0000038093267812 */ /* 0x000fc400078ec0ff */
[----:B------:R-:W-:Y:S02]  /*209e0*/  SHF.R.U64 R30, R30, 0x3, RZ ;  /* 0x000000031e1e7819 */ /* 0x000fe400000012ff */
[----:B------:R-:W-:Y:S02]  /*209f0*/  LOP3.LUT R12, R12, R137, RZ, 0x3c, !PT ;  /* 0x000000890c0c7212 */ /* 0x000fe400078e3cff */
[----:B------:R-:W-:Y:S02]  /*20a00*/  MOV R11, R10 ;  /* 0x0000000a000b7202 */ /* 0x000fe40000000f00 */
[----:B------:R-:W-:Y:S02]  /*20a10*/  LOP3.LUT R14, R14, R139, RZ, 0x3c, !PT ;  /* 0x0000008b0e0e7212 */ /* 0x000fe400078e3cff */
[----:B------:R-:W-:Y:S02]  /*20a20*/  MOV R10, R34 ;  /* 0x00000022000a7202 */ /* 0x000fe40000000f00 */
[----:B------:R-:W-:-:S02]  /*20a30*/  LOP3.LUT R20, R20, R141, RZ, 0x3c, !PT ;  /* 0x0000008d14147212 */ /* 0x000fc400078e3cff */
[----:B------:R-:W-:Y:S02]  /*20a40*/  MOV R9, R42 ;  /* 0x0000002a00097202 */ /* 0x000fe40000000f00 */
[----:B------:R-:W-:Y:S02]  /*20a50*/  F2FP.F16.F32.PACK_AB R34, R37, R36 ;  /* 0x000000242522723e */ /* 0x000fe400000000ff */
[----:B------:R-:W-:Y:S02]  /*20a60*/  F2FP.F16.F32.PACK_AB R35, R131, R121 ;  /* 0x000000798323723e */ /* 0x000fe400000000ff */
[----:B------:R-:W-:Y:S02]  /*20a70*/  ISETP.NE.AND.EX P1, PT, RZ, UR5, PT, P1 ;  /* 0x00000005ff007c0c */ /* 0x000fe4000bf25310 */
[----:B------:R-:W-:Y:S01]  /*20a80*/  SHF.R.U64 R38, R38, 0x3, RZ ;  /* 0x0000000326267819 */ /* 0x000fe200000012ff */
[----:B------:R-:W-:Y:S01]  /*20a90*/  STSM.16.M88.4 [R28], R32 ;  /* 0x000000201c007844 */ /* 0x000fe20000000200 */
[----:B------:R-:W-:-:S02]  /*20aa0*/  LOP3.LUT R30, R30, R143, RZ, 0x3c, !PT ;  /* 0x0000008f1e1e7212 */ /* 0x000fc400078e3cff */
[----:B------:R-:W-:Y:S02]  /*20ab0*/  F2FP.F16.F32.PACK_AB R42, R45, R44 ;  /* 0x0000002c2d2a723e */ /* 0x000fe400000000ff */
[----:B------:R-:W-:Y:S02]  /*20ac0*/  F2FP.F16.F32.PACK_AB R43, R129, R3 ;  /* 0x00000003812b723e */ /* 0x000fe400000000ff */
[----:B------:R-:W-:Y:S02]  /*20ad0*/  MOV R12, R12 ;  /* 0x0000000c000c7202 */ /* 0x000fe40000000f00 */
[----:B------:R-:W-:Y:S01]  /*20ae0*/  MOV R14, R14 ;  /* 0x0000000e000e7202 */ /* 0x000fe20000000f00 */
[----:B------:R-:W-:Y:S01]  /*20af0*/  STSM.16.M88.4 [R11], R40 ;  /* 0x000000280b007844 */ /* 0x000fe20000000200 */
[----:B------:R-:W-:Y:S02]  /*20b00*/  MOV R20, R20 ;  /* 0x0000001400147202 */ /* 0x000fe40000000f00 */
[----:B------:R-:W-:Y:S01]  /*20b10*/  F2FP.F16.F32.PACK_AB R73, R70, R74 ;  /* 0x0000004a4649723e */ /* 0x000fe200000000ff */
[----:B------:R-:W-:Y:S01]  /*20b20*/  STSM.16.M88.4 [R12], R48 ;  /* 0x000000300c007844 */ /* 0x000fe20000000200 */
[----:B------:R-:W-:-:S02]  /*20b30*/  F2FP.F16.F32.PACK_AB R80, R81, R80 ;  /* 0x000000505150723e */ /* 0x000fc400000000ff */
[----:B------:R-:W-:Y:S01]  /*20b40*/  LOP3.LUT R38, R38, R147, RZ, 0x3c, !PT ;  /* 0x0000009326267212 */ /* 0x000fe200078e3cff */
[----:B------:R-:W-:Y:S01]  /*20b50*/  STSM.16.M88.4 [R14], R56 ;  /* 0x000000380e007844 */ /* 0x000fe20000000200 */
[----:B------:R-:W-:Y:S02]  /*20b60*/  MOV R30, R30 ;  /* 0x0000001e001e7202 */ /* 0x000fe40000000f00 */
[----:B------:R-:W-:Y:S01]  /*20b70*/  F2FP.F16.F32.PACK_AB R74, R77, R76 ;  /* 0x0000004c4d4a723e */ /* 0x000fe200000000ff */
[----:B------:R-:W-:Y:S01]  /*20b80*/  STSM.16.M88.4 [R20], R64 ;  /* 0x0000004014007844 */ /* 0x000fe20000000200 */
[----:B------:R-:W-:Y:S02]  /*20b90*/  F2FP.F16.F32.PACK_AB R75, R79, R75 ;  /* 0x0000004b4f4b723e */ /* 0x000fe400000000ff */
[----:B------:R-:W-:Y:S02]  /*20ba0*/  F2FP.F16.F32.PACK_AB R81, R63, R82 ;  /* 0x000000523f51723e */ /* 0x000fe400000000ff */
[----:B------:R-:W-:Y:S01]  /*20bb0*/  F2FP.F16.F32.PACK_AB R82, R85, R84 ;  /* 0x000000545552723e */ /* 0x000fe200000000ff */
[----:B------:R-:W-:Y:S01]  /*20bc0*/  STSM.16.M88.4 [R30], R72 ;  /* 0x000000481e007844 */ /* 0x000fe20000000200 */
[----:B------:R-:W-:-:S02]  /*20bd0*/  F2FP.F16.F32.PACK_AB R83, R87, R83 ;  /* 0x000000535753723e */ /* 0x000fc400000000ff */
[----:B------:R-:W-:Y:S02]  /*20be0*/  LOP3.LUT R46, R29, R46, RZ, 0x3c, !PT ;  /* 0x0000002e1d2e7212 */ /* 0x000fe400078e3cff */
[----:B------:R-:W-:Y:S01]  /*20bf0*/  F2FP.F16.F32.PACK_AB R88, R89, R88 ;  /* 0x000000585958723e */ /* 0x000fe200000000ff */
[----:B------:R2:W-:Y:S01]  /*20c00*/  STSM.16.M88.4 [R10], R80 ;  /* 0x000000500a007844 */ /* 0x0005e20000000200 */
[----:B------:R-:W-:Y:S02]  /*20c10*/  F2FP.F16.F32.PACK_AB R89, R62, R90 ;  /* 0x0000005a3e59723e */ /* 0x000fe400000000ff */
[----:B------:R-:W-:Y:S02]  /*20c20*/  F2FP.F16.F32.PACK_AB R96, R97, R96 ;  /* 0x000000606160723e */ /* 0x000fe400000000ff */
[----:B------:R-:W-:Y:S02]  /*20c30*/  F2FP.F16.F32.PACK_AB R91, R95, R91 ;  /* 0x0000005b5f5b723e */ /* 0x000fe400000000ff */
[----:B------:R-:W-:-:S02]  /*20c40*/  F2FP.F16.F32.PACK_AB R104, R105, R104 ;  /* 0x000000686968723e */ /* 0x000fc400000000ff */
[----:B------:R-:W-:Y:S02]  /*20c50*/  F2FP.F16.F32.PACK_AB R99, R103, R99 ;  /* 0x000000636763723e */ /* 0x000fe400000000ff */
[----:B------:R-:W-:Y:S02]  /*20c60*/  F2FP.F16.F32.PACK_AB R112, R113, R112 ;  /* 0x000000707170723e */ /* 0x000fe400000000ff */
[----:B------:R-:W-:Y:S01]  /*20c70*/  F2FP.F16.F32.PACK_AB R107, R107, R110 ;  /* 0x0000006e6b6b723e */ /* 0x000fe200000000ff */
[----:B------:R-:W-:Y:S01]  /*20c80*/  ULDC UR4, c[0x0][0xa88] ;  /* 0x0002a20000047ab9 */ /* 0x000fe20000000800 */
[----:B------:R-:W-:Y:S01]  /*20c90*/  MOV R38, R38 ;  /* 0x0000002600267202 */ /* 0x000fe20000000f00 */
[----:B--2---:R-:W-:Y:S01]  /*20ca0*/  IMAD.WIDE R10, R218, 0x4, R6 ;  /* 0x00000004da0a7825 */ /* 0x004fe200078e0206 */
[----:B------:R-:W-:Y:S01]  /*20cb0*/  F2FP.F16.F32.PACK_AB R90, R93, R92 ;  /* 0x0000005c5d5a723e */ /* 0x000fe200000000ff */
[----:B------:R-:W2:Y:S01]  /*20cc0*/  @P1 LDC.64 R6, c[0x0][0xbe0] ;  /* 0x0002f800ff061b82 */ /* 0x000ea20000000a00 */
[----:B------:R-:W-:Y:S01]  /*20cd0*/  F2FP.F16.F32.PACK_AB R97, R55, R98 ;  /* 0x000000623761723e */ /* 0x000fe200000000ff */
[----:B------:R-:W-:Y:S01]  /*20ce0*/  IMAD.MOV.U32 R20, RZ, RZ, RZ ;  /* 0x000000ffff147224 */ /* 0x000fe200078e00ff */
[----:B------:R-:W-:Y:S01]  /*20cf0*/  F2FP.F16.F32.PACK_AB R98, R101, R100 ;  /* 0x000000646562723e */ /* 0x000fe200000000ff */
[----:B------:R-:W-:Y:S01]  /*20d00*/  STSM.16.M88.4 [R38], R88 ;  /* 0x0000005826007844 */ /* 0x000fe20000000200 */
[----:B------:R-:W-:-:S02]  /*20d10*/  F2FP.F16.F32.PACK_AB R105, R54, R106 ;  /* 0x0000006a3669723e */ /* 0x000fc400000000ff */
[----:B------:R-:W-:Y:S01]  /*20d20*/  MOV R46, R46 ;  /* 0x0000002e002e7202 */ /* 0x000fe20000000f00 */
[----:B------:R3:W-:Y:S01]  /*20d30*/  STSM.16.M88.4 [R9], R96 ;  /* 0x0000006009007844 */ /* 0x0007e20000000200 */
[----:B------:R-:W-:Y:S02]  /*20d40*/  F2FP.F16.F32.PACK_AB R106, R109, R108 ;  /* 0x0000006c6d6a723e */ /* 0x000fe400000000ff */
[----:B------:R-:W-:Y:S02]  /*20d50*/  F2FP.F16.F32.PACK_AB R113, R115, R114 ;  /* 0x000000727371723e */ /* 0x000fe400000000ff */
[----:B------:R-:W-:Y:S01]  /*20d60*/  F2FP.F16.F32.PACK_AB R114, R117, R116 ;  /* 0x000000747572723e */ /* 0x000fe200000000ff */
[----:B------:R-:W-:Y:S01]  /*20d70*/  STSM.16.M88.4 [R46], R104 ;  /* 0x000000682e007844 */ /* 0x000fe20000000200 */
[----:B------:R-:W-:-:S05]  /*20d80*/  F2FP.F16.F32.PACK_AB R115, R119, R118 ;  /* 0x000000767773723e */ /* 0x000fca00000000ff */
[----:B------:R4:W-:Y:S01]  /*20d90*/  STSM.16.M88.4 [R8], R112 ;  /* 0x0000007008007844 */ /* 0x0009e20000000200 */
[----:B------:R-:W-:Y:S01]  /*20da0*/  BAR.SYNC.DEFER_BLOCKING 0x1, 0x100 ;  /* 0x0044000000007b1d */ /* 0x000fe20000010000 */
[----:B------:R-:W-:-:S05]  /*20db0*/  LEA R3, R214, R212, 0x6 ;  /* 0x000000d4d6037211 */ /* 0x000fca00078e30ff */
[----:B------:R-:W-:-:S03]  /*20dc0*/  IMAD.WIDE R4, R3, 0x2, R4 ;  /* 0x0000000203047825 */ /* 0x000fc600078e0204 */
[----:B---3--:R-:W-:Y:S01]  /*20dd0*/  IADD3 R9, P5, R4, 0x1000, RZ ;  /* 0x0000100004097810 */ /* 0x008fe20007fbe0ff */
[----:B------:R-:W-:Y:S02]  /*20de0*/  IMAD.U32 R61, RZ, RZ, UR4 ;  /* 0x00000004ff3d7e24 */ /* 0x000fe4000f8e00ff */
[----:B--2---:R-:W-:Y:S01]  /*20df0*/  @P1 IMAD.WIDE R6, R218, 0x4, R6 ;  /* 0x00000004da061825 */ /* 0x004fe200078e0206 */
[----:B----4-:R-:W-:-:S04]  /*20e00*/  LOP3.LUT R8, R9, 0x380, RZ, 0xc0, !PT ;  /* 0x0000038009087812 */ /* 0x010fc800078ec0ff */
[----:B------:R-:W-:Y:S02]  /*20e10*/  SHF.R.U64 R8, R8, 0x3, RZ ;  /* 0x0000000308087819 */ /* 0x000fe400000012ff */
[----:B------:R-:W-:Y:S01]  /*20e20*/  IADD3 R13, P4, R4, 0x2000, RZ ;  /* 0x00002000040d7810 */ /* 0x000fe20007f9e0ff */
[----:B------:R2:W5:Y:S01]  /*20e30*/  @P0 LDG.E R20, desc[UR6][R10.64] ;  /* 0x000000060a140981 */ /* 0x000562000c1e1900 */
[----:B------:R-:W-:-:S03]  /*20e40*/  LOP3.LUT R8, R8, R9, RZ, 0x3c, !PT ;  /* 0x0000000908087212 */ /* 0x000fc600078e3cff */
[----:B------:R2:W5:Y:S01]  /*20e50*/  @P1 LDG.E R61, desc[UR6][R6.64] ;  /* 0x00000006063d1981 */ /* 0x000562000c1e1900 */
[----:B------:R-:W-:Y:S07]  /*20e60*/  @P1 BRA `(.L_x_1592) ;  /* 0x0000000000141947 */ /* 0x000fee0003800000 */
[----:B------:R-:W-:Y:S05]  /*20e70*/  @!P0 BRA `(.L_x_1592) ;  /* 0x0000000000108947 */ /* 0x000fea0003800000 */
[----:B------:R-:W-:Y:S02]  /*20e80*/  ULDC.64 UR4, c[0x0][0x208] ;  /* 0x0000820000047ab9 */ /* 0x000fe40000000a00 */
[----:B--2---:R-:W2:Y:S04]  /*20e90*/  LDG.E R6, desc[UR4][R10.64] ;  /* 0x000000040a067981 */ /* 0x004ea8000c1e1900 */
[----:B-----5:R-:W2:Y:S02]  /*20ea0*/  LDG.E R61, desc[UR4][R10.64+0x4] ;  /* 0x000004040a3d7981 */ /* 0x020ea4000c1e1900 */
[----:B--2---:R-:W-:-:S07]  /*20eb0*/  IMAD.IADD R61, R61, 0x1, -R6 ;  /* 0x000000013d3d7824 */ /* 0x004fce00078e0a06 */
.L_x_1592:
[----:B------:R-:W-:Y:S01]  /*20ec0*/  SHF.R.S32.HI R60, RZ, 0x1f, R217 ;  /* 0x0000001fff3c7819 */ /* 0x000fe200000114d9 */
[----:B------:R-:W-:Y:S01]  /*20ed0*/  ULDC.64 UR4, c[0x0][0xb70] ;  /* 0x0002dc0000047ab9 */ /* 0x000fe20000000a00 */
[----:B-----5:R-:W-:Y:S01]  /*20ee0*/  SHF.R.S32.HI R21, RZ, 0x1f, R20 ;  /* 0x0000001fff157819 */ /* 0x020fe20000011414 */
[----:B------:R-:W-:Y:S01]  /*20ef0*/  ULDC.64 UR6, c[0x0][0x208] ;  /* 0x0000820000067ab9 */ /* 0x000fe20000000a00 */
[----:B------:R-:W-:Y:S01]  /*20f00*/  SHF.R.S32.HI R3, RZ, 0x1f, R218 ;  /* 0x0000001fff037819 */ /* 0x000fe200000114da */
[----:B--2---:R-:W-:Y:S01]  /*20f10*/  IMAD R6, R60, UR4, RZ ;  /* 0x000000043c067c24 */ /* 0x004fe2000f8e02ff */
[----:B------:R-:W-:Y:S02]  /*20f20*/  SEL R65, R218, RZ, !P0 ;  /* 0x000000ffda417207 */ /* 0x000fe40004000000 */
[----:B------:R-:W-:Y:S01]  /*20f30*/  SEL R62, R3, RZ, !P0 ;  /* 0x000000ff033e7207 */ /* 0x000fe20004000000 */
[C---:B------:R-:W-:Y:S01]  /*20f40*/  IMAD R9, R217.reuse, UR5, R6 ;  /* 0x00000005d9097c24 */ /* 0x040fe2000f8e0206 */
[C---:B------:R-:W-:Y:S01]  /*20f50*/  IADD3 R29, P0, R4.reuse, 0x4000, RZ ;  /* 0x00004000041d7810 */ /* 0x040fe20007f1e0ff */
[----:B------:R-:W-:Y:S01]  /*20f60*/  IMAD.WIDE.U32 R6, R217, UR4, R20 ;  /* 0x00000004d9067c25 */ /* 0x000fe2000f8e0014 */
[----:B------:R-:W-:Y:S01]  /*20f70*/  ULDC.64 UR4, c[0x0][0xb78] ;  /* 0x0002de0000047ab9 */ /* 0x000fe20000000a00 */
[----:B------:R-:W-:-:S02]  /*20f80*/  IADD3 R25, P3, R4, 0x3000, RZ ;  /* 0x0000300004197810 */ /* 0x000fc40007f7e0ff */
[----:B------:R-:W-:Y:S01]  /*20f90*/  IMAD.IADD R7, R7, 0x1, R9 ;  /* 0x0000000107077824 */ /* 0x000fe200078e0209 */
[----:B------:R-:W-:Y:S01]  /*20fa0*/  LEA R10, R222, R213, 0x7 ;  /* 0x000000d5de0a7211 */ /* 0x000fe200078e38ff */
[----:B------:R-:W-:Y:S01]  /*20fb0*/  IMAD R3, R62, UR4, RZ ;  /* 0x000000043e037c24 */ /* 0x000fe2000f8e02ff */
[C---:B------:R-:W-:Y:S01]  /*20fc0*/  IADD3 R33, P1, R4.reuse, 0x5000, RZ ;  /* 0x0000500004217810 */ /* 0x040fe20007f3e0ff */
[----:B------:R-:W-:Y:S01]  /*20fd0*/  IMAD.WIDE.U32 R6, R65, UR4, R6 ;  /* 0x0000000441067c25 */ /* 0x000fe2000f8e0006 */
[----:B------:R-:W-:Y:S02]  /*20fe0*/  LOP3.LUT R28, R29, 0x380, RZ, 0xc0, !PT ;  /* 0x000003801d1c7812 */ /* 0x000fe400078ec0ff */
[----:B------:R-:W-:Y:S01]  /*20ff0*/  IADD3 R37, P2, R4, 0x6000, RZ ;  /* 0x0000600004257810 */ /* 0x000fe20007f5e0ff */
[----:B------:R-:W-:Y:S01]  /*21000*/  IMAD R9, R65, UR5, R3 ;  /* 0x0000000541097c24 */ /* 0x000fe2000f8e0203 */
[----:B------:R-:W-:Y:S01]  /*21010*/  LOP3.LUT R12, R13, 0x380, RZ, 0xc0, !PT ;  /* 0x000003800d0c7812 */ /* 0x000fe200078ec0ff */
[----:B------:R-:W-:Y:S01]  /*21020*/  ULDC.64 UR4, c[0x0][0xb40] ;  /* 0x0002d00000047ab9 */ /* 0x000fe20000000a00 */
[----:B------:R-:W-:-:S02]  /*21030*/  LOP3.LUT R24, R25, 0x380, RZ, 0xc0, !PT ;  /* 0x0000038019187812 */ /* 0x000fc400078ec0ff */
[----:B------:R-:W-:Y:S02]  /*21040*/  SHF.R.S32.HI R3, RZ, 0x1f, R10 ;  /* 0x0000001fff037819 */ /* 0x000fe4000001140a */
[----:B------:R-:W-:Y:S02]  /*21050*/  IADD3 R6, P6, R10, R6, RZ ;  /* 0x000000060a067210 */ /* 0x000fe40007fde0ff */
[----:B------:R-:W-:Y:S02]  /*21060*/  LOP3.LUT R32, R33, 0x380, RZ, 0xc0, !PT ;  /* 0x0000038021207812 */ /* 0x000fe400078ec0ff */
[----:B------:R-:W-:Y:S02]  /*21070*/  SHF.R.U64 R28, R28, 0x3, RZ ;  /* 0x000000031c1c7819 */ /* 0x000fe400000012ff */
[----:B------:R-:W-:Y:S02]  /*21080*/  LOP3.LUT R36, R37, 0x380, RZ, 0xc0, !PT ;  /* 0x0000038025247812 */ /* 0x000fe400078ec0ff */
[----:B------:R-:W-:-:S02]  /*21090*/  SHF.R.U64 R12, R12, 0x3, RZ ;  /* 0x000000030c0c7819 */ /* 0x000fc400000012ff */
[----:B------:R-:W-:Y:S02]  /*210a0*/  SHF.R.U64 R24, R24, 0x3, RZ ;  /* 0x0000000318187819 */ /* 0x000fe400000012ff */
[----:B------:R-:W-:Y:S01]  /*210b0*/  IADD3.X R3, R3, R7, R9, P6, !PT ;  /* 0x0000000703037210 */ /* 0x000fe200037fe409 */
[----:B------:R-:W-:Y:S01]  /*210c0*/  IMAD.X R9, RZ, RZ, R5, P5 ;  /* 0x000000ffff097224 */ /* 0x000fe200028e0605 */
[----:B------:R-:W-:Y:S02]  /*210d0*/  SHF.R.U64 R32, R32, 0x3, RZ ;  /* 0x0000000320207819 */ /* 0x000fe400000012ff */
[----:B------:R-:W-:Y:S02]  /*210e0*/  LOP3.LUT R28, R28, R29, RZ, 0x3c, !PT ;  /* 0x0000001d1c1c7212 */ /* 0x000fe400078e3cff */
[----:B------:R-:W-:Y:S02]  /*210f0*/  SHF.R.U64 R36, R36, 0x3, RZ ;  /* 0x0000000324247819 */ /* 0x000fe400000012ff */
[----:B------:R-:W-:-:S02]  /*21100*/  LEA R54, P6, R6, UR4, 0x2 ;  /* 0x0000000406367c11 */ /* 0x000fc4000f8c10ff */
        /* <DEDUP_REMOVED lines=20> */
[----:B------:R-:W-:-:S02]  /*21250*/  LOP3.LUT R44, R45, 0x380, RZ, 0xc0, !PT ;  /* 0x000003802d2c7812 */ /* 0x000fc400078ec0ff */
[----:B------:R-:W-:Y:S02]  /*21260*/  LOP3.LUT R48, R49, 0x380, RZ, 0xc0, !PT ;  /* 0x0000038031307812 */ /* 0x000fe400078ec0ff */
[----:B------:R-:W-:Y:S02]  /*21270*/  LOP3.LUT R52, R53, 0x380, RZ, 0xc0, !PT ;  /* 0x0000038035347812 */ /* 0x000fe400078ec0ff */
[----:B------:R-:W-:Y:S01]  /*21280*/  LOP3.LUT R7, R4, 0x380, RZ, 0xc0, !PT ;  /* 0x0000038004077812 */ /* 0x000fe200078ec0ff */
[----:B------:R2:W-:Y:S01]  /*21290*/  @!P1 STG.E desc[UR6][R54.64], R2 ;  /* 0x0000000236009986 */ /* 0x0005e2000c101906 */
[----:B------:R-:W-:Y:S02]  /*212a0*/  ISETP.GE.OR P0, PT, R6, R61, P0 ;  /* 0x0000003d0600720c */ /* 0x000fe40000706670 */
[----:B------:R-:W-:Y:S02]  /*212b0*/  LOP3.LUT R3, R10, 0x380, RZ, 0xc0, !PT ;  /* 0x000003800a037812 */ /* 0x000fe400078ec0ff */
[----:B------:R-:W-:-:S02]  /*212c0*/  SHF.R.U64 R40, R40, 0x3, RZ ;  /* 0x0000000328287819 */ /* 0x000fc400000012ff */
[----:B------:R-:W-:Y:S02]  /*212d0*/  SHF.R.U64 R44, R44, 0x3, RZ ;  /* 0x000000032c2c7819 */ /* 0x000fe400000012ff */
[----:B------:R-:W-:Y:S02]  /*212e0*/  SHF.R.U64 R48, R48, 0x3, RZ ;  /* 0x0000000330307819 */ /* 0x000fe400000012ff */
[----:B------:R-:W-:Y:S02]  /*212f0*/  SHF.R.U64 R52, R52, 0x3, RZ ;  /* 0x0000000334347819 */ /* 0x000fe400000012ff */
[----:B------:R-:W-:Y:S01]  /*21300*/  SHF.R.U64 R7, R7, 0x3, RZ ;  /* 0x0000000307077819 */ /* 0x000fe200000012ff */
[----:B------:R3:W-:Y:S01]  /*21310*/  @!P0 STG.E desc[UR6][R54.64+0x20], R0 ;  /* 0x0000200036008986 */ /* 0x0007e2000c101906 */
[----:B------:R-:W-:Y:S02]  /*21320*/  SHF.R.U64 R3, R3, 0x3, RZ ;  /* 0x0000000303037819 */ /* 0x000fe400000012ff */
[----:B------:R-:W-:Y:S01]  /*21330*/  LOP3.LUT R40, R40, R41, RZ, 0x3c, !PT ;  /* 0x0000002928287212 */ /* 0x000fe200078e3cff */
[----:B------:R-:W5:Y:S01]  /*21340*/  LD.E.128 R12, desc[UR6][R12.64] ;  /* 0x000000060c0c7980 */ /* 0x000f62000c101d00 */
[----:B------:R-:W-:Y:S01]  /*21350*/  LOP3.LUT R44, R44, R45, RZ, 0x3c, !PT ;  /* 0x0000002d2c2c7212 */ /* 0x000fe200078e3cff */
[--C-:B------:R-:W-:Y:S01]  /*21360*/  IMAD.X R45, RZ, RZ, R5.reuse, P5 ;  /* 0x000000ffff2d7224 */ /* 0x100fe200028e0605 */
[----:B------:R-:W-:Y:S01]  /*21370*/  LOP3.LUT R48, R48, R49, RZ, 0x3c, !PT ;  /* 0x0000003130307212 */ /* 0x000fe200078e3cff */
[--C-:B------:R-:W-:Y:S01]  /*21380*/  IMAD.X R49, RZ, RZ, R5.reuse, P4 ;  /* 0x000000ffff317224 */ /* 0x100fe200020e0605 */
[----:B------:R-:W-:Y:S01]  /*21390*/  LOP3.LUT R52, R52, R53, RZ, 0x3c, !PT ;  /* 0x0000003534347212 */ /* 0x000fe200078e3cff */
[----:B------:R-:W-:Y:S01]  /*213a0*/  IMAD.X R53, RZ, RZ, R5, P3 ;  /* 0x000000ffff357224 */ /* 0x000fe200018e0605 */
[----:B------:R-:W-:Y:S01]  /*213b0*/  IADD3.X R41, RZ, R5, RZ, P6, !PT ;  /* 0x00000005ff297210 */ /* 0x000fe200037fe4ff */
[----:B------:R-:W5:Y:S01]  /*213c0*/  LD.E.128 R24, desc[UR6][R24.64] ;  /* 0x0000000618187980 */ /* 0x000f62000c101d00 */
[----:B------:R-:W-:-:S02]  /*213d0*/  LOP3.LUT R4, R7, R4, RZ, 0x3c, !PT ;  /* 0x0000000407047212 */ /* 0x000fc400078e3cff */
[----:B------:R-:W-:Y:S01]  /*213e0*/  IADD3.X R57, RZ, R5, RZ, P2, !PT ;  /* 0x00000005ff397210 */ /* 0x000fe200017fe4ff */
[----:B------:R-:W5:Y:S01]  /*213f0*/  LD.E.128 R28, desc[UR6][R28.64] ;  /* 0x000000061c1c7980 */ /* 0x000f62000c101d00 */
[----:B------:R-:W-:-:S03]  /*21400*/  LOP3.LUT R56, R3, R10, RZ, 0x3c, !PT ;  /* 0x0000000a03387212 */ /* 0x000fc600078e3cff */
[----:B------:R-:W5:Y:S01]  /*21410*/  LD.E.128 R4, desc[UR6][R4.64] ;  /* 0x0000000604047980 */ /* 0x000f62000c101d00 */
[----:B------:R-:W-:-:S03]  /*21420*/  SHF.R.S32.HI R3, RZ, 0x1f, R212 ;  /* 0x0000001fff037819 */ /* 0x000fc600000114d4 */
[----:B------:R-:W5:Y:S01]  /*21430*/  LD.E.128 R8, desc[UR6][R8.64] ;  /* 0x0000000608087980 */ /* 0x000f62000c101d00 */
[----:B------:R-:W-:-:S03]  /*21440*/  IMAD R21, R21, UR4, RZ ;  /* 0x0000000415157c24 */ /* 0x000fc6000f8e02ff */
[----:B------:R-:W5:Y:S01]  /*21450*/  LD.E.128 R32, desc[UR6][R32.64] ;  /* 0x0000000620207980 */ /* 0x000f62000c101d00 */
[----:B--2---:R-:W-:-:S03]  /*21460*/  IMAD.MOV.U32 R2, RZ, RZ, R212 ;  /* 0x000000ffff027224 */ /* 0x004fc600078e00d4 */
[----:B------:R-:W5:Y:S04]  /*21470*/  LD.E.128 R36, desc[UR6][R36.64] ;  /* 0x0000000624247980 */ /* 0x000f68000c101d00 */
[----:B------:R-:W5:Y:S04]  /*21480*/  LD.E.128 R40, desc[UR6][R40.64] ;  /* 0x0000000628287980 */ /* 0x000f68000c101d00 */
[----:B------:R-:W5:Y:S04]  /*21490*/  LD.E.128 R44, desc[UR6][R44.64] ;  /* 0x000000062c2c7980 */ /* 0x000f68000c101d00 */
[----:B------:R-:W5:Y:S04]  /*214a0*/  LD.E.128 R48, desc[UR6][R48.64] ;  /* 0x0000000630307980 */ /* 0x000f68000c101d00 */
[----:B---3--:R-:W5:Y:S04]  /*214b0*/  LD.E.128 R52, desc[UR6][R52.64] ;  /* 0x0000000634347980 */ /* 0x008f68000c101d00 */
[----:B------:R-:W5:Y:S01]  /*214c0*/  LD.E.128 R56, desc[UR6][R56.64] ;  /* 0x0000000638387980 */ /* 0x000f62000c101d00 */
        /* <DEDUP_REMOVED lines=9> */
[----:B------:R-:W-:Y:S02]  /*21560*/  IMAD R63, R222, -0x80, R61 ;  /* 0xffffff80de3f7824 */ /* 0x000fe400078e023d */
[----:B------:R-:W-:Y:S02]  /*21570*/  VIADD R0, R214, 0x20 ;  /* 0x00000020d6007836 */ /* 0x000fe40000000000 */
[----:B------:R-:W-:Y:S02]  /*21580*/  IMAD.IADD R3, R3, 0x1, R21 ;  /* 0x0000000103037824 */ /* 0x000fe400078e0215 */
[----:B------:R-:W-:Y:S01]  /*21590*/  IMAD R60, R60, UR4, RZ ;  /* 0x000000043c3c7c24 */ /* 0x000fe2000f8e02ff */
[C---:B------:R-:W-:Y:S01]  /*215a0*/  ISETP.GE.AND P3, PT, R214.reuse, R63, PT ;  /* 0x0000003fd600720c */ /* 0x040fe20003f66270 */
[----:B------:R-:W-:Y:S01]  /*215b0*/  IMAD.WIDE.U32 R2, R217, UR4, R2 ;  /* 0x00000004d9027c25 */ /* 0x000fe2000f8e0002 */
[----:B------:R-:W-:-:S02]  /*215c0*/  IADD3 R20, R214, 0x40, RZ ;  /* 0x00000040d6147810 */ /* 0x000fc40007ffe0ff */
[-C--:B------:R-:W-:Y:S01]  /*215d0*/  ISETP.GE.AND P0, PT, R0, R63.reuse, PT ;  /* 0x0000003f0000720c */ /* 0x080fe20003f06270 */
[----:B------:R-:W-:Y:S01]  /*215e0*/  IMAD R61, R217, UR5, R60 ;  /* 0x00000005d93d7c24 */ /* 0x000fe2000f8e023c */
[----:B------:R-:W-:Y:S01]  /*215f0*/  ULDC.64 UR4, c[0x0][0xae8] ;  /* 0x0002ba0000047ab9 */ /* 0x000fe20000000a00 */
[----:B------:R-:W-:Y:S01]  /*21600*/  VIADD R0, R17, 0x30820 ;  /* 0x0003082011007836 */ /* 0x000fe20000000000 */
[-C--:B------:R-:W-:Y:S01]  /*21610*/  ISETP.GE.AND P1, PT, R20, R63.reuse, PT ;  /* 0x0000003f1400720c */ /* 0x080fe20003f26270 */
[----:B------:R-:W-:Y:S02]  /*21620*/  VIADD R21, R214, 0x60 ;  /* 0x00000060d6157836 */ /* 0x000fe40000000000 */
[----:B------:R-:W-:Y:S02]  /*21630*/  IMAD.IADD R3, R3, 0x1, R61 ;  /* 0x0000000103037824 */ /* 0x000fe400078e023d */
[----:B------:R-:W-:Y:S01]  /*21640*/  IMAD R20, R62, UR4, RZ ;  /* 0x000000043e147c24 */ /* 0x000fe2000f8e02ff */
[----:B------:R-:W-:Y:S01]  /*21650*/  PRMT R0, RZ, 0x654, R0 ;  /* 0x00000654ff007816 */ /* 0x000fe20000000000 */
[----:B------:R-:W-:Y:S01]  /*21660*/  IMAD.WIDE.U32 R60, R65, UR4, R2 ;  /* 0x00000004413c7c25 */ /* 0x000fe2000f8e0002 */
[----:B------:R-:W-:-:S02]  /*21670*/  ISETP.GE.AND P2, PT, R21, R63, PT ;  /* 0x0000003f1500720c */ /* 0x000fc40003f46270 */
[----:B------:R-:W-:Y:S01]  /*21680*/  SHF.R.S32.HI R215, RZ, 0x1f, R214 ;  /* 0x0000001fffd77819 */ /* 0x000fe200000114d6 */
[----:B------:R-:W-:Y:S01]  /*21690*/  IMAD R63, R65, UR5, R20 ;  /* 0x00000005413f7c24 */ /* 0x000fe2000f8e0214 */
[----:B--2---:R2:W-:Y:S01]  /*216a0*/  SYNCS.ARRIVE.TRANS64.RED.A1T0 RZ, [R0+URZ], RZ ;  /* 0x000000ff00ff79a7 */ /* 0x0045e2000810043f */
[----:B------:R-:W-:Y:S01]  /*216b0*/  BSSY B1, `(.L_x_1593) ;  /* 0x0000018000017945 */ /* 0x000fe20003800000 */
[----:B------:R-:W-:Y:S02]  /*216c0*/  IMAD.WIDE R20, R222, 0x80, R214 ;  /* 0x00000080de147825 */ /* 0x000fe400078e02d6 */
[----:B------:R-:W-:Y:S01]  /*216d0*/  IADD3 R65, R61, R63, RZ ;  /* 0x0000003f3d417210 */ /* 0x000fe20007ffe0ff */
[----:B------:R-:W-:Y:S06]  /*216e0*/  @P3 BRA `(.L_x_1594) ;  /* 0x0000000000503947 */ /* 0x000fec0003800000 */
[----:B------:R-:W-:Y:S01]  /*216f0*/  ULDC.64 UR4, c[0x0][0xad8] ;  /* 0x0002b60000047ab9 */ /* 0x000fe20000000a00 */
[----:B------:R-:W-:Y:S01]  /*21700*/  MOV R3, R65 ;  /* 0x0000004100037202 */ /* 0x000fe20000000f00 */
[C---:B--2---:R-:W-:Y:S01]  /*21710*/  VIADD R0, R212.reuse, 0x40 ;  /* 0x00000040d4007836 */ /* 0x044fe20000000000 */
[----:B------:R-:W-:Y:S01]  /*21720*/  ULDC UR6, c[0x0][0xa8c] ;  /* 0x0002a30000067ab9 */ /* 0x000fe20000000800 */
[C---:B------:R-:W-:Y:S01]  /*21730*/  VIADD R62, R212.reuse, 0x80 ;  /* 0x00000080d43e7836 */ /* 0x040fe20000000000 */
[----:B------:R-:W-:Y:S01]  /*21740*/  ISETP.GE.AND P3, PT, R212, UR6, PT ;  /* 0x00000006d4007c0c */ /* 0x000fe2000bf66270 */
[----:B------:R-:W-:Y:S01]  /*21750*/  IMAD R63, R21, UR4, RZ ;  /* 0x00000004153f7c24 */ /* 0x000fe2000f8e02ff */
[----:B------:R-:W-:Y:S01]  /*21760*/  ISETP.GE.AND P4, PT, R0, UR6, PT ;  /* 0x0000000600007c0c */ /* 0x000fe2000bf86270 */
[----:B------:R-:W-:Y:S01]  /*21770*/  IMAD.MOV.U32 R2, RZ, RZ, R60 ;  /* 0x000000ffff027224 */ /* 0x000fe200078e003c */
[----:B------:R-:W-:Y:S01]  /*21780*/  ISETP.GE.AND P5, PT, R62, UR6, PT ;  /* 0x000000063e007c0c */ /* 0x000fe2000bfa6270 */
[C---:B------:R-:W-:Y:S01]  /*21790*/  IMAD R63, R20.reuse, UR5, R63 ;  /* 0x00000005143f7c24 */ /* 0x040fe2000f8e023f */
[----:B------:R-:W-:Y:S01]  /*217a0*/  ULDC.64 UR8, c[0x0][0x208] ;  /* 0x0000820000087ab9 */ /* 0x000fe20000000a00 */
        /* <DEDUP_REMOVED lines=8> */
.L_x_1594:
[----:B------:R-:W-:Y:S05]  /*21830*/  BSYNC B1 ;  /* 0x0000000000017941 */ /* 0x000fea0003800000 */
.L_x_1593:
[----:B------:R-:W-:Y:S04]  /*21840*/  BSSY B1, `(.L_x_1595) ;  /* 0x0000018000017945 */ /* 0x000fe80003800000 */
[----:B------:R-:W-:Y:S05]  /*21850*/  @P0 BRA `(.L_x_1596) ;  /* 0x0000000000580947 */ /* 0x000fea0003800000 */
[----:B---3-5:R-:W-:Y:S01]  /*21860*/  IADD3 R5, P0, R20, 0x20, RZ ;  /* 0x0000002014057810 */ /* 0x028fe20007f1e0ff */
[C---:B------:R-:W-:Y:S01]  /*21870*/  VIADD R2, R212.reuse, 0x40 ;  /* 0x00000040d4027836 */ /* 0x040fe20000000000 */
[----:B------:R-:W-:Y:S01]  /*21880*/  ULDC UR6, c[0x0][0xa8c] ;  /* 0x0002a30000067ab9 */ /* 0x000fe20000000800 */
[----:B------:R-:W-:Y:S01]  /*21890*/  ULDC.64 UR4, c[0x0][0xad8] ;  /* 0x0002b60000047ab9 */ /* 0x000fe20000000a00 */
[----:B------:R-:W-:Y:S01]  /*218a0*/  IMAD.MOV.U32 R3, RZ, RZ, R65 ;  /* 0x000000ffff037224 */ /* 0x000fe200078e0041 */
[----:B------:R-:W-:Y:S01]  /*218b0*/  IADD3 R4, R212, 0x80, RZ ;  /* 0x00000080d4047810 */ /* 0x000fe20007ffe0ff */
[----:B--2---:R-:W-:Y:S01]  /*218c0*/  IMAD.X R0, RZ, RZ, R21, P0 ;  /* 0x000000ffff007224 */ /* 0x004fe200000e0615 */
[----:B------:R-:W-:Y:S01]  /*218d0*/  ISETP.GE.AND P4, PT, R2, UR6, PT ;  /* 0x0000000602007c0c */ /* 0x000fe2000bf86270 */
[----:B------:R-:W-:Y:S01]  /*218e0*/  IMAD.MOV.U32 R2, RZ, RZ, R60 ;  /* 0x000000ffff027224 */ /* 0x000fe200078e003c */
[----:B------:R-:W-:Y:S01]  /*218f0*/  ISETP.GE.AND P3, PT, R212, UR6, PT ;  /* 0x00000006d4007c0c */ /* 0x000fe2000bf66270 */
[----:B------:R-:W-:Y:S01]  /*21900*/  IMAD R0, R0, UR4, RZ ;  /* 0x0000000400007c24 */ /* 0x000fe2000f8e02ff */
[----:B------:R-:W-:Y:S01]  /*21910*/  ISETP.GE.AND P5, PT, R4, UR6, PT ;  /* 0x0000000604007c0c */ /* 0x000fe2000bfa6270 */
[----:B------:R-:W-:Y:S01]  /*21920*/  IMAD.WIDE.U32 R2, R5, UR4, R2 ;  /* 0x0000000405027c25 */ /* 0x000fe2000f8e0002 */
[----:B------:R-:W-:-:S03]  /*21930*/  ULDC.64 UR8, c[0x0][0x208] ;  /* 0x0000820000087ab9 */ /* 0x000fc60000000a00 */
        /* <DEDUP_REMOVED lines=8> */
.L_x_1596:
[----:B------:R-:W-:Y:S05]  /*219c0*/  BSYNC B1 ;  /* 0x0000000000017941 */ /* 0x000fea0003800000 */
.L_x_1595:
[----:B------:R-:W-:Y:S04]  /*219d0*/  BSSY B1, `(.L_x_1597) ;  /* 0x0000018000017945 */ /* 0x000fe80003800000 */
[----:B------:R-:W-:Y:S05]  /*219e0*/  @P1 BRA `(.L_x_1598) ;  /* 0x0000000000581947 */ /* 0x000fea0003800000 */
[----:B---345:R-:W-:Y:S01]  /*219f0*/  IADD3 R5, P0, R20, 0x40, RZ ;  /* 0x0000004014057810 */ /* 0x038fe20007f1e0ff */
[C---:B------:R-:W-:Y:S01]  /*21a00*/  VIADD R2, R212.reuse, 0x40 ;  /* 0x00000040d4027836 */ /* 0x040fe20000000000 */
[----:B------:R-:W-:Y:S01]  /*21a10*/  ULDC UR6, c[0x0][0xa8c] ;  /* 0x0002a30000067ab9 */ /* 0x000fe20000000800 */
[----:B------:R-:W-:Y:S01]  /*21a20*/  ULDC.64 UR4, c[0x0][0xad8] ;  /* 0x0002b60000047ab9 */ /* 0x000fe20000000a00 */
[----:B--2---:R-:W-:Y:S01]  /*21a30*/  IADD3.X R0, RZ, R21, RZ, P0, !PT ;  /* 0x00000015ff007210 */ /* 0x004fe200007fe4ff */
[----:B------:R-:W-:Y:S01]  /*21a40*/  VIADD R4, R212, 0x80 ;  /* 0x00000080d4047836 */ /* 0x000fe20000000000 */
[----:B------:R-:W-:Y:S01]  /*21a50*/  ISETP.GE.AND P3, PT, R2, UR6, PT ;  /* 0x0000000602007c0c */ /* 0x000fe2000bf66270 */
[----:B------:R-:W-:Y:S01]  /*21a60*/  IMAD.MOV.U32 R2, RZ, RZ, R60 ;  /* 0x000000ffff027224 */ /* 0x000fe200078e003c */
[----:B------:R-:W-:Y:S01]  /*21a70*/  MOV R3, R65 ;  /* 0x0000004100037202 */ /* 0x000fe20000000f00 */
[----:B------:R-:W-:Y:S01]  /*21a80*/  IMAD R0, R0, UR4, RZ ;  /* 0x0000000400007c24 */ /* 0x000fe2000f8e02ff */
[----:B------:R-:W-:Y:S01]  /*21a90*/  ISETP.GE.AND P1, PT, R212, UR6, PT ;  /* 0x00000006d4007c0c */ /* 0x000fe2000bf26270 */
[----:B------:R-:W-:Y:S01]  /*21aa0*/  ULDC.64 UR8, c[0x0][0x208] ;  /* 0x0000820000087ab9 */ /* 0x000fe20000000a00 */
        /* <DEDUP_REMOVED lines=10> */
.L_x_1598:
[----:B------:R-:W-:Y:S05]  /*21b50*/  BSYNC B1 ;  /* 0x0000000000017941 */ /* 0x000fea0003800000 */
.L_x_1597:
[----:B------:R-:W-:Y:S05]  /*21b60*/  @P2 BRA `(.L_x_1599) ;  /* 0x0000000c00342947 */ /* 0x000fea0003800000 */
[----:B--2345:R-:W-:Y:S01]  /*21b70*/  IADD3 R5, P0, R20, 0x60, RZ ;  /* 0x0000006014057810 */ /* 0x03cfe20007f1e0ff */
[----:B------:R-:W-:Y:S01]  /*21b80*/  ULDC.64 UR4, c[0x0][0xad8] ;  /* 0x0002b60000047ab9 */ /* 0x000fe20000000a00 */
[----:B------:R-:W-:Y:S01]  /*21b90*/  MOV R3, R65 ;  /* 0x0000004100037202 */ /* 0x000fe20000000f00 */
[----:B------:R-:W-:Y:S01]  /*21ba0*/  IMAD.MOV.U32 R2, RZ, RZ, R60 ;  /* 0x000000ffff027224 */ /* 0x000fe200078e003c */
[----:B------:R-:W-:Y:S01]  /*21bb0*/  ULDC UR6, c[0x0][0xa8c] ;  /* 0x0002a30000067ab9 */ /* 0x000fe20000000800 */
[----:B------:R-:W-:Y:S01]  /*21bc0*/  IMAD.X R20, RZ, RZ, R21, P0 ;  /* 0x000000ffff147224 */ /* 0x000fe200000e0615 */
[C---:B------:R-:W-:Y:S01]  /*21bd0*/  ISETP.GE.AND P1, PT, R212.reuse, UR6, PT ;  /* 0x00000006d4007c0c */ /* 0x040fe2000bf26270 */
[----:B------:R-:W-:Y:S01]  /*21be0*/  VIADD R0, R212, 0x40 ;  /* 0x00000040d4007836 */ /* 0x000fe20000000000 */
[----:B------:R-:W-:Y:S01]  /*21bf0*/  ULDC.64 UR8, c[0x0][0x208] ;  /* 0x0000820000087ab9 */ /* 0x000fe20000000a00 */
[----:B------:R-:W-:Y:S02]  /*21c00*/  IMAD R20, R20, UR4, RZ ;  /* 0x0000000414147c24 */ /* 0x000fe4000f8e02ff */
        /* <DEDUP_REMOVED lines=15> */
.L_x_1591:
[----:B------:R-:W-:Y:S01]  /*21d00*/  ULDC.64 UR4, c[0x0][0xbd8] ;  /* 0x0002f60000047ab9 */ /* 0x000fe20000000a00 */
[----:B------:R-:W2:Y:S01]  /*21d10*/  LDC.64 R2, c[0x0][0xbd8] ;  /* 0x0002f600ff027b82 */ /* 0x000ea20000000a00 */
[----:B------:R-:W-:Y:S01]  /*21d20*/  ISETP.NE.U32.AND P0, PT, RZ, UR4, PT ;  /* 0x00000004ff007c0c */ /* 0x000fe2000bf05070 */
[----:B------:R-:W-:Y:S01]  /*21d30*/  ULDC.64 UR6, c[0x0][0x208] ;  /* 0x0000820000067ab9 */ /* 0x000fe20000000a00 */
[----:B------:R-:W-:Y:S02]  /*21d40*/  MOV R9, RZ ;  /* 0x000000ff00097202 */ /* 0x000fe40000000f00 */
[----:B------:R-:W-:Y:S01]  /*21d50*/  ISETP.NE.AND.EX P0, PT, RZ, UR5, PT, P0 ;  /* 0x00000005ff007c0c */ /* 0x000fe2000bf05300 */
[----:B------:R-:W-:Y:S02]  /*21d60*/  ULDC.64 UR4, c[0x0][0xbe0] ;  /* 0x0002f80000047ab9 */ /* 0x000fe40000000a00 */
[----:B------:R-:W-:-:S04]  /*21d70*/  ISETP.NE.U32.AND P1, PT, RZ, UR4, PT ;  /* 0x00000004ff007c0c */ /* 0x000fc8000bf25070 */
[----:B------:R-:W-:Y:S01]  /*21d80*/  ISETP.NE.AND.EX P1, PT, RZ, UR5, PT, P1 ;  /* 0x00000005ff007c0c */ /* 0x000fe2000bf25310 */
[----:B------:R-:W3:Y:S01]  /*21d90*/  S2R R11, SR_TID.X ;  /* 0x00000000000b7919 */ /* 0x000ee20000002100 */
[----:B--2---:R-:W-:-:S11]  /*21da0*/  IMAD.WIDE R2, R218, 0x4, R2 ;  /* 0x00000004da027825 */ /* 0x004fd600078e0202 */
[----:B------:R-:W2:Y:S01]  /*21db0*/  @P1 LDC.64 R4, c[0x0][0xbe0] ;  /* 0x0002f800ff041b82 */ /* 0x000ea20000000a00 */
[----:B------:R-:W-:Y:S02]  /*21dc0*/  ULDC UR4, c[0x0][0xa88] ;  /* 0x0002a20000047ab9 */ /* 0x000fe40000000800 */
[----:B------:R-:W-:Y:S01]  /*21dd0*/  IMAD.U32 R7, RZ, RZ, UR4 ;  /* 0x00000004ff077e24 */ /* 0x000fe2000f8e00ff */
[----:B------:R4:W5:Y:S01]  /*21de0*/  @P0 LDG.E R9, desc[UR6][R2.64] ;  /* 0x0000000602090981 */ /* 0x000962000c1e1900 */
[----:B---3--:R-:W-:Y:S02]  /*21df0*/  VIADD R0, R11, 0xffffff80 ;  /* 0xffffff800b007836 */ /* 0x008fe40000000000 */
[----:B--2---:R-:W-:-:S03]  /*21e00*/  @P1 IMAD.WIDE R4, R218, 0x4, R4 ;  /* 0x00000004da041825 */ /* 0x004fc600078e0204 */
[----:B------:R-:W-:Y:S02]  /*21e10*/  ISETP.GT.AND P2, PT, R0, 0x7f, PT ;  /* 0x0000007f0000780c */ /* 0x000fe40003f44270 */
[----:B------:R4:W5:Y:S01]  /*21e20*/  @P1 LDG.E R7, desc[UR6][R4.64] ;  /* 0x0000000604071981 */ /* 0x000962000c1e1900 */
[----:B------:R-:W-:Y:S10]  /*21e30*/  @P1 BRA `(.L_x_1600) ;  /* 0x0000000000141947 */ /* 0x000ff40003800000 */
[----:B------:R-:W-:Y:S05]  /*21e40*/  @!P0 BRA `(.L_x_1600) ;  /* 0x0000000000108947 */ /* 0x000fea0003800000 */
[----:B------:R-:W-:Y:S02]  /*21e50*/  ULDC.64 UR4, c[0x0][0x208] ;  /* 0x0000820000047ab9 */ /* 0x000fe40000000a00 */
[----:B------:R-:W2:Y:S04]  /*21e60*/  LDG.E R0, desc[UR4][R2.64] ;  /* 0x0000000402007981 */ /* 0x000ea8000c1e1900 */
[----:B-----5:R-:W2:Y:S02]  /*21e70*/  LDG.E R7, desc[UR4][R2.64+0x4] ;  /* 0x0000040402077981 */ /* 0x020ea4000c1e1900 */
[----:B--2---:R-:W-:-:S07]  /*21e80*/  IMAD.IADD R7, R7, 0x1, -R0 ;  /* 0x0000000107077824 */ /* 0x004fce00078e0a00 */
.L_x_1600:
[----:B------:R-:W-:Y:S01]  /*21e90*/  SHF.R.S32.HI R0, RZ, 0x1f, R218 ;  /* 0x0000001fff007819 */ /* 0x000fe200000114da */
[----:B------:R-:W-:Y:S01]  /*21ea0*/  BSSY B1, `(.L_x_1601) ;  /* 0x000001d000017945 */ /* 0x000fe20003800000 */
[----:B------:R-:W-:Y:S02]  /*21eb0*/  SHF.R.S32.HI R8, RZ, 0x1f, R217 ;  /* 0x0000001fff087819 */ /* 0x000fe400000114d9 */
[----:B------:R-:W-:Y:S02]  /*21ec0*/  SHF.R.S32.HI R15, RZ, 0x1f, R212 ;  /* 0x0000001fff0f7819 */ /* 0x000fe400000114d4 */
[----:B------:R-:W-:Y:S02]  /*21ed0*/  SEL R13, R218, RZ, !P0 ;  /* 0x000000ffda0d7207 */ /* 0x000fe40004000000 */
[----:B------:R-:W-:Y:S02]  /*21ee0*/  SEL R10, R0, RZ, !P0 ;  /* 0x000000ff000a7207 */ /* 0x000fe40004000000 */
[----:B-----5:R-:W-:Y:S01]  /*21ef0*/  SHF.R.S32.HI R6, RZ, 0x1f, R9 ;  /* 0x0000001fff067819 */ /* 0x020fe20000011409 */
[----:B------:R-:W-:Y:S06]  /*21f00*/  @P2 BRA `(.L_x_1602) ;  /* 0x0000000000582947 */ /* 0x000fec0003800000 */
[----:B------:R-:W-:-:S05]  /*21f10*/  LEA R0, R222, R11, 0x7 ;  /* 0x0000000bde007211 */ /* 0x000fca00078e38ff */
[----:B------:R-:W-:-:S05]  /*21f20*/  VIADD R0, R0, 0xffffff80 ;  /* 0xffffff8000007836 */ /* 0x000fca0000000000 */
[----:B------:R-:W-:-:S13]  /*21f30*/  ISETP.GE.AND P0, PT, R0, R7, PT ;  /* 0x000000070000720c */ /* 0x000fda0003f06270 */
[----:B------:R-:W-:Y:S05]  /*21f40*/  @P0 BRA `(.L_x_1602) ;  /* 0x0000000000480947 */ /* 0x000fea0003800000 */
[C---:B----4-:R-:W-:Y:S01]  /*21f50*/  IADD3 R2, P0, R0.reuse, R9, RZ ;  /* 0x0000000900027210 */ /* 0x050fe20007f1e0ff */
[----:B------:R-:W-:Y:S01]  /*21f60*/  ULDC.64 UR4, c[0x0][0xb70] ;  /* 0x0002dc0000047ab9 */ /* 0x000fe20000000a00 */
[----:B------:R-:W-:Y:S02]  /*21f70*/  ULDC.64 UR6, c[0x0][0x208] ;  /* 0x0000820000067ab9 */ /* 0x000fe40000000a00 */
        /* <DEDUP_REMOVED lines=15> */
.L_x_1602:
[----:B------:R-:W-:Y:S05]  /*22070*/  BSYNC B1 ;  /* 0x0000000000017941 */ /* 0x000fea0003800000 */
.L_x_1601:
[----:B------:R-:W-:Y:S01]  /*22080*/  ULDC.64 UR4, c[0x0][0xaa0] ;  /* 0x0002a80000047ab9 */ /* 0x000fe20000000a00 */
[----:B----4-:R-:W-:Y:S01]  /*22090*/  IMAD.MOV.U32 R2, RZ, RZ, R212 ;  /* 0x000000ffff027224 */ /* 0x010fe200078e00d4 */
[----:B--2---:R-:W-:Y:S01]  /*220a0*/  IADD3 R4, R214, 0x20, RZ ;  /* 0x00000020d6047810 */ /* 0x004fe20007ffe0ff */
[----:B------:R-:W-:Y:S01]  /*220b0*/  IMAD.MOV.U32 R3, RZ, RZ, R15 ;  /* 0x000000ffff037224 */ /* 0x000fe200078e000f */
[----:B------:R-:W-:Y:S01]  /*220c0*/  BSSY B1, `(.L_x_1603) ;  /* 0x000002e000017945 */ /* 0x000fe20003800000 */
[----:B------:R-:W-:Y:S01]  /*220d0*/  IMAD R0, R6, UR4, RZ ;  /* 0x0000000406007c24 */ /* 0x000fe2000f8e02ff */
[----:B------:R-:W-:Y:S01]  /*220e0*/  MOV R6, R214 ;  /* 0x000000d600067202 */ /* 0x000fe20000000f00 */
[----:B------:R-:W-:-:S04]  /*220f0*/  IMAD.WIDE.U32 R2, R9, UR4, R2 ;  /* 0x0000000409027c25 */ /* 0x000fc8000f8e0002 */
[----:B------:R-:W-:Y:S01]  /*22100*/  IMAD R9, R9, UR5, R0 ;  /* 0x0000000509097c24 */ /* 0x000fe2000f8e0200 */
[----:B------:R-:W-:Y:S01]  /*22110*/  ULDC.64 UR4, c[0x0][0xae0] ;  /* 0x0002b80000047ab9 */ /* 0x000fe20000000a00 */
[----:B------:R-:W-:Y:S02]  /*22120*/  IMAD R7, R222, -0x80, R7 ;  /* 0xffffff80de077824 */ /* 0x000fe400078e0207 */
[----:B------:R-:W-:Y:S02]  /*22130*/  IMAD R0, R8, UR4, RZ ;  /* 0x0000000408007c24 */ /* 0x000fe4000f8e02ff */
[----:B------:R-:W-:Y:S01]  /*22140*/  IMAD.IADD R3, R3, 0x1, R9 ;  /* 0x0000000103037824 */ /* 0x000fe200078e0209 */
[-C--:B------:R-:W-:Y:S01]  /*22150*/  ISETP.GE.AND P3, PT, R214, R7.reuse, PT ;  /* 0x00000007d600720c */ /* 0x080fe20003f66270 */
[----:B------:R-:W-:Y:S01]  /*22160*/  IMAD R5, R217, UR5, R0 ;  /* 0x00000005d9057c24 */ /* 0x000fe2000f8e0200 */
[----:B------:R-:W-:Y:S01]  /*22170*/  ISETP.GE.AND P2, PT, R4, R7, PT ;  /* 0x000000070400720c */ /* 0x000fe20003f46270 */
[----:B------:R-:W-:-:S02]  /*22180*/  VIADD R0, R214, 0x40 ;  /* 0x00000040d6007836 */ /* 0x000fc40000000000 */
[----:B------:R-:W-:Y:S01]  /*22190*/  IMAD.WIDE.U32 R2, R217, UR4, R2 ;  /* 0x00000004d9027c25 */ /* 0x000fe2000f8e0002 */
[----:B------:R-:W-:Y:S02]  /*221a0*/  ULDC.64 UR4, c[0x0][0xae8] ;  /* 0x0002ba0000047ab9 */ /* 0x000fe40000000a00 */
[-C--:B------:R-:W-:Y:S01]  /*221b0*/  ISETP.GE.AND P1, PT, R0, R7.reuse, PT ;  /* 0x000000070000720c */ /* 0x080fe20003f26270 */
[----:B------:R-:W-:Y:S02]  /*221c0*/  VIADD R4, R214, 0x60 ;  /* 0x00000060d6047836 */ /* 0x000fe40000000000 */
[----:B------:R-:W-:Y:S02]  /*221d0*/  IMAD.IADD R3, R3, 0x1, R5 ;  /* 0x0000000103037824 */ /* 0x000fe400078e0205 */
[----:B------:R-:W-:Y:S01]  /*221e0*/  IMAD R0, R10, UR4, RZ ;  /* 0x000000040a007c24 */ /* 0x000fe2000f8e02ff */
[----:B------:R-:W-:Y:S01]  /*221f0*/  ISETP.GE.AND P0, PT, R4, R7, PT ;  /* 0x000000070400720c */ /* 0x000fe20003f06270 */
[----:B------:R-:W-:Y:S01]  /*22200*/  IMAD.WIDE.U32 R4, R13, UR4, R2 ;  /* 0x000000040d047c25 */ /* 0x000fe2000f8e0002 */
[----:B------:R-:W-:-:S03]  /*22210*/  SHF.R.S32.HI R7, RZ, 0x1f, R214 ;  /* 0x0000001fff077819 */ /* 0x000fc600000114d6 */
[----:B------:R-:W-:Y:S02]  /*22220*/  IMAD R9, R13, UR5, R0 ;  /* 0x000000050d097c24 */ /* 0x000fe4000f8e0200 */
[----:B------:R-:W-:-:S04]  /*22230*/  IMAD.WIDE R6, R222, 0x80, R6 ;  /* 0x00000080de067825 */ /* 0x000fc800078e0206 */
[----:B------:R-:W-:Y:S01]  /*22240*/  IMAD.IADD R11, R5, 0x1, R9 ;  /* 0x00000001050b7824 */ /* 0x000fe200078e0209 */
        /* <DEDUP_REMOVED lines=21> */
.L_x_1604:
[----:B------:R-:W-:Y:S05]  /*223a0*/  BSYNC B1 ;  /* 0x0000000000017941 */ /* 0x000fea0003800000 */
.L_x_1603:
[----:B------:R-:W-:Y:S04]  /*223b0*/  BSSY B1, `(.L_x_1605) ;  /* 0x0000018000017945 */ /* 0x000fe80003800000 */
[----:B------:R-:W-:Y:S05]  /*223c0*/  @P2 BRA `(.L_x_1606) ;  /* 0x0000000000582947 */ /* 0x000fea0003800000 */
[----:B--2---:R-:W-:Y:S01]  /*223d0*/  IADD3 R9, P2, R6, 0x20, RZ ;  /* 0x0000002006097810 */ /* 0x004fe20007f5e0ff */
[----:B------:R-:W-:Y:S01]  /*223e0*/  ULDC UR6, c[0x0][0xa8c] ;  /* 0x0002a30000067ab9 */ /* 0x000fe20000000800 */
[C---:B------:R-:W-:Y:S01]  /*223f0*/  IADD3 R2, R212.reuse, 0x40, RZ ;  /* 0x00000040d4027810 */ /* 0x040fe20007ffe0ff */
[----:B------:R-:W-:Y:S01]  /*22400*/  ULDC.64 UR4, c[0x0][0xad8] ;  /* 0x0002b60000047ab9 */ /* 0x000fe20000000a00 */
[----:B------:R-:W-:Y:S01]  /*22410*/  IMAD.MOV.U32 R3, RZ, RZ, R11 ;  /* 0x000000ffff037224 */ /* 0x000fe200078e000b */
[----:B------:R-:W-:Y:S01]  /*22420*/  ISETP.GE.AND P3, PT, R212, UR6, PT ;  /* 0x00000006d4007c0c */ /* 0x000fe2000bf66270 */
        /* <DEDUP_REMOVED lines=10> */
[----:B------:R-:W-:Y:S02]  /*224d0*/  LEA R8, P2, R2, UR4, 0x1 ;  /* 0x0000000402087c11 */ /* 0x000fe4000f8408ff */
[----:B------:R-:W-:-:S04]  /*224e0*/  IADD3 R3, R3, R9, RZ ;  /* 0x0000000903037210 */ /* 0x000fc80007ffe0ff */
[----:B------:R-:W-:-:S05]  /*224f0*/  LEA.HI.X R9, R2, UR5, R3, 0x1, P2 ;  /* 0x0000000502097c11 */ /* 0x000fca00090f0c03 */
[----:B------:R3:W-:Y:S04]  /*22500*/  @!P3 STG.E.128 desc[UR8][R8.64], RZ ;  /* 0x000000ff0800b986 */ /* 0x0007e8000c101d08 */
[----:B------:R3:W-:Y:S04]  /*22510*/  @!P4 STG.E.128 desc[UR8][R8.64+0x80], RZ ;  /* 0x000080ff0800c986 */ /* 0x0007e8000c101d08 */
[----:B------:R3:W-:Y:S02]  /*22520*/  @!P5 STG.E.128 desc[UR8][R8.64+0x100], RZ ;  /* 0x000100ff0800d986 */ /* 0x0007e4000c101d08 */
.L_x_1606:
[----:B------:R-:W-:Y:S05]  /*22530*/  BSYNC B1 ;  /* 0x0000000000017941 */ /* 0x000fea0003800000 */
.L_x_1605:
        /* <DEDUP_REMOVED lines=12> */
[----:B------:R-:W-:Y:S01]  /*22600*/  IMAD R0, R0, UR4, RZ ;  /* 0x0000000400007c24 */ /* 0x000fe2000f8e02ff */
[----:B------:R-:W-:-:S02]  /*22610*/  ULDC.64 UR8, c[0x0][0x208] ;  /* 0x0000820000087ab9 */ /* 0x000fc40000000a00 */
        /* <DEDUP_REMOVED lines=10> */
.L_x_1608:
[----:B------:R-:W-:Y:S05]  /*226c0*/  BSYNC B1 ;  /* 0x0000000000017941 */ /* 0x000fea0003800000 */
.L_x_1607:
[----:B------:R-:W-:Y:S05]  /*226d0*/  @P0 BRA `(.L_x_1599) ;  /* 0x0000000000580947 */ /* 0x000fea0003800000 */
[----:B------:R-:W-:Y:S01]  /*226e0*/  IADD3 R5, P0, R6, 0x60, RZ ;  /* 0x0000006006057810 */ /* 0x000fe20007f1e0ff */
[----:B------:R-:W-:Y:S01]  /*226f0*/  VIADD R0, R212, 0x40 ;  /* 0x00000040d4007836 */ /* 0x000fe20000000000 */
[----:B------:R-:W-:Y:S01]  /*22700*/  ULDC UR6, c[0x0][0xa8c] ;  /* 0x0002a30000067ab9 */ /* 0x000fe20000000800 */
[----:B------:R-:W-:Y:S01]  /*22710*/  MOV R2, R4 ;  /* 0x0000000400027202 */ /* 0x000fe20000000f00 */
[----:B------:R-:W-:Y:S01]  /*22720*/  ULDC.64 UR4, c[0x0][0xad8] ;  /* 0x0002b60000047ab9 */ /* 0x000fe20000000a00 */
[----:B------:R-:W-:Y:S01]  /*22730*/  IMAD.X R6, RZ, RZ, R7, P0 ;  /* 0x000000ffff067224 */ /* 0x000fe200000e0607 */
[----:B------:R-:W-:Y:S01]  /*22740*/  ISETP.GE.AND P2, PT, R0, UR6, PT ;  /* 0x0000000600007c0c */ /* 0x000fe2000bf46270 */
[----:B------:R-:W-:Y:S01]  /*22750*/  IMAD.MOV.U32 R3, RZ, RZ, R11 ;  /* 0x000000ffff037224 */ /* 0x000fe200078e000b */
[----:B------:R-:W-:Y:S01]  /*22760*/  ISETP.GE.AND P1, PT, R212, UR6, PT ;  /* 0x00000006d4007c0c */ /* 0x000fe2000bf26270 */
[----:B------:R-:W-:Y:S01]  /*22770*/  IMAD R6, R6, UR4, RZ ;  /* 0x0000000406067c24 */ /* 0x000fe2000f8e02ff */
[----:B------:R-:W-:Y:S01]  /*22780*/  ULDC.64 UR8, c[0x0][0x208] ;  /* 0x0000820000087ab9 */ /* 0x000fe20000000a00 */
[----:B------:R-:W-:-:S02]  /*22790*/  VIADD R0, R212, 0x80 ;  /* 0x00000080d4007836 */ /* 0x000fc40000000000 */
[----:B------:R-:W-:-:S03]  /*227a0*/  IMAD.WIDE.U32 R2, R5, UR4, R2 ;  /* 0x0000000405027c25 */ /* 0x000fc6000f8e0002 */
[----:B------:R-:W-:Y:S01]  /*227b0*/  ISETP.GE.AND P3, PT, R0, UR6, PT ;  /* 0x0000000600007c0c */ /* 0x000fe2000bf66270 */
        /* <DEDUP_REMOVED lines=8> */
.L_x_1599:
[----:B------:R-:W-:Y:S05]  /*22840*/  BSYNC B0 ;  /* 0x0000000000007941 */ /* 0x000fea0003800000 */
.L_x_1590:
[----:B------:R-:W-:Y:S02]  /*22850*/  ULDC UR4, c[0x0][0xc14] ;  /* 0x0003050000047ab9 */ /* 0x000fe40000000800 */
[----:B-1----:R-:W-:-:S13]  /*22860*/  ISETP.GE.AND P0, PT, R203, UR4, PT ;  /* 0x00000004cb007c0c */ /* 0x002fda000bf06270 */
[----:B------:R-:W-:Y:S05]  /*22870*/  @!P0 BRA `(.L_x_1609) ;  /* 0xfffffde800408947 */ /* 0x000fea000383ffff */
[----:B------:R-:W-:Y:S05]  /*22880*/  BRA `(.L_x_1311) ;  /* 0x00000068001c7947 */ /* 0x000fea0003800000 */
.L_x_1309:
[----:B------:R-:W-:-:S08]  /*22890*/  NOP ;  /* 0x0000000000007918 */ /* 0x000fd00000000000 */
[----:B------:R-:W0:-:S00]  /*228a0*/  USETMAXREG.DEALLOC.CTAPOOL 0x18 ;  /* 0x00000018000079c8 */ /* 0x000e0000080e0500 */
[----:B0-----:R-:W-:-:S06]  /*228b0*/  LOP3.LUT R0, R0, 0x3, RZ, 0xc0, !PT ;  /* 0x0000000300007812 */ /* 0x001fcc00078ec0ff */
[----:B------:R-:W0:Y:S02]  /*228c0*/  SHFL.IDX PT, R0, R0, RZ, 0x1f ;  /* 0x00001fff00007589 */ /* 0x000e2400000e0000 */
[----:B0-----:R-:W-:-:S13]  /*228d0*/  ISETP.NE.AND P0, PT, R0, RZ, PT ;  /* 0x000000ff0000720c */ /* 0x001fda0003f05270 */
[----:B------:R-:W-:Y:S05]  /*228e0*/  @P0 BRA `(.L_x_1311) ;  /* 0x0000006800040947 */ /* 0x000fea0003800000 */
[----:B------:R-:W-:Y:S01]  /*228f0*/  LOP3.LUT R7, R4, 0x1f, RZ, 0xc0, !PT ;  /* 0x0000001f04077812 */ /* 0x000fe200078ec0ff */
[----:B------:R-:W-:Y:S01]  /*22900*/  ULDC UR5, c[0x0][0xc14] ;  /* 0x0003050000057ab9 */ /* 0x000fe20000000800 */
[----:B------:R-:W-:Y:S01]  /*22910*/  LOP3.LUT R16, R16, 0xffffffdf, RZ, 0xc0, !PT ;  /* 0xffffffdf10107812 */ /* 0x000fe200078ec0ff */
[----:B------:R-:W-:Y:S01]  /*22920*/  IMAD.MOV.U32 R6, RZ, RZ, RZ ;  /* 0x000000ffff067224 */ /* 0x000fe200078e00ff */
[----:B------:R-:W-:Y:S01]  /*22930*/  ISETP.NE.AND P0, PT, R7, 0x1f, PT ;  /* 0x0000001f0700780c */ /* 0x000fe20003f05270 */
[----:B------:R-:W-:Y:S01]  /*22940*/  ULDC.64 UR6, c[0x0][0x208] ;  /* 0x0000820000067ab9 */ /* 0x000fe20000000a00 */
[----:B------:R-:W-:-:S11]  /*22950*/  ULDC UR4, c[0x0][0xc10] ;  /* 0x0003040000047ab9 */ /* 0x000fd60000000800 */
[----:B------:R-:W-:Y:S02]  /*22960*/  @P0 LOP3.LUT R16, R16, 0x20, RZ, 0xfc, !PT ;  /* 0x0000002010100812 */ /* 0x000fe400078efcff */
[----:B------:R-:W-:-:S13]  /*22970*/  ISETP.GE.OR P0, PT, R7, UR5, !P0 ;  /* 0x0000000507007c0c */ /* 0x000fda000c706670 */
[----:B------:R-:W0:Y:S02]  /*22980*/  @!P0 LDC.64 R2, c[0x0][0xc58] ;  /* 0x00031600ff028b82 */ /* 0x000e240000000a00 */
[----:B0-----:R-:W-:-:S05]  /*22990*/  @!P0 IMAD.WIDE.U32 R2, R7, 0x4, R2 ;  /* 0x0000000407028825 */ /* 0x001fca00078e0002 */
[----:B------:R-:W2:Y:S01]  /*229a0*/  @!P0 LDG.E R6, desc[UR6][R2.64] ;  /* 0x0000000602068981 */ /* 0x000ea2000c1e1900 */
[C---:B------:R-:W-:Y:S01]  /*229b0*/  ISETP.NE.AND P1, PT, R7.reuse, RZ, PT ;  /* 0x000000ff0700720c */ /* 0x040fe20003f25270 */
[----:B------:R-:W0:Y:S01]  /*229c0*/  S2UR UR6, SR_CTAID.X ;  /* 0x00000000000679c3 */ /* 0x000e220000002500 */
        /* <DEDUP_REMOVED lines=19> */
[----:B------:R-:W-:Y:S01]  /*22b00*/  IADD3 R3, R0, R3, RZ ;  /* 0x0000000300037210 */ /* 0x000fe20007ffe0ff */
[----:B------:R-:W-:-:S04]  /*22b10*/  IMAD.MOV.U32 R0, RZ, RZ, RZ ;  /* 0x000000ffff007224 */ /* 0x000fc800078e00ff */
[----:B------:R-:W1:Y:S06]  /*22b20*/  SHFL.UP PT, R2, R3, 0x8, RZ ;  /* 0x0500000003027989 */ /* 0x000e6c00000e00ff */
[----:B------:R-:W-:-:S04]  /*22b30*/  @P0 LOP3.LUT R16, R16, 0x4, RZ, 0xfc, !PT ;  /* 0x0000000410100812 */ /* 0x000fc800078efcff */
[----:B------:R-:W-:Y:S02]  /*22b40*/  LOP3.LUT R16, R16, 0xfffffffd, RZ, 0xc0, !PT ;  /* 0xfffffffd10107812 */ /* 0x000fe400078ec0ff */
[----:B-1----:R-:W-:Y:S02]  /*22b50*/  SEL R2, R2, RZ, P0 ;  /* 0x000000ff02027207 */ /* 0x002fe40000000000 */
[----:B------:R-:W-:-:S03]  /*22b60*/  ISETP.GE.U32.AND P0, PT, R7, 0x10, PT ;  /* 0x000000100700780c */ /* 0x000fc60003f06070 */
[----:B------:R-:W-:-:S05]  /*22b70*/  IMAD.IADD R2, R3, 0x1, R2 ;  /* 0x0000000103027824 */ /* 0x000fca00078e0202 */
[----:B------:R-:W1:Y:S05]  /*22b80*/  SHFL.UP PT, R4, R2, 0x10, RZ ;  /* 0x0600000002047989 */ /* 0x000e6a00000e00ff */
[----:B------:R-:W-:Y:S02]  /*22b90*/  @P0 LOP3.LUT R16, R16, 0x2, RZ, 0xfc, !PT ;  /* 0x0000000210100812 */ /* 0x000fe400078efcff */
[----:B-1----:R-:W-:-:S05]  /*22ba0*/  SEL R5, R4, RZ, P0 ;  /* 0x000000ff04057207 */ /* 0x002fca0000000000 */
[----:B------:R-:W-:-:S05]  /*22bb0*/  IMAD.IADD R4, R2, 0x1, R5 ;  /* 0x0000000102047824 */ /* 0x000fca00078e0205 */
[----:B------:R-:W1:Y:S02]  /*22bc0*/  SHFL.IDX PT, R5, R4, 0x1f, 0x1f ;  /* 0x03e01f0004057f89 */ /* 0x000e6400000e0000 */
[----:B-1----:R-:W-:-:S04]  /*22bd0*/  IMAD R5, R5, UR4, RZ ;  /* 0x0000000405057c24 */ /* 0x002fc8000f8e02ff */
[----:B------:R-:W-:Y:S01]  /*22be0*/  IMAD.MOV.U32 R2, RZ, RZ, R5 ;  /* 0x000000ffff027224 */ /* 0x000fe200078e0005 */
[----:B0-----:R-:W-:-:S13]  /*22bf0*/  ISETP.GT.AND P0, PT, R5, UR6, PT ;  /* 0x0000000605007c0c */ /* 0x001fda000bf04270 */
[----:B------:R-:W-:Y:S05]  /*22c00*/  @P0 BRA `(.L_x_1610) ;  /* 0x0000000000c00947 */ /* 0x000fea0003800000 */
[----:B------:R-:W-:Y:S01]  /*22c10*/  IMAD.MOV.U32 R5, RZ, RZ, R2 ;  /* 0x000000ffff057224 */ /* 0x000fe200078e0002 */
[----:B------:R-:W-:Y:S01]  /*22c20*/  ULDC UR5, c[0x0][0xc14] ;  /* 0x0003050000057ab9 */ /* 0x000fe20000000800 */
[----:B------:R-:W-:Y:S01]  /*22c30*/  IMAD.MOV.U32 R8, RZ, RZ, RZ ;  /* 0x000000ffff087224 */ /* 0x000fe200078e00ff */
[----:B------:R-:W-:Y:S01]  /*22c40*/  ULDC UR7, c[0x0][0xc14] ;  /* 0x0003050000077ab9 */ /* 0x000fe20000000800 */
[----:B------:R-:W-:-:S05]  /*22c50*/  ULDC UR4, c[0x0][0xc10] ;  /* 0x0003040000047ab9 */ /* 0x000fca0000000800 */
.L_x_1614:
[----:B------:R-:W-:Y:S01]  /*22c60*/  IMAD.U32 R2, RZ, RZ, UR7 ;  /* 0x00000007ff027e24 */ /* 0x000fe2000f8e00ff */
[----:B------:R-:W-:-:S04]  /*22c70*/  IADD3 R8, R8, 0x1f, RZ ;  /* 0x0000001f08087810 */ /* 0x000fc80007ffe0ff */
[----:B------:R0:W-:Y:S01]  /*22c80*/  STL [R1+0xc], R2 ;  /* 0x00000c0201007387 */ /* 0x0001e20000100800 */
[----:B------:R-:W-:-:S13]  /*22c90*/  ISETP.GE.AND P0, PT, R8, UR5, PT ;  /* 0x0000000508007c0c */ /* 0x000fda000bf06270 */
[----:B0-----:R-:W-:Y:S05]  /*22ca0*/  @P0 BRA `(.L_x_1611) ;  /* 0x0000000400dc0947 */ /* 0x001fea0003800000 */
[----:B------:R-:W0:Y:S01]  /*22cb0*/  S2R R9, SR_TID.X ;  /* 0x0000000000097919 */ /* 0x000e220000002100 */
        /* <DEDUP_REMOVED lines=11> */
.L_x_1613:
[----:B------:R-:W-:Y:S05]  /*22d70*/  BSYNC B0 ;  /* 0x0000000000007941 */ /* 0x000fea0003800000 */
.L_x_1612:
[----:B0----5:R-:W0:Y:S01]  /*22d80*/  SHFL.UP PT, R2, R6, 0x1, RZ ;  /* 0x0420000006027989 */ /* 0x021e2200000e00ff */
[C---:B------:R-:W-:Y:S02]  /*22d90*/  ISETP.NE.AND P0, PT, R9.reuse, RZ, PT ;  /* 0x000000ff0900720c */ /* 0x040fe40003f05270 */
[C---:B------:R-:W-:Y:S02]  /*22da0*/  ISETP.GE.U32.AND P1, PT, R9.reuse, 0x2, PT ;  /* 0x000000020900780c */ /* 0x040fe40003f26070 */
        /* <DEDUP_REMOVED lines=22> */
.L_x_1610:
        /* <DEDUP_REMOVED lines=8> */
[----:B0-----:R-:W-:Y:S01]  /*22f90*/  IMAD.WIDE R2, R8, 0x4, R2 ;  /* 0x0000000408027825 */ /* 0x001fe200078e0202 */
[----:B------:R-:W0:Y:S04]  /*22fa0*/  SHFL.IDX PT, R6, R6, R5, 0x1f ;  /* 0x00001f0506067589 */ /* 0x000e2800000e0000 */
[----:B------:R-:W0:Y:S04]  /*22fb0*/  LDG.E R9, desc[UR8][R2.64] ;  /* 0x0000000802097981 */ /* 0x000e28000c1e1900 */
[----:B------:R0:W-:Y:S01]  /*22fc0*/  STL [R1+0xc], R8 ;  /* 0x00000c0801007387 */ /* 0x0001e20000100800 */
[----:B------:R-:W-:Y:S01]  /*22fd0*/  ISETP.NE.AND P0, PT, R10, RZ, PT ;  /* 0x000000ff0a00720c */ /* 0x000fe20003f05270 */
[----:B0-----:R-:W-:-:S05]  /*22fe0*/  IMAD R8, R6, R9, RZ ;  /* 0x0000000906087224 */ /* 0x001fca00078e02ff */
[----:B------:R-:W-:-:S04]  /*22ff0*/  IABS R11, R8 ;  /* 0x00000008000b7213 */ /* 0x000fc80000000000 */
[----:B------:R-:W0:Y:S08]  /*23000*/  I2F.RP R12, R11 ;  /* 0x0000000b000c7306 */ /* 0x000e300000209400 */
[----:B0-----:R-:W0:Y:S02]  /*23010*/  MUFU.RCP R12, R12 ;  /* 0x0000000c000c7308 */ /* 0x001e240000001000 */
[----:B0-----:R-:W-:-:S06]  /*23020*/  IADD3 R13, R12, 0xffffffe, RZ ;  /* 0x0ffffffe0c0d7810 */ /* 0x001fcc0007ffe0ff */
[----:B------:R0:W1:Y:S01]  /*23030*/  F2I.FTZ.U32.TRUNC.NTZ R3, R13 ;  /* 0x0000000d00037305 */ /* 0x000062000021f000 */
[----:B------:R-:W-:Y:S05]  /*23040*/  @!P0 BRA `(.L_x_1615) ;  /* 0x0000000000088947 */ /* 0x000fea0003800000 */
[----:B------:R-:W-:-:S05]  /*23050*/  VIADD R5, R5, 0xffffffff ;  /* 0xffffffff05057836 */ /* 0x000fca0000000000 */
[----:B------:R2:W3:Y:S02]  /*23060*/  SHFL.IDX PT, R0, R4, R5, 0x1f ;  /* 0x00001f0504007589 */ /* 0x0004e400000e0000 */
.L_x_1615:
[----:B-1----:R-:W-:Y:S02]  /*23070*/  IMAD.MOV R2, RZ, RZ, -R3 ;  /* 0x000000ffff027224 */ /* 0x002fe400078e0a03 */
[----:B---3--:R-:W-:Y:S02]  /*23080*/  IMAD R0, R0, UR4, R7 ;  /* 0x0000000400007c24 */ /* 0x008fe4000f8e0207 */
[----:B--2---:R-:W-:Y:S02]  /*23090*/  IMAD R5, R2, R11, RZ ;  /* 0x0000000b02057224 */ /* 0x004fe400078e02ff */
[----:B------:R-:W-:Y:S01]  /*230a0*/  IMAD.MOV.U32 R2, RZ, RZ, RZ ;  /* 0x000000ffff027224 */ /* 0x000fe200078e00ff */
[----:B------:R1:W-:Y:S03]  /*230b0*/  STL [R1], R0 ;  /* 0x0000000001007387 */ /* 0x0003e60000100800 */
[----:B------:R-:W-:Y:S01]  /*230c0*/  IMAD.HI.U32 R2, R3, R5, R2 ;  /* 0x0000000503027227 */ /* 0x000fe200078e0002 */
[----:B------:R-:W-:-:S04]  /*230d0*/  IADD3 R5, -R0, UR6, RZ ;  /* 0x0000000600057c10 */ /* 0x000fc8000fffe1ff */
[----:B------:R-:W-:Y:S02]  /*230e0*/  IABS R3, R5 ;  /* 0x0000000500037213 */ /* 0x000fe40000000000 */
[----:B-1----:R-:W-:-:S03]  /*230f0*/  IABS R0, R8 ;  /* 0x0000000800007213 */ /* 0x002fc60000000000 */
[----:B------:R-:W-:Y:S01]  /*23100*/  IMAD.HI.U32 R2, R2, R3, RZ ;  /* 0x0000000302027227 */ /* 0x000fe200078e00ff */
[----:B------:R-:W-:-:S05]  /*23110*/  IADD3 R0, RZ, -R0, RZ ;  /* 0x80000000ff007210 */ /* 0x000fca0007ffe0ff */
        /* <DEDUP_REMOVED lines=11> */
[----:B------:R-:W-:Y:S02]  /*231d0*/  IMAD R0, R9, R2, RZ ;  /* 0x0000000209007224 */ /* 0x000fe400078e02ff */
[----:B------:R-:W-:Y:S02]  /*231e0*/  IMAD.MOV R2, RZ, RZ, -R2 ;  /* 0x000000ffff027224 */ /* 0x000fe400078e0a02 */
[----:B------:R-:W-:Y:S02]  /*231f0*/  IMAD.MOV R4, RZ, RZ, -R0 ;  /* 0x000000ffff047224 */ /* 0x000fe400078e0a00 */
[----:B------:R-:W-:Y:S02]  /*23200*/  IMAD R5, R8, R2, R5 ;  /* 0x0000000208057224 */ /* 0x000fe400078e0205 */
[----:B------:R-:W-:Y:S01]  /*23210*/  IMAD.MOV.U32 R2, RZ, RZ, RZ ;  /* 0x000000ffff027224 */ /* 0x000fe200078e00ff */
[----:B------:R-:W-:-:S04]  /*23220*/  VIADDMNMX R9, R4, UR4, R9, PT ;  /* 0x0000000404097c46 */ /* 0x000fc8000b800109 */
[-C--:B------:R-:W-:Y:S02]  /*23230*/  IABS R4, R9.reuse ;  /* 0x0000000900047213 */ /* 0x080fe40000000000 */
[----:B------:R-:W-:Y:S02]  /*23240*/  IABS R8, R9 ;  /* 0x0000000900087213 */ /* 0x000fe40000000000 */
[----:B------:R-:W1:Y:S08]  /*23250*/  I2F.RP R7, R4 ;  /* 0x0000000400077306 */ /* 0x000e700000209400 */
[----:B-1----:R-:W1:Y:S02]  /*23260*/  MUFU.RCP R7, R7 ;  /* 0x0000000700077308 */ /* 0x002e640000001000 */
[----:B-1----:R-:W-:Y:S01]  /*23270*/  VIADD R3, R7, 0xffffffe ;  /* 0x0ffffffe07037836 */ /* 0x002fe20000000000 */
[----:B------:R-:W-:-:S05]  /*23280*/  IABS R7, R5 ;  /* 0x0000000500077213 */ /* 0x000fca0000000000 */
[----:B------:R-:W1:Y:S02]  /*23290*/  F2I.FTZ.U32.TRUNC.NTZ R3, R3 ;  /* 0x0000000300037305 */ /* 0x000e64000021f000 */
[----:B-1----:R-:W-:-:S05]  /*232a0*/  IADD3 R11, RZ, -R3, RZ ;  /* 0x80000003ff0b7210 */ /* 0x002fca0007ffe0ff */
[----:B------:R-:W-:-:S04]  /*232b0*/  IMAD R11, R11, R4, RZ ;  /* 0x000000040b0b7224 */ /* 0x000fc800078e02ff */
[----:B------:R-:W-:-:S04]  /*232c0*/  IMAD.HI.U32 R2, R3, R11, R2 ;  /* 0x0000000b03027227 */ /* 0x000fc800078e0002 */
[----:B------:R-:W-:Y:S02]  /*232d0*/  IMAD.MOV R3, RZ, RZ, -R8 ;  /* 0x000000ffff037224 */ /* 0x000fe400078e0a08 */
[----:B------:R-:W-:-:S04]  /*232e0*/  IMAD.HI.U32 R2, R2, R7, RZ ;  /* 0x0000000702027227 */ /* 0x000fc800078e00ff */
[----:B------:R-:W-:-:S05]  /*232f0*/  IMAD R3, R2, R3, R7 ;  /* 0x0000000302037224 */ /* 0x000fca00078e0207 */
[----:B------:R-:W-:-:S13]  /*23300*/  ISETP.GT.U32.AND P0, PT, R4, R3, PT ;  /* 0x000000030400720c */ /* 0x000fda0003f04070 */
[----:B------:R-:W-:Y:S01]  /*23310*/  @!P0 IADD3 R3, R3, -R4, RZ ;  /* 0x8000000403038210 */ /* 0x000fe20007ffe0ff */
[----:B------:R-:W-:-:S03]  /*23320*/  @!P0 VIADD R2, R2, 0x1 ;  /* 0x0000000102028836 */ /* 0x000fc60000000000 */
[----:B------:R-:W-:Y:S02]  /*23330*/  ISETP.GE.U32.AND P0, PT, R3, R4, PT ;  /* 0x000000040300720c */ /* 0x000fe40003f06070 */
[C---:B------:R-:W-:Y:S01]  /*23340*/  LOP3.LUT R3, R5.reuse, R9, RZ, 0x3c, !PT ;  /* 0x0000000905037212 */ /* 0x040fe200078e3cff */
[----:B------:R-:W-:-:S10]  /*23350*/  IMAD.IADD R5, R5, 0x1, R0 ;  /* 0x0000000105057824 */ /* 0x000fd400078e0200 */
[----:B------:R-:W-:Y:S01]  /*23360*/  @P0 VIADD R2, R2, 0x1 ;  /* 0x0000000102020836 */ /* 0x000fe20000000000 */
[----:B------:R-:W-:-:S13]  /*23370*/  ISETP.GE.AND P0, PT, R3, RZ, PT ;  /* 0x000000ff0300720c */ /* 0x000fda0003f06270 */
[----:B------:R-:W-:Y:S01]  /*23380*/  @!P0 IMAD.MOV R2, RZ, RZ, -R2 ;  /* 0x000000ffff028224 */ /* 0x000fe200078e0a02 */
[----:B------:R-:W-:-:S13]  /*23390*/  ISETP.NE.AND P0, PT, R9, RZ, PT ;  /* 0x000000ff0900720c */ /* 0x000fda0003f05270 */
[----:B------:R-:W-:Y:S02]  /*233a0*/  @!P0 LOP3.LUT R2, RZ, R9, RZ, 0x33, !PT ;  /* 0x00000009ff028212 */ /* 0x000fe400078e33ff */
[----:B------:R-:W-:Y:S02]  /*233b0*/  IADD3 R9, -R9, RZ, RZ ;  /* 0x000000ff09097210 */ /* 0x000fe40007ffe1ff */
[----:B------:R-:W-:-:S03]  /*233c0*/  LOP3.LUT R3, RZ, R2, RZ, 0x33, !PT ;  /* 0x00000002ff037212 */ /* 0x000fc600078e33ff */
[----:B------:R-:W-:Y:S02]  /*233d0*/  IMAD R4, R2, R9, R5 ;  /* 0x0000000902047224 */ /* 0x000fe400078e0205 */
[----:B------:R-:W-:-:S03]  /*233e0*/  IMAD.IADD R0, R6, 0x1, R3 ;  /* 0x0000000106007824 */ /* 0x000fc600078e0203 */
[----:B------:R1:W-:Y:S04]  /*233f0*/  STL [R1+0x8], R4 ;  /* 0x0000080401007387 */ /* 0x0003e80000100800 */
[----:B------:R1:W-:Y:S01]  /*23400*/  STL [R1+0x4], R0 ;  /* 0x0000040001007387 */ /* 0x0003e20000100800 */
[----:B------:R-:W-:Y:S05]  /*23410*/  BRA `(.L_x_1616) ;  /* 0x0000000000107947 */ /* 0x000fea0003800000 */
.L_x_1611:
[----:B------:R-:W-:Y:S01]  /*23420*/  IMAD.U32 R0, RZ, RZ, UR6 ;  /* 0x00000006ff007e24 */ /* 0x000fe2000f8e00ff */
[----:B------:R0:W-:Y:S04]  /*23430*/  STL [R1+0x4], RZ ;  /* 0x000004ff01007387 */ /* 0x0001e80000100800 */
[----:B------:R0:W-:Y:S04]  /*23440*/  STL [R1+0x8], RZ ;  /* 0x000008ff01007387 */ /* 0x0001e80000100800 */
[----:B------:R0:W-:Y:S02]  /*23450*/  STL [R1], R0 ;  /* 0x0000000001007387 */ /* 0x0001e40000100800 */
.L_x_1616:
[----:B-1----:R-:W2:Y:S04]  /*23460*/  LDL.64 R4, [R1] ;  /* 0x0000000001047983 */ /* 0x002ea80000100a00 */
[----:B------:R-:W2:Y:S01]  /*23470*/  LDL.64 R6, [R1+0x8] ;  /* 0x0000080001067983 */ /* 0x000ea20000100a00 */
[----:B0-----:R-:W0:Y:S02]  /*23480*/  S2R R0, SR_TID.X ;  /* 0x0000000000007919 */ /* 0x001e240000002100 */
[----:B0-----:R-:W-:-:S04]  /*23490*/  LOP3.LUT R0, R0, 0x1f, RZ, 0xc0, !PT ;  /* 0x0000001f00007812 */ /* 0x001fc800078ec0ff */
[----:B------:R-:W-:-:S13]  /*234a0*/  ISETP.NE.AND P0, PT, R0, RZ, PT ;  /* 0x000000ff0000720c */ /* 0x000fda0003f05270 */
[----:B------:R-:W0:Y:S01]  /*234b0*/  @!P0 S2R R3, SR_CgaCtaId ;  /* 0x0000000000038919 */ /* 0x000e220000008800 */
[----:B------:R-:W-:Y:S01]  /*234c0*/  @!P0 MOV R0, 0x400 ;  /* 0x0000040000008802 */ /* 0x000fe20000000f00 */
[----:B------:R-:W-:Y:S01]  /*234d0*/  STL [R1+0x24], RZ ;  /* 0x000024ff01007387 */ /* 0x000fe20000100800 */
[----:B------:R-:W-:Y:S01]  /*234e0*/  MOV R18, 0x1 ;  /* 0x0000000100127802 */ /* 0x000fe20000000f00 */
[----:B------:R-:W-:Y:S01]  /*234f0*/  IMAD.MOV.U32 R16, RZ, RZ, RZ ;  /* 0x000000ffff107224 */ /* 0x000fe200078e00ff */
[----:B0-----:R-:W-:-:S05]  /*23500*/  @!P0 LEA R0, R3, R0, 0x18 ;  /* 0x0000000003008211 */ /* 0x001fca00078ec0ff */
[----:B--2---:R0:W-:Y:S02]  /*23510*/  @!P0 STS.128 [R0+0x308d0], R4 ;  /* 0x0308d00400008388 */ /* 0x0041e40000000c00 */
[----:B0-----:R-:W-:Y:S01]  /*23520*/  IMAD.MOV.U32 R0, RZ, RZ, R7 ;  /* 0x000000ffff007224 */ /* 0x001fe200078e0007 */
[----:B------:R-:W-:Y:S06]  /*23530*/  BAR.ARV 0x5, 0x120 ;  /* 0x0144800000007b1d */ /* 0x000fec0000002000 */
[----:B------:R-:W-:-:S13]  /*23540*/  ISETP.GE.AND P0, PT, R0, UR5, PT ;  /* 0x0000000500007c0c */ /* 0x000fda000bf06270 */
[----:B------:R-:W-:Y:S05]  /*23550*/  @P0 BRA `(.L_x_1617) ;  /* 0x00000058000c0947 */ /* 0x000fea0003800000 */
[----:B------:R-:W-:Y:S01]  /*23560*/  IMAD.MOV.U32 R0, RZ, RZ, 0x1 ;  /* 0x00000001ff007424 */ /* 0x000fe200078e00ff */
[----:B------:R0:W-:Y:S01]  /*23570*/  STL [R1+0x24], RZ ;  /* 0x000024ff01007387 */ /* 0x0001e20000100800 */
[----:B------:R-:W-:Y:S01]  /*23580*/  IMAD.MOV.U32 R19, RZ, RZ, RZ ;  /* 0x000000ffff137224 */ /* 0x000fe200078e00ff */
[----:B------:R-:W-:Y:S01]  /*23590*/  MOV R16, RZ ;  /* 0x000000ff00107202 */ /* 0x000fe20000000f00 */
[----:B------:R-:W-:Y:S01]  /*235a0*/  IMAD.MOV.U32 R18, RZ, RZ, 0x1 ;  /* 0x00000001ff127424 */ /* 0x000fe200078e00ff */
[----:B------:R0:W-:Y:S01]  /*235b0*/  STL [R1+0x10], R0 ;  /* 0x0000100001007387 */ /* 0x0001e20000100800 */
[----:B------:R-:W-:Y:S01]  /*235c0*/  ULDC.64 UR38, c[0x0][0x198] ;  /* 0x0000660000267ab9 */ /* 0x000fe20000000a00 */
[----:B------:R-:W-:-:S05]  /*235d0*/  ULDC UR36, c[0x0][0xc] ;  /* 0x0000030000247ab9 */ /* 0x000fca0000000800 */
.L_x_1719:
[----:B------:R-:W2:Y:S01]  /*235e0*/  LDL R12, [R1+0xc] ;  /* 0x00000c00010c7983 */ /* 0x000ea20000100800 */
[----:B------:R-:W-:Y:S05]  /*235f0*/  YIELD ;  /* 0x0000000000007946 */ /* 0x000fea0003800000 */
[----:B------:R-:W-:Y:S01]  /*23600*/  ULDC.64 UR4, c[0x0][0xa28] ;  /* 0x00028a0000047ab9 */ /* 0x000fe20000000a00 */
[----:B------:R-:W-:Y:S01]  /*23610*/  IMAD.MOV.U32 R9, RZ, RZ, RZ ;  /* 0x000000ffff097224 */ /* 0x000fe200078e00ff */
[----:B------:R-:W-:Y:S01]  /*23620*/  ISETP.NE.U32.AND P0, PT, RZ, UR4, PT ;  /* 0x00000004ff007c0c */ /* 0x000fe2000bf05070 */
[----:B------:R-:W-:Y:S01]  /*23630*/  ULDC.64 UR6, c[0x0][0x208] ;  /* 0x0000820000067ab9 */ /* 0x000fe20000000a00 */
[----:B0-----:R-:W-:Y:S01]  /*23640*/  IMAD.MOV.U32 R0, RZ, RZ, RZ ;  /* 0x000000ffff007224 */ /* 0x001fe200078e00ff */
[----:B------:R-:W-:Y:S01]  /*23650*/  ULDC.64 UR8, c[0x0][0xa08] ;  /* 0x0002820000087ab9 */ /* 0x000fe20000000a00 */
[----:B------:R-:W-:Y:S01]  /*23660*/  ISETP.NE.AND.EX P0, PT, RZ, UR5, PT, P0 ;  /* 0x00000005ff007c0c */ /* 0x000fe2000bf05300 */
[----:B------:R-:W-:Y:S01]  /*23670*/  ULDC.64 UR4, c[0x0][0xa00] ;  /* 0x0002800000047ab9 */ /* 0x000fe20000000a00 */
[----:B------:R-:W-:-:S11]  /*23680*/  ULDC.64 UR10, c[0x0][0xa10] ;  /* 0x00028400000a7ab9 */ /* 0x000fd60000000a00 */
[----:B------:R-:W2:Y:S01]  /*23690*/  @P0 LDC.64 R2, c[0x0][0xa28] ;  /* 0x00028a00ff020b82 */ /* 0x000ea20000000a00 */
[----:B------:R-:W-:-:S04]  /*236a0*/  ISETP.NE.U32.AND P2, PT, RZ, UR4, PT ;  /* 0x00000004ff007c0c */ /* 0x000fc8000bf45070 */
[----:B------:R-:W-:Y:S01]  /*236b0*/  ISETP.NE.AND.EX P2, PT, RZ, UR5, PT, P2 ;  /* 0x00000005ff007c0c */ /* 0x000fe2000bf45320 */
[----:B------:R-:W-:Y:S01]  /*236c0*/  ULDC.64 UR4, c[0x0][0xa18] ;  /* 0x0002860000047ab9 */ /* 0x000fe20000000a00 */
[----:B--2---:R-:W-:-:S05]  /*236d0*/  @P0 IMAD.WIDE R2, R12, 0x4, R2 ;  /* 0x000000040c020825 */ /* 0x004fca00078e0202 */
[----:B------:R0:W5:Y:S02]  /*236e0*/  @P0 LDG.E R9, desc[UR6][R2.64] ;  /* 0x0000000602090981 */ /* 0x000164000c1e1900 */
[----:B0-----:R-:W0:Y:S02]  /*236f0*/  LDC.64 R2, c[0x0][0xa00] ;  /* 0x00028000ff027b82 */ /* 0x001e240000000a00 */
[----:B0-----:R-:W-:-:S05]  /*23700*/  IMAD.WIDE R2, R12, 0x4, R2 ;  /* 0x000000040c027825 */ /* 0x001fca00078e0202 */
[----:B------:R-:W2:Y:S01]  /*23710*/  @P2 LDG.E R0, desc[UR6][R2.64] ;  /* 0x0000000602002981 */ /* 0x000ea2000c1e1900 */
[----:B------:R-:W-:Y:S01]  /*23720*/  ISETP.NE.U32.AND P0, PT, RZ, UR4, PT ;  /* 0x00000004ff007c0c */ /* 0x000fe2000bf05070 */
[----:B------:R-:W-:-:S03]  /*23730*/  ULDC UR4, c[0x0][0x288] ;  /* 0x0000a20000047ab9 */ /* 0x000fc60000000800 */
[----:B------:R-:W-:-:S13]  /*23740*/  ISETP.NE.AND.EX P0, PT, RZ, UR5, PT, P0 ;  /* 0x00000005ff007c0c */ /* 0x000fda000bf05300 */
[----:B------:R-:W0:Y:S01]  /*23750*/  @P0 LDC.64 R4, c[0x0][0xa18] ;  /* 0x00028600ff040b82 */ /* 0x000e220000000a00 */
[----:B------:R-:W-:-:S04]  /*23760*/  ISETP.NE.U32.AND P1, PT, RZ, UR8, PT ;  /* 0x00000008ff007c0c */ /* 0x000fc8000bf25070 */
[----:B------:R-:W-:Y:S02]  /*23770*/  ISETP.NE.AND.EX P3, PT, RZ, UR9, PT, P1 ;  /* 0x00000009ff007c0c */ /* 0x000fe4000bf65310 */
[----:B------:R-:W-:-:S04]  /*23780*/  ISETP.NE.U32.AND P1, PT, RZ, UR10, PT ;  /* 0x0000000aff007c0c */ /* 0x000fc8000bf25070 */
[----:B------:R-:W-:Y:S01]  /*23790*/  ISETP.NE.AND.EX P1, PT, RZ, UR11, PT, P1 ;  /* 0x0000000bff007c0c */ /* 0x000fe2000bf25310 */
[----:B0-----:R-:W-:Y:S01]  /*237a0*/  @P0 IMAD.WIDE R4, R12, 0x4, R4 ;  /* 0x000000040c040825 */ /* 0x001fe200078e0204 */
[----:B--2---:R0:W-:Y:S02]  /*237b0*/  STL [R1+0x28], R0 ;  /* 0x0000280001007387 */ /* 0x0041e40000100800 */
[----:B0-----:R-:W-:Y:S01]  /*237c0*/  MOV R0, UR4 ;  /* 0x0000000400007c02 */ /* 0x001fe20008000f00 */
[----:B------:R-:W-:Y:S02]  /*237d0*/  ULDC.64 UR4, c[0x0][0x3f8] ;  /* 0x0000fe0000047ab9 */ /* 0x000fe40000000a00 */
[----:B------:R-:W-:-:S03]  /*237e0*/  UISETP.NE.U32.AND UP0, UPT, UR4, URZ, UPT ;  /* 0x0000003f0400728c */ /* 0x000fc6000bf05070 */
[----:B------:R-:W-:Y:S01]  /*237f0*/  ULDC UR4, c[0x0][0x404] ;  /* 0x0001010000047ab9 */ /* 0x000fe20000000800 */
[----:B------:R-:W-:Y:S01]  /*23800*/  UISETP.NE.AND.EX UP0, UPT, UR5, URZ, UPT, UP0 ;  /* 0x0000003f0500728c */ /* 0x000fe2000bf05300 */
[----:B------:R0:W5:Y:S01]  /*23810*/  @P0 LDG.E R0, desc[UR6][R4.64] ;  /* 0x0000000604000981 */ /* 0x000162000c1e1900 */
[----:B------:R-:W-:Y:S01]  /*23820*/  ULDC UR6, c[0x0][0x338] ;  /* 0x0000ce0000067ab9 */ /* 0x000fe20000000800 */
[----:B------:R-:W-:Y:S01]  /*23830*/  ULDC UR5, c[0x0][0x2e0] ;  /* 0x0000b80000057ab9 */ /* 0x000fe20000000800 */
[----:B------:R-:W-:Y:S01]  /*23840*/  USEL UR4, UR4, 0x1, UP0 ;  /* 0x0000000104047887 */ /* 0x000fe20008000000 */
[----:B------:R-:W-:-:S03]  /*23850*/  IMAD.U32 R10, RZ, RZ, UR6 ;  /* 0x00000006ff0a7e24 */ /* 0x000fc6000f8e00ff */
[----:B------:R-:W-:-:S06]  /*23860*/  UIMAD UR4, UR4, UR5, URZ ;  /* 0x00000005040472a4 */ /* 0x000fcc000f8e023f */
[----:B0-----:R-:W-:Y:S01]  /*23870*/  IMAD.U32 R4, RZ, RZ, UR4 ;  /* 0x00000004ff047e24 */ /* 0x001fe2000f8e00ff */
[----:B------:R-:W-:Y:S06]  /*23880*/  @P0 BRA `(.L_x_1618) ;  /* 0x0000000000140947 */ /* 0x000fec0003800000 */
[----:B------:R-:W-:Y:S05]  /*23890*/  @!P2 BRA `(.L_x_1618) ;  /* 0x000000000010a947 */ /* 0x000fea0003800000 */
[----:B------:R-:W-:Y:S02]  /*238a0*/  ULDC.64 UR4, c[0x0][0x208] ;  /* 0x0000820000047ab9 */ /* 0x000fe40000000a00 */
[----:B------:R-:W2:Y:S04]  /*238b0*/  LDG.E R5, desc[UR4][R2.64] ;  /* 0x0000000402057981 */ /* 0x000ea8000c1e1900 */
[----:B-----5:R-:W2:Y:S02]  /*238c0*/  LDG.E R0, desc[UR4][R2.64+0x4] ;  /* 0x0000040402007981 */ /* 0x020ea4000c1e1900 */
[----:B--2---:R-:W-:-:S07]  /*238d0*/  IMAD.IADD R0, R0, 0x1, -R5 ;  /* 0x0000000100007824 */ /* 0x004fce00078e0a05 */
.L_x_1618:
[----:B------:R-:W0:Y:S01]  /*238e0*/  LDC.64 R6, c[0x0][0xa08] ;  /* 0x00028200ff067b82 */ /* 0x000e220000000a00 */
[----:B------:R-:W-:Y:S01]  /*238f0*/  MOV R17, RZ ;  /* 0x000000ff00117202 */ /* 0x000fe20000000f00 */
[----:B------:R-:W-:-:S06]  /*23900*/  ULDC.64 UR4, c[0x0][0x208] ;  /* 0x0000820000047ab9 */ /* 0x000fcc0000000a00 */
[----:B------:R-:W1:Y:S01]  /*23910*/  LDC.64 R2, c[0x0][0xa10] ;  /* 0x00028400ff027b82 */ /* 0x000e620000000a00 */
[----:B0-----:R-:W-:-:S05]  /*23920*/  IMAD.WIDE R6, R12, 0x4, R6 ;  /* 0x000000040c067825 */ /* 0x001fca00078e0206 */
[----:B------:R-:W2:Y:S01]  /*23930*/  @P3 LDG.E R17, desc[UR4][R6.64] ;  /* 0x0000000406113981 */ /* 0x000ea2000c1e1900 */
[----:B------:R-:W-:Y:S02]  /*23940*/  IMAD.MOV.U32 R5, RZ, RZ, RZ ;  /* 0x000000ffff057224 */ /* 0x000fe400078e00ff */
[----:B-1----:R-:W-:-:S05]  /*23950*/  IMAD.WIDE R2, R12, 0x4, R2 ;  /* 0x000000040c027825 */ /* 0x002fca00078e0202 */
[----:B------:R0:W5:Y:S01]  /*23960*/  @P1 LDG.E R5, desc[UR4][R2.64] ;  /* 0x0000000402051981 */ /* 0x000162000c1e1900 */
[----:B------:R-:W-:Y:S02]  /*23970*/  ULDC.64 UR4, c[0x0][0xa20] ;  /* 0x0002880000047ab9 */ /* 0x000fe40000000a00 */
[----:B------:R-:W-:-:S04]  /*23980*/  ISETP.NE.U32.AND P0, PT, RZ, UR4, PT ;  /* 0x00000004ff007c0c */ /* 0x000fc8000bf05070 */
[----:B------:R-:W-:Y:S01]  /*23990*/  ISETP.NE.AND.EX P0, PT, RZ, UR5, PT, P0 ;  /* 0x00000005ff007c0c */ /* 0x000fe2000bf05300 */
[----:B--2--5:R-:W-:-:S12]  /*239a0*/  IMAD.IADD R17, R17, 0x1, R9 ;  /* 0x0000000111117824 */ /* 0x024fd800078e0209 */
[----:B0-----:R-:W-:Y:S05]  /*239b0*/  @!P0 BRA `(.L_x_1619) ;  /* 0x0000000000148947 */ /* 0x001fea0003800000 */
[----:B------:R-:W0:Y:S01]  /*239c0*/  LDC.64 R6, c[0x0][0xa20] ;  /* 0x00028800ff067b82 */ /* 0x000e220000000a00 */
[----:B------:R-:W-:Y:S01]  /*239d0*/  ULDC.64 UR4, c[0x0][0x208] ;  /* 0x0000820000047ab9 */ /* 0x000fe20000000a00 */
[----:B0-----:R-:W-:-:S05]  /*239e0*/  IMAD.WIDE R6, R12, 0x4, R6 ;  /* 0x000000040c067825 */ /* 0x001fca00078e0206 */
[----:B------:R0:W5:Y:S01]  /*239f0*/  LDG.E R4, desc[UR4][R6.64] ;  /* 0x0000000406047981 */ /* 0x000162000c1e1900 */
[----:B------:R-:W-:Y:S05]  /*23a00*/  BRA `(.L_x_1620) ;  /* 0x0000000000147947 */ /* 0x000fea0003800000 */
.L_x_1619:
[----:B------:R-:W-:Y:S05]  /*23a10*/  @!P3 BRA `(.L_x_1620) ;  /* 0x000000000010b947 */ /* 0x000fea0003800000 */
[----:B------:R-:W-:Y:S02]  /*23a20*/  ULDC.64 UR4, c[0x0][0x208] ;  /* 0x0000820000047ab9 */ /* 0x000fe40000000a00 */
[----:B------:R-:W2:Y:S04]  /*23a30*/  LDG.E R4, desc[UR4][R6.64] ;  /* 0x0000000406047981 */ /* 0x000ea8000c1e1900 */
[----:B------:R-:W2:Y:S02]  /*23a40*/  LDG.E R6, desc[UR4][R6.64+0x4] ;  /* 0x0000040406067981 */ /* 0x000ea4000c1e1900 */
[----:B--2---:R-:W-:-:S07]  /*23a50*/  IMAD.IADD R4, R6, 0x1, -R4 ;  /* 0x0000000106047824 */ /* 0x004fce00078e0a04 */
.L_x_1620:
[----:B------:R-:W-:Y:S01]  /*23a60*/  ULDC.64 UR4, c[0x0][0x208] ;  /* 0x0000820000047ab9 */ /* 0x000fe20000000a00 */
[----:B------:R-:W2:Y:S04]  /*23a70*/  LDL R13, [R1+0x4] ;  /* 0x00000400010d7983 */ /* 0x000ea80000100800 */
[----:B0-----:R-:W3:Y:S04]  /*23a80*/  @P1 LDG.E R6, desc[UR4][R2.64] ;  /* 0x0000000402061981 */ /* 0x001ee8000c1e1900 */
[----:B------:R0:W3:Y:S01]  /*23a90*/  @P1 LDG.E R7, desc[UR4][R2.64+0x4] ;  /* 0x0000040402071981 */ /* 0x0000e2000c1e1900 */
[----:B-----5:R-:W-:Y:S01]  /*23aa0*/  IMAD.IADD R9, R4, 0x1, -R9 ;  /* 0x0000000104097824 */ /* 0x020fe200078e0a09 */
[----:B0-----:R-:W0:Y:S02]  /*23ab0*/  LDC.64 R2, c[0x0][0x9e0] ;  /* 0x00027800ff027b82 */ /* 0x001e240000000a00 */
[----:B0-----:R-:W-:-:S02]  /*23ac0*/  ISETP.GE.AND P2, PT, R3, 0x1, PT ;  /* 0x000000010300780c */ /* 0x001fc40003f46270 */
[----:B---3--:R-:W-:-:S05]  /*23ad0*/  @P1 IADD3 R10, -R6, R7, RZ ;  /* 0x00000007060a1210 */ /* 0x008fca0007ffe1ff */
[----:B------:R-:W-:-:S04]  /*23ae0*/  IMAD.IADD R8, R9, 0x1, R10 ;  /* 0x0000000109087824 */ /* 0x000fc800078e020a */
[----:B------:R-:W-:-:S04]  /*23af0*/  VIADD R4, R8, 0x5f ;  /* 0x0000005f08047836 */ /* 0x000fc80000000000 */
[----:B------:R-:W-:-:S05]  /*23b00*/  IMAD.HI R4, R4, 0x2aaaaaab, RZ ;  /* 0x2aaaaaab04047827 */ /* 0x000fca00078e02ff */
[----:B------:R-:W-:-:S04]  /*23b10*/  SHF.R.U32.HI R7, RZ, 0x1f, R4 ;  /* 0x0000001fff077819 */ /* 0x000fc80000011604 */
[----:B------:R-:W-:Y:S02]  /*23b20*/  LEA.HI.SX32 R20, R4, R7, 0x1c ;  /* 0x0000000704147211 */ /* 0x000fe400078fe2ff */
[----:B--2---:R-:W-:-:S04]  /*23b30*/  LEA R4, R13, 0x80, 0x7 ;  /* 0x000000800d047811 */ /* 0x004fc800078e38ff */
[----:B------:R-:W-:-:S04]  /*23b40*/  IADD3 R4, R8, R4, -R0 ;  /* 0x0000000408047210 */ /* 0x000fc80007ffe800 */
[----:B------:R-:W-:Y:S01]  /*23b50*/  IADD3 R2, R4, R2, RZ ;  /* 0x0000000204027210 */ /* 0x000fe20007ffe0ff */
        /* <DEDUP_REMOVED lines=12> */
.L_x_1623:
[----:B------:R-:W-:-:S13]  /*23c20*/  ISETP.NE.AND P0, PT, R3, 0x1, PT ;  /* 0x000000010300780c */ /* 0x000fda0003f05270 */
[----:B------:R-:W0:Y:S02]  /*23c30*/  @P0 LDC.64 R6, c[0x0][0x9e8] ;  /* 0x00027a00ff060b82 */ /* 0x000e240000000a00 */
[----:B0-----:R-:W-:-:S05]  /*23c40*/  @P0 IMAD.HI.U32 R6, R11, R6, RZ ;  /* 0x000000060b060227 */ /* 0x001fca00078e00ff */
[----:B------:R-:W-:-:S07]  /*23c50*/  @P0 SHF.R.U32.HI R11, RZ, R7, R6 ;  /* 0x00000007ff0b0219 */ /* 0x000fce0000011606 */
.L_x_1624:
[----:B------:R-:W-:Y:S05]  /*23c60*/  BSYNC B0 ;  /* 0x0000000000007941 */ /* 0x000fea0003800000 */
.L_x_1622:
[----:B------:R-:W-:-:S05]  /*23c70*/  IMAD R11, R11, R3, R3 ;  /* 0x000000030b0b7224 */ /* 0x000fca00078e0203 */
[----:B------:R-:W-:-:S07]  /*23c80*/  VIMNMX R2, R2, R11, PT ;  /* 0x0000000b02027248 */ /* 0x000fce0003fe0100 */
.L_x_1621:
[----:B------:R-:W-:Y:S01]  /*23c90*/  IMAD R0, R13, 0x80, -R0 ;  /* 0x000000800d007824 */ /* 0x000fe200078e0a00 */
[----:B------:R-:W-:-:S04]  /*23ca0*/  ULDC UR4, c[0x0][0x9dc] ;  /* 0x0002770000047ab9 */ /* 0x000fc80000000800 */
[----:B------:R-:W-:-:S05]  /*23cb0*/  IADD3 R0, R8, R0, RZ ;  /* 0x0000000008007210 */ /* 0x000fca0007ffe0ff */
        /* <DEDUP_REMOVED lines=12> */
.L_x_1627:
[----:B------:R-:W-:Y:S01]  /*23d80*/  ISETP.NE.AND P0, PT, R3, 0x1, PT ;  /* 0x000000010300780c */ /* 0x000fe20003f05270 */
[----:B------:R-:W-:-:S12]  /*23d90*/  IMAD.MOV.U32 R11, RZ, RZ, R0 ;  /* 0x000000ffff0b7224 */ /* 0x000fd800078e0000 */
[----:B------:R-:W0:Y:S02]  /*23da0*/  @P0 LDC.64 R6, c[0x0][0x9e8] ;  /* 0x00027a00ff060b82 */ /* 0x000e240000000a00 */
[----:B0-----:R-:W-:-:S05]  /*23db0*/  @P0 IMAD.HI.U32 R6, R0, R6, RZ ;  /* 0x0000000600060227 */ /* 0x001fca00078e00ff */
[----:B------:R-:W-:-:S07]  /*23dc0*/  @P0 SHF.R.U32.HI R11, RZ, R7, R6 ;  /* 0x00000007ff0b0219 */ /* 0x000fce0000011606 */
.L_x_1628:
[----:B------:R-:W-:Y:S05]  /*23dd0*/  BSYNC B0 ;  /* 0x0000000000007941 */ /* 0x000fea0003800000 */
.L_x_1626:
[----:B------:R-:W-:-:S05]  /*23de0*/  IMAD R3, R11, R3, RZ ;  /* 0x000000030b037224 */ /* 0x000fca00078e02ff */
[----:B------:R-:W-:-:S07]  /*23df0*/  VIMNMX R8, R8, R3, !PT ;  /* 0x0000000308087248 */ /* 0x000fce0007fe0100 */
.L_x_1625:
[----:B------:R-:W-:Y:S01]  /*23e00*/  VIADD R2, R2, 0x5f ;  /* 0x0000005f02027836 */ /* 0x000fe20000000000 */
[----:B------:R-:W-:Y:S01]  /*23e10*/  BSSY B0, `(.L_x_1629) ;  /* 0x00000e6000007945 */ /* 0x000fe20003800000 */
[----:B------:R-:W-:Y:S01]  /*23e20*/  IMAD.HI R8, R8, 0x2aaaaaab, RZ ;  /* 0x2aaaaaab08087827 */ /* 0x000fe200078e02ff */
[----:B------:R-:W-:-:S03]  /*23e30*/  PLOP3.LUT P2, PT, PT, PT, PT, 0x80, 0x0 ;  /* 0x000000000000781c */ /* 0x000fc60003f4f070 */
[----:B------:R-:W-:-:S05]  /*23e40*/  IMAD.HI R2, R2, 0x2aaaaaab, RZ ;  /* 0x2aaaaaab02027827 */ /* 0x000fca00078e02ff */
[----:B------:R-:W-:-:S04]  /*23e50*/  SHF.R.U32.HI R3, RZ, 0x1f, R2 ;  /* 0x0000001fff037819 */ /* 0x000fc80000011602 */
[----:B------:R-:W-:Y:S02]  /*23e60*/  LEA.HI.SX32 R3, R2, R3, 0x1c ;  /* 0x0000000302037211 */ /* 0x000fe400078fe2ff */
[----:B------:R-:W-:Y:S02]  /*23e70*/  SHF.R.U32.HI R2, RZ, 0x1f, R8 ;  /* 0x0000001fff027819 */ /* 0x000fe40000011608 */
[----:B------:R-:W-:Y:S02]  /*23e80*/  VIMNMX R3, R20, R3, PT ;  /* 0x0000000314037248 */ /* 0x000fe40003fe0100 */
[----:B------:R-:W-:-:S03]  /*23e90*/  LEA.HI.SX32 R2, R8, R2, 0x1c ;  /* 0x0000000208027211 */ /* 0x000fc600078fe2ff */
[----:B------:R-:W-:Y:S01]  /*23ea0*/  IMAD R3, R3, 0x60, -R9 ;  /* 0x0000006003037824 */ /* 0x000fe200078e0a09 */
[----:B------:R-:W-:-:S04]  /*23eb0*/  VIMNMX R2, RZ, R2, !PT ;  /* 0x00000002ff027248 */ /* 0x000fc80007fe0100 */
[----:B------:R-:W-:Y:S01]  /*23ec0*/  VIMNMX R10, R3, R10, PT ;  /* 0x0000000a030a7248 */ /* 0x000fe20003fe0100 */
[----:B------:R-:W-:-:S05]  /*23ed0*/  IMAD R2, R2, 0x60, -R9 ;  /* 0x0000006002027824 */ /* 0x000fca00078e0a09 */
[----:B------:R-:W-:-:S04]  /*23ee0*/  VIMNMX R6, RZ, R2, !PT ;  /* 0x00000002ff067248 */ /* 0x000fc80007fe0100 */
[----:B------:R-:W-:Y:S01]  /*23ef0*/  ISETP.GT.AND P0, PT, R10, R6, PT ;  /* 0x000000060a00720c */ /* 0x000fe20003f04270 */
[----:B------:R-:W-:-:S05]  /*23f00*/  IMAD.WIDE.U32 R2, R6, -0x55555555, RZ ;  /* 0xaaaaaaab06027825 */ /* 0x000fca00078e00ff */
[----:B------:R-:W-:-:S05]  /*23f10*/  SHF.R.U32.HI R2, RZ, 0x6, R3 ;  /* 0x00000006ff027819 */ /* 0x000fca0000011603 */
[----:B------:R-:W-:Y:S02]  /*23f20*/  IMAD.MOV.U32 R7, RZ, RZ, R2 ;  /* 0x000000ffff077224 */ /* 0x000fe400078e0002 */
[----:B------:R-:W-:-:S05]  /*23f30*/  @P0 IADD3 R3, R10, 0x5f, RZ ;  /* 0x0000005f0a030810 */ /* 0x000fca0007ffe0ff */
[----:B------:R-:W-:-:S05]  /*23f40*/  @P0 IMAD.HI R3, R3, 0x2aaaaaab, RZ ;  /* 0x2aaaaaab03030827 */ /* 0x000fca00078e02ff */
[----:B------:R-:W-:-:S04]  /*23f50*/  @P0 SHF.R.U32.HI R6, RZ, 0x1f, R3 ;  /* 0x0000001fff060819 */ /* 0x000fc80000011603 */
[----:B------:R-:W-:-:S04]  /*23f60*/  @P0 LEA.HI.SX32 R7, R3, R6, 0x1c ;  /* 0x0000000603070211 */ /* 0x000fc800078fe2ff */
[----:B------:R-:W-:-:S13]  /*23f70*/  ISETP.GT.AND P0, PT, R7, R2, PT ;  /* 0x000000020700720c */ /* 0x000fda0003f04270 */
[----:B------:R-:W-:Y:S05]  /*23f80*/  @!P0 BRA `(.L_x_1630) ;  /* 0x0000000c00388947 */ /* 0x000fea0003800000 */
[----:B------:R-:W2:Y:S01]  /*23f90*/  LDL R11, [R1+0x8] ;  /* 0x00000800010b7983 */ /* 0x000ea20000100800 */
[----:B------:R-:W0:Y:S01]  /*23fa0*/  LDC R3, c[0x0][0x428] ;  /* 0x00010a00ff037b82 */ /* 0x000e220000000800 */
[----:B------:R-:W-:Y:S01]  /*23fb0*/  UMOV UR4, 0xffffffff ;  /* 0xffffffff00047882 */ /* 0x000fe20000000000 */
[----:B0-----:R-:W-:-:S13]  /*23fc0*/  ISETP.NE.AND P0, PT, R3, 0x1, PT ;  /* 0x000000010300780c */ /* 0x001fda0003f05270 */
[----:B------:R-:W2:Y:S08]  /*23fd0*/  @P0 LDC R8, c[0x0][0x42c] ;  /* 0x00010b00ff080b82 */ /* 0x000eb00000000800 */
[----:B------:R-:W0:Y:S01]  /*23fe0*/  @P0 LDC R6, c[0x0][0x430] ;  /* 0x00010c00ff060b82 */ /* 0x000e220000000800 */
[----:B--2---:R-:W-:-:S04]  /*23ff0*/  @P0 IMAD.HI.U32 R8, R11, R8, RZ ;  /* 0x000000080b080227 */ /* 0x004fc800078e00ff */
[----:B------:R-:W-:Y:S01]  /*24000*/  IMAD.MOV.U32 R3, RZ, RZ, R11 ;  /* 0x000000ffff037224 */ /* 0x000fe200078e000b */
[----:B0-----:R-:W-:Y:S02]  /*24010*/  @P0 SHF.R.U32.HI R3, RZ, R6, R8 ;  /* 0x00000006ff030219 */ /* 0x001fe40000011608 */
[----:B------:R-:W-:Y:S01]  /*24020*/  SEL R6, R12, RZ, !P1 ;  /* 0x000000ff0c067207 */ /* 0x000fe20004800000 */
[----:B------:R-:W-:Y:S06]  /*24030*/  BRA.DIV UR4, `(.L_x_1631) ;  /* 0x0000005e04d07947 */ /* 0x000fec000b800000 */
.L_x_1786:
[----:B------:R-:W-:-:S03]  /*24040*/  UMOV UR4, 0xffffffff ;  /* 0xffffffff00047882 */ /* 0x000fc60000000000 */
[----:B------:R-:W-:Y:S05]  /*24050*/  BRA.DIV UR4, `(.L_x_1632) ;  /* 0x0000005e04fc7947 */ /* 0x000fea000b800000 */
[----:B------:R-:W-:-:S13]  /*24060*/  ELECT P6, URZ, PT ;  /* 0x00000000003f782f */ /* 0x000fda00038c0000 */
.L_x_1789:
        /* <DEDUP_REMOVED lines=12> */
.L_x_1790:
[----:B------:R-:W-:Y:S05]  /*24130*/  BSYNC B1 ;  /* 0x0000000000017941 */ /* 0x000fea0003800000 */
.L_x_1633:
[----:B------:R-:W-:Y:S04]  /*24140*/  BSSY B1, `(.L_x_1635) ;  /* 0x000004e000017945 */ /* 0x000fe80003800000 */
[----:B------:R-:W-:Y:S05]  /*24150*/  @!P6 BRA `(.L_x_1636) ;  /* 0x000000040030e947 */ /* 0x000fea0003800000 */
[----:B------:R-:W2:Y:S01]  /*24160*/  LDL R10, [R1+0x10] ;  /* 0x00001000010a7983 */ /* 0x000ea20000100800 */
[----:B------:R-:W-:Y:S01]  /*24170*/  IMAD R9, R19, 0x8, R12 ;  /* 0x0000000813097824 */ /* 0x000fe200078e020c */
[----:B--2---:R-:W-:-:S04]  /*24180*/  SHF.L.U32 R11, R10, 0x1f, RZ ;  /* 0x0000001f0a0b7819 */ /* 0x004fc800000006ff */
[----:B------:R-:W1:Y:S02]  /*24190*/  SYNCS.PHASECHK.TRANS64.TRYWAIT P0, [R9+URZ+0x308a0], R11 ;  /* 0x0308a00b090075a7 */ /* 0x000e64000800017f */
[----:B-1----:R-:W-:Y:S05]  /*241a0*/  @!P0 BRA `(.L_x_1637) ;  /* 0x0000005c00dc8947 */ /* 0x002fea0003800000 */
.L_x_1791:
[----:B0-----:R-:W0:Y:S02]  /*241b0*/  S2R R8, SR_TID.X ;  /* 0x0000000000087919 */ /* 0x001e240000002100 */
[----:B0-----:R-:W-:-:S04]  /*241c0*/  LOP3.LUT R8, R8, 0x7f, RZ, 0xc0, !PT ;  /* 0x0000007f08087812 */ /* 0x001fc800078ec0ff */
[----:B------:R-:W-:-:S13]  /*241d0*/  ISETP.NE.AND P1, PT, R8, RZ, PT ;  /* 0x000000ff0800720c */ /* 0x000fda0003f25270 */
[----:B------:R-:W-:Y:S05]  /*241e0*/  @P1 BRA `(.L_x_1638) ;  /* 0x00000000001c1947 */ /* 0x000fea0003800000 */
[----:B------:R-:W0:Y:S02]  /*241f0*/  S2R R8, SR_TID.X ;  /* 0x0000000000087919 */ /* 0x000e240000002100 */
[----:B0-----:R-:W-:-:S04]  /*24200*/  LOP3.LUT R8, R8, 0x1f, RZ, 0xc0, !PT ;  /* 0x0000001f08087812 */ /* 0x001fc800078ec0ff */
[----:B------:R-:W-:Y:S01]  /*24210*/  ISETP.NE.AND P0, PT, R8, RZ, PT ;  /* 0x000000ff0800720c */ /* 0x000fe20003f05270 */
[----:B------:R-:W-:-:S04]  /*24220*/  IMAD.MOV.U32 R8, RZ, RZ, 0x9000 ;  /* 0x00009000ff087424 */ /* 0x000fc800078e00ff */
[----:B------:R0:W-:Y:S08]  /*24230*/  SYNCS.ARRIVE.TRANS64 RZ, [R9+URZ+0x30890], R8 ;  /* 0x0308900809ff79a7 */ /* 0x0001f0000800003f */
[----:B------:R-:W-:Y:S05]  /*24240*/  @!P0 BRA `(.L_x_1638) ;  /* 0x0000000000048947 */ /* 0x000fea0003800000 */
[----:B------:R-:W-:Y:S01]  /*24250*/  BPT.TRAP 0x1 ;  /* 0x000000040000795c */ /* 0x000fe20000300000 */
.L_x_1638:
[----:B0-----:R-:W-:Y:S01]  /*24260*/  IMAD R8, R19, 0x9000, R12 ;  /* 0x0000900013087824 */ /* 0x001fe200078e020c */
[----:B------:R-:W-:Y:S01]  /*24270*/  R2UR UR9, R9 ;  /* 0x00000000090972ca */ /* 0x000fe200000e0000 */
[----:B------:R-:W-:Y:S01]  /*24280*/  IMAD R10, R7, 0x60, R5 ;  /* 0x00000060070a7824 */ /* 0x000fe200078e0205 */
[----:B------:R-:W-:Y:S01]  /*24290*/  UIADD3 UR4, UP0, UR38, 0x570, URZ ;  /* 0x0000057026047890 */ /* 0x000fe2000ff1e03f */
[----:B------:R-:W-:Y:S01]  /*242a0*/  R2UR UR12, R3 ;  /* 0x00000000030c72ca */ /* 0x000fe200000e0000 */
[----:B------:R-:W-:Y:S01]  /*242b0*/  UMOV UR10, URZ ;  /* 0x0000003f000a7c82 */ /* 0x000fe20008000000 */
[----:B------:R-:W-:Y:S01]  /*242c0*/  R2UR UR15, R8 ;  /* 0x00000000080f72ca */ /* 0x000fe200000e0000 */
[----:B------:R-:W-:Y:S01]  /*242d0*/  VIADD R10, R10, 0xffffffa0 ;  /* 0xffffffa00a0a7836 */ /* 0x000fe20000000000 */
[----:B------:R-:W-:Y:S01]  /*242e0*/  R2UR UR13, R6 ;  /* 0x00000000060d72ca */ /* 0x000fe200000e0000 */
[----:B------:R-:W-:Y:S01]  /*242f0*/  UIADD3.X UR5, URZ, UR39, URZ, UP0, !UPT ;  /* 0x000000273f057290 */ /* 0x000fe200087fe43f */
[----:B------:R-:W-:-:S02]  /*24300*/  UMOV UR6, 0x0 ;  /* 0x0000000000067882 */ /* 0x000fc40000000000 */
[----:B------:R-:W-:Y:S01]  /*24310*/  R2UR UR11, R10 ;  /* 0x000000000a0b72ca */ /* 0x000fe200000e0000 */
[----:B------:R-:W-:Y:S01]  /*24320*/  UMOV UR7, 0x12f00000 ;  /* 0x12f0000000077882 */ /* 0x000fe20000000000 */
[----:B------:R-:W-:Y:S01]  /*24330*/  UIADD3 UR9, UR9, 0x30890, URZ ;  /* 0x0003089009097890 */ /* 0x000fe2000fffe03f */
[----:B------:R-:W-:-:S04]  /*24340*/  UMOV UR16, 0x40 ;  /* 0x0000004000107882 */ /* 0x000fc80000000000 */
        /* <DEDUP_REMOVED lines=10> */
[----:B------:R0:W-:Y:S01]  /*243f0*/  UTMALDG.4D [UR8], [UR4], desc[UR6] ;  /* 0x00000608040075b4 */ /* 0x0001e20008019000 */
[----:B------:R-:W2:Y:S02]  /*24400*/  SYNCS.PHASECHK.TRANS64.TRYWAIT P0, [R9+URZ+0x308c0], R11 ;  /* 0x0308c00b090075a7 */ /* 0x000ea4000800017f */
[----:B0-2---:R-:W-:Y:S05]  /*24410*/  @!P0 BRA `(.L_x_1639) ;  /* 0x0000005c00548947 */ /* 0x005fea0003800000 */
.L_x_1792:
        /* <DEDUP_REMOVED lines=8> */
.L_x_1640:
        /* <DEDUP_REMOVED lines=24> */
.L_x_1636:
[----:B------:R-:W-:Y:S05]  /*24620*/  BSYNC B1 ;  /* 0x0000000000017941 */ /* 0x000fea0003800000 */
.L_x_1635:
[----:B01----:R-:W2:Y:S01]  /*24630*/  LDL.LU R9, [R1+0x10] ;  /* 0x0000100001097983 */ /* 0x003ea20000300800 */
[----:B------:R-:W-:Y:S01]  /*24640*/  VIADD R19, R19, 0x1 ;  /* 0x0000000113137836 */ /* 0x000fe20000000000 */
[----:B------:R-:W-:Y:S01]  /*24650*/  PLOP3.LUT P2, PT, PT, PT, PT, 0x8, 0x0 ;  /* 0x000000000000781c */ /* 0x000fe20003f4e170 */
[----:B------:R-:W-:-:S03]  /*24660*/  VIADD R7, R7, 0xfffffffe ;  /* 0xfffffffe07077836 */ /* 0x000fc60000000000 */
[----:B------:R-:W-:-:S04]  /*24670*/  ISETP.NE.AND P0, PT, R19, 0x2, PT ;  /* 0x000000021300780c */ /* 0x000fc80003f05270 */
[----:B------:R-:W-:Y:S02]  /*24680*/  SEL R8, RZ, 0x1, P0 ;  /* 0x00000001ff087807 */ /* 0x000fe40000000000 */
[----:B------:R-:W-:Y:S02]  /*24690*/  SEL R19, R19, RZ, P0 ;  /* 0x000000ff13137207 */ /* 0x000fe40000000000 */
[----:B------:R-:W-:Y:S02]  /*246a0*/  ISETP.GE.AND P0, PT, R7, R2, PT ;  /* 0x000000020700720c */ /* 0x000fe40003f06270 */
[----:B--2---:R-:W-:-:S05]  /*246b0*/  LOP3.LUT R9, R9, R8, RZ, 0x3c, !PT ;  /* 0x0000000809097212 */ /* 0x004fca00078e3cff */
[----:B------:R0:W-:Y:S06]  /*246c0*/  STL [R1+0x10], R9 ;  /* 0x0000100901007387 */ /* 0x0001ec0000100800 */
[----:B------:R-:W-:Y:S05]  /*246d0*/  @!P0 BRA `(.L_x_1630) ;  /* 0x0000000400648947 */ /* 0x000fea0003800000 */
.L_x_1647:
[----:B------:R-:W-:Y:S05]  /*246e0*/  YIELD ;  /* 0x0000000000007946 */ /* 0x000fea0003800000 */
[----:B------:R-:W-:Y:S04]  /*246f0*/  BSSY B1, `(.L_x_1641) ;  /* 0x000004d000017945 */ /* 0x000fe80003800000 */
[----:B-1----:R-:W-:Y:S05]  /*24700*/  @!P6 BRA `(.L_x_1642) ;  /* 0x00000004002ce947 */ /* 0x002fea0003800000 */
[----:B0-----:R-:W2:Y:S01]  /*24710*/  LDL R9, [R1+0x10] ;  /* 0x0000100001097983 */ /* 0x001ea20000100800 */
[----:B------:R-:W-:Y:S01]  /*24720*/  IMAD R8, R19, 0x8, R12 ;  /* 0x0000000813087824 */ /* 0x000fe200078e020c */
[----:B--2---:R-:W-:-:S04]  /*24730*/  SHF.L.U32 R9, R9, 0x1f, RZ ;  /* 0x0000001f09097819 */ /* 0x004fc800000006ff */
[----:B------:R-:W0:Y:S02]  /*24740*/  SYNCS.PHASECHK.TRANS64.TRYWAIT P0, [R8+URZ+0x308a0], R9 ;  /* 0x0308a009080075a7 */ /* 0x000e24000800017f */
[----:B0-----:R-:W-:Y:S05]  /*24750*/  @!P0 BRA `(.L_x_1643) ;  /* 0x0000005800988947 */ /* 0x001fea0003800000 */
.L_x_1793:
        /* <DEDUP_REMOVED lines=11> */
.L_x_1644:
[----:B-1----:R-:W-:Y:S01]  /*24810*/  IMAD R10, R19, 0x9000, R12 ;  /* 0x00009000130a7824 */ /* 0x002fe200078e020c */
[----:B------:R-:W-:Y:S01]  /*24820*/  R2UR UR9, R8 ;  /* 0x00000000080972ca */ /* 0x000fe200000e0000 */
[----:B------:R-:W-:Y:S01]  /*24830*/  IMAD R11, R7, 0x60, R5 ;  /* 0x00000060070b7824 */ /* 0x000fe200078e0205 */
        /* <DEDUP_REMOVED lines=9> */
[----:B------:R-:W-:-:S02]  /*248d0*/  UMOV UR16, 0x40 ;  /* 0x0000004000107882 */ /* 0x000fc40000000000 */
[----:B------:R-:W-:-:S05]  /*248e0*/  UIADD3 UR9, UR9, 0x30890, URZ ;  /* 0x0003089009097890 */ /* 0x000fca000fffe03f */
        /* <DEDUP_REMOVED lines=13> */
.L_x_1794:
        /* <DEDUP_REMOVED lines=8> */
.L_x_1646:
        /* <DEDUP_REMOVED lines=24> */
.L_x_1642:
[----:B------:R-:W-:Y:S05]  /*24bc0*/  BSYNC B1 ;  /* 0x0000000000017941 */ /* 0x000fea0003800000 */
.L_x_1641:
[----:B01----:R-:W2:Y:S01]  /*24bd0*/  LDL.LU R9, [R1+0x10] ;  /* 0x0000100001097983 */ /* 0x003ea20000300800 */
[----:B------:R-:W-:-:S05]  /*24be0*/  VIADD R19, R19, 0x1 ;  /* 0x0000000113137836 */ /* 0x000fca0000000000 */
[----:B------:R-:W-:-:S04]  /*24bf0*/  ISETP.NE.AND P0, PT, R19, 0x2, PT ;  /* 0x000000021300780c */ /* 0x000fc80003f05270 */
[----:B------:R-:W-:Y:S02]  /*24c00*/  SEL R8, RZ, 0x1, P0 ;  /* 0x00000001ff087807 */ /* 0x000fe40000000000 */
[----:B------:R-:W-:Y:S02]  /*24c10*/  SEL R19, R19, RZ, P0 ;  /* 0x000000ff13137207 */ /* 0x000fe40000000000 */
[C---:B------:R-:W-:Y:S01]  /*24c20*/  ISETP.GT.AND P0, PT, R7.reuse, R2, PT ;  /* 0x000000020700720c */ /* 0x040fe20003f04270 */
[----:B------:R-:W-:Y:S01]  /*24c30*/  VIADD R7, R7, 0xffffffff ;  /* 0xffffffff07077836 */ /* 0x000fe20000000000 */
[----:B--2---:R-:W-:-:S05]  /*24c40*/  LOP3.LUT R9, R9, R8, RZ, 0x3c, !PT ;  /* 0x0000000809097212 */ /* 0x004fca00078e3cff */
[----:B------:R1:W-:Y:S06]  /*24c50*/  STL [R1+0x10], R9 ;  /* 0x0000100901007387 */ /* 0x0003ec0000100800 */
[----:B------:R-:W-:Y:S05]  /*24c60*/  @P0 BRA `(.L_x_1647) ;  /* 0xfffffff8009c0947 */ /* 0x000fea000383ffff */
.L_x_1630:
[----:B------:R-:W-:Y:S05]  /*24c70*/  BSYNC B0 ;  /* 0x0000000000007941 */ /* 0x000fea0003800000 */
.L_x_1629:
[----:B------:R-:W2:Y:S01]  /*24c80*/  LDC.64 R2, c[0x0][0x9e0] ;  /* 0x00027800ff027b82 */ /* 0x000ea20000000a00 */
[----:B------:R-:W-:Y:S07]  /*24c90*/  @!P2 WARPSYNC.ALL ;  /* 0x000000000000a948 */ /* 0x000fee0003800000 */
[----:B------:R-:W-:Y:S01]  /*24ca0*/  @!P2 BAR.SYNC.DEFER_BLOCKING 0xc, 0x120 ;  /* 0x030480000000ab1d */ /* 0x000fe20000010000 */
[----:B--2---:R-:W-:Y:S02]  /*24cb0*/  ISETP.GE.AND P0, PT, R3, 0x1, PT ;  /* 0x000000010300780c */ /* 0x004fe40003f06270 */
[----:B------:R-:W-:-:S11]  /*24cc0*/  IADD3 R2, R4, R2, RZ ;  /* 0x0000000204027210 */ /* 0x000fd60007ffe0ff */
[----:B------:R-:W-:Y:S05]  /*24cd0*/  @!P0 BRA `(.L_x_1648) ;  /* 0x0000000000488947 */ /* 0x000fea0003800000 */
[C---:B------:R-:W-:Y:S01]  /*24ce0*/  ISETP.GT.AND P1, PT, R4.reuse, RZ, PT ;  /* 0x000000ff0400720c */ /* 0x040fe20003f24270 */
[----:B------:R-:W-:Y:S01]  /*24cf0*/  BSSY B0, `(.L_x_1649) ;  /* 0x000000e000007945 */ /* 0x000fe20003800000 */
[----:B------:R-:W-:-:S11]  /*24d00*/  VIADD R6, R4, 0xffffffff ;  /* 0xffffffff04067836 */ /* 0x000fd60000000000 */
[----:B------:R-:W-:Y:S05]  /*24d10*/  @P1 BRA `(.L_x_1650) ;  /* 0x00000000001c1947 */ /* 0x000fea0003800000 */
[----:B------:R-:W-:Y:S01]  /*24d20*/  ISETP.NE.AND P1, PT, R3, 0x1, PT ;  /* 0x000000010300780c */ /* 0x000fe20003f25270 */
[----:B------:R-:W-:-:S12]  /*24d30*/  IMAD.MOV R5, RZ, RZ, -R4 ;  /* 0x000000ffff057224 */ /* 0x000fd800078e0a04 */
[----:B------:R-:W2:Y:S02]  /*24d40*/  @P1 LDC.64 R6, c[0x0][0x9e8] ;  /* 0x00027a00ff061b82 */ /* 0x000ea40000000a00 */
[----:B--2---:R-:W-:-:S05]  /*24d50*/  @P1 IMAD.HI.U32 R6, R5, R6, RZ ;  /* 0x0000000605061227 */ /* 0x004fca00078e00ff */
[----:B------:R-:W-:-:S04]  /*24d60*/  @P1 SHF.R.U32.HI R5, RZ, R7, R6 ;  /* 0x00000007ff051219 */ /* 0x000fc80000011606 */
[----:B------:R-:W-:Y:S01]  /*24d70*/  LOP3.LUT R6, RZ, R5, RZ, 0x33, !PT ;  /* 0x00000005ff067212 */ /* 0x000fe200078e33ff */
[----:B------:R-:W-:Y:S06]  /*24d80*/  BRA `(.L_x_1651) ;  /* 0x0000000000107947 */ /* 0x000fec0003800000 */
.L_x_1650:
[----:B------:R-:W-:-:S13]  /*24d90*/  ISETP.NE.AND P1, PT, R3, 0x1, PT ;  /* 0x000000010300780c */ /* 0x000fda0003f25270 */
[----:B------:R-:W2:Y:S02]  /*24da0*/  @P1 LDC.64 R4, c[0x0][0x9e8] ;  /* 0x00027a00ff041b82 */ /* 0x000ea40000000a00 */
[----:B--2---:R-:W-:-:S05]  /*24db0*/  @P1 IMAD.HI.U32 R4, R6, R4, RZ ;  /* 0x0000000406041227 */ /* 0x004fca00078e00ff */
[----:B------:R-:W-:-:S07]  /*24dc0*/  @P1 SHF.R.U32.HI R6, RZ, R5, R4 ;  /* 0x00000005ff061219 */ /* 0x000fce0000011604 */
.L_x_1651:
[----:B------:R-:W-:Y:S05]  /*24dd0*/  BSYNC B0 ;  /* 0x0000000000007941 */ /* 0x000fea0003800000 */
.L_x_1649:
[----:B------:R-:W-:-:S05]  /*24de0*/  IMAD R5, R6, R3, R3 ;  /* 0x0000000306057224 */ /* 0x000fca00078e0203 */
[----:B------:R-:W-:-:S07]  /*24df0*/  VIMNMX R2, R2, R5, PT ;  /* 0x0000000502027248 */ /* 0x000fce0003fe0100 */
.L_x_1648:
[----:B------:R-:W-:Y:S01]  /*24e00*/  VIADD R2, R2, 0x5f ;  /* 0x0000005f02027836 */ /* 0x000fe20000000000 */
[----:B------:R-:W-:-:S03]  /*24e10*/  ULDC UR4, c[0x0][0x9dc] ;  /* 0x0002770000047ab9 */ /* 0x000fc60000000800 */
[----:B------:R-:W-:-:S05]  /*24e20*/  IMAD.HI R2, R2, 0x2aaaaaab, RZ ;  /* 0x2aaaaaab02027827 */ /* 0x000fca00078e02ff */
[----:B------:R-:W-:-:S04]  /*24e30*/  SHF.R.U32.HI R5, RZ, 0x1f, R2 ;  /* 0x0000001fff057819 */ /* 0x000fc80000011602 */
[----:B------:R-:W-:Y:S02]  /*24e40*/  LEA.HI.SX32 R5, R2, R5, 0x1c ;  /* 0x0000000502057211 */ /* 0x000fe400078fe2ff */
[----:B------:R-:W-:Y:S02]  /*24e50*/  IADD3 R2, R0, -UR4, RZ ;  /* 0x8000000400027c10 */ /* 0x000fe4000fffe0ff */
[----:B------:R-:W-:-:S05]  /*24e60*/  VIMNMX R6, R20, R5, PT ;  /* 0x0000000514067248 */ /* 0x000fca0003fe0100 */
[----:B------:R2:W-:Y:S01]  /*24e70*/  STL [R1+0x20], R6 ;  /* 0x0000200601007387 */ /* 0x0005e20000100800 */
[----:B------:R-:W-:Y:S05]  /*24e80*/  @!P0 BRA `(.L_x_1652) ;  /* 0x0000000000448947 */ /* 0x000fea0003800000 */
[----:B------:R-:W-:Y:S01]  /*24e90*/  ISETP.GT.AND P0, PT, R0, -0x1, PT ;  /* 0xffffffff0000780c */ /* 0x000fe20003f04270 */
[----:B------:R-:W-:-:S12]  /*24ea0*/  BSSY B0, `(.L_x_1653) ;  /* 0x000000d000007945 */ /* 0x000fd80003800000 */
[----:B------:R-:W-:Y:S05]  /*24eb0*/  @P0 BRA `(.L_x_1654) ;  /* 0x00000000001c0947 */ /* 0x000fea0003800000 */
[----:B------:R-:W-:Y:S02]  /*24ec0*/  ISETP.NE.AND P0, PT, R3, 0x1, PT ;  /* 0x000000010300780c */ /* 0x000fe40003f05270 */
[----:B------:R-:W-:-:S11]  /*24ed0*/  LOP3.LUT R7, RZ, R0, RZ, 0x33, !PT ;  /* 0x00000000ff077212 */ /* 0x000fd600078e33ff */
[----:B------:R-:W3:Y:S02]  /*24ee0*/  @P0 LDC.64 R4, c[0x0][0x9e8] ;  /* 0x00027a00ff040b82 */ /* 0x000ee40000000a00 */
[----:B---3--:R-:W-:-:S05]  /*24ef0*/  @P0 IMAD.HI.U32 R4, R7, R4, RZ ;  /* 0x0000000407040227 */ /* 0x008fca00078e00ff */
[----:B------:R-:W-:-:S04]  /*24f00*/  @P0 SHF.R.U32.HI R7, RZ, R5, R4 ;  /* 0x00000005ff070219 */ /* 0x000fc80000011604 */
[----:B------:R-:W-:Y:S01]  /*24f10*/  LOP3.LUT R0, RZ, R7, RZ, 0x33, !PT ;  /* 0x00000007ff007212 */ /* 0x000fe200078e33ff */
[----:B------:R-:W-:Y:S06]  /*24f20*/  BRA `(.L_x_1655) ;  /* 0x0000000000107947 */ /* 0x000fec0003800000 */
.L_x_1654:
[----:B------:R-:W-:-:S13]  /*24f30*/  ISETP.NE.AND P0, PT, R3, 0x1, PT ;  /* 0x000000010300780c */ /* 0x000fda0003f05270 */
[----:B------:R-:W3:Y:S02]  /*24f40*/  @P0 LDC.64 R4, c[0x0][0x9e8] ;  /* 0x00027a00ff040b82 */ /* 0x000ee40000000a00 */
[----:B---3--:R-:W-:-:S05]  /*24f50*/  @P0 IMAD.HI.U32 R4, R0, R4, RZ ;  /* 0x0000000400040227 */ /* 0x008fca00078e00ff */
[----:B------:R-:W-:-:S07]  /*24f60*/  @P0 SHF.R.U32.HI R0, RZ, R5, R4 ;  /* 0x00000005ff000219 */ /* 0x000fce0000011604 */
.L_x_1655:
[----:B------:R-:W-:Y:S05]  /*24f70*/  BSYNC B0 ;  /* 0x0000000000007941 */ /* 0x000fea0003800000 */
.L_x_1653:
[----:B------:R-:W-:-:S05]  /*24f80*/  IMAD R3, R0, R3, RZ ;  /* 0x0000000300037224 */ /* 0x000fca00078e02ff */
[----:B------:R-:W-:-:S07]  /*24f90*/  VIMNMX R2, R2, R3, !PT ;  /* 0x0000000302027248 */ /* 0x000fce0007fe0100 */
.L_x_1652:
[----:B------:R-:W-:Y:S01]  /*24fa0*/  IMAD.HI R2, R2, 0x2aaaaaab, RZ ;  /* 0x2aaaaaab02027827 */ /* 0x000fe200078e02ff */
[----:B------:R-:W-:Y:S04]  /*24fb0*/  BSSY B6, `(.L_x_1656) ;  /* 0x000030a000067945 */ /* 0x000fe80003800000 */
[----:B------:R-:W-:-:S04]  /*24fc0*/  SHF.R.U32.HI R3, RZ, 0x1f, R2 ;  /* 0x0000001fff037819 */ /* 0x000fc80000011602 */
[----:B------:R-:W-:-:S04]  /*24fd0*/  LEA.HI.SX32 R3, R2, R3, 0x1c ;  /* 0x0000000302037211 */ /* 0x000fc800078fe2ff */
[----:B------:R-:W-:-:S04]  /*24fe0*/  VIMNMX R0, RZ, R3, !PT ;  /* 0x00000003ff007248 */ /* 0x000fc80007fe0100 */
[----:B------:R-:W-:Y:S01]  /*24ff0*/  ISETP.GT.AND P0, PT, R6, R0, PT ;  /* 0x000000000600720c */ /* 0x000fe20003f04270 */
[----:B------:R3:W-:-:S12]  /*25000*/  STL [R1+0x1c], R0 ;  /* 0x00001c0001007387 */ /* 0x0007d80000100800 */
[----:B---3--:R-:W-:Y:S05]  /*25010*/  @P0 BRA `(.L_x_1657) ;  /* 0x00000000004c0947 */ /* 0x008fea0003800000 */
[----:B------:R-:W3:Y:S02]  /*25020*/  S2R R0, SR_TID.X ;  /* 0x0000000000007919 */ /* 0x000ee40000002100 */
[----:B---3--:R-:W-:-:S04]  /*25030*/  LOP3.LUT R0, R0, 0x1f, RZ, 0xc0, !PT ;  /* 0x0000001f00007812 */ /* 0x008fc800078ec0ff */
[----:B------:R-:W-:-:S13]  /*25040*/  ISETP.NE.AND P1, PT, R0, RZ, PT ;  /* 0x000000ff0000720c */ /* 0x000fda0003f25270 */
[----:B------:R-:W-:Y:S05]  /*25050*/  @P1 BRA `(.L_x_1658) ;  /* 0x0000002c00fc1947 */ /* 0x000fea0003800000 */
[----:B------:R-:W3:Y:S01]  /*25060*/  S2R R7, SR_LANEID ;  /* 0x0000000000077919 */ /* 0x000ee20000000000 */
[----:B------:R-:W-:Y:S01]  /*25070*/  VOTEU.ANY UR4, UPT, PT ;  /* 0x0000000000047886 */ /* 0x000fe200038e0100 */
[----:B------:R-:W4:Y:S01]  /*25080*/  LDC.64 R2, c[0x0][0xc38] ;  /* 0x00030e00ff027b82 */ /* 0x000f220000000a00 */
[----:B------:R-:W3:Y:S01]  /*25090*/  FLO.U32 R0, UR4 ;  /* 0x0000000400007d00 */ /* 0x000ee200080e0000 */
[----:B------:R-:W-:-:S07]  /*250a0*/  ULDC.64 UR6, c[0x0][0x208] ;  /* 0x0000820000067ab9 */ /* 0x000fce0000000a00 */
[----:B------:R-:W4:Y:S01]  /*250b0*/  POPC R5, UR4 ;  /* 0x0000000400057d09 */ /* 0x000f220008000000 */
[----:B---3--:R-:W-:-:S13]  /*250c0*/  ISETP.EQ.U32.AND P0, PT, R0, R7, PT ;  /* 0x000000070000720c */ /* 0x008fda0003f02070 */
[----:B----4-:R-:W3:Y:S01]  /*250d0*/  @P0 ATOMG.E.ADD.STRONG.GPU PT, R3, desc[UR6][R2.64], R5 ;  /* 0x00000005020309a8 */ /* 0x010ee200081ee1c6 */
[----:B------:R-:W4:Y:S02]  /*250e0*/  S2R R4, SR_LTMASK ;  /* 0x0000000000047919 */ /* 0x000f240000003900 */
[----:B----4-:R-:W-:-:S04]  /*250f0*/  LOP3.LUT R4, R4, UR4, RZ, 0xc0, !PT ;  /* 0x0000000404047c12 */ /* 0x010fc8000f8ec0ff */
[----:B------:R-:W4:Y:S01]  /*25100*/  POPC R7, R4 ;  /* 0x0000000400077309 */ /* 0x000f220000000000 */
[----:B---3--:R-:W4:Y:S02]  /*25110*/  SHFL.IDX PT, R0, R3, R0, 0x1f ;  /* 0x00001f0003007589 */ /* 0x008f2400000e0000 */
[----:B----4-:R-:W-:-:S05]  /*25120*/  IADD3 R0, R0, UR36, R7 ;  /* 0x0000002400007c10 */ /* 0x010fca000fffe007 */
[----:B------:R3:W-:Y:S01]  /*25130*/  STL [R1], R0 ;  /* 0x0000000001007387 */ /* 0x0007e20000100800 */
[----:B------:R-:W-:Y:S05]  /*25140*/  BRA `(.L_x_1658) ;  /* 0x0000002c00c07947 */ /* 0x000fea0003800000 */
.L_x_1657:
[----:B------:R-:W3:Y:S01]  /*25150*/  S2R R3, SR_CgaCtaId ;  /* 0x0000000000037919 */ /* 0x000ee20000008800 */
[----:B------:R-:W-:-:S04]  /*25160*/  MOV R0, 0x400 ;  /* 0x0000040000007802 */ /* 0x000fc80000000f00 */
[----:B---3--:R-:W-:-:S05]  /*25170*/  LEA R2, R3, R0, 0x18 ;  /* 0x0000000003027211 */ /* 0x008fca00078ec0ff */
[----:B------:R3:W-:Y:S01]  /*25180*/  STL [R1+0x14], R2 ;  /* 0x0000140201007387 */ /* 0x0007e20000100800 */
[----:B------:R-:W-:-:S05]  /*25190*/  VIADD R0, R2, 0x1e400 ;  /* 0x0001e40002007836 */ /* 0x000fca0000000000 */
[----:B------:R-:W-:-:S13]  /*251a0*/  LOP3.LUT P0, RZ, R0, 0x3ff, RZ, 0xc0, !PT ;  /* 0x000003ff00ff7812 */ /* 0x000fda000780c0ff */
[----:B---3--:R-:W-:Y:S05]  /*251b0*/  @!P0 BRA `(.L_x_1659) ;  /* 0x0000000000408947 */ /* 0x008fea0003800000 */
[----:B------:R-:W-:Y:S01]  /*251c0*/  MOV R2, 0x0 ;  /* 0x0000000000027802 */ /* 0x000fe20000000f00 */
[----:B------:R-:W-:Y:S01]  /*251d0*/  ULDC.64 UR6, c[0x4][0xa8] ;  /* 0x01002a0000067ab9 */ /* 0x000fe20000000a00 */
[----:B------:R-:W-:Y:S01]  /*251e0*/  ULDC.64 UR8, c[0x4][0xb0] ;  /* 0x01002c0000087ab9 */ /* 0x000fe20000000a00 */
[----:B------:R-:W-:Y:S01]  /*251f0*/  ULDC.64 UR4, c[0x4][0x30] ;  /* 0x01000c0000047ab9 */ /* 0x000fe20000000a00 */
[----:B------:R-:W-:Y:S01]  /*25200*/  IMAD.U32 R4, RZ, RZ, UR6 ;  /* 0x00000006ff047e24 */ /* 0x000fe2000f8e00ff */
[----:B--2---:R-:W-:Y:S01]  /*25210*/  MOV R6, UR8 ;  /* 0x0000000800067c02 */ /* 0x004fe20008000f00 */
[----:B------:R-:W2:Y:S01]  /*25220*/  LDC.64 R2, c[0x4][R2] ;  /* 0x0100000002027b82 */ /* 0x000ea20000000a00 */
        /* <DEDUP_REMOVED lines=8> */
[----:B012---:R-:W-:Y:S05]  /*252b0*/  CALL.ABS.NOINC R2 ;  /* 0x0000000002007343 */ /* 0x007fea0003c00000 */
.L_x_1659:
[----:B------:R-:W3:Y:S02]  /*252c0*/  LDL R2, [R1+0x14] ;  /* 0x0000140001027983 */ /* 0x000ee40000100800 */
[----:B---3--:R-:W-:-:S05]  /*252d0*/  VIADD R0, R2, 0x400 ;  /* 0x0000040002007836 */ /* 0x008fca0000000000 */
[----:B------:R-:W-:-:S13]  /*252e0*/  LOP3.LUT P0, RZ, R0, 0x3ff, RZ, 0xc0, !PT ;  /* 0x000003ff00ff7812 */ /* 0x000fda000780c0ff */
[----:B------:R-:W-:Y:S05]  /*252f0*/  @!P0 BRA `(.L_x_1660) ;  /* 0x0000000000808947 */ /* 0x000fea0003800000 */
[----:B------:R-:W-:Y:S01]  /*25300*/  MOV R0, 0x0 ;  /* 0x0000000000007802 */ /* 0x000fe20000000f00 */
[----:B------:R-:W-:Y:S01]  /*25310*/  ULDC.64 UR6, c[0x4][0xa8] ;  /* 0x01002a0000067ab9 */ /* 0x000fe20000000a00 */
[----:B------:R-:W-:Y:S01]  /*25320*/  ULDC.64 UR8, c[0x4][0xb0] ;  /* 0x01002c0000087ab9 */ /* 0x000fe20000000a00 */
[----:B------:R-:W-:Y:S01]  /*25330*/  ULDC.64 UR4, c[0x4][0x38] ;  /* 0x01000e0000047ab9 */ /* 0x000fe20000000a00 */
[----:B------:R3:W4:Y:S01]  /*25340*/  LDC.64 R2, c[0x4][R0] ;  /* 0x0100000000027b82 */ /* 0x0007220000000a00 */
[----:B------:R-:W-:Y:S01]  /*25350*/  MOV R4, UR6 ;  /* 0x0000000600047c02 */ /* 0x000fe20008000f00 */
[----:B------:R-:W-:Y:S01]  /*25360*/  IMAD.U32 R5, RZ, RZ, UR7 ;  /* 0x00000007ff057e24 */ /* 0x000fe2000f8e00ff */
[----:B------:R-:W-:Y:S01]  /*25370*/  MOV R10, UR4 ;  /* 0x00000004000a7c02 */ /* 0x000fe20008000f00 */
[----:B--2---:R-:W-:Y:S01]  /*25380*/  IMAD.U32 R6, RZ, RZ, UR8 ;  /* 0x00000008ff067e24 */ /* 0x004fe2000f8e00ff */
[----:B------:R-:W-:Y:S01]  /*25390*/  MOV R13, RZ ;  /* 0x000000ff000d7202 */ /* 0x000fe20000000f00 */
[----:B------:R-:W-:-:S02]  /*253a0*/  IMAD.U32 R7, RZ, RZ, UR9 ;  /* 0x00000009ff077e24 */ /* 0x000fc4000f8e00ff */
[----:B------:R-:W-:Y:S02]  /*253b0*/  IMAD.U32 R11, RZ, RZ, UR5 ;  /* 0x00000005ff0b7e24 */ /* 0x000fe4000f8e00ff */
[----:B------:R-:W-:Y:S02]  /*253c0*/  IMAD.MOV.U32 R8, RZ, RZ, 0x70 ;  /* 0x00000070ff087424 */ /* 0x000fe400078e00ff */
[----:B---3--:R-:W-:-:S07]  /*253d0*/  IMAD.MOV.U32 R12, RZ, RZ, 0x1 ;  /* 0x00000001ff0c7424 */ /* 0x008fce00078e00ff */
[----:B------:R-:W-:-:S07]  /*253e0*/  LEPC R20, `(.L_x_1661) ;  /* 0x000000001014794e */ /* 0x000fce0000000000 */
[----:B01--4-:R-:W-:Y:S05]  /*253f0*/  CALL.ABS.NOINC R2 ;  /* 0x0000000002007343 */ /* 0x013fea0003c00000 */
.L_x_1661:
        /* <DEDUP_REMOVED lines=15> */
[----:B0-----:R-:W-:Y:S05]  /*254f0*/  CALL.ABS.NOINC R2 ;  /* 0x0000000002007343 */ /* 0x001fea0003c00000 */
.L_x_1660:
[----:B------:R-:W3:Y:S01]  /*25500*/  LDL R7, [R1+0x8] ;  /* 0x0000080001077983 */ /* 0x000ee20000100800 */
[----:B------:R-:W4:Y:S01]  /*25510*/  LDC R0, c[0x0][0x428] ;  /* 0x00010a00ff007b82 */ /* 0x000f220000000800 */
[----:B------:R-:W-:Y:S02]  /*25520*/  ULDC.64 UR4, c[0x0][0x9f8] ;  /* 0x00027e0000047ab9 */ /* 0x000fe40000000a00 */
[----:B--2---:R-:W2:Y:S04]  /*25530*/  LDL.LU R6, [R1+0x28] ;  /* 0x0000280001067983 */ /* 0x004ea80000300800 */
[----:B------:R-:W2:Y:S04]  /*25540*/  LDL.LU R5, [R1+0x4] ;  /* 0x0000040001057983 */ /* 0x000ea80000300800 */
[----:B------:R-:W2:Y:S01]  /*25550*/  LDL R4, [R1+0xc] ;  /* 0x00000c0001047983 */ /* 0x000ea20000100800 */
[----:B------:R-:W-:Y:S01]  /*25560*/  ULDC.64 UR6, c[0x0][0x208] ;  /* 0x0000820000067ab9 */ /* 0x000fe20000000a00 */
[----:B------:R-:W0:Y:S01]  /*25570*/  S2R R8, SR_TID.X ;  /* 0x0000000000087919 */ /* 0x000e220000002100 */
[----:B----4-:R-:W-:-:S13]  /*25580*/  ISETP.NE.AND P0, PT, R0, 0x1, PT ;  /* 0x000000010000780c */ /* 0x010fda0003f05270 */
[----:B------:R-:W3:Y:S08]  /*25590*/  @P0 LDC R0, c[0x0][0x42c] ;  /* 0x00010b00ff000b82 */ /* 0x000ef00000000800 */
[----:B------:R-:W4:Y:S01]  /*255a0*/  @P0 LDC R3, c[0x0][0x430] ;  /* 0x00010c00ff030b82 */ /* 0x000f220000000800 */
[----:B0-----:R-:W-:-:S04]  /*255b0*/  LOP3.LUT R8, R8, 0x1f, RZ, 0xc0, !PT ;  /* 0x0000001f08087812 */ /* 0x001fc800078ec0ff */
[----:B------:R-:W-:-:S04]  /*255c0*/  ISETP.NE.AND P6, PT, R8, RZ, PT ;  /* 0x000000ff0800720c */ /* 0x000fc80003fc5270 */
[----:B------:R-:W-:-:S09]  /*255d0*/  PLOP3.LUT P1, PT, P6, PT, PT, 0x8, 0x0 ;  /* 0x000000000000781c */ /* 0x000fd2000372e170 */
[----:B------:R-:W-:-:S05]  /*255e0*/  VOTEU.ALL UP1, P6 ;  /* 0x00000000003f7886 */ /* 0x000fca0003020000 */
[----:B------:R-:W-:-:S04]  /*255f0*/  @!UP1 UIADD3 UR8, UP0, UR38, 0x270, URZ ;  /* 0x0000027026089890 */ /* 0x000fc8000ff1e03f */
[----:B------:R-:W-:-:S03]  /*25600*/  @!UP1 UIADD3.X UR9, URZ, UR39, URZ, UP0, !UPT ;  /* 0x000000273f099290 */ /* 0x000fc600087fe43f */
[----:B------:R-:W-:Y:S01]  /*25610*/  VOTEU.ALL UP0, P6 ;  /* 0x00000000003f7886 */ /* 0x000fe20003000000 */
[----:B---3--:R-:W-:-:S04]  /*25620*/  @P0 IMAD.HI.U32 R2, R7, R0, RZ ;  /* 0x0000000007020227 */ /* 0x008fc800078e00ff */
[----:B------:R-:W-:Y:S01]  /*25630*/  IMAD.MOV.U32 R0, RZ, RZ, R7 ;  /* 0x000000ffff007224 */ /* 0x000fe200078e0007 */
[----:B----4-:R-:W-:Y:S02]  /*25640*/  @P0 SHF.R.U32.HI R0, RZ, R3, R2 ;  /* 0x00000003ff000219 */ /* 0x010fe40000011602 */
[----:B------:R-:W-:Y:S01]  /*25650*/  ISETP.NE.U32.AND P0, PT, RZ, UR4, PT ;  /* 0x00000004ff007c0c */ /* 0x000fe2000bf05070 */
[----:B--2---:R-:W-:-:S03]  /*25660*/  IMAD R2, R5, 0x80, R6 ;  /* 0x0000008005027824 */ /* 0x004fc600078e0206 */
[----:B------:R-:W-:Y:S01]  /*25670*/  ISETP.NE.AND.EX P0, PT, RZ, UR5, PT, P0 ;  /* 0x00000005ff007c0c */ /* 0x000fe2000bf05300 */
[----:B------:R-:W-:Y:S01]  /*25680*/  ULDC.64 UR4, c[0x0][0xa00] ;  /* 0x0002800000047ab9 */ /* 0x000fe20000000a00 */
[----:B------:R-:W-:-:S11]  /*25690*/  MOV R5, R4 ;  /* 0x0000000400057202 */ /* 0x000fd60000000f00 */
[----:B------:R-:W0:Y:S02]  /*256a0*/  @P0 LDC.64 R6, c[0x0][0x9f8] ;  /* 0x00027e00ff060b82 */ /* 0x000e240000000a00 */
[----:B0-----:R-:W-:-:S05]  /*256b0*/  @P0 IMAD.WIDE R6, R4, 0x4, R6 ;  /* 0x0000000404060825 */ /* 0x001fca00078e0206 */
[----:B------:R0:W5:Y:S01]  /*256c0*/  @P0 LDG.E R5, desc[UR6][R6.64] ;  /* 0x0000000606050981 */ /* 0x000162000c1e1900 */
[----:B------:R-:W-:-:S04]  /*256d0*/  ISETP.NE.U32.AND P0, PT, RZ, UR4, PT ;  /* 0x00000004ff007c0c */ /* 0x000fc8000bf05070 */
[----:B------:R-:W-:-:S04]  /*256e0*/  ISETP.NE.AND.EX P0, PT, RZ, UR5, PT, P0 ;  /* 0x00000005ff007c0c */ /* 0x000fc8000bf05300 */
[----:B------:R-:W-:-:S09]  /*256f0*/  SEL R3, R4, RZ, !P0 ;  /* 0x000000ff04037207 */ /* 0x000fd20004000000 */
.L_x_1662:
[----:B------:R-:W2:Y:S01]  /*25700*/  LDL R4, [R1+0x8] ;  /* 0x0000080001047983 */ /* 0x000ea20000100800 */
        /* <DEDUP_REMOVED lines=9> */
[----:B--2---:R-:W-:Y:S05]  /*257a0*/  @P1 BRA.U.ANY `(.L_x_1662) ;  /* 0xfffffffd00d41947 */ /* 0x004fea000393ffff */
[----:B------:R-:W2:Y:S01]  /*257b0*/  S2R R4, SR_TID.X ;  /* 0x0000000000047919 */ /* 0x000ea20000002100 */
[----:B------:R-:W-:Y:S01]  /*257c0*/  UMOV UR4, 0x40 ;  /* 0x0000004000047882 */ /* 0x000fe20000000000 */
[----:B--2---:R-:W-:-:S04]  /*257d0*/  LOP3.LUT R4, R4, 0x1f, RZ, 0xc0, !PT ;  /* 0x0000001f04047812 */ /* 0x004fc800078ec0ff */
[----:B------:R-:W-:-:S04]  /*257e0*/  ISETP.NE.AND P2, PT, R4, RZ, PT ;  /* 0x000000ff0400720c */ /* 0x000fc80003f45270 */
[----:B------:R-:W-:-:S09]  /*257f0*/  PLOP3.LUT P1, PT, P2, PT, PT, 0x8, 0x0 ;  /* 0x000000000000781c */ /* 0x000fd2000172e170 */
[----:B------:R-:W-:-:S05]  /*25800*/  VOTEU.ALL UP0, P2 ;  /* 0x00000000003f7886 */ /* 0x000fca0001000000 */
.L_x_1663:
[----:B------:R-:W2:Y:S01]  /*25810*/  LDL R4, [R1+0x8] ;  /* 0x0000080001047983 */ /* 0x000ea20000100800 */
        /* <DEDUP_REMOVED lines=15> */
.L_x_1664:
        /* <DEDUP_REMOVED lines=10> */
[----:B------:R-:W2:Y:S01]  /*259b0*/  LDL R4, [R1+0x20] ;  /* 0x0000200001047983 */ /* 0x000ea20000100800 */
[----:B-1----:R-:W1:Y:S01]  /*259c0*/  LDC.64 R8, c[0x0][0x3f8] ;  /* 0x0000fe00ff087b82 */ /* 0x002e620000000a00 */
[----:B------:R-:W-:Y:S02]  /*259d0*/  ULDC.64 UR4, c[0x0][0xa08] ;  /* 0x0002820000047ab9 */ /* 0x000fe40000000a00 */
[----:B-1----:R-:W-:Y:S01]  /*259e0*/  LOP3.LUT P0, RZ, R8, UR4, RZ, 0xfc, !PT ;  /* 0x0000000408ff7c12 */ /* 0x002fe2000f80fcff */
[----:B------:R-:W-:-:S03]  /*259f0*/  UMOV UR4, 0xffffffff ;  /* 0xffffffff00047882 */ /* 0x000fc60000000000 */
[----:B------:R-:W-:-:S04]  /*25a00*/  LOP3.LUT P0, RZ, R9, UR5, RZ, 0xfc, P0 ;  /* 0x0000000509ff7c12 */ /* 0x000fc8000800fcff */
[----:B0----5:R-:W-:Y:S01]  /*25a10*/  SEL R6, R5, RZ, !P0 ;  /* 0x000000ff05067207 */ /* 0x021fe20004000000 */
[----:B--2---:R-:W-:Y:S01]  /*25a20*/  VIADD R4, R4, 0xffffffff ;  /* 0xffffffff04047836 */ /* 0x004fe20000000000 */
[----:B------:R-:W-:Y:S07]  /*25a30*/  BRA.DIV UR4, `(.L_x_1665) ;  /* 0x0000004a04087947 */ /* 0x000fee000b800000 */
.L_x_1797:
[----:B------:R-:W-:Y:S01]  /*25a40*/  UMOV UR4, 0xffffffff ;  /* 0xffffffff00047882 */ /* 0x000fe20000000000 */
[----:B------:R-:W-:Y:S02]  /*25a50*/  SHF.R.S32.HI R20, RZ, 0x1f, R5 ;  /* 0x0000001fff147819 */ /* 0x000fe40000011405 */
[----:B------:R-:W-:Y:S05]  /*25a60*/  BRA.DIV UR4, `(.L_x_1666) ;  /* 0x0000004a04307947 */ /* 0x000fea000b800000 */
[----:B------:R-:W-:-:S13]  /*25a70*/  ELECT P6, URZ, PT ;  /* 0x00000000003f782f */ /* 0x000fda00038c0000 */
.L_x_1800:
[----:B------:R-:W-:Y:S05]  /*25a80*/  @!P6 BRA `(.L_x_1667) ;  /* 0x000000040018e947 */ /* 0x000fea0003800000 */
[----:B------:R-:W-:-:S04]  /*25a90*/  ISETP.NE.U32.AND P0, PT, R8, RZ, PT ;  /* 0x000000ff0800720c */ /* 0x000fc80003f05070 */
        /* <DEDUP_REMOVED lines=17> */
[----:B------:R-:W-:-:S04]  /*25bb0*/  LEA R10, P0, R6, R8, 0x2 ;  /* 0x00000008060a7211 */ /* 0x000fc800078010ff */
[----:B------:R-:W-:-:S05]  /*25bc0*/  LEA.HI.X R11, R6, R9, R7, 0x2, P0 ;  /* 0x00000009060b7211 */ /* 0x000fca00000f1407 */
[----:B------:R0:W5:Y:S04]  /*25bd0*/  LDG.E R6, desc[UR6][R10.64] ;  /* 0x000000060a067981 */ /* 0x000168000c1e1900 */
.L_x_1668:
[----:B0-----:R-:W0:Y:S01]  /*25be0*/  S2R R10, SR_CgaCtaId ;  /* 0x00000000000a7919 */ /* 0x001e220000008800 */
[----:B------:R-:W-:-:S04]  /*25bf0*/  MOV R7, 0x400 ;  /* 0x0000040000077802 */ /* 0x000fc80000000f00 */
[----:B0-----:R-:W-:Y:S02]  /*25c00*/  LEA R7, R10, R7, 0x18 ;  /* 0x000000070a077211 */ /* 0x001fe400078ec0ff */
[----:B------:R-:W-:-:S03]  /*25c10*/  SHF.L.U32 R10, R18, 0x1f, RZ ;  /* 0x0000001f120a7819 */ /* 0x000fc600000006ff */
[----:B------:R-:W-:-:S04]  /*25c20*/  IMAD R7, R16, 0x8, R7 ;  /* 0x0000000810077824 */ /* 0x000fc800078e0207 */
[----:B------:R-:W0:Y:S02]  /*25c30*/  SYNCS.PHASECHK.TRANS64.TRYWAIT P0, [R7+URZ+0x30840], R10 ;  /* 0x0308400a070075a7 */ /* 0x000e24000800017f */
[----:B0-----:R-:W-:Y:S05]  /*25c40*/  @!P0 BRA `(.L_x_1669) ;  /* 0x0000004400d88947 */ /* 0x001fea0003800000 */
.L_x_1801:
        /* <DEDUP_REMOVED lines=11> */
.L_x_1670:
[----:B------:R-:W1:Y:S01]  /*25d00*/  S2R R11, SR_CgaCtaId ;  /* 0x00000000000b7919 */ /* 0x000e620000008800 */
[----:B0-----:R-:W-:Y:S01]  /*25d10*/  MOV R10, 0x400 ;  /* 0x00000400000a7802 */ /* 0x001fe20000000f00 */
        /* <DEDUP_REMOVED lines=9> */
[----:B-----5:R-:W-:-:S05]  /*25db0*/  R2UR UR13, R6 ;  /* 0x00000000060d72ca */ /* 0x020fca00000e0000 */
[----:B------:R-:W-:-:S04]  /*25dc0*/  UIADD3 UR9, UR9, 0x30830, URZ ;  /* 0x0003083009097890 */ /* 0x000fc8000fffe03f */
[----:B------:R-:W-:Y:S02]  /*25dd0*/  UIMAD UR11, UR11, 0x60, UR5 ;  /* 0x000000600b0b78a4 */ /* 0x000fe4000f8e0205 */
        /* <DEDUP_REMOVED lines=10> */
[----:B0-----:R-:W-:Y:S01]  /*25e80*/  UMOV UR8, UR15 ;  /* 0x0000000f00087c82 */ /* 0x001fe20008000000 */
[----:B------:R-:W-:Y:S02]  /*25e90*/  UMOV UR10, UR17 ;  /* 0x00000011000a7c82 */ /* 0x000fe40008000000 */
[----:B------:R0:W-:Y:S02]  /*25ea0*/  UTMALDG.4D [UR8], [UR4], desc[UR6] ;  /* 0x00000608040075b4 */ /* 0x0001e40008019000 */
[----:B0-----:R-:W-:Y:S01]  /*25eb0*/  UMOV UR8, UR16 ;  /* 0x0000001000087c82 */ /* 0x001fe20008000000 */
[----:B------:R-:W-:-:S02]  /*25ec0*/  UMOV UR10, UR14 ;  /* 0x0000000e000a7c82 */ /* 0x000fc40008000000 */
[----:B------:R0:W-:Y:S02]  /*25ed0*/  UTMALDG.4D [UR8], [UR4], desc[UR6] ;  /* 0x00000608040075b4 */ /* 0x0001e40008019000 */
[----:B0-----:R-:W-:Y:S01]  /*25ee0*/  NOP ;  /* 0x0000000000007918 */ /* 0x001fe20000000000 */
.L_x_1667:
[----:B------:R-:W2:Y:S04]  /*25ef0*/  LDL.LU R13, [R1+0x8] ;  /* 0x00000800010d7983 */ /* 0x000ea80000300800 */
[----:B------:R-:W3:Y:S01]  /*25f00*/  LDL.LU R12, [R1+0x24] ;  /* 0x00002400010c7983 */ /* 0x000ee20000300800 */
[----:B------:R-:W-:Y:S01]  /*25f10*/  MOV R10, 0x400 ;  /* 0x00000400000a7802 */ /* 0x000fe20000000f00 */
[----:B------:R-:W-:Y:S05]  /*25f20*/  WARPSYNC.ALL ;  /* 0x0000000000007948 */ /* 0x000fea0003800000 */
[----:B------:R-:W0:Y:S01]  /*25f30*/  S2R R11, SR_CgaCtaId ;  /* 0x00000000000b7919 */ /* 0x000e220000008800 */
[----:B------:R-:W-:-:S13]  /*25f40*/  ELECT P0, URZ, PT ;  /* 0x00000000003f782f */ /* 0x000fda0003800000 */
[C---:B------:R-:W-:Y:S01]  /*25f50*/  @P0 R2UR UR13, R3.reuse ;  /* 0x00000000030d02ca */ /* 0x040fe200000e0000 */
[----:B------:R-:W-:Y:S01]  /*25f60*/  UIADD3 UR4, UP0, UR38, 0x270, URZ ;  /* 0x0000027026047890 */ /* 0x000fe2000ff1e03f */
[C---:B------:R-:W-:Y:S01]  /*25f70*/  @P0 R2UR UR11, R2.reuse ;  /* 0x00000000020b02ca */ /* 0x040fe200000e0000 */
[----:B------:R-:W-:Y:S01]  /*25f80*/  UMOV UR6, 0x0 ;  /* 0x0000000000067882 */ /* 0x000fe20000000000 */
[----:B------:R-:W-:Y:S01]  /*25f90*/  UMOV UR7, 0x12f00000 ;  /* 0x12f0000000077882 */ /* 0x000fe20000000000 */
[----:B------:R-:W-:Y:S01]  /*25fa0*/  UIADD3.X UR5, URZ, UR39, URZ, UP0, !UPT ;  /* 0x000000273f057290 */ /* 0x000fe200087fe43f */
[----:B------:R-:W-:Y:S01]  /*25fb0*/  @P0 R2UR UR19, R2 ;  /* 0x00000000021302ca */ /* 0x000fe200000e0000 */
[----:B------:R-:W-:Y:S01]  /*25fc0*/  UMOV UR10, URZ ;  /* 0x0000003f000a7c82 */ /* 0x000fe20008000000 */
[----:B------:R-:W-:Y:S01]  /*25fd0*/  @P0 R2UR UR21, R3 ;  /* 0x00000000031502ca */ /* 0x000fe200000e0000 */
[----:B------:R-:W-:Y:S01]  /*25fe0*/  UMOV UR14, 0x0 ;  /* 0x00000000000e7882 */ /* 0x000fe20000000000 */
[----:B------:R-:W-:Y:S01]  /*25ff0*/  UMOV UR15, 0x12f00000 ;  /* 0x12f00000000f7882 */ /* 0x000fe20000000000 */
[----:B------:R-:W-:Y:S01]  /*26000*/  UMOV UR18, 0x40 ;  /* 0x0000004000127882 */ /* 0x000fe20000000000 */
[----:B------:R-:W-:Y:S01]  /*26010*/  @P0 IMAD.MOV.U32 R7, RZ, RZ, 0xc000 ;  /* 0x0000c000ff070424 */ /* 0x000fe200078e00ff */
        /* <DEDUP_REMOVED lines=10> */
[----:B------:R-:W-:Y:S01]  /*260c0*/  UMOV UR17, UR9 ;  /* 0x0000000900117c82 */ /* 0x000fe20008000000 */
[----:B--2---:R-:W-:-:S02]  /*260d0*/  @P0 R2UR UR12, R13 ;  /* 0x000000000d0c02ca */ /* 0x004fc400000e0000 */
[----:B------:R-:W-:Y:S02]  /*260e0*/  @P0 R2UR UR20, R13 ;  /* 0x000000000d1402ca */ /* 0x000fe400000e0000 */
[----:B---3--:R-:W-:-:S05]  /*260f0*/  IADD3 R12, R12, 0x1, RZ ;  /* 0x000000010c0c7810 */ /* 0x008fca0007ffe0ff */
[----:B------:R0:W-:Y:S04]  /*26100*/  STL [R1+0x24], R12 ;  /* 0x0000240c01007387 */ /* 0x0001e80000100800 */
[----:B------:R1:W-:Y:S02]  /*26110*/  UTMALDG.4D [UR8], [UR4], desc[UR6] ;  /* 0x00000608040075b4 */ /* 0x0003e40008019000 */
[----:B------:R0:W-:Y:S01]  /*26120*/  UTMALDG.4D [UR16], [UR4], desc[UR14] ;  /* 0x00000e10040075b4 */ /* 0x0001e20008019000 */
[----:B-1----:R-:W-:Y:S01]  /*26130*/  @P0 R2UR UR11, R2 ;  /* 0x00000000020b02ca */ /* 0x002fe200000e0000 */
[----:B------:R-:W-:Y:S01]  /*26140*/  UIADD3 UR8, UR24, 0x1a400, URZ ;  /* 0x0001a40018087890 */ /* 0x000fe2000fffe03f */
[----:B------:R-:W-:Y:S01]  /*26150*/  LEA.HI R2, R12, R12, RZ, 0x1 ;  /* 0x0000000c0c027211 */ /* 0x000fe200078f08ff */
[----:B------:R-:W-:Y:S01]  /*26160*/  UMOV UR10, 0x80 ;  /* 0x00000080000a7882 */ /* 0x000fe20000000000 */
[----:B------:R-:W-:-:S02]  /*26170*/  @P0 R2UR UR13, R3 ;  /* 0x00000000030d02ca */ /* 0x000fc400000e0000 */
[----:B------:R-:W-:Y:S02]  /*26180*/  @P0 R2UR UR12, R13 ;  /* 0x000000000d0c02ca */ /* 0x000fe400000e0000 */
[----:B------:R-:W-:-:S05]  /*26190*/  LOP3.LUT R2, R2, 0xfffffffe, RZ, 0xc0, !PT ;  /* 0xfffffffe02027812 */ /* 0x000fca00078ec0ff */
[----:B------:R-:W-:-:S05]  /*261a0*/  IMAD.IADD R2, R12, 0x1, -R2 ;  /* 0x000000010c027824 */ /* 0x000fca00078e0a02 */
[----:B------:R-:W-:Y:S01]  /*261b0*/  SHF.L.U32 R2, R2, 0x1f, RZ ;  /* 0x0000001f02027819 */ /* 0x000fe200000006ff */
[----:B------:R0:W-:Y:S03]  /*261c0*/  UTMALDG.4D [UR8], [UR4], desc[UR22] ;  /* 0x00001608040075b4 */ /* 0x0001e60008019000 */
[----:B------:R-:W1:Y:S02]  /*261d0*/  SYNCS.PHASECHK.TRANS64.TRYWAIT P0, [R10+URZ+0x30820], R2 ;  /* 0x030820020a0075a7 */ /* 0x000e64000800017f */
[----:B01----:R-:W-:Y:S05]  /*261e0*/  @!P0 BRA `(.L_x_1672) ;  /* 0x0000004000848947 */ /* 0x003fea0003800000 */
.L_x_1802:
[----:B------:R-:W-:Y:S05]  /*261f0*/  BSYNC B0 ;  /* 0x0000000000007941 */ /* 0x000fea0003800000 */
.L_x_1671:
[----:B0-----:R-:W2:Y:S04]  /*26200*/  LDL R3, [R1+0x20] ;  /* 0x0000200001037983 */ /* 0x001ea80000100800 */
[----:B------:R-:W3:Y:S01]  /*26210*/  LDL R10, [R1+0x1c] ;  /* 0x00001c00010a7983 */ /* 0x000ee20000100800 */
[----:B------:R-:W-:Y:S01]  /*26220*/  BSSY B0, `(.L_x_1673) ;  /* 0x0000195000007945 */ /* 0x000fe20003800000 */
[----:B--2---:R-:W-:-:S05]  /*26230*/  VIADD R7, R3, 0xfffffffe ;  /* 0xfffffffe03077836 */ /* 0x004fca0000000000 */
[----:B---3--:R-:W-:-:S13]  /*26240*/  ISETP.GE.AND P0, PT, R7, R10, PT ;  /* 0x0000000a0700720c */ /* 0x008fda0003f06270 */
[----:B------:R-:W-:Y:S05]  /*26250*/  @!P0 BRA `(.L_x_1674) ;  /* 0x0000001800448947 */ /* 0x000fea0003800000 */
[----:B------:R-:W-:Y:S01]  /*26260*/  LOP3.LUT R2, RZ, R10, RZ, 0x33, !PT ;  /* 0x0000000aff027212 */ /* 0x000fe200078e33ff */
[----:B------:R-:W-:Y:S01]  /*26270*/  BSSY B1, `(.L_x_1675) ;  /* 0x000008a000017945 */ /* 0x000fe20003800000 */
[----:B------:R-:W-:-:S04]  /*26280*/  IADD3 R13, -R3, RZ, RZ ;  /* 0x000000ff030d7210 */ /* 0x000fc80007ffe1ff */
[----:B------:R-:W-:-:S05]  /*26290*/  VIADDMNMX R13, R13, 0x1, R2, !PT ;  /* 0x000000010d0d7846 */ /* 0x000fca0007800102 */
[----:B------:R-:W-:-:S05]  /*262a0*/  IMAD.IADD R2, R3, 0x1, R13 ;  /* 0x0000000103027824 */ /* 0x000fca00078e020d */
[----:B------:R-:W-:-:S04]  /*262b0*/  LOP3.LUT R2, R2, 0x1, RZ, 0xc0, !PT ;  /* 0x0000000102027812 */ /* 0x000fc800078ec0ff */
[----:B------:R-:W-:-:S13]  /*262c0*/  ISETP.NE.U32.AND P0, PT, R2, 0x1, PT ;  /* 0x000000010200780c */ /* 0x000fda0003f05070 */
        /* <DEDUP_REMOVED lines=8> */
[----:B------:R-:W-:Y:S02]  /*26350*/  ISETP.NE.U32.AND P0, PT, R8, RZ, PT ;  /* 0x000000ff0800720c */ /* 0x000fe40003f05070 */
[----:B------:R-:W-:Y:S02]  /*26360*/  MOV R2, R6 ;  /* 0x0000000600027202 */ /* 0x000fe40000000f00 */
        /* <DEDUP_REMOVED lines=13> */
[----:B------:R-:W-:Y:S01]  /*26440*/  IMAD.WIDE.U32 R10, R5, UR4, R2 ;  /* 0x00000004050a7c25 */ /* 0x000fe2000f8e0002 */
[----:B------:R-:W-:-:S03]  /*26450*/  IADD3 R2, -R2, RZ, RZ ;  /* 0x000000ff02027210 */ /* 0x000fc60007ffe1ff */
[----:B------:R-:W-:Y:S01]  /*26460*/  IMAD.IADD R15, R15, 0x1, R11 ;  /* 0x000000010f0f7824 */ /* 0x000fe200078e020b */
[----:B------:R-:W-:Y:S01]  /*26470*/  LEA R8, P0, R10, R8, 0x2 ;  /* 0x000000080a087211 */ /* 0x000fe200078010ff */
[----:B------:R-:W-:-:S03]  /*26480*/  IMAD R7, R21, R2, R7 ;  /* 0x0000000215077224 */ /* 0x000fc600078e0207 */
[----:B------:R-:W-:-:S05]  /*26490*/  LEA.HI.X R9, R10, R9, R15, 0x2, P0 ;  /* 0x000000090a097211 */ /* 0x000fca00000f140f */
[----:B------:R0:W5:Y:S04]  /*264a0*/  LDG.E R2, desc[UR6][R8.64] ;  /* 0x0000000608027981 */ /* 0x000168000c1e1900 */
.L_x_1679:
[----:B0-----:R-:W0:Y:S01]  /*264b0*/  S2R R8, SR_CgaCtaId ;  /* 0x0000000000087919 */ /* 0x001e220000008800 */
[----:B------:R-:W-:-:S04]  /*264c0*/  MOV R3, 0x400 ;  /* 0x0000040000037802 */ /* 0x000fc80000000f00 */
[----:B0-----:R-:W-:Y:S02]  /*264d0*/  LEA R3, R8, R3, 0x18 ;  /* 0x0000000308037211 */ /* 0x001fe400078ec0ff */
[----:B------:R-:W-:-:S03]  /*264e0*/  SHF.L.U32 R8, R14, 0x1f, RZ ;  /* 0x0000001f0e087819 */ /* 0x000fc600000006ff */
[----:B------:R-:W-:-:S04]  /*264f0*/  IMAD R3, R12, 0x8, R3 ;  /* 0x000000080c037824 */ /* 0x000fc800078e0203 */
[----:B------:R-:W0:Y:S02]  /*26500*/  SYNCS.PHASECHK.TRANS64.TRYWAIT P0, [R3+URZ+0x30840], R8 ;  /* 0x03084008030075a7 */ /* 0x000e24000800017f */
[----:B0-----:R-:W-:Y:S05]  /*26510*/  @!P0 BRA `(.L_x_1680) ;  /* 0x0000003c00d88947 */ /* 0x001fea0003800000 */
.L_x_1803:
        /* <DEDUP_REMOVED lines=11> */
.L_x_1681:
        /* <DEDUP_REMOVED lines=11> */
[----:B-----5:R-:W-:Y:S01]  /*26680*/  R2UR UR13, R2 ;  /* 0x00000000020d72ca */ /* 0x020fe200000e0000 */
[----:B------:R-:W-:-:S04]  /*26690*/  UMOV UR17, 0x80 ;  /* 0x0000008000117882 */ /* 0x000fc80000000000 */
[----:B------:R-:W-:-:S04]  /*266a0*/  UIADD3 UR9, UR9, 0x30830, URZ ;  /* 0x0003083009097890 */ /* 0x000fc8000fffe03f */
[----:B------:R-:W-:Y:S02]  /*266b0*/  UIMAD UR11, UR11, 0x60, UR5 ;  /* 0x000000600b0b78a4 */ /* 0x000fe4000f8e0205 */
[----:B------:R-:W-:Y:S01]  /*266c0*/  UIADD3.X UR5, URZ, UR39, URZ, UP0, !UPT ;  /* 0x000000273f057290 */ /* 0x000fe200087fe43f */
[----:B-1----:R-:W-:-:S05]  /*266d0*/  LEA R8, R9, R8, 0x18 ;  /* 0x0000000809087211 */ /* 0x002fca00078ec0ff */
[----:B------:R-:W-:Y:S01]  /*266e0*/  IMAD R3, R12, 0x9000, R8 ;  /* 0x000090000c037824 */ /* 0x000fe200078e0208 */
[----:B------:R-:W-:-:S04]  /*266f0*/  IADD3 R8, R8, 0x30800, RZ ;  /* 0x0003080008087810 */ /* 0x000fc80007ffe0ff */
[----:B------:R-:W-:Y:S01]  /*26700*/  R2UR UR14, R3 ;  /* 0x00000000030e72ca */ /* 0x000fe200000e0000 */
[----:B------:R-:W-:Y:S01]  /*26710*/  IMAD R8, R16, 0x8, R8 ;  /* 0x0000000810087824 */ /* 0x000fe200078e0208 */
[----:B------:R-:W-:-:S11]  /*26720*/  SHF.L.U32 R3, R18, 0x1f, RZ ;  /* 0x0000001f12037819 */ /* 0x000fd600000006ff */
[----:B------:R-:W-:Y:S02]  /*26730*/  UIADD3 UR8, UR14, 0x1e400, URZ ;  /* 0x0001e4000e087890 */ /* 0x000fe4000fffe03f */
[----:B------:R-:W-:Y:S02]  /*26740*/  UIADD3 UR15, UR14, 0x21400, URZ ;  /* 0x000214000e0f7890 */ /* 0x000fe4000fffe03f */
[----:B------:R-:W-:-:S05]  /*26750*/  UIADD3 UR14, UR14, 0x24400, URZ ;  /* 0x000244000e0e7890 */ /* 0x000fca000fffe03f */
        /* <DEDUP_REMOVED lines=9> */
.L_x_1804:
[----:B------:R-:W-:Y:S05]  /*267f0*/  @P1 BRA `(.L_x_1683) ;  /* 0x00000000002c1947 */ /* 0x000fea0003800000 */
[----:B------:R-:W1:Y:S01]  /*26800*/  S2R R11, SR_TID.X ;  /* 0x00000000000b7919 */ /* 0x000e620000002100 */
[----:B------:R-:W-:Y:S02]  /*26810*/  MOV R9, 0x400 ;  /* 0x0000040000097802 */ /* 0x000fe40000000f00 */
[----:B0-----:R-:W-:Y:S01]  /*26820*/  MOV R8, 0x9000 ;  /* 0x0000900000087802 */ /* 0x001fe20000000f00 */
[----:B------:R-:W0:Y:S01]  /*26830*/  S2R R10, SR_CgaCtaId ;  /* 0x00000000000a7919 */ /* 0x000e220000008800 */
[----:B-1----:R-:W-:-:S04]  /*26840*/  LOP3.LUT R11, R11, 0x1f, RZ, 0xc0, !PT ;  /* 0x0000001f0b0b7812 */ /* 0x002fc800078ec0ff */
[----:B------:R-:W-:Y:S02]  /*26850*/  ISETP.NE.AND P0, PT, R11, RZ, PT ;  /* 0x000000ff0b00720c */ /* 0x000fe40003f05270 */
[----:B0-----:R-:W-:-:S05]  /*26860*/  LEA R9, R10, R9, 0x18 ;  /* 0x000000090a097211 */ /* 0x001fca00078ec0ff */
[----:B------:R-:W-:-:S04]  /*26870*/  IMAD R3, R16, 0x8, R9 ;  /* 0x0000000810037824 */ /* 0x000fc800078e0209 */
[----:B------:R1:W-:Y:S02]  /*26880*/  SYNCS.ARRIVE.TRANS64 RZ, [R3+URZ+0x30850], R8 ;  /* 0x0308500803ff79a7 */ /* 0x0003e4000800003f */
[----:B------:R-:W-:Y:S05]  /*26890*/  @!P0 BRA `(.L_x_1683) ;  /* 0x0000000000048947 */ /* 0x000fea0003800000 */
[----:B------:R-:W-:Y:S01]  /*268a0*/  BPT.TRAP 0x1 ;  /* 0x000000040000795c */ /* 0x000fe20000300000 */
.L_x_1683:
[----:B------:R-:W2:Y:S01]  /*268b0*/  S2R R9, SR_CgaCtaId ;  /* 0x0000000000097919 */ /* 0x000ea20000008800 */
[----:B01----:R-:W-:Y:S01]  /*268c0*/  MOV R8, 0x400 ;  /* 0x0000040000087802 */ /* 0x003fe20000000f00 */
        /* <DEDUP_REMOVED lines=9> */
[----:B------:R-:W-:Y:S01]  /*26960*/  IMAD.MOV.U32 R6, RZ, RZ, R2 ;  /* 0x000000ffff067224 */ /* 0x000fe200078e0002 */
[----:B------:R-:W-:-:S06]  /*26970*/  MOV R4, R7 ;  /* 0x0000000700047202 */ /* 0x000fcc0000000f00 */
[----:B------:R-:W-:Y:S02]  /*26980*/  UIMAD UR11, UR11, 0x60, UR5 ;  /* 0x000000600b0b78a4 */ /* 0x000fe4000f8e0205 */
[----:B------:R-:W-:Y:S01]  /*26990*/  UIADD3.X UR5, URZ, UR39, URZ, UP0, !UPT ;  /* 0x000000273f057290 */ /* 0x000fe200087fe43f */
[----:B--2---:R-:W-:-:S05]  /*269a0*/  LEA R8, R9, R8, 0x18 ;  /* 0x0000000809087211 */ /* 0x004fca00078ec0ff */
[----:B------:R-:W-:-:S05]  /*269b0*/  IMAD R3, R16, 0x8, R8 ;  /* 0x0000000810037824 */ /* 0x000fca00078e0208 */
        /* <DEDUP_REMOVED lines=16> */
.L_x_1678:
[----:B------:R-:W-:Y:S05]  /*26ac0*/  BSYNC B2 ;  /* 0x0000000000027941 */ /* 0x000fea0003800000 */
.L_x_1677:
[----:B------:R-:W2:Y:S01]  /*26ad0*/  LDL R2, [R1+0x20] ;  /* 0x0000200001027983 */ /* 0x000ea20000100800 */
[----:B------:R-:W-:Y:S02]  /*26ae0*/  IMAD.MOV.U32 R16, RZ, RZ, R12 ;  /* 0x000000ffff107224 */ /* 0x000fe400078e000c */
[----:B------:R-:W-:Y:S01]  /*26af0*/  IMAD.MOV.U32 R18, RZ, RZ, R14 ;  /* 0x000000ffff127224 */ /* 0x000fe200078e000e */
[----:B--2---:R-:W-:-:S07]  /*26b00*/  IADD3 R7, R2, -0x3, RZ ;  /* 0xfffffffd02077810 */ /* 0x004fce0007ffe0ff */
.L_x_1676:
[----:B------:R-:W-:Y:S05]  /*26b10*/  BSYNC B1 ;  /* 0x0000000000017941 */ /* 0x000fea0003800000 */
.L_x_1675:
[----:B------:R-:W2:Y:S01]  /*26b20*/  LDL.LU R2, [R1+0x20] ;  /* 0x0000200001027983 */ /* 0x000ea20000300800 */
[----:B------:R-:W-:Y:S01]  /*26b30*/  VIADD R13, R13, 0xfffffffe ;  /* 0xfffffffe0d0d7836 */ /* 0x000fe20000000000 */
[----:B--2---:R-:W-:-:S04]  /*26b40*/  LOP3.LUT R2, RZ, R2, RZ, 0x33, !PT ;  /* 0x00000002ff027212 */ /* 0x004fc800078e33ff */
[----:B------:R-:W-:-:S13]  /*26b50*/  ISETP.NE.AND P0, PT, R13, R2, PT ;  /* 0x000000020d00720c */ /* 0x000fda0003f05270 */
[----:B------:R-:W-:Y:S05]  /*26b60*/  @!P0 BRA `(.L_x_1674) ;  /* 0x0000001000008947 */ /* 0x000fea0003800000 */
[----:B------:R-:W-:-:S07]  /*26b70*/  IMAD.MOV.U32 R13, RZ, RZ, R6 ;  /* 0x000000ffff0d7224 */ /* 0x000fce00078e0006 */
.L_x_1698:
[----:B------:R-:W-:Y:S01]  /*26b80*/  IADD3 R8, R16, 0x1, RZ ;  /* 0x0000000110087810 */ /* 0x000fe20007ffe0ff */
[----:B------:R-:W-:Y:S05]  /*26b90*/  YIELD ;  /* 0x0000000000007946 */ /* 0x000fea0003800000 */
[----:B------:R-:W-:Y:S01]  /*26ba0*/  ISETP.NE.AND P0, PT, R8, 0x2, PT ;  /* 0x000000020800780c */ /* 0x000fe20003f05270 */
[----:B------:R-:W-:Y:S03]  /*26bb0*/  BSSY B1, `(.L_x_1684) ;  /* 0x0000079000017945 */ /* 0x000fe60003800000 */
[----:B------:R-:W-:-:S02]  /*26bc0*/  SEL R9, RZ, 0x1, P0 ;  /* 0x00000001ff097807 */ /* 0x000fc40000000000 */
[----:B------:R-:W-:Y:S02]  /*26bd0*/  SEL R8, R8, RZ, P0 ;  /* 0x000000ff08087207 */ /* 0x000fe40000000000 */
[----:B------:R-:W-:Y:S01]  /*26be0*/  LOP3.LUT R9, R18, R9, RZ, 0x3c, !PT ;  /* 0x0000000912097212 */ /* 0x000fe200078e3cff */
[----:B------:R-:W-:Y:S06]  /*26bf0*/  @!P6 BRA `(.L_x_1685) ;  /* 0x0000000400d0e947 */ /* 0x000fec0003800000 */
        /* <DEDUP_REMOVED lines=15> */
[C---:B------:R-:W-:Y:S01]  /*26cf0*/  IMAD R10, R5.reuse, UR7, R10 ;  /* 0x00000007050a7c24 */ /* 0x040fe2000f8e020a */
[----:B------:R-:W-:Y:S01]  /*26d00*/  IADD3 R12, -R2, RZ, RZ ;  /* 0x000000ff020c7210 */ /* 0x000fe20007ffe1ff */
[----:B------:R-:W-:-:S04]  /*26d10*/  IMAD.WIDE.U32 R2, R5, UR6, R2 ;  /* 0x0000000605027c25 */ /* 0x000fc8000f8e0002 */
[----:B------:R-:W-:Y:S01]  /*26d20*/  IMAD.IADD R3, R10, 0x1, R3 ;  /* 0x000000010a037824 */ /* 0x000fe200078e0203 */
[----:B------:R-:W-:Y:S01]  /*26d30*/  LEA R10, P0, R2, UR4, 0x2 ;  /* 0x00000004020a7c11 */ /* 0x000fe2000f8010ff */
[----:B------:R-:W-:-:S03]  /*26d40*/  IMAD R12, R11, R12, R7 ;  /* 0x0000000c0b0c7224 */ /* 0x000fc600078e0207 */
[----:B------:R-:W-:-:S05]  /*26d50*/  LEA.HI.X R11, R2, UR5, R3, 0x2, P0 ;  /* 0x00000005020b7c11 */ /* 0x000fca00080f1403 */
[----:B------:R0:W5:Y:S04]  /*26d60*/  LDG.E R13, desc[UR8][R10.64] ;  /* 0x000000080a0d7981 */ /* 0x000168000c1e1900 */
.L_x_1686:
[----:B------:R-:W1:Y:S01]  /*26d70*/  S2R R3, SR_CgaCtaId ;  /* 0x0000000000037919 */ /* 0x000e620000008800 */
[----:B------:R-:W-:-:S04]  /*26d80*/  MOV R2, 0x400 ;  /* 0x0000040000027802 */ /* 0x000fc80000000f00 */
[----:B-1----:R-:W-:Y:S02]  /*26d90*/  LEA R2, R3, R2, 0x18 ;  /* 0x0000000203027211 */ /* 0x002fe400078ec0ff */
[----:B------:R-:W-:-:S03]  /*26da0*/  SHF.L.U32 R3, R9, 0x1f, RZ ;  /* 0x0000001f09037819 */ /* 0x000fc600000006ff */
[----:B------:R-:W-:-:S04]  /*26db0*/  IMAD R2, R8, 0x8, R2 ;  /* 0x0000000808027824 */ /* 0x000fc800078e0202 */
[----:B------:R-:W1:Y:S02]  /*26dc0*/  SYNCS.PHASECHK.TRANS64.TRYWAIT P0, [R2+URZ+0x30840], R3 ;  /* 0x03084003020075a7 */ /* 0x000e64000800017f */
[----:B-1----:R-:W-:Y:S05]  /*26dd0*/  @!P0 BRA `(.L_x_1687) ;  /* 0x0000003400d08947 */ /* 0x002fea0003800000 */
.L_x_1805:
        /* <DEDUP_REMOVED lines=11> */
.L_x_1688:
[----:B------:R-:W0:Y:S01]  /*26e90*/  S2R R10, SR_CgaCtaId ;  /* 0x00000000000a7919 */ /* 0x000e220000008800 */
[----:B-1----:R-:W-:Y:S01]  /*26ea0*/  MOV R3, 0x400 ;  /* 0x0000040000037802 */ /* 0x002fe20000000f00 */
        /* <DEDUP_REMOVED lines=10> */
[----:B------:R-:W-:Y:S01]  /*26f50*/  UMOV UR17, 0x80 ;  /* 0x0000008000117882 */ /* 0x000fe20000000000 */
[----:B------:R-:W-:-:S03]  /*26f60*/  SHF.L.U32 R18, R18, 0x1f, RZ ;  /* 0x0000001f12127819 */ /* 0x000fc600000006ff */
[----:B------:R-:W-:-:S04]  /*26f70*/  UIADD3 UR9, UR9, 0x30830, URZ ;  /* 0x0003083009097890 */ /* 0x000fc8000fffe03f */
[----:B------:R-:W-:Y:S02]  /*26f80*/  UIMAD UR11, UR11, 0x60, UR5 ;  /* 0x000000600b0b78a4 */ /* 0x000fe4000f8e0205 */
[----:B------:R-:W-:Y:S01]  /*26f90*/  UIADD3.X UR5, URZ, UR39, URZ, UP0, !UPT ;  /* 0x000000273f057290 */ /* 0x000fe200087fe43f */
[----:B0-----:R-:W-:-:S05]  /*26fa0*/  LEA R3, R10, R3, 0x18 ;  /* 0x000000030a037211 */ /* 0x001fca00078ec0ff */
[----:B------:R-:W-:-:S05]  /*26fb0*/  IMAD R2, R8, 0x9000, R3 ;  /* 0x0000900008027824 */ /* 0x000fca00078e0203 */
[----:B------:R-:W-:Y:S01]  /*26fc0*/  R2UR UR14, R2 ;  /* 0x00000000020e72ca */ /* 0x000fe200000e0000 */
[----:B------:R-:W-:-:S04]  /*26fd0*/  VIADD R2, R3, 0x30800 ;  /* 0x0003080003027836 */ /* 0x000fc80000000000 */
[----:B------:R-:W-:-:S08]  /*26fe0*/  IMAD R2, R16, 0x8, R2 ;  /* 0x0000000810027824 */ /* 0x000fd000078e0202 */
        /* <DEDUP_REMOVED lines=12> */
.L_x_1806:
        /* <DEDUP_REMOVED lines=8> */
.L_x_1690:
[----:B------:R-:W2:Y:S01]  /*27130*/  S2R R10, SR_CgaCtaId ;  /* 0x00000000000a7919 */ /* 0x000ea20000008800 */
        /* <DEDUP_REMOVED lines=10> */
[----:B------:R-:W-:Y:S01]  /*271e0*/  R2UR UR12, R0 ;  /* 0x00000000000c72ca */ /* 0x000fe200000e0000 */
[----:B------:R-:W-:-:S02]  /*271f0*/  IMAD.MOV.U32 R4, RZ, RZ, R12 ;  /* 0x000000ffff047224 */ /* 0x000fc400078e000c */
[----:B------:R-:W-:-:S04]  /*27200*/  IMAD.MOV.U32 R6, RZ, RZ, R13 ;  /* 0x000000ffff067224 */ /* 0x000fc800078e000d */
[----:B------:R-:W-:Y:S02]  /*27210*/  UIMAD UR11, UR11, 0x60, UR5 ;  /* 0x000000600b0b78a4 */ /* 0x000fe4000f8e0205 */
[----:B------:R-:W-:Y:S02]  /*27220*/  UIADD3 UR9, UR9, 0x50, URZ ;  /* 0x0000005009097890 */ /* 0x000fe4000fffe03f */
[----:B------:R-:W-:Y:S01]  /*27230*/  UIADD3.X UR5, URZ, UR39, URZ, UP0, !UPT ;  /* 0x000000273f057290 */ /* 0x000fe200087fe43f */
        /* <DEDUP_REMOVED lines=9> */
[----:B-1----:R-:W-:Y:S01]  /*272d0*/  UMOV UR8, UR15 ;  /* 0x0000000f00087c82 */ /* 0x002fe20008000000 */
[----:B------:R-:W-:Y:S02]  /*272e0*/  UMOV UR10, UR17 ;  /* 0x00000011000a7c82 */ /* 0x000fe40008000000 */
[----:B------:R1:W-:Y:S02]  /*272f0*/  UTMALDG.4D [UR8], [UR4], desc[UR6] ;  /* 0x00000608040075b4 */ /* 0x0003e40008019000 */
[----:B-1----:R-:W-:Y:S01]  /*27300*/  UMOV UR8, UR16 ;  /* 0x0000001000087c82 */ /* 0x002fe20008000000 */
[----:B------:R-:W-:-:S02]  /*27310*/  UMOV UR10, UR14 ;  /* 0x0000000e000a7c82 */ /* 0x000fc40008000000 */
[----:B------:R1:W-:Y:S02]  /*27320*/  UTMALDG.4D [UR8], [UR4], desc[UR6] ;  /* 0x00000608040075b4 */ /* 0x0003e40008019000 */
[----:B-1----:R-:W-:Y:S01]  /*27330*/  NOP ;  /* 0x0000000000007918 */ /* 0x002fe20000000000 */
.L_x_1685:
[----:B------:R-:W-:Y:S05]  /*27340*/  BSYNC B1 ;  /* 0x0000000000017941 */ /* 0x000fea0003800000 */
.L_x_1684:
[----:B------:R-:W-:Y:S01]  /*27350*/  IADD3 R16, R8, 0x1, RZ ;  /* 0x0000000108107810 */ /* 0x000fe20007ffe0ff */
[----:B------:R-:W-:Y:S01]  /*27360*/  BSSY B1, `(.L_x_1691) ;  /* 0x000007c000017945 */ /* 0x000fe20003800000 */
[----:B------:R-:W-:Y:S02]  /*27370*/  VIADD R11, R7, 0xffffffff ;  /* 0xffffffff070b7836 */ /* 0x000fe40000000000 */
[----:B------:R-:W-:-:S04]  /*27380*/  ISETP.NE.AND P0, PT, R16, 0x2, PT ;  /* 0x000000021000780c */ /* 0x000fc80003f05270 */
[----:B0-----:R-:W-:Y:S02]  /*27390*/  SEL R18, RZ, 0x1, P0 ;  /* 0x00000001ff127807 */ /* 0x001fe40000000000 */
        /* <DEDUP_REMOVED lines=13> */
[----:B0-----:R-:W-:Y:S01]  /*27470*/  @P0 IMAD.HI.U32 R12, R10, R2, RZ ;  /* 0x000000020a0c0227 */ /* 0x001fe200078e00ff */
[----:B------:R-:W-:-:S04]  /*27480*/  MOV R2, R10 ;  /* 0x0000000a00027202 */ /* 0x000fc80000000f00 */
        /* <DEDUP_REMOVED lines=9> */
[----:B------:R-:W-:-:S06]  /*27520*/  LEA.HI.X R13, R2, UR5, R3, 0x2, P0 ;  /* 0x00000005020d7c11 */ /* 0x000fcc00080f1403 */
[----:B------:R0:W5:Y:S03]  /*27530*/  LDG.E R13, desc[UR8][R12.64] ;  /* 0x000000080c0d7981 */ /* 0x000166000c1e1900 */
.L_x_1693:
[----:B------:R-:W1:Y:S01]  /*27540*/  S2R R3, SR_CgaCtaId ;  /* 0x0000000000037919 */ /* 0x000e620000008800 */
[----:B------:R-:W-:-:S04]  /*27550*/  MOV R2, 0x400 ;  /* 0x0000040000027802 */ /* 0x000fc80000000f00 */
[----:B-1----:R-:W-:Y:S02]  /*27560*/  LEA R2, R3, R2, 0x18 ;  /* 0x0000000203027211 */ /* 0x002fe400078ec0ff */
[----:B------:R-:W-:Y:S02]  /*27570*/  SHF.L.U32 R3, R18, 0x1f, RZ ;  /* 0x0000001f12037819 */ /* 0x000fe400000006ff */
[----:B------:R-:W-:-:S04]  /*27580*/  LEA R2, R16, R2, 0x3 ;  /* 0x0000000210027211 */ /* 0x000fc800078e18ff */
[----:B------:R-:W1:Y:S02]  /*27590*/  SYNCS.PHASECHK.TRANS64.TRYWAIT P0, [R2+URZ+0x30840], R3 ;  /* 0x03084003020075a7 */ /* 0x000e64000800017f */
[----:B-1----:R-:W-:Y:S05]  /*275a0*/  @!P0 BRA `(.L_x_1694) ;  /* 0x0000003000048947 */ /* 0x002fea0003800000 */
.L_x_1807:
        /* <DEDUP_REMOVED lines=11> */
.L_x_1695:
[----:B------:R-:W0:Y:S01]  /*27660*/  S2R R14, SR_CgaCtaId ;  /* 0x00000000000e7919 */ /* 0x000e220000008800 */
[----:B------:R-:W-:Y:S01]  /*27670*/  MOV R12, 0x400 ;  /* 0x00000400000c7802 */ /* 0x000fe20000000f00 */
[----:B------:R-:W-:Y:S01]  /*27680*/  UIADD3 UR4, UP0, UR38, 0x370, URZ ;  /* 0x0000037026047890 */ /* 0x000fe2000ff1e03f */
        /* <DEDUP_REMOVED lines=9> */
[----:B------:R-:W-:-:S06]  /*27720*/  SHF.L.U32 R9, R9, 0x1f, RZ ;  /* 0x0000001f09097819 */ /* 0x000fcc00000006ff */
[----:B------:R-:W-:Y:S02]  /*27730*/  UIMAD UR11, UR11, 0x60, UR5 ;  /* 0x000000600b0b78a4 */ /* 0x000fe4000f8e0205 */
[----:B------:R-:W-:Y:S01]  /*27740*/  UIADD3.X UR5, URZ, UR39, URZ, UP0, !UPT ;  /* 0x000000273f057290 */ /* 0x000fe200087fe43f */
[----:B0-----:R-:W-:-:S05]  /*27750*/  LEA R12, R14, R12, 0x18 ;  /* 0x0000000c0e0c7211 */ /* 0x001fca00078ec0ff */
[----:B-1----:R-:W-:-:S05]  /*27760*/  VIADD R2, R12, 0x30800 ;  /* 0x000308000c027836 */ /* 0x002fca0000000000 */
[----:B------:R-:W-:Y:S01]  /*27770*/  LEA R3, R16, R2, 0x3 ;  /* 0x0000000210037211 */ /* 0x000fe200078e18ff */
[----:B------:R-:W-:-:S03]  /*27780*/  IMAD R2, R8, 0x8, R2 ;  /* 0x0000000808027824 */ /* 0x000fc600078e0202 */
[----:B------:R-:W-:Y:S01]  /*27790*/  R2UR UR9, R3 ;  /* 0x00000000030972ca */ /* 0x000fe200000e0000 */
[----:B------:R-:W-:-:S05]  /*277a0*/  IMAD R3, R16, 0x9000, R12 ;  /* 0x0000900010037824 */ /* 0x000fca00078e020c */
[----:B------:R-:W-:-:S07]  /*277b0*/  R2UR UR8, R3 ;  /* 0x00000000030872ca */ /* 0x000fce00000e0000 */
[----:B------:R-:W-:-:S06]  /*277c0*/  UIADD3 UR9, UR9, 0x30, URZ ;  /* 0x0000003009097890 */ /* 0x000fcc000fffe03f */
[----:B------:R-:W-:Y:S02]  /*277d0*/  UIADD3 UR14, UR8, 0x1e400, URZ ;  /* 0x0001e400080e7890 */ /* 0x000fe4000fffe03f */
[----:B------:R-:W-:Y:S02]  /*277e0*/  UIADD3 UR15, UR8, 0x21400, URZ ;  /* 0x00021400080f7890 */ /* 0x000fe4000fffe03f */
[----:B------:R-:W-:-:S03]  /*277f0*/  UIADD3 UR16, UR8, 0x24400, URZ ;  /* 0x0002440008107890 */ /* 0x000fc6000fffe03f */
[----:B------:R-:W-:Y:S02]  /*27800*/  UMOV UR8, UR14 ;  /* 0x0000000e00087c82 */ /* 0x000fe40008000000 */
[----:B------:R0:W-:Y:S02]  /*27810*/  UTMALDG.4D [UR8], [UR4], desc[UR6] ;  /* 0x00000608040075b4 */ /* 0x0001e40008019000 */
        /* <DEDUP_REMOVED lines=8> */
.L_x_1808:
        /* <DEDUP_REMOVED lines=8> */
.L_x_1697:
[----:B0-----:R-:W0:Y:S01]  /*27920*/  S2R R9, SR_CgaCtaId ;  /* 0x0000000000097919 */ /* 0x001e220000008800 */
        /* <DEDUP_REMOVED lines=11> */
[----:B------:R-:W-:Y:S01]  /*279e0*/  IMAD.MOV.U32 R6, RZ, RZ, R13 ;  /* 0x000000ffff067224 */ /* 0x000fe200078e000d */
[----:B------:R-:W-:-:S05]  /*279f0*/  MOV R4, R10 ;  /* 0x0000000a00047202 */ /* 0x000fca0000000f00 */
[----:B------:R-:W-:Y:S02]  /*27a00*/  UIMAD UR11, UR11, 0x60, UR5 ;  /* 0x000000600b0b78a4 */ /* 0x000fe4000f8e0205 */
[----:B------:R-:W-:Y:S02]  /*27a10*/  UIADD3 UR9, UR9, 0x50, URZ ;  /* 0x0000005009097890 */ /* 0x000fe4000fffe03f */
[----:B------:R-:W-:Y:S01]  /*27a20*/  UIADD3.X UR5, URZ, UR39, URZ, UP0, !UPT ;  /* 0x000000273f057290 */ /* 0x000fe200087fe43f */
[----:B0-----:R-:W-:-:S05]  /*27a30*/  LEA R3, R9, R3, 0x18 ;  /* 0x0000000309037211 */ /* 0x001fca00078ec0ff */
[----:B------:R-:W-:-:S05]  /*27a40*/  IMAD R8, R8, 0x9000, R3 ;  /* 0x0000900008087824 */ /* 0x000fca00078e0203 */
[----:B------:R-:W-:-:S13]  /*27a50*/  R2UR UR15, R8 ;  /* 0x00000000080f72ca */ /* 0x000fda00000e0000 */
        /* <DEDUP_REMOVED lines=12> */
.L_x_1692:
[----:B------:R-:W-:Y:S05]  /*27b20*/  BSYNC B1 ;  /* 0x0000000000017941 */ /* 0x000fea0003800000 */
.L_x_1691:
[----:B------:R-:W2:Y:S01]  /*27b30*/  LDL R2, [R1+0x1c] ;  /* 0x00001c0001027983 */ /* 0x000ea20000100800 */
[----:B------:R-:W-:Y:S01]  /*27b40*/  VIADD R7, R7, 0xfffffffe ;  /* 0xfffffffe07077836 */ /* 0x000fe20000000000 */
[----:B--2---:R-:W-:-:S13]  /*27b50*/  ISETP.GT.AND P0, PT, R11, R2, PT ;  /* 0x000000020b00720c */ /* 0x004fda0003f04270 */
[----:B------:R-:W-:Y:S05]  /*27b60*/  @P0 BRA `(.L_x_1698) ;  /* 0xfffffff000040947 */ /* 0x000fea000383ffff */
.L_x_1674:
[----:B------:R-:W-:Y:S05]  /*27b70*/  BSYNC B0 ;  /* 0x0000000000007941 */ /* 0x000fea0003800000 */
.L_x_1673:
[----:B------:R-:W0:Y:S01]  /*27b80*/  S2R R2, SR_TID.X ;  /* 0x0000000000027919 */ /* 0x000e220000002100 */
[----:B------:R-:W-:Y:S01]  /*27b90*/  BSSY B0, `(.L_x_1699) ;  /* 0x0000012000007945 */ /* 0x000fe20003800000 */
[----:B0-----:R-:W-:-:S04]  /*27ba0*/  LOP3.LUT R2, R2, 0x1f, RZ, 0xc0, !PT ;  /* 0x0000001f02027812 */ /* 0x001fc800078ec0ff */
[----:B------:R-:W-:-:S13]  /*27bb0*/  ISETP.NE.AND P0, PT, R2, RZ, PT ;  /* 0x000000ff0200720c */ /* 0x000fda0003f05270 */
[----:B------:R-:W-:Y:S05]  /*27bc0*/  @P0 BRA `(.L_x_1700) ;  /* 0x0000000000380947 */ /* 0x000fea0003800000 */
[----:B------:R-:W0:Y:S01]  /*27bd0*/  S2R R8, SR_LANEID ;  /* 0x0000000000087919 */ /* 0x000e220000000000 */
[----:B------:R-:W-:Y:S01]  /*27be0*/  VOTEU.ANY UR4, UPT, PT ;  /* 0x0000000000047886 */ /* 0x000fe200038e0100 */
[----:B------:R-:W1:Y:S01]  /*27bf0*/  LDC.64 R2, c[0x0][0xc38] ;  /* 0x00030e00ff027b82 */ /* 0x000e620000000a00 */
[----:B------:R-:W0:Y:S01]  /*27c00*/  FLO.U32 R7, UR4 ;  /* 0x0000000400077d00 */ /* 0x000e2200080e0000 */
[----:B------:R-:W-:-:S07]  /*27c10*/  ULDC.64 UR6, c[0x0][0x208] ;  /* 0x0000820000067ab9 */ /* 0x000fce0000000a00 */
[----:B------:R-:W1:Y:S01]  /*27c20*/  POPC R5, UR4 ;  /* 0x0000000400057d09 */ /* 0x000e620008000000 */
[----:B0-----:R-:W-:-:S13]  /*27c30*/  ISETP.EQ.U32.AND P0, PT, R7, R8, PT ;  /* 0x000000080700720c */ /* 0x001fda0003f02070 */
[----:B-1----:R-:W2:Y:S01]  /*27c40*/  @P0 ATOMG.E.ADD.STRONG.GPU PT, R2, desc[UR6][R2.64], R5 ;  /* 0x00000005020209a8 */ /* 0x002ea200081ee1c6 */
[----:B------:R-:W0:Y:S02]  /*27c50*/  S2R R8, SR_LTMASK ;  /* 0x0000000000087919 */ /* 0x000e240000003900 */
[----:B0-----:R-:W-:-:S06]  /*27c60*/  LOP3.LUT R8, R8, UR4, RZ, 0xc0, !PT ;  /* 0x0000000408087c12 */ /* 0x001fcc000f8ec0ff */
[----:B------:R-:W0:Y:S01]  /*27c70*/  POPC R8, R8 ;  /* 0x0000000800087309 */ /* 0x000e220000000000 */
[----:B--2---:R-:W0:Y:S02]  /*27c80*/  SHFL.IDX PT, R7, R2, R7, 0x1f ;  /* 0x00001f0702077589 */ /* 0x004e2400000e0000 */
[----:B0-----:R-:W-:-:S05]  /*27c90*/  IADD3 R2, R7, UR36, R8 ;  /* 0x0000002407027c10 */ /* 0x001fca000fffe008 */
[----:B------:R0:W-:Y:S02]  /*27ca0*/  STL [R1], R2 ;  /* 0x0000000201007387 */ /* 0x0001e40000100800 */
.L_x_1700:
[----:B------:R-:W-:Y:S05]  /*27cb0*/  BSYNC B0 ;  /* 0x0000000000007941 */ /* 0x000fea0003800000 */
.L_x_1699:
[----:B------:R-:W-:Y:S04]  /*27cc0*/  BSSY B0, `(.L_x_1701) ;  /* 0x0000033000007945 */ /* 0x000fe80003800000 */
[----:B------:R-:W-:Y:S05]  /*27cd0*/  @!P6 BRA `(.L_x_1702) ;  /* 0x0000000000c4e947 */ /* 0x000fea0003800000 */
[----:B------:R-:W1:Y:S01]  /*27ce0*/  S2R R3, SR_CgaCtaId ;  /* 0x0000000000037919 */ /* 0x000e620000008800 */
[----:B0-----:R-:W-:-:S04]  /*27cf0*/  MOV R2, 0x400 ;  /* 0x0000040000027802 */ /* 0x001fc80000000f00 */
[----:B-1----:R-:W-:-:S04]  /*27d00*/  LEA R2, R3, R2, 0x18 ;  /* 0x0000000203027211 */ /* 0x002fc800078ec0ff */
[----:B------:R-:W-:Y:S02]  /*27d10*/  LEA R3, R16, R2, 0x3 ;  /* 0x0000000210037211 */ /* 0x000fe400078e18ff */
[----:B------:R-:W-:-:S04]  /*27d20*/  SHF.L.U32 R2, R18, 0x1f, RZ ;  /* 0x0000001f12027819 */ /* 0x000fc800000006ff */
[----:B------:R-:W0:Y:S02]  /*27d30*/  SYNCS.PHASECHK.TRANS64.TRYWAIT P0, [R3+URZ+0x30860], R2 ;  /* 0x03086002030075a7 */ /* 0x000e24000800017f */
[----:B0-----:R-:W-:Y:S05]  /*27d40*/  @!P0 BRA `(.L_x_1703) ;  /* 0x0000002800448947 */ /* 0x001fea0003800000 */
.L_x_1809:
        /* <DEDUP_REMOVED lines=11> */
.L_x_1704:
        /* <DEDUP_REMOVED lines=11> */
[----:B------:R-:W-:-:S07]  /*27eb0*/  R2UR UR13, R6 ;  /* 0x00000000060d72ca */ /* 0x000fce00000e0000 */
        /* <DEDUP_REMOVED lines=18> */
[----:B-1----:R-:W-:Y:S01]  /*27fe0*/  NOP ;  /* 0x0000000000007918 */ /* 0x002fe20000000000 */
.L_x_1702:
[----:B------:R-:W-:Y:S05]  /*27ff0*/  BSYNC B0 ;  /* 0x0000000000007941 */ /* 0x000fea0003800000 */
.L_x_1701:
[----:B------:R-:W-:-:S05]  /*28000*/  VIADD R16, R16, 0x1 ;  /* 0x0000000110107836 */ /* 0x000fca0000000000 */
[----:B------:R-:W-:-:S04]  /*28010*/  ISETP.NE.AND P0, PT, R16, 0x2, PT ;  /* 0x000000021000780c */ /* 0x000fc80003f05270 */
[----:B------:R-:W-:Y:S02]  /*28020*/  SEL R3, RZ, 0x1, P0 ;  /* 0x00000001ff037807 */ /* 0x000fe40000000000 */
[----:B------:R-:W-:Y:S02]  /*28030*/  SEL R16, R16, RZ, P0 ;  /* 0x000000ff10107207 */ /* 0x000fe40000000000 */
[----:B------:R-:W-:-:S07]  /*28040*/  LOP3.LUT R18, R18, R3, RZ, 0x3c, !PT ;  /* 0x0000000312127212 */ /* 0x000fce00078e3cff */
.L_x_1658:
[----:B------:R-:W-:Y:S05]  /*28050*/  BSYNC B6 ;  /* 0x0000000000067941 */ /* 0x000fea0003800000 */
.L_x_1656:
[----:B------:R-:W-:-:S03]  /*28060*/  UMOV UR4, 0xffffffff ;  /* 0xffffffff00047882 */ /* 0x000fc60000000000 */
[----:B------:R-:W-:Y:S05]  /*28070*/  BRA.DIV UR4, `(.L_x_1705) ;  /* 0x00000026048c7947 */ /* 0x000fea000b800000 */
[----:B---3--:R-:W3:Y:S04]  /*28080*/  LDL.LU R0, [R1] ;  /* 0x0000000001007983 */ /* 0x008ee80000300800 */
[----:B---3--:R3:W4:Y:S04]  /*28090*/  SHFL.IDX PT, R4, R0, RZ, 0x1f ;  /* 0x00001fff00047589 */ /* 0x00872800000e0000 */
[----:B------:R3:W0:Y:S02]  /*280a0*/  SHFL.IDX PT, R7, R0, 0x1, 0x1f ;  /* 0x00201f0000077f89 */ /* 0x00062400000e0000 */
.L_x_1813:
[----:B---3--:R-:W0:Y:S01]  /*280b0*/  LDL R0, [R1+0xc] ;  /* 0x00000c0001007983 */ /* 0x008e220000100800 */
[----:B------:R-:W-:Y:S01]  /*280c0*/  ULDC UR4, c[0x0][0xc14] ;  /* 0x0003050000047ab9 */ /* 0x000fe20000000800 */
[----:B------:R-:W-:Y:S01]  /*280d0*/  BSSY B0, `(.L_x_1706) ;  /* 0x000000d000007945 */ /* 0x000fe20003800000 */
[----:B------:R-:W-:Y:S01]  /*280e0*/  IMAD.MOV.U32 R5, RZ, RZ, RZ ;  /* 0x000000ffff057224 */ /* 0x000fe200078e00ff */
[----:B------:R-:W3:Y:S02]  /*280f0*/  S2R R10, SR_TID.X ;  /* 0x00000000000a7919 */ /* 0x000ee40000002100 */
[----:B---3--:R-:W-:-:S04]  /*28100*/  LOP3.LUT R10, R10, 0x1f, RZ, 0xc0, !PT ;  /* 0x0000001f0a0a7812 */ /* 0x008fc800078ec0ff */
[C---:B------:R-:W-:Y:S02]  /*28110*/  ISETP.NE.AND P0, PT, R10.reuse, 0x1f, PT ;  /* 0x0000001f0a00780c */ /* 0x040fe40003f05270 */
[----:B01----:R-:W-:Y:S01]  /*28120*/  IADD3 R9, R10, R0, RZ ;  /* 0x000000000a097210 */ /* 0x003fe20007ffe0ff */
[----:B------:R-:W-:-:S05]  /*28130*/  IMAD.U32 R0, RZ, RZ, UR4 ;  /* 0x00000004ff007e24 */ /* 0x000fca000f8e00ff */
[----:B------:R-:W-:-:S13]  /*28140*/  ISETP.GE.OR P0, PT, R9, R0, !P0 ;  /* 0x000000000900720c */ /* 0x000fda0004706670 */
[----:B------:R-:W-:Y:S05]  /*28150*/  @P0 BRA `(.L_x_1707) ;  /* 0x0000000000100947 */ /* 0x000fea0003800000 */
[----:B------:R-:W0:Y:S01]  /*28160*/  LDC.64 R2, c[0x0][0xc58] ;  /* 0x00031600ff027b82 */ /* 0x000e220000000a00 */
[----:B------:R-:W-:Y:S01]  /*28170*/  ULDC.64 UR4, c[0x0][0x208] ;  /* 0x0000820000047ab9 */ /* 0x000fe20000000a00 */
[----:B0-----:R-:W-:-:S05]  /*28180*/  IMAD.WIDE R2, R9, 0x4, R2 ;  /* 0x0000000409027825 */ /* 0x001fca00078e0202 */
[----:B------:R0:W5:Y:S02]  /*28190*/  LDG.E R5, desc[UR4][R2.64] ;  /* 0x0000000402057981 */ /* 0x000164000c1e1900 */
.L_x_1707:
[----:B------:R-:W-:Y:S05]  /*281a0*/  BSYNC B0 ;  /* 0x0000000000007941 */ /* 0x000fea0003800000 */
.L_x_1706:
        /* <DEDUP_REMOVED lines=8> */
[----:B------:R-:W1:Y:S02]  /*28230*/  SHFL.UP PT, R14, R13, 0x2, RZ ;  /* 0x044000000d0e7989 */ /* 0x000e6400000e00ff */
[----:B-1----:R-:W-:Y:S02]  /*28240*/  SEL R14, R14, RZ, P1 ;  /* 0x000000ff0e0e7207 */ /* 0x002fe40000800000 */
[----:B------:R-:W-:-:S03]  /*28250*/  ISETP.GE.U32.AND P1, PT, R10, 0x8, PT ;  /* 0x000000080a00780c */ /* 0x000fc60003f26070 */
[----:B0-----:R-:W-:-:S05]  /*28260*/  IMAD.IADD R3, R13, 0x1, R14 ;  /* 0x000000010d037824 */ /* 0x001fca00078e020e */
[----:B------:R-:W2:Y:S02]  /*28270*/  SHFL.UP PT, R14, R3, 0x4, RZ ;  /* 0x04800000030e7989 */ /* 0x000ea400000e00ff */
[----:B--2---:R-:W-:Y:S02]  /*28280*/  SEL R6, R14, RZ, P0 ;  /* 0x000000ff0e067207 */ /* 0x004fe40000000000 */
[----:B------:R-:W-:-:S03]  /*28290*/  ISETP.GE.U32.AND P0, PT, R10, 0x10, PT ;  /* 0x000000100a00780c */ /* 0x000fc60003f06070 */
[----:B------:R-:W-:-:S05]  /*282a0*/  IMAD.IADD R6, R3, 0x1, R6 ;  /* 0x0000000103067824 */ /* 0x000fca00078e0206 */
[----:B------:R-:W0:Y:S02]  /*282b0*/  SHFL.UP PT, R14, R6, 0x8, RZ ;  /* 0x05000000060e7989 */ /* 0x000e2400000e00ff */
[----:B0-----:R-:W-:-:S04]  /*282c0*/  SEL R9, R14, RZ, P1 ;  /* 0x000000ff0e097207 */ /* 0x001fc80000800000 */
[----:B------:R-:W-:-:S05]  /*282d0*/  IADD3 R8, R6, R9, RZ ;  /* 0x0000000906087210 */ /* 0x000fca0007ffe0ff */
[----:B------:R-:W0:Y:S02]  /*282e0*/  SHFL.UP PT, R14, R8, 0x10, RZ ;  /* 0x06000000080e7989 */ /* 0x000e2400000e00ff */
[----:B0-----:R-:W-:-:S05]  /*282f0*/  SEL R9, R14, RZ, P0 ;  /* 0x000000ff0e097207 */ /* 0x001fca0000000000 */
[----:B------:R-:W-:-:S05]  /*28300*/  IMAD.IADD R2, R8, 0x1, R9 ;  /* 0x0000000108027824 */ /* 0x000fca00078e0209 */
[----:B------:R0:W1:Y:S02]  /*28310*/  SHFL.IDX PT, R14, R2, 0x1f, 0x1f ;  /* 0x03e01f00020e7f89 */ /* 0x00006400000e0000 */
.L_x_1821:
[----:B------:R-:W-:Y:S02]  /*28320*/  ULDC UR4, c[0x0][0xc10] ;  /* 0x0003040000047ab9 */ /* 0x000fe40000000800 */
[----:B------:R-:W-:-:S04]  /*28330*/  IMAD.U32 R6, RZ, RZ, UR4 ;  /* 0x00000004ff067e24 */ /* 0x000fc8000f8e00ff */
[----:B-1----:R-:W-:-:S05]  /*28340*/  IMAD R14, R14, R6, RZ ;  /* 0x000000060e0e7224 */ /* 0x002fca00078e02ff */
[----:B------:R-:W-:-:S04]  /*28350*/  IADD3 R7, R7, R14, RZ ;  /* 0x0000000e07077210 */ /* 0x000fc80007ffe0ff */
[----:B----4-:R-:W-:-:S13]  /*28360*/  ISETP.GT.AND P0, PT, R7, R4, PT ;  /* 0x000000040700720c */ /* 0x010fda0003f04270 */
[----:B------:R-:W-:Y:S05]  /*28370*/  @P0 BRA `(.L_x_1709) ;  /* 0x0000000000c40947 */ /* 0x000fea0003800000 */
[----:B------:R-:W1:Y:S02]  /*28380*/  LDC R0, c[0x0][0xc14] ;  /* 0x00030500ff007b82 */ /* 0x000e640000000800 */
.L_x_1714:
[----:B0-----:R-:W2:Y:S02]  /*28390*/  LDL.LU R2, [R1+0xc] ;  /* 0x00000c0001027983 */ /* 0x001ea40000300800 */
[----:B--2---:R-:W-:-:S05]  /*283a0*/  VIADD R3, R2, 0x1f ;  /* 0x0000001f02037836 */ /* 0x004fca0000000000 */
[----:B-1----:R-:W-:-:S13]  /*283b0*/  ISETP.GE.AND P0, PT, R3, R0, PT ;  /* 0x000000000300720c */ /* 0x002fda0003f06270 */
[----:B------:R-:W-:Y:S05]  /*283c0*/  @P0 BRA `(.L_x_1710) ;  /* 0x00000008000c0947 */ /* 0x000fea0003800000 */
[----:B------:R-:W0:Y:S01]  /*283d0*/  S2R R8, SR_TID.X ;  /* 0x0000000000087919 */ /* 0x000e220000002100 */
[----:B------:R-:W-:Y:S01]  /*283e0*/  IMAD.MOV.U32 R2, RZ, RZ, R3 ;  /* 0x000000ffff027224 */ /* 0x000fe200078e0003 */
[----:B------:R-:W-:Y:S01]  /*283f0*/  BSSY B0, `(.L_x_1711) ;  /* 0x000000c000007945 */ /* 0x000fe20003800000 */
[----:B------:R-:W-:-:S03]  /*28400*/  IMAD.MOV.U32 R5, RZ, RZ, RZ ;  /* 0x000000ffff057224 */ /* 0x000fc600078e00ff */
[----:B------:R1:W-:Y:S01]  /*28410*/  STL [R1+0xc], R2 ;  /* 0x00000c0201007387 */ /* 0x0003e20000100800 */
[----:B0-----:R-:W-:-:S04]  /*28420*/  LOP3.LUT R8, R8, 0x1f, RZ, 0xc0, !PT ;  /* 0x0000001f08087812 */ /* 0x001fc800078ec0ff */
[C---:B------:R-:W-:Y:S02]  /*28430*/  ISETP.NE.AND P1, PT, R8.reuse, 0x1f, PT ;  /* 0x0000001f0800780c */ /* 0x040fe40003f25270 */
[----:B------:R-:W-:-:S04]  /*28440*/  IADD3 R9, R8, R2, RZ ;  /* 0x0000000208097210 */ /* 0x000fc80007ffe0ff */
[----:B------:R-:W-:-:S13]  /*28450*/  ISETP.GE.OR P0, PT, R9, R0, !P1 ;  /* 0x000000000900720c */ /* 0x000fda0004f06670 */
[----:B-1----:R-:W-:Y:S05]  /*28460*/  @P0 BRA `(.L_x_1712) ;  /* 0x0000000000100947 */ /* 0x002fea0003800000 */
[----:B------:R-:W0:Y:S01]  /*28470*/  LDC.64 R2, c[0x0][0xc58] ;  /* 0x00031600ff027b82 */ /* 0x000e220000000a00 */
[----:B------:R-:W-:Y:S01]  /*28480*/  ULDC.64 UR4, c[0x0][0x208] ;  /* 0x0000820000047ab9 */ /* 0x000fe20000000a00 */
[----:B0-----:R-:W-:-:S05]  /*28490*/  IMAD.WIDE R2, R9, 0x4, R2 ;  /* 0x0000000409027825 */ /* 0x001fca00078e0202 */
[----:B------:R0:W5:Y:S02]  /*284a0*/  LDG.E R5, desc[UR4][R2.64] ;  /* 0x0000000402057981 */ /* 0x000164000c1e1900 */
.L_x_1712:
[----:B------:R-:W-:Y:S05]  /*284b0*/  BSYNC B0 ;  /* 0x0000000000007941 */ /* 0x000fea0003800000 */
.L_x_1711:
        /* <DEDUP_REMOVED lines=22> */
[----:B------:R0:W1:Y:S02]  /*28620*/  SHFL.IDX PT, R14, R2, 0x1f, 0x1f ;  /* 0x03e01f00020e7f89 */ /* 0x00006400000e0000 */
.L_x_1829:
[----:B------:R-:W-:Y:S02]  /*28630*/  ULDC UR4, c[0x0][0xc10] ;  /* 0x0003040000047ab9 */ /* 0x000fe40000000800 */
[----:B------:R-:W-:-:S04]  /*28640*/  IMAD.U32 R6, RZ, RZ, UR4 ;  /* 0x00000004ff067e24 */ /* 0x000fc8000f8e00ff */
[----:B-1----:R-:W-:-:S04]  /*28650*/  IMAD R14, R14, R6, RZ ;  /* 0x000000060e0e7224 */ /* 0x002fc800078e02ff */
[----:B------:R-:W-:-:S05]  /*28660*/  IMAD.IADD R7, R14, 0x1, R7 ;  /* 0x000000010e077824 */ /* 0x000fca00078e0207 */
[----:B------:R-:W-:-:S13]  /*28670*/  ISETP.GT.AND P0, PT, R7, R4, PT ;  /* 0x000000040700720c */ /* 0x000fda0003f04270 */
[----:B------:R-:W-:Y:S05]  /*28680*/  @!P0 BRA `(.L_x_1714) ;  /* 0xfffffffc00408947 */ /* 0x000fea000383ffff */
.L_x_1709:
[----:B------:R-:W-:Y:S01]  /*28690*/  IADD3 R7, -R14, R7, RZ ;  /* 0x000000070e077210 */ /* 0x000fe20007ffe1ff */
[----:B------:R-:W-:-:S04]  /*286a0*/  UMOV UR4, 0xffffffff ;  /* 0xffffffff00047882 */ /* 0x000fc80000000000 */
[----:B------:R-:W-:-:S05]  /*286b0*/  IMAD R3, R2, R6, R7 ;  /* 0x0000000602037224 */ /* 0x000fca00078e0207 */
[----:B------:R-:W-:Y:S01]  /*286c0*/  ISETP.GT.AND P6, PT, R3, R4, PT ;  /* 0x000000040300720c */ /* 0x000fe20003fc4270 */
[----:B------:R-:W-:-:S12]  /*286d0*/  BRA.DIV UR4, `(.L_x_1715) ;  /* 0x0000002604e47947 */ /* 0x000fd8000b800000 */
[----:B------:R-:W-:-:S04]  /*286e0*/  VOTE.ANY R3, PT, !P6 ;  /* 0x0000000000037806 */ /* 0x000fc800070e0100 */
[----:B------:R-:W1:Y:S02]  /*286f0*/  POPC R8, R3 ;  /* 0x0000000300087309 */ /* 0x000e640000000000 */
[----:B-1----:R1:W2:Y:S02]  /*28700*/  SHFL.IDX PT, R5, R5, R8, 0x1f ;  /* 0x00001f0805057589 */ /* 0x0022a400000e0000 */
.L_x_1833:
[----:B------:R-:W-:Y:S01]  /*28710*/  ISETP.NE.AND P0, PT, R3, RZ, PT ;  /* 0x000000ff0300720c */ /* 0x000fe20003f05270 */
[----:B------:R-:W-:-:S12]  /*28720*/  IMAD.MOV.U32 R9, RZ, RZ, RZ ;  /* 0x000000ffff097224 */ /* 0x000fd800078e00ff */
[----:B------:R-:W-:Y:S05]  /*28730*/  @!P0 BRA `(.L_x_1716) ;  /* 0x0000000000108947 */ /* 0x000fea0003800000 */
[----:B------:R-:W-:Y:S01]  /*28740*/  UMOV UR4, 0xffffffff ;  /* 0xffffffff00047882 */ /* 0x000fe20000000000 */
[----:B------:R-:W-:Y:S02]  /*28750*/  VIADD R12, R8, 0xffffffff ;  /* 0xffffffff080c7836 */ /* 0x000fe40000000000 */
[----:B------:R-:W-:Y:S05]  /*28760*/  BRA.DIV UR4, `(.L_x_1717) ;  /* 0x0000002a04087947 */ /* 0x000fea000b800000 */
[----:B------:R3:W4:Y:S02]  /*28770*/  SHFL.IDX PT, R9, R2, R12, 0x1f ;  /* 0x00001f0c02097589 */ /* 0x00072400000e0000 */
.L_x_1716:
[----:B------:R-:W5:Y:S01]  /*28780*/  LDL.LU R10, [R1+0xc] ;  /* 0x00000c00010a7983 */ /* 0x000f620000300800 */
[----:B0--3--:R-:W0:Y:S01]  /*28790*/  LDC.64 R2, c[0x0][0xc68] ;  /* 0x00031a00ff027b82 */ /* 0x009e220000000a00 */
[----:B------:R-:W-:Y:S01]  /*287a0*/  ULDC.64 UR4, c[0x0][0x208] ;  /* 0x0000820000047ab9 */ /* 0x000fe20000000a00 */
[----:B-----5:R-:W-:-:S05]  /*287b0*/  IADD3 R10, R8, R10, RZ ;  /* 0x0000000a080a7210 */ /* 0x020fca0007ffe0ff */
[----:B0-----:R-:W-:Y:S01]  /*287c0*/  IMAD.WIDE R2, R10, 0x4, R2 ;  /* 0x000000040a027825 */ /* 0x001fe200078e0202 */
[----:B------:R0:W-:Y:S04]  /*287d0*/  STL [R1+0xc], R10 ;  /* 0x00000c0a01007387 */ /* 0x0001e80000100800 */
[----:B0-----:R0:W1:Y:S01]  /*287e0*/  LDG.E R10, desc[UR4][R2.64] ;  /* 0x00000004020a7981 */ /* 0x001062000c1e1900 */
[----:B----4-:R-:W-:-:S05]  /*287f0*/  IMAD R7, R9, R6, R7 ;  /* 0x0000000609077224 */ /* 0x010fca00078e0207 */
[----:B------:R3:W-:Y:S01]  /*28800*/  STL [R1], R7 ;  /* 0x0000000701007387 */ /* 0x0007e20000100800 */
[----:B0-----:R-:W-:Y:S01]  /*28810*/  MOV R2, RZ ;  /* 0x000000ff00027202 */ /* 0x001fe20000000f00 */
[----:B---3--:R-:W-:Y:S02]  /*28820*/  IMAD.IADD R7, R4, 0x1, -R7 ;  /* 0x0000000104077824 */ /* 0x008fe400078e0a07 */
        /* <DEDUP_REMOVED lines=20> */
[----:B------:R-:W-:Y:S01]  /*28970*/  ISETP.GE.AND P0, PT, R2, RZ, PT ;  /* 0x000000ff0200720c */ /* 0x000fe20003f06270 */
[----:B------:R-:W-:-:S12]  /*28980*/  IMAD.MOV.U32 R2, RZ, RZ, RZ ;  /* 0x000000ffff027224 */ /* 0x000fd800078e00ff */
[----:B------:R-:W-:Y:S02]  /*28990*/  @!P0 IADD3 R9, -R9, RZ, RZ ;  /* 0x000000ff09098210 */ /* 0x000fe40007ffe1ff */
[----:B------:R-:W-:-:S13]  /*289a0*/  ISETP.NE.AND P0, PT, R8, RZ, PT ;  /* 0x000000ff0800720c */ /* 0x000fda0003f05270 */
[----:B------:R-:W-:-:S05]  /*289b0*/  @!P0 LOP3.LUT R9, RZ, R8, RZ, 0x33, !PT ;  /* 0x00000008ff098212 */ /* 0x000fca00078e33ff */
[----:B------:R-:W-:Y:S01]  /*289c0*/  IMAD R4, R10, R9, RZ ;  /* 0x000000090a047224 */ /* 0x000fe200078e02ff */
[----:B------:R-:W-:-:S03]  /*289d0*/  IADD3 R9, -R9, RZ, RZ ;  /* 0x000000ff09097210 */ /* 0x000fc60007ffe1ff */
[----:B------:R-:W-:Y:S02]  /*289e0*/  IMAD.MOV R3, RZ, RZ, -R4 ;  /* 0x000000ffff037224 */ /* 0x000fe400078e0a04 */
[----:B------:R-:W-:-:S03]  /*289f0*/  IMAD R7, R8, R9, R7 ;  /* 0x0000000908077224 */ /* 0x000fc600078e0207 */
[----:B------:R-:W-:Y:S01]  /*28a00*/  VIADDMNMX R6, R3, R6, R10, PT ;  /* 0x0000000603067246 */ /* 0x000fe2000380010a */
[----:B------:R-:W-:-:S03]  /*28a10*/  IMAD.IADD R4, R7, 0x1, R4 ;  /* 0x0000000107047824 */ /* 0x000fc600078e0204 */
[-C--:B------:R-:W-:Y:S02]  /*28a20*/  IABS R10, R6.reuse ;  /* 0x00000006000a7213 */ /* 0x080fe40000000000 */
[----:B------:R-:W-:Y:S02]  /*28a30*/  IABS R8, R6 ;  /* 0x0000000600087213 */ /* 0x000fe40000000000 */
[----:B------:R-:W0:Y:S08]  /*28a40*/  I2F.RP R11, R10 ;  /* 0x0000000a000b7306 */ /* 0x000e300000209400 */
[----:B0-----:R-:W0:Y:S02]  /*28a50*/  MUFU.RCP R11, R11 ;  /* 0x0000000b000b7308 */ /* 0x001e240000001000 */
[----:B0-----:R-:W-:-:S06]  /*28a60*/  VIADD R12, R11, 0xffffffe ;  /* 0x0ffffffe0b0c7836 */ /* 0x001fcc0000000000 */
[----:B------:R-:W0:Y:S02]  /*28a70*/  F2I.FTZ.U32.TRUNC.NTZ R3, R12 ;  /* 0x0000000c00037305 */ /* 0x000e24000021f000 */
[----:B0-----:R-:W-:-:S04]  /*28a80*/  IMAD.MOV R9, RZ, RZ, -R3 ;  /* 0x000000ffff097224 */ /* 0x001fc800078e0a03 */
[----:B------:R-:W-:-:S04]  /*28a90*/  IMAD R9, R9, R10, RZ ;  /* 0x0000000a09097224 */ /* 0x000fc800078e02ff */
[----:B------:R-:W-:Y:S01]  /*28aa0*/  IMAD.HI.U32 R3, R3, R9, R2 ;  /* 0x0000000903037227 */ /* 0x000fe200078e0002 */
[----:B------:R-:W-:Y:S02]  /*28ab0*/  IABS R2, R7 ;  /* 0x0000000700027213 */ /* 0x000fe40000000000 */
[----:B------:R-:W-:-:S03]  /*28ac0*/  IADD3 R9, RZ, -R8, RZ ;  /* 0x80000008ff097210 */ /* 0x000fc60007ffe0ff */
[----:B------:R-:W-:-:S04]  /*28ad0*/  IMAD.HI.U32 R3, R3, R2, RZ ;  /* 0x0000000203037227 */ /* 0x000fc800078e00ff */
[----:B------:R-:W-:Y:S01]  /*28ae0*/  IMAD R9, R3, R9, R2 ;  /* 0x0000000903097224 */ /* 0x000fe200078e0202 */
[----:B------:R-:W-:-:S04]  /*28af0*/  LOP3.LUT R2, R7, R6, RZ, 0x3c, !PT ;  /* 0x0000000607027212 */ /* 0x000fc800078e3cff */
[----:B------:R-:W-:-:S13]  /*28b00*/  ISETP.GT.U32.AND P0, PT, R10, R9, PT ;  /* 0x000000090a00720c */ /* 0x000fda0003f04070 */
[----:B------:R-:W-:Y:S02]  /*28b10*/  @!P0 IMAD.IADD R9, R9, 0x1, -R10 ;  /* 0x0000000109098824 */ /* 0x000fe400078e0a0a */
[----:B------:R-:W-:-:S03]  /*28b20*/  @!P0 VIADD R3, R3, 0x1 ;  /* 0x0000000103038836 */ /* 0x000fc60000000000 */
[----:B------:R-:W-:-:S13]  /*28b30*/  ISETP.GE.U32.AND P0, PT, R9, R10, PT ;  /* 0x0000000a0900720c */ /* 0x000fda0003f06070 */
[----:B------:R-:W-:Y:S02]  /*28b40*/  @P0 IADD3 R3, R3, 0x1, RZ ;  /* 0x0000000103030810 */ /* 0x000fe40007ffe0ff */
        /* <DEDUP_REMOVED lines=11> */
.L_x_1710:
[----:B------:R-:W-:Y:S01]  /*28c00*/  UMOV UR4, URZ ;  /* 0x0000003f00047c82 */ /* 0x000fe20008000000 */
[----:B------:R-:W-:Y:S01]  /*28c10*/  ULDC UR6, c[0x0][0xc14] ;  /* 0x0003050000067ab9 */ /* 0x000fe20000000800 */
[----:B------:R0:W-:Y:S01]  /*28c20*/  STL [R1], R4 ;  /* 0x0000000401007387 */ /* 0x0001e20000100800 */
[----:B------:R-:W-:Y:S01]  /*28c30*/  UMOV UR5, URZ ;  /* 0x0000003f00057c82 */ /* 0x000fe20008000000 */
[----:B------:R-:W-:Y:S01]  /*28c40*/  IMAD.U32 R2, RZ, RZ, UR6 ;  /* 0x00000006ff027e24 */ /* 0x000fe2000f8e00ff */
[----:B------:R-:W-:Y:S01]  /*28c50*/  MOV R3, UR5 ;  /* 0x0000000500037c02 */ /* 0x000fe20008000f00 */
[----:B0-----:R-:W-:-:S05]  /*28c60*/  IMAD.U32 R4, RZ, RZ, UR4 ;  /* 0x00000004ff047e24 */ /* 0x001fca000f8e00ff */
[----:B------:R0:W-:Y:S04]  /*28c70*/  STL [R1+0x4], R4 ;  /* 0x0000040401007387 */ /* 0x0001e80000100800 */
[----:B------:R0:W-:Y:S04]  /*28c80*/  STL [R1+0xc], R2 ;  /* 0x00000c0201007387 */ /* 0x0001e80000100800 */
[----:B------:R0:W-:Y:S02]  /*28c90*/  STL [R1+0x8], R3 ;  /* 0x0000080301007387 */ /* 0x0001e40000100800 */
.L_x_1718:
[----:B01----:R-:W2:Y:S04]  /*28ca0*/  LDL.64 R4, [R1] ;  /* 0x0000000001047983 */ /* 0x003ea80000100a00 */
[----:B------:R-:W2:Y:S01]  /*28cb0*/  LDL.64 R6, [R1+0x8] ;  /* 0x0000080001067983 */ /* 0x000ea20000100a00 */
[----:B------:R-:W0:Y:S01]  /*28cc0*/  S2R R2, SR_TID.X ;  /* 0x0000000000027919 */ /* 0x000e220000002100 */
[----:B------:R-:W-:Y:S05]  /*28cd0*/  WARPSYNC.ALL ;  /* 0x0000000000007948 */ /* 0x000fea0003800000 */
[----:B0-----:R-:W-:Y:S01]  /*28ce0*/  LOP3.LUT R2, R2, 0x1f, RZ, 0xc0, !PT ;  /* 0x0000001f02027812 */ /* 0x001fe200078ec0ff */
[----:B------:R-:W-:Y:S03]  /*28cf0*/  BAR.SYNC.DEFER_BLOCKING 0x4, 0x120 ;  /* 0x0104800000007b1d */ /* 0x000fe60000010000 */
[----:B------:R-:W-:-:S13]  /*28d00*/  ISETP.NE.AND P0, PT, R2, RZ, PT ;  /* 0x000000ff0200720c */ /* 0x000fda0003f05270 */
[----:B------:R-:W0:Y:S01]  /*28d10*/  @!P0 S2R R3, SR_CgaCtaId ;  /* 0x0000000000038919 */ /* 0x000e220000008800 */
[----:B------:R-:W-:-:S04]  /*28d20*/  @!P0 MOV R2, 0x400 ;  /* 0x0000040000028802 */ /* 0x000fc80000000f00 */
[----:B0-----:R-:W-:-:S05]  /*28d30*/  @!P0 LEA R2, R3, R2, 0x18 ;  /* 0x0000000203028211 */ /* 0x001fca00078ec0ff */
[----:B--2---:R0:W-:Y:S02]  /*28d40*/  @!P0 STS.128 [R2+0x308d0], R4 ;  /* 0x0308d00402008388 */ /* 0x0041e40000000c00 */
[----:B0-----:R-:W-:Y:S01]  /*28d50*/  IMAD.MOV.U32 R2, RZ, RZ, R7 ;  /* 0x000000ffff027224 */ /* 0x001fe200078e0007 */
[----:B------:R-:W-:Y:S06]  /*28d60*/  BAR.ARV 0x5, 0x120 ;  /* 0x0144800000007b1d */ /* 0x000fec0000002000 */
[----:B------:R-:W-:-:S13]  /*28d70*/  ISETP.GE.AND P0, PT, R2, R0, PT ;  /* 0x000000000200720c */ /* 0x000fda0003f06270 */
[----:B------:R-:W-:Y:S05]  /*28d80*/  @!P0 BRA `(.L_x_1719) ;  /* 0xffffffa800148947 */ /* 0x000fea000383ffff */
.L_x_1617:
[----:B------:R-:W2:Y:S01]  /*28d90*/  LDL.LU R0, [R1+0x24] ;  /* 0x0000240001007983 */ /* 0x000ea20000300800 */
[----:B------:R-:W-:Y:S01]  /*28da0*/  BSSY B0, `(.L_x_1720) ;  /* 0x000000b000007945 */ /* 0x000fe20003800000 */
[----:B------:R-:W0:Y:S01]  /*28db0*/  S2R R5, SR_CgaCtaId ;  /* 0x0000000000057919 */ /* 0x000e220000008800 */
[----:B--2---:R-:W-:-:S04]  /*28dc0*/  IADD3 R0, R0, 0x1, RZ ;  /* 0x0000000100007810 */ /* 0x004fc80007ffe0ff */
[----:B------:R-:W-:-:S04]  /*28dd0*/  LEA.HI R2, R0, R0, RZ, 0x1 ;  /* 0x0000000000027211 */ /* 0x000fc800078f08ff */
[----:B------:R-:W-:-:S05]  /*28de0*/  LOP3.LUT R3, R2, 0xfffffffe, RZ, 0xc0, !PT ;  /* 0xfffffffe02037812 */ /* 0x000fca00078ec0ff */
[----:B------:R-:W-:Y:S01]  /*28df0*/  IMAD.IADD R3, R0, 0x1, -R3 ;  /* 0x0000000100037824 */ /* 0x000fe200078e0a03 */
[----:B------:R-:W-:-:S04]  /*28e00*/  MOV R0, 0x400 ;  /* 0x0000040000007802 */ /* 0x000fc80000000f00 */
[----:B0-----:R-:W-:Y:S02]  /*28e10*/  LEA R0, R5, R0, 0x18 ;  /* 0x0000000005007211 */ /* 0x001fe400078ec0ff */
[----:B------:R-:W-:-:S04]  /*28e20*/  SHF.L.U32 R3, R3, 0x1f, RZ ;  /* 0x0000001f03037819 */ /* 0x000fc800000006ff */
[----:B------:R-:W0:Y:S02]  /*28e30*/  SYNCS.PHASECHK.TRANS64.TRYWAIT P0, [R0+URZ+0x30820], R3 ;  /* 0x03082003000075a7 */ /* 0x000e24000800017f */
[----:B0-----:R-:W-:Y:S05]  /*28e40*/  @!P0 BRA `(.L_x_1721) ;  /* 0x0000002000788947 */ /* 0x001fea0003800000 */
.L_x_1836:
[----:B------:R-:W-:Y:S05]  /*28e50*/  BSYNC B0 ;  /* 0x0000000000007941 */ /* 0x000fea0003800000 */
.L_x_1720:
[----:B------:R-:W-:-:S03]  /*28e60*/  UMOV UR4, 0xffffffff ;  /* 0xffffffff00047882 */ /* 0x000fc60000000000 */
[----:B------:R-:W-:Y:S05]  /*28e70*/  BRA.DIV UR4, `(.L_x_1722) ;  /* 0x0000002204807947 */ /* 0x000fea000b800000 */
[----:B------:R-:W1:Y:S02]  /*28e80*/  S2R R2, SR_TID.X ;  /* 0x0000000000027919 */ /* 0x000e640000002100 */
[----:B-1----:R-:W-:-:S04]  /*28e90*/  SHF.R.U32.HI R2, RZ, 0x5, R2 ;  /* 0x00000005ff027819 */ /* 0x002fc80000011602 */
[----:B------:R-:W-:-:S05]  /*28ea0*/  LOP3.LUT R2, R2, 0x3, RZ, 0xc0, !PT ;  /* 0x0000000302027812 */ /* 0x000fca00078ec0ff */
[----:B------:R1:W2:Y:S02]  /*28eb0*/  SHFL.IDX PT, R14, R2, RZ, 0x1f ;  /* 0x00001fff020e7589 */ /* 0x0002a400000e0000 */
.L_x_1839:
[----:B--2---:R-:W-:-:S13]  /*28ec0*/  ISETP.NE.AND P0, PT, R14, RZ, PT ;  /* 0x000000ff0e00720c */ /* 0x004fda0003f05270 */
[----:B------:R-:W-:Y:S05]  /*28ed0*/  @P0 BRA `(.L_x_1311) ;  /* 0x0000000000880947 */ /* 0x000fea0003800000 */
[----:B------:R-:W-:-:S03]  /*28ee0*/  UMOV UR4, 0xffffffff ;  /* 0xffffffff00047882 */ /* 0x000fc60000000000 */
[----:B------:R-:W-:Y:S05]  /*28ef0*/  BRA.DIV UR4, `(.L_x_1723) ;  /* 0x0000002204947947 */ /* 0x000fea000b800000 */
[----:B------:R-:W-:-:S13]  /*28f00*/  ELECT P6, URZ, PT ;  /* 0x00000000003f782f */ /* 0x000fda00038c0000 */
.L_x_1842:
[----:B------:R-:W-:Y:S05]  /*28f10*/  @!P6 BRA `(.L_x_1311) ;  /* 0x000000000078e947 */ /* 0x000fea0003800000 */
[----:B------:R-:W-:-:S06]  /*28f20*/  ULOP3.LUT UR4, UR60, 0x2, URZ, 0xfc, !UPT ;  /* 0x000000023c047892 */ /* 0x000fcc000f8efc3f */
[----:B-1----:R-:W-:-:S05]  /*28f30*/  IMAD.U32 R2, RZ, RZ, UR4 ;  /* 0x00000004ff027e24 */ /* 0x002fca000f8e00ff */
[----:B------:R-:W-:-:S13]  /*28f40*/  ISETP.NE.AND P2, PT, R2, 0x3, PT ;  /* 0x000000030200780c */ /* 0x000fda0003f45270 */
[----:B------:R-:W-:Y:S05]  /*28f50*/  @!P2 BRA `(.L_x_1724) ;  /* 0x000000000004a947 */ /* 0x000fea0003800000 */
[----:B------:R-:W-:Y:S01]  /*28f60*/  BPT.TRAP 0x1 ;  /* 0x000000040000795c */ /* 0x000fe20000300000 */
.L_x_1724:
[----:B0-----:R-:W-:Y:S01]  /*28f70*/  IADD3 R3, R0, 0x30840, RZ ;  /* 0x0003084000037810 */ /* 0x001fe20007ffe0ff */
[----:B------:R-:W-:Y:S01]  /*28f80*/  VIADD R2, R16, 0x1 ;  /* 0x0000000110027836 */ /* 0x000fe20000000000 */
[----:B------:R-:W-:-:S03]  /*28f90*/  SHF.L.U32 R4, R18, 0x1f, RZ ;  /* 0x0000001f12047819 */ /* 0x000fc600000006ff */
[----:B------:R-:W-:Y:S01]  /*28fa0*/  IMAD R7, R16, 0x8, R3 ;  /* 0x0000000810077824 */ /* 0x000fe200078e0203 */
[----:B------:R-:W-:-:S03]  /*28fb0*/  ISETP.NE.AND P1, PT, R2, 0x2, PT ;  /* 0x000000020200780c */ /* 0x000fc60003f25270 */
[----:B------:R-:W0:Y:S01]  /*28fc0*/  SYNCS.PHASECHK.TRANS64.TRYWAIT P0, [R7+URZ], R4 ;  /* 0x00000004070075a7 */ /* 0x000e22000800017f */
[----:B------:R-:W-:Y:S02]  /*28fd0*/  SEL R5, RZ, 0x1, P1 ;  /* 0x00000001ff057807 */ /* 0x000fe40000800000 */
[----:B------:R-:W-:Y:S02]  /*28fe0*/  SEL R6, R2, RZ, P1 ;  /* 0x000000ff02067207 */ /* 0x000fe40000800000 */
[----:B------:R-:W-:Y:S02]  /*28ff0*/  LOP3.LUT R5, R18, R5, RZ, 0x3c, !PT ;  /* 0x0000000512057212 */ /* 0x000fe400078e3cff */
[----:B------:R-:W-:Y:S02]  /*29000*/  LEA R3, R6, R3, 0x3 ;  /* 0x0000000306037211 */ /* 0x000fe400078e18ff */
[----:B------:R-:W-:Y:S01]  /*29010*/  SHF.L.U32 R2, R5, 0x1f, RZ ;  /* 0x0000001f05027819 */ /* 0x000fe200000006ff */
[----:B0-----:R-:W-:Y:S06]  /*29020*/  @!P0 BRA `(.L_x_1725) ;  /* 0x0000002000688947 */ /* 0x001fec0003800000 */
.L_x_1843:
[----:B------:R-:W1:Y:S02]  /*29030*/  SYNCS.PHASECHK.TRANS64.TRYWAIT P0, [R3+URZ], R2 ;  /* 0x00000002030075a7 */ /* 0x000e64000800017f */
[----:B-1----:R-:W-:Y:S05]  /*29040*/  @!P0 BRA `(.L_x_1726) ;  /* 0x0000002000748947 */ /* 0x002fea0003800000 */
.L_x_1844:
[----:B------:R-:W-:Y:S05]  /*29050*/  @!P2 BRA `(.L_x_1727) ;  /* 0x000000000004a947 */ /* 0x000fea0003800000 */
[----:B------:R-:W-:Y:S01]  /*29060*/  BPT.TRAP 0x1 ;  /* 0x000000040000795c */ /* 0x000fe20000300000 */
.L_x_1727:
[----:B-1----:R-:W-:-:S04]  /*29070*/  VIADD R3, R0, 0x30860 ;  /* 0x0003086000037836 */ /* 0x002fc80000000000 */
[----:B------:R-:W-:-:S04]  /*29080*/  IMAD R5, R16, 0x8, R3 ;  /* 0x0000000810057824 */ /* 0x000fc800078e0203 */
[----:B------:R-:W1:Y:S02]  /*29090*/  SYNCS.PHASECHK.TRANS64.TRYWAIT P0, [R5+URZ], R4 ;  /* 0x00000004050075a7 */ /* 0x000e64000800017f */
[----:B-1----:R-:W-:Y:S05]  /*290a0*/  @!P0 BRA `(.L_x_1728) ;  /* 0x0000002000708947 */ /* 0x002fea0003800000 */
.L_x_1845:
[----:B------:R-:W-:-:S07]  /*290b0*/  LEA R3, R6, R3, 0x3 ;  /* 0x0000000306037211 */ /* 0x000fce00078e18ff */
.L_x_1729:
[----:B--2---:R2:W3:Y:S02]  /*290c0*/  SYNCS.PHASECHK.TRANS64.TRYWAIT P0, [R3+URZ], R2 ;  /* 0x00000002030075a7 */ /* 0x0044e4000800017f */
[----:B---3--:R-:W-:Y:S05]  /*290d0*/  @!P0 NANOSLEEP.SYNCS 0x989680 ;  /* 0x009896800000895d */ /* 0x008fea0003900000 */
[----:B------:R-:W3:Y:S02]  /*290e0*/  @!P0 SYNCS.PHASECHK.TRANS64 P0, [R3+URZ], R2 ;  /* 0x00000002030085a7 */ /* 0x000ee4000800007f */
[----:B---3--:R-:W-:Y:S05]  /*290f0*/  @!P0 BRA `(.L_x_1729) ;  /* 0xfffffffc00f08947 */ /* 0x008fea000383ffff */
.L_x_1311:
[----:B------:R-:W-:Y:S05]  /*29100*/  BSYNC B7 ;  /* 0x0000000000077941 */ /* 0x000fea0003800000 */
.L_x_1308:
[----:B------:R-:W-:Y:S05]  /*29110*/  EXIT ;  /* 0x000000000000794d */ /* 0x000fea0003800000 */
.L_x_1337:
[----:B0-----:R0:W1:Y:S02]  /*29120*/  SYNCS.PHASECHK.TRANS64.TRYWAIT P5, [R89+URZ+0x30890], R90 ;  /* 0x0308905a590075a7 */ /* 0x00106400080a017f */
[----:B-1----:R-:W-:Y:S05]  /*29130*/  @!P5 NANOSLEEP.SYNCS 0x989680 ;  /* 0x009896800000d95d */ /* 0x002fea0003900000 */
[----:B------:R-:W1:Y:S02]  /*29140*/  @!P5 SYNCS.PHASECHK.TRANS64 P5, [R89+URZ+0x30890], R90 ;  /* 0x0308905a5900d5a7 */ /* 0x000e6400080a007f */
[----:B-1----:R-:W-:Y:S05]  /*29150*/  @!P5 BRA `(.L_x_1337) ;  /* 0xfffffffc00f0d947 */ /* 0x002fea000383ffff */
[----:B------:R-:W-:Y:S05]  /*29160*/  BRA `(.L_x_1730) ;  /* 0xfffffda400fc7947 */ /* 0x000fea000383ffff */
.L_x_1391:
[----:B-1----:R1:W3:Y:S02]  /*29170*/  SYNCS.PHASECHK.TRANS64.TRYWAIT P5, [R89+URZ+0x30890], R90 ;  /* 0x0308905a590075a7 */ /* 0x0022e400080a017f */
[----:B---3--:R-:W-:Y:S05]  /*29180*/  @!P5 NANOSLEEP.SYNCS 0x989680 ;  /* 0x009896800000d95d */ /* 0x008fea0003900000 */
[----:B------:R-:W3:Y:S02]  /*29190*/  @!P5 SYNCS.PHASECHK.TRANS64 P5, [R89+URZ+0x30890], R90 ;  /* 0x0308905a5900d5a7 */ /* 0x000ee400080a007f */
[----:B---3--:R-:W-:Y:S05]  /*291a0*/  @!P5 BRA `(.L_x_1391) ;  /* 0xfffffffc00f0d947 */ /* 0x008fea000383ffff */
[----:B------:R-:W-:Y:S05]  /*291b0*/  BRA `(.L_x_1731) ;  /* 0xfffffdd800c87947 */ /* 0x000fea000383ffff */
.L_x_1416:
[----:B0-----:R0:W1:Y:S02]  /*291c0*/  SYNCS.PHASECHK.TRANS64.TRYWAIT P3, [R89+URZ+0x30890], R90 ;  /* 0x0308905a590075a7 */ /* 0x001064000806017f */
[----:B-1----:R-:W-:Y:S05]  /*291d0*/  @!P3 NANOSLEEP.SYNCS 0x989680 ;  /* 0x009896800000b95d */ /* 0x002fea0003900000 */
[----:B------:R-:W1:Y:S02]  /*291e0*/  @!P3 SYNCS.PHASECHK.TRANS64 P3, [R89+URZ+0x30890], R90 ;  /* 0x0308905a5900b5a7 */ /* 0x000e64000806007f */
[----:B-1----:R-:W-:Y:S05]  /*291f0*/  @!P3 BRA `(.L_x_1416) ;  /* 0xfffffffc00f0b947 */ /* 0x002fea000383ffff */
[----:B------:R-:W-:Y:S05]  /*29200*/  BRA `(.L_x_1732) ;  /* 0xfffffe0800b87947 */ /* 0x000fea000383ffff */
.L_x_1422:
[----:B-1----:R1:W2:Y:S02]  /*29210*/  SYNCS.PHASECHK.TRANS64.TRYWAIT P2, [R89+URZ+0x308b0], R90 ;  /* 0x0308b05a590075a7 */ /* 0x0022a4000804017f */
[----:B--2---:R-:W-:Y:S05]  /*29220*/  @!P2 NANOSLEEP.SYNCS 0x989680 ;  /* 0x009896800000a95d */ /* 0x004fea0003900000 */
[----:B------:R-:W2:Y:S02]  /*29230*/  @!P2 SYNCS.PHASECHK.TRANS64 P2, [R89+URZ+0x308b0], R90 ;  /* 0x0308b05a5900a5a7 */ /* 0x000ea4000804007f */
[----:B--2---:R-:W-:Y:S05]  /*29240*/  @!P2 BRA `(.L_x_1422) ;  /* 0xfffffffc00f0a947 */ /* 0x004fea000383ffff */
[----:B------:R-:W-:Y:S05]  /*29250*/  BRA `(.L_x_1733) ;  /* 0xfffffe0c00bc7947 */ /* 0x000fea000383ffff */
.L_x_1452:
[----:B------:R-:W-:Y:S01]  /*29260*/  BSSY B1, `(.L_x_1734) ;  /* 0x0000008000017945 */ /* 0x000fe20003800000 */
[----:B------:R-:W-:Y:S01]  /*29270*/  IMAD.MOV.U32 R13, RZ, RZ, R4 ;  /* 0x000000ffff0d7224 */ /* 0x000fe200078e0004 */
[----:B------:R-:W-:Y:S01]  /*29280*/  MOV R11, 0x1c1f ;  /* 0x00001c1f000b7802 */ /* 0x000fe20000000f00 */
[----:B------:R-:W-:Y:S02]  /*29290*/  IMAD.MOV.U32 R12, RZ, RZ, RZ ;  /* 0x000000ffff0c7224 */ /* 0x000fe400078e00ff */
[----:B------:R-:W-:-:S07]  /*292a0*/  IMAD.MOV.U32 R15, RZ, RZ, -0x1 ;  /* 0xffffffffff0f7424 */ /* 0x000fce00078e00ff */
[----:B------:R-:W-:Y:S05]  /*292b0*/  WARPSYNC.COLLECTIVE R15, `(.L_x_1735) ;  /* 0x000000000f087348 */ /* 0x000fea0003c00000 */
[----:B------:R0:W1:Y:S02]  /*292c0*/  SHFL.IDX P6, R14, R13, R12, R11 ;  /* 0x0000000c0d0e7389 */ /* 0x00006400000c000b */
[----:B01----:R-:W-:Y:S01]  /*292d0*/  ENDCOLLECTIVE ;  /* 0x000000000000791b */ /* 0x003fe20003800000 */
.L_x_1735:
[----:B------:R-:W-:Y:S05]  /*292e0*/  BSYNC B1 ;  /* 0x0000000000017941 */ /* 0x000fea0003800000 */
.L_x_1734:
[----:B------:R-:W-:Y:S05]  /*292f0*/  BRA `(.L_x_1736) ;  /* 0xfffffe2c00f07947 */ /* 0x000fea000383ffff */
.L_x_1453:
[----:B------:R-:W-:Y:S01]  /*29300*/  BSSY B1, `(.L_x_1737) ;  /* 0x0000008000017945 */ /* 0x000fe20003800000 */
[----:B------:R-:W-:Y:S01]  /*29310*/  IMAD.MOV.U32 R13, RZ, RZ, R3 ;  /* 0x000000ffff0d7224 */ /* 0x000fe200078e0003 */
[----:B------:R-:W-:Y:S01]  /*29320*/  MOV R12, RZ ;  /* 0x000000ff000c7202 */ /* 0x000fe20000000f00 */
[----:B------:R-:W-:Y:S02]  /*29330*/  IMAD.MOV.U32 R11, RZ, RZ, 0x1c1f ;  /* 0x00001c1fff0b7424 */ /* 0x000fe400078e00ff */
[----:B------:R-:W-:-:S07]  /*29340*/  IMAD.MOV.U32 R15, RZ, RZ, -0x1 ;  /* 0xffffffffff0f7424 */ /* 0x000fce00078e00ff */
[----:B------:R-:W-:Y:S05]  /*29350*/  WARPSYNC.COLLECTIVE R15, `(.L_x_1738) ;  /* 0x000000000f087348 */ /* 0x000fea0003c00000 */
[----:B------:R0:W1:Y:S02]  /*29360*/  SHFL.IDX P6, R14, R13, R12, R11 ;  /* 0x0000000c0d0e7389 */ /* 0x00006400000c000b */
[----:B01----:R-:W-:Y:S01]  /*29370*/  ENDCOLLECTIVE ;  /* 0x000000000000791b */ /* 0x003fe20003800000 */
.L_x_1738:
[----:B------:R-:W-:Y:S05]  /*29380*/  BSYNC B1 ;  /* 0x0000000000017941 */ /* 0x000fea0003800000 */
.L_x_1737:
[----:B------:R-:W-:Y:S05]  /*29390*/  BRA `(.L_x_1739) ;  /* 0xfffffe2c00d07947 */ /* 0x000fea000383ffff */
.L_x_1454:
[----:B------:R-:W-:Y:S01]  /*293a0*/  BSSY B1, `(.L_x_1740) ;  /* 0x0000008000017945 */ /* 0x000fe20003800000 */
[----:B------:R-:W-:Y:S01]  /*293b0*/  MOV R13, R2 ;  /* 0x00000002000d7202 */ /* 0x000fe20000000f00 */
[----:B------:R-:W-:Y:S01]  /*293c0*/  IMAD.MOV.U32 R12, RZ, RZ, RZ ;  /* 0x000000ffff0c7224 */ /* 0x000fe200078e00ff */
[----:B------:R-:W-:Y:S01]  /*293d0*/  MOV R15, 0xffffffff ;  /* 0xffffffff000f7802 */ /* 0x000fe20000000f00 */
[----:B------:R-:W-:-:S07]  /*293e0*/  IMAD.MOV.U32 R11, RZ, RZ, 0x1c1f ;  /* 0x00001c1fff0b7424 */ /* 0x000fce00078e00ff */
[----:B------:R-:W-:Y:S05]  /*293f0*/  WARPSYNC.COLLECTIVE R15, `(.L_x_1741) ;  /* 0x000000000f087348 */ /* 0x000fea0003c00000 */
[----:B------:R0:W1:Y:S02]  /*29400*/  SHFL.IDX P6, R14, R13, R12, R11 ;  /* 0x0000000c0d0e7389 */ /* 0x00006400000c000b */
[----:B01----:R-:W-:Y:S01]  /*29410*/  ENDCOLLECTIVE ;  /* 0x000000000000791b */ /* 0x003fe20003800000 */
.L_x_1741:
[----:B------:R-:W-:Y:S05]  /*29420*/  BSYNC B1 ;  /* 0x0000000000017941 */ /* 0x000fea0003800000 */
.L_x_1740:
[----:B------:R-:W-:Y:S05]  /*29430*/  BRA `(.L_x_1742) ;  /* 0xfffffe2c00b07947 */ /* 0x000fea000383ffff */
.L_x_1455:
        /* <DEDUP_REMOVED lines=8> */
.L_x_1744:
[----:B------:R-:W-:Y:S05]  /*294c0*/  BSYNC B1 ;  /* 0x0000000000017941 */ /* 0x000fea0003800000 */
.L_x_1743:
[----:B------:R-:W-:Y:S05]  /*294d0*/  BRA `(.L_x_1745) ;  /* 0xfffffe2c00907947 */ /* 0x000fea000383ffff */
.L_x_1456:
[----:B------:R-:W-:Y:S01]  /*294e0*/  BSSY B1, `(.L_x_1746) ;  /* 0x0000008000017945 */ /* 0x000fe20003800000 */
[----:B------:R-:W-:Y:S01]  /*294f0*/  IMAD.MOV.U32 R13, RZ, RZ, R4 ;  /* 0x000000ffff0d7224 */ /* 0x000fe200078e0004 */
[----:B------:R-:W-:Y:S01]  /*29500*/  MOV R12, 0x1 ;  /* 0x00000001000c7802 */ /* 0x000fe20000000f00 */
[----:B------:R-:W-:Y:S02]  /*29510*/  IMAD.MOV.U32 R11, RZ, RZ, 0x1c1f ;  /* 0x00001c1fff0b7424 */ /* 0x000fe400078e00ff */
[----:B------:R-:W-:-:S07]  /*29520*/  IMAD.MOV.U32 R15, RZ, RZ, -0x1 ;  /* 0xffffffffff0f7424 */ /* 0x000fce00078e00ff */
[----:B------:R-:W-:Y:S05]  /*29530*/  WARPSYNC.COLLECTIVE R15, `(.L_x_1747) ;  /* 0x000000000f087348 */ /* 0x000fea0003c00000 */
[----:B------:R0:W1:Y:S02]  /*29540*/  SHFL.IDX P6, R14, R13, R12, R11 ;  /* 0x0000000c0d0e7389 */ /* 0x00006400000c000b */
[----:B01----:R-:W-:Y:S01]  /*29550*/  ENDCOLLECTIVE ;  /* 0x000000000000791b */ /* 0x003fe20003800000 */
.L_x_1747:
[----:B------:R-:W-:Y:S05]  /*29560*/  BSYNC B1 ;  /* 0x0000000000017941 */ /* 0x000fea0003800000 */
.L_x_1746:
[----:B------:R-:W-:Y:S05]  /*29570*/  BRA `(.L_x_1748) ;  /* 0xfffffe2c00707947 */ /* 0x000fea000383ffff */
.L_x_1457:
[----:B------:R-:W-:Y:S01]  /*29580*/  BSSY B1, `(.L_x_1749) ;  /* 0x0000008000017945 */ /* 0x000fe20003800000 */
[----:B------:R-:W-:Y:S01]  /*29590*/  MOV R13, R3 ;  /* 0x00000003000d7202 */ /* 0x000fe20000000f00 */
[----:B------:R-:W-:Y:S01]  /*295a0*/  IMAD.MOV.U32 R12, RZ, RZ, 0x1 ;  /* 0x00000001ff0c7424 */ /* 0x000fe200078e00ff */
[----:B------:R-:W-:Y:S01]  /*295b0*/  MOV R15, 0xffffffff ;  /* 0xffffffff000f7802 */ /* 0x000fe20000000f00 */
[----:B------:R-:W-:-:S07]  /*295c0*/  IMAD.MOV.U32 R11, RZ, RZ, 0x1c1f ;  /* 0x00001c1fff0b7424 */ /* 0x000fce00078e00ff */
[----:B------:R-:W-:Y:S05]  /*295d0*/  WARPSYNC.COLLECTIVE R15, `(.L_x_1750) ;  /* 0x000000000f087348 */ /* 0x000fea0003c00000 */
[----:B------:R0:W1:Y:S02]  /*295e0*/  SHFL.IDX P6, R14, R13, R12, R11 ;  /* 0x0000000c0d0e7389 */ /* 0x00006400000c000b */
[----:B01----:R-:W-:Y:S01]  /*295f0*/  ENDCOLLECTIVE ;  /* 0x000000000000791b */ /* 0x003fe20003800000 */
.L_x_1750:
[----:B------:R-:W-:Y:S05]  /*29600*/  BSYNC B1 ;  /* 0x0000000000017941 */ /* 0x000fea0003800000 */
.L_x_1749:
[----:B------:R-:W-:Y:S05]  /*29610*/  BRA `(.L_x_1751) ;  /* 0xfffffe2c00547947 */ /* 0x000fea000383ffff */
.L_x_1458:
        /* <DEDUP_REMOVED lines=8> */
.L_x_1753:
[----:B------:R-:W-:Y:S05]  /*296a0*/  BSYNC B1 ;  /* 0x0000000000017941 */ /* 0x000fea0003800000 */
.L_x_1752:
[----:B------:R-:W-:Y:S05]  /*296b0*/  BRA `(.L_x_1754) ;  /* 0xfffffe2c00387947 */ /* 0x000fea000383ffff */
.L_x_1459:
        /* <DEDUP_REMOVED lines=8> */
.L_x_1756:
[----:B------:R-:W-:Y:S05]  /*29740*/  BSYNC B1 ;  /* 0x0000000000017941 */ /* 0x000fea0003800000 */
.L_x_1755:
[----:B------:R-:W-:Y:S05]  /*29750*/  BRA `(.L_x_1757) ;  /* 0xfffffe2c001c7947 */ /* 0x000fea000383ffff */
.L_x_1461:
[----:B0-----:R0:W1:Y:S02]  /*29760*/  SYNCS.PHASECHK.TRANS64.TRYWAIT P2, [R17+URZ+0x30800], R2 ;  /* 0x03080002110075a7 */ /* 0x001064000804017f */
[----:B-1----:R-:W-:Y:S05]  /*29770*/  @!P2 NANOSLEEP.SYNCS 0x989680 ;  /* 0x009896800000a95d */ /* 0x002fea0003900000 */
[----:B------:R-:W1:Y:S02]  /*29780*/  @!P2 SYNCS.PHASECHK.TRANS64 P2, [R17+URZ+0x30800], R2 ;  /* 0x030800021100a5a7 */ /* 0x000e64000804007f */
[----:B-1----:R-:W-:Y:S05]  /*29790*/  @!P2 BRA `(.L_x_1461) ;  /* 0xfffffffc00f0a947 */ /* 0x002fea000383ffff */
[----:B------:R-:W-:Y:S05]  /*297a0*/  BRA `(.L_x_1758) ;  /* 0xfffffe2c007c7947 */ /* 0x000fea000383ffff */
.L_x_1489:
        /* <DEDUP_REMOVED lines=8> */
.L_x_1760:
[----:B------:R-:W-:Y:S05]  /*29830*/  BSYNC B1 ;  /* 0x0000000000017941 */ /* 0x000fea0003800000 */
.L_x_1759:
[----:B------:R-:W-:Y:S05]  /*29840*/  BRA `(.L_x_1761) ;  /* 0xfffffe5c00007947 */ /* 0x000fea000383ffff */
.L_x_1490:
        /* <DEDUP_REMOVED lines=8> */
.L_x_1763:
[----:B------:R-:W-:Y:S05]  /*298d0*/  BSYNC B1 ;  /* 0x0000000000017941 */ /* 0x000fea0003800000 */
.L_x_1762:
[----:B------:R-:W-:Y:S05]  /*298e0*/  BRA `(.L_x_1764) ;  /* 0xfffffe5800e07947 */ /* 0x000fea000383ffff */
.L_x_1491:
        /* <DEDUP_REMOVED lines=8> */
.L_x_1766:
[----:B------:R-:W-:Y:S05]  /*29970*/  BSYNC B1 ;  /* 0x0000000000017941 */ /* 0x000fea0003800000 */
.L_x_1765:
[----:B------:R-:W-:Y:S05]  /*29980*/  BRA `(.L_x_1767) ;  /* 0xfffffe5800c07947 */ /* 0x000fea000383ffff */
.L_x_1492:
        /* <DEDUP_REMOVED lines=8> */
.L_x_1769:
[----:B------:R-:W-:Y:S05]  /*29a10*/  BSYNC B1 ;  /* 0x0000000000017941 */ /* 0x000fea0003800000 */
.L_x_1768:
[----:B------:R-:W-:Y:S05]  /*29a20*/  BRA `(.L_x_1770) ;  /* 0xfffffe5800a07947 */ /* 0x000fea000383ffff */
.L_x_1493:
        /* <DEDUP_REMOVED lines=8> */
.L_x_1772:
[----:B------:R-:W-:Y:S05]  /*29ab0*/  BSYNC B1 ;  /* 0x0000000000017941 */ /* 0x000fea0003800000 */
.L_x_1771:
[----:B------:R-:W-:Y:S05]  /*29ac0*/  BRA `(.L_x_1773) ;  /* 0xfffffe5800807947 */ /* 0x000fea000383ffff */
.L_x_1494:
        /* <DEDUP_REMOVED lines=8> */
.L_x_1775:
[----:B------:R-:W-:Y:S05]  /*29b50*/  BSYNC B1 ;  /* 0x0000000000017941 */ /* 0x000fea0003800000 */
.L_x_1774:
[----:B------:R-:W-:Y:S05]  /*29b60*/  BRA `(.L_x_1776) ;  /* 0xfffffe5800647947 */ /* 0x000fea000383ffff */
.L_x_1495:
        /* <DEDUP_REMOVED lines=8> */
.L_x_1778:
[----:B------:R-:W-:Y:S05]  /*29bf0*/  BSYNC B1 ;  /* 0x0000000000017941 */ /* 0x000fea0003800000 */
.L_x_1777:
[----:B------:R-:W-:Y:S05]  /*29c00*/  BRA `(.L_x_1779) ;  /* 0xfffffe5800487947 */ /* 0x000fea000383ffff */
.L_x_1496:
        /* <DEDUP_REMOVED lines=8> */
.L_x_1781:
[----:B------:R-:W-:Y:S05]  /*29c90*/  BSYNC B1 ;  /* 0x0000000000017941 */ /* 0x000fea0003800000 */
.L_x_1780:
[----:B------:R-:W-:Y:S05]  /*29ca0*/  BRA `(.L_x_1782) ;  /* 0xfffffe58002c7947 */ /* 0x000fea000383ffff */
.L_x_1498:
[----:B0-----:R0:W1:Y:S02]  /*29cb0*/  SYNCS.PHASECHK.TRANS64.TRYWAIT P2, [R17+URZ+0x30800], R8 ;  /* 0x03080008110075a7 */ /* 0x001064000804017f */
[----:B-1----:R-:W-:Y:S05]  /*29cc0*/  @!P2 NANOSLEEP.SYNCS 0x989680 ;  /* 0x009896800000a95d */ /* 0x002fea0003900000 */
[----:B------:R-:W1:Y:S02]  /*29cd0*/  @!P2 SYNCS.PHASECHK.TRANS64 P2, [R17+URZ+0x30800], R8 ;  /* 0x030800081100a5a7 */ /* 0x000e64000804007f */
[----:B-1----:R-:W-:Y:S05]  /*29ce0*/  @!P2 BRA `(.L_x_1498) ;  /* 0xfffffffc00f0a947 */ /* 0x002fea000383ffff */
[----:B------:R-:W-:Y:S05]  /*29cf0*/  BRA `(.L_x_1783) ;  /* 0xfffffe58008c7947 */ /* 0x000fea000383ffff */
.L_x_1512:
[----:B-1----:R1:W2:Y:S02]  /*29d00*/  SYNCS.PHASECHK.TRANS64.TRYWAIT P2, [R2+URZ+0x30830], R3 ;  /* 0x03083003020075a7 */ /* 0x0022a4000804017f */
[----:B--2---:R-:W-:Y:S05]  /*29d10*/  @!P2 NANOSLEEP.SYNCS 0x989680 ;  /* 0x009896800000a95d */ /* 0x004fea0003900000 */
[----:B------:R-:W2:Y:S02]  /*29d20*/  @!P2 SYNCS.PHASECHK.TRANS64 P2, [R2+URZ+0x30830], R3 ;  /* 0x030830030200a5a7 */ /* 0x000ea4000804007f */
[----:B--2---:R-:W-:Y:S05]  /*29d30*/  @!P2 BRA `(.L_x_1512) ;  /* 0xfffffffc00f0a947 */ /* 0x004fea000383ffff */
[----:B------:R-:W-:Y:S05]  /*29d40*/  BRA `(.L_x_1511) ;  /* 0xfffffe80002c7947 */ /* 0x000fea000383ffff */
.L_x_1532:
[----:B-1----:R1:W2:Y:S02]  /*29d50*/  SYNCS.PHASECHK.TRANS64.TRYWAIT P2, [R7+URZ+0x30830], R14 ;  /* 0x0308300e070075a7 */ /* 0x0022a4000804017f */
[----:B--2---:R-:W-:Y:S05]  /*29d60*/  @!P2 NANOSLEEP.SYNCS 0x989680 ;  /* 0x009896800000a95d */ /* 0x004fea0003900000 */
[----:B------:R-:W2:Y:S02]  /*29d70*/  @!P2 SYNCS.PHASECHK.TRANS64 P2, [R7+URZ+0x30830], R14 ;  /* 0x0308300e0700a5a7 */ /* 0x000ea4000804007f */
[----:B--2---:R-:W-:Y:S05]  /*29d80*/  @!P2 BRA `(.L_x_1532) ;  /* 0xfffffffc00f0a947 */ /* 0x004fea000383ffff */
[----:B------:R-:W-:Y:S05]  /*29d90*/  BRA `(.L_x_1531) ;  /* 0xfffffeb400787947 */ /* 0x000fea000383ffff */
.L_x_1537:
[----:B-1----:R1:W2:Y:S02]  /*29da0*/  SYNCS.PHASECHK.TRANS64.TRYWAIT P2, [R14+URZ+0x30850], R2 ;  /* 0x030850020e0075a7 */ /* 0x0022a4000804017f */
[----:B--2---:R-:W-:Y:S05]  /*29db0*/  @!P2 NANOSLEEP.SYNCS 0x989680 ;  /* 0x009896800000a95d */ /* 0x004fea0003900000 */
[----:B------:R-:W2:Y:S02]  /*29dc0*/  @!P2 SYNCS.PHASECHK.TRANS64 P2, [R14+URZ+0x30850], R2 ;  /* 0x030850020e00a5a7 */ /* 0x000ea4000804007f */
[----:B--2---:R-:W-:Y:S05]  /*29dd0*/  @!P2 BRA `(.L_x_1537) ;  /* 0xfffffffc00f0a947 */ /* 0x004fea000383ffff */
[----:B------:R-:W-:Y:S05]  /*29de0*/  BRA `(.L_x_1536) ;  /* 0xfffffec400047947 */ /* 0x000fea000383ffff */
.L_x_1557:
[----:B-1----:R1:W2:Y:S02]  /*29df0*/  SYNCS.PHASECHK.TRANS64.TRYWAIT P2, [R3+URZ+0x30830], R4 ;  /* 0x03083004030075a7 */ /* 0x0022a4000804017f */
[----:B--2---:R-:W-:Y:S05]  /*29e00*/  @!P2 NANOSLEEP.SYNCS 0x989680 ;  /* 0x009896800000a95d */ /* 0x004fea0003900000 */
[----:B------:R-:W2:Y:S02]  /*29e10*/  @!P2 SYNCS.PHASECHK.TRANS64 P2, [R3+URZ+0x30830], R4 ;  /* 0x030830040300a5a7 */ /* 0x000ea4000804007f */
[----:B--2---:R-:W-:Y:S05]  /*29e20*/  @!P2 BRA `(.L_x_1557) ;  /* 0xfffffffc00f0a947 */ /* 0x004fea000383ffff */
[----:B------:R-:W-:Y:S05]  /*29e30*/  BRA `(.L_x_1556) ;  /* 0xfffffef000947947 */ /* 0x000fea000383ffff */
.L_x_1562:
[----:B-1----:R1:W2:Y:S02]  /*29e40*/  SYNCS.PHASECHK.TRANS64.TRYWAIT P2, [R20+URZ+0x30850], R0 ;  /* 0x03085000140075a7 */ /* 0x0022a4000804017f */
[----:B--2---:R-:W-:Y:S05]  /*29e50*/  @!P2 NANOSLEEP.SYNCS 0x989680 ;  /* 0x009896800000a95d */ /* 0x004fea0003900000 */
[----:B------:R-:W2:Y:S02]  /*29e60*/  @!P2 SYNCS.PHASECHK.TRANS64 P2, [R20+URZ+0x30850], R0 ;  /* 0x030850001400a5a7 */ /* 0x000ea4000804007f */
[----:B--2---:R-:W-:Y:S05]  /*29e70*/  @!P2 BRA `(.L_x_1562) ;  /* 0xfffffffc00f0a947 */ /* 0x004fea000383ffff */
[----:B------:R-:W-:Y:S05]  /*29e80*/  BRA `(.L_x_1561) ;  /* 0xffffff00000c7947 */ /* 0x000fea000383ffff */
.L_x_1570:
[----:B-1----:R1:W2:Y:S02]  /*29e90*/  SYNCS.PHASECHK.TRANS64.TRYWAIT P2, [R3+URZ+0x30830], R4 ;  /* 0x03083004030075a7 */ /* 0x0022a4000804017f */
[----:B--2---:R-:W-:Y:S05]  /*29ea0*/  @!P2 NANOSLEEP.SYNCS 0x989680 ;  /* 0x009896800000a95d */ /* 0x004fea0003900000 */
[----:B------:R-:W2:Y:S02]  /*29eb0*/  @!P2 SYNCS.PHASECHK.TRANS64 P2, [R3+URZ+0x30830], R4 ;  /* 0x030830040300a5a7 */ /* 0x000ea4000804007f */
[----:B--2---:R-:W-:Y:S05]  /*29ec0*/  @!P2 BRA `(.L_x_1570) ;  /* 0xfffffffc00f0a947 */ /* 0x004fea000383ffff */
[----:B------:R-:W-:Y:S05]  /*29ed0*/  BRA `(.L_x_1569) ;  /* 0xffffff1800887947 */ /* 0x000fea000383ffff */
.L_x_1575:
[----:B-1----:R1:W2:Y:S02]  /*29ee0*/  SYNCS.PHASECHK.TRANS64.TRYWAIT P2, [R14+URZ+0x30850], R2 ;  /* 0x030850020e0075a7 */ /* 0x0022a4000804017f */
[----:B--2---:R-:W-:Y:S05]  /*29ef0*/  @!P2 NANOSLEEP.SYNCS 0x989680 ;  /* 0x009896800000a95d */ /* 0x004fea0003900000 */
[----:B------:R-:W2:Y:S02]  /*29f00*/  @!P2 SYNCS.PHASECHK.TRANS64 P2, [R14+URZ+0x30850], R2 ;  /* 0x030850020e00a5a7 */ /* 0x000ea4000804007f */
[----:B--2---:R-:W-:Y:S05]  /*29f10*/  @!P2 BRA `(.L_x_1575) ;  /* 0xfffffffc00f0a947 */ /* 0x004fea000383ffff */
[----:B------:R-:W-:Y:S05]  /*29f20*/  BRA `(.L_x_1574) ;  /* 0xffffff28000c7947 */ /* 0x000fea000383ffff */
.L_x_1589:
[----:B-1----:R1:W2:Y:S02]  /*29f30*/  SYNCS.PHASECHK.TRANS64.TRYWAIT P0, [R13+URZ+0x30850], R0 ;  /* 0x030850000d0075a7 */ /* 0x0022a4000800017f */
[----:B--2---:R-:W-:Y:S05]  /*29f40*/  @!P0 NANOSLEEP.SYNCS 0x989680 ;  /* 0x009896800000895d */ /* 0x004fea0003900000 */
[----:B------:R-:W2:Y:S02]  /*29f50*/  @!P0 SYNCS.PHASECHK.TRANS64 P0, [R13+URZ+0x30850], R0 ;  /* 0x030850000d0085a7 */ /* 0x000ea4000800007f */
[----:B--2---:R-:W-:Y:S05]  /*29f60*/  @!P0 BRA `(.L_x_1589) ;  /* 0xfffffffc00f08947 */ /* 0x004fea000383ffff */
[----:B------:R-:W-:Y:S05]  /*29f70*/  BRA `(.L_x_1588) ;  /* 0xffffff5800687947 */ /* 0x000fea000383ffff */
.L_x_1631:
[----:B------:R-:W0:Y:S01]  /*29f80*/  S2R R11, SR_TID.X ;  /* 0x00000000000b7919 */ /* 0x000e220000002100 */
[----:B------:R-:W-:Y:S01]  /*29f90*/  BSSY B1, `(.L_x_1784) ;  /* 0x000000a000017945 */ /* 0x000fe20003800000 */
[----:B------:R-:W-:Y:S01]  /*29fa0*/  MOV R12, RZ ;  /* 0x000000ff000c7202 */ /* 0x000fe20000000f00 */
[----:B------:R-:W-:Y:S01]  /*29fb0*/  IMAD.MOV.U32 R15, RZ, RZ, -0x1 ;  /* 0xffffffffff0f7424 */ /* 0x000fe200078e00ff */
[----:B0-----:R-:W-:-:S04]  /*29fc0*/  SHF.R.U32.HI R11, RZ, 0x5, R11 ;  /* 0x00000005ff0b7819 */ /* 0x001fc8000001160b */
[----:B------:R-:W-:-:S05]  /*29fd0*/  LOP3.LUT R11, R11, 0x3, RZ, 0xc0, !PT ;  /* 0x000000030b0b7812 */ /* 0x000fca00078ec0ff */
[----:B------:R-:W-:Y:S02]  /*29fe0*/  IMAD.MOV.U32 R13, RZ, RZ, R11 ;  /* 0x000000ffff0d7224 */ /* 0x000fe400078e000b */
[----:B------:R-:W-:-:S07]  /*29ff0*/  IMAD.MOV.U32 R11, RZ, RZ, 0x1f ;  /* 0x0000001fff0b7424 */ /* 0x000fce00078e00ff */
[----:B------:R-:W-:Y:S05]  /*2a000*/  WARPSYNC.COLLECTIVE R15, `(.L_x_1785) ;  /* 0x000000000f087348 */ /* 0x000fea0003c00000 */
[----:B------:R0:W1:Y:S02]  /*2a010*/  SHFL.IDX P6, R14, R13, R12, R11 ;  /* 0x0000000c0d0e7389 */ /* 0x00006400000c000b */
[----:B01----:R-:W-:Y:S01]  /*2a020*/  ENDCOLLECTIVE ;  /* 0x000000000000791b */ /* 0x003fe20003800000 */
.L_x_1785:
[----:B------:R-:W-:Y:S05]  /*2a030*/  BSYNC B1 ;  /* 0x0000000000017941 */ /* 0x000fea0003800000 */
.L_x_1784:
[----:B------:R-:W-:Y:S05]  /*2a040*/  BRA `(.L_x_1786) ;  /* 0xffffff9c00fc7947 */ /* 0x000fea000383ffff */
.L_x_1632:
[----:B------:R-:W-:Y:S01]  /*2a050*/  BSSY B1, `(.L_x_1787) ;  /* 0x0000006000017945 */ /* 0x000fe20003800000 */
[----:B------:R-:W-:-:S07]  /*2a060*/  MOV R15, 0xffffffff ;  /* 0xffffffff000f7802 */ /* 0x000fce0000000f00 */
[----:B------:R-:W-:Y:S05]  /*2a070*/  WARPSYNC.COLLECTIVE R15, `(.L_x_1788) ;  /* 0x000000000f0c7348 */ /* 0x000fea0003c00000 */
[----:B------:R-:W-:Y:S02]  /*2a080*/  ELECT P6, UR62, PT ;  /* 0x00000000003e782f */ /* 0x000fe400038c0000 */
[----:B------:R-:W-:Y:S01]  /*2a090*/  MOV R14, UR62 ;  /* 0x0000003e000e7c02 */ /* 0x000fe20008000f00 */
[----:B------:R-:W-:Y:S10]  /*2a0a0*/  ENDCOLLECTIVE ;  /* 0x000000000000791b */ /* 0x000ff40003800000 */
.L_x_1788:
[----:B------:R-:W-:Y:S05]  /*2a0b0*/  BSYNC B1 ;  /* 0x0000000000017941 */ /* 0x000fea0003800000 */
.L_x_1787:
[----:B------:R-:W-:Y:S05]  /*2a0c0*/  BRA `(.L_x_1789) ;  /* 0xffffff9c00e87947 */ /* 0x000fea000383ffff */
.L_x_1634:
[----:B0-----:R0:W1:Y:S02]  /*2a0d0*/  SYNCS.PHASECHK.TRANS64.TRYWAIT P0, [R12+URZ+0x30820], R8 ;  /* 0x030820080c0075a7 */ /* 0x001064000800017f */
[----:B-1----:R-:W-:Y:S05]  /*2a0e0*/  @!P0 NANOSLEEP.SYNCS 0x989680 ;  /* 0x009896800000895d */ /* 0x002fea0003900000 */
[----:B------:R-:W1:Y:S02]  /*2a0f0*/  @!P0 SYNCS.PHASECHK.TRANS64 P0, [R12+URZ+0x30820], R8 ;  /* 0x030820080c0085a7 */ /* 0x000e64000800007f */
[----:B-1----:R-:W-:Y:S05]  /*2a100*/  @!P0 BRA `(.L_x_1634) ;  /* 0xfffffffc00f08947 */ /* 0x002fea000383ffff */
[----:B------:R-:W-:Y:S05]  /*2a110*/  BRA `(.L_x_1790) ;  /* 0xffffffa000047947 */ /* 0x000fea000383ffff */
.L_x_1637:
[----:B-1----:R1:W2:Y:S02]  /*2a120*/  SYNCS.PHASECHK.TRANS64.TRYWAIT P0, [R9+URZ+0x308a0], R11 ;  /* 0x0308a00b090075a7 */ /* 0x0022a4000800017f */
[----:B--2---:R-:W-:Y:S05]  /*2a130*/  @!P0 NANOSLEEP.SYNCS 0x989680 ;  /* 0x009896800000895d */ /* 0x004fea0003900000 */
[----:B------:R-:W2:Y:S02]  /*2a140*/  @!P0 SYNCS.PHASECHK.TRANS64 P0, [R9+URZ+0x308a0], R11 ;  /* 0x0308a00b090085a7 */ /* 0x000ea4000800007f */
[----:B--2---:R-:W-:Y:S05]  /*2a150*/  @!P0 BRA `(.L_x_1637) ;  /* 0xfffffffc00f08947 */ /* 0x004fea000383ffff */
[----:B------:R-:W-:Y:S05]  /*2a160*/  BRA `(.L_x_1791) ;  /* 0xffffffa000107947 */ /* 0x000fea000383ffff */
.L_x_1639:
[----:B0-----:R0:W2:Y:S02]  /*2a170*/  SYNCS.PHASECHK.TRANS64.TRYWAIT P0, [R9+URZ+0x308c0], R11 ;  /* 0x0308c00b090075a7 */ /* 0x0010a4000800017f */
[----:B--2---:R-:W-:Y:S05]  /*2a180*/  @!P0 NANOSLEEP.SYNCS 0x989680 ;  /* 0x009896800000895d */ /* 0x004fea0003900000 */
[----:B------:R-:W2:Y:S02]  /*2a190*/  @!P0 SYNCS.PHASECHK.TRANS64 P0, [R9+URZ+0x308c0], R11 ;  /* 0x0308c00b090085a7 */ /* 0x000ea4000800007f */
[----:B--2---:R-:W-:Y:S05]  /*2a1a0*/  @!P0 BRA `(.L_x_1639) ;  /* 0xfffffffc00f08947 */ /* 0x004fea000383ffff */
[----:B------:R-:W-:Y:S05]  /*2a1b0*/  BRA `(.L_x_1792) ;  /* 0xffffffa000987947 */ /* 0x000fea000383ffff */
.L_x_1643:
[----:B0-----:R0:W1:Y:S02]  /*2a1c0*/  SYNCS.PHASECHK.TRANS64.TRYWAIT P0, [R8+URZ+0x308a0], R9 ;  /* 0x0308a009080075a7 */ /* 0x001064000800017f */
[----:B-1----:R-:W-:Y:S05]  /*2a1d0*/  @!P0 NANOSLEEP.SYNCS 0x989680 ;  /* 0x009896800000895d */ /* 0x002fea0003900000 */
[----:B------:R-:W1:Y:S02]  /*2a1e0*/  @!P0 SYNCS.PHASECHK.TRANS64 P0, [R8+URZ+0x308a0], R9 ;  /* 0x0308a009080085a7 */ /* 0x000e64000800007f */
[----:B-1----:R-:W-:Y:S05]  /*2a1f0*/  @!P0 BRA `(.L_x_1643) ;  /* 0xfffffffc00f08947 */ /* 0x002fea000383ffff */
[----:B------:R-:W-:Y:S05]  /*2a200*/  BRA `(.L_x_1793) ;  /* 0xffffffa400547947 */ /* 0x000fea000383ffff */
.L_x_1645:
[----:B-1----:R1:W2:Y:S02]  /*2a210*/  SYNCS.PHASECHK.TRANS64.TRYWAIT P1, [R8+URZ+0x308c0], R9 ;  /* 0x0308c009080075a7 */ /* 0x0022a4000802017f */
[----:B--2---:R-:W-:Y:S05]  /*2a220*/  @!P1 NANOSLEEP.SYNCS 0x989680 ;  /* 0x009896800000995d */ /* 0x004fea0003900000 */
[----:B------:R-:W2:Y:S02]  /*2a230*/  @!P1 SYNCS.PHASECHK.TRANS64 P1, [R8+URZ+0x308c0], R9 ;  /* 0x0308c009080095a7 */ /* 0x000ea4000802007f */
[----:B--2---:R-:W-:Y:S05]  /*2a240*/  @!P1 BRA `(.L_x_1645) ;  /* 0xfffffffc00f09947 */ /* 0x004fea000383ffff */
[----:B------:R-:W-:Y:S05]  /*2a250*/  BRA `(.L_x_1794) ;  /* 0xffffffa400d87947 */ /* 0x000fea000383ffff */
.L_x_1665:
[----:B------:R-:W0:Y:S01]  /*2a260*/  S2R R7, SR_TID.X ;  /* 0x0000000000077919 */ /* 0x000e220000002100 */
[----:B------:R-:W-:Y:S01]  /*2a270*/  BSSY B0, `(.L_x_1795) ;  /* 0x000000a000007945 */ /* 0x000fe20003800000 */
[----:B------:R-:W-:Y:S01]  /*2a280*/  IMAD.MOV.U32 R12, RZ, RZ, RZ ;  /* 0x000000ffff0c7224 */ /* 0x000fe200078e00ff */
[----:B------:R-:W-:Y:S01]  /*2a290*/  MOV R11, 0x1f ;  /* 0x0000001f000b7802 */ /* 0x000fe20000000f00 */
[----:B------:R-:W-:Y:S01]  /*2a2a0*/  IMAD.MOV.U32 R15, RZ, RZ, -0x1 ;  /* 0xffffffffff0f7424 */ /* 0x000fe200078e00ff */
[----:B0-----:R-:W-:-:S04]  /*2a2b0*/  SHF.R.U32.HI R7, RZ, 0x5, R7 ;  /* 0x00000005ff077819 */ /* 0x001fc80000011607 */
[----:B------:R-:W-:-:S05]  /*2a2c0*/  LOP3.LUT R7, R7, 0x3, RZ, 0xc0, !PT ;  /* 0x0000000307077812 */ /* 0x000fca00078ec0ff */
[----:B------:R-:W-:-:S07]  /*2a2d0*/  IMAD.MOV.U32 R13, RZ, RZ, R7 ;  /* 0x000000ffff0d7224 */ /* 0x000fce00078e0007 */
[----:B------:R-:W-:Y:S05]  /*2a2e0*/  WARPSYNC.COLLECTIVE R15, `(.L_x_1796) ;  /* 0x000000000f087348 */ /* 0x000fea0003c00000 */
[----:B------:R0:W1:Y:S02]  /*2a2f0*/  SHFL.IDX P6, R14, R13, R12, R11 ;  /* 0x0000000c0d0e7389 */ /* 0x00006400000c000b */
[----:B01----:R-:W-:Y:S01]  /*2a300*/  ENDCOLLECTIVE ;  /* 0x000000000000791b */ /* 0x003fe20003800000 */
.L_x_1796:
[----:B------:R-:W-:Y:S05]  /*2a310*/  BSYNC B0 ;  /* 0x0000000000007941 */ /* 0x000fea0003800000 */
.L_x_1795:
[----:B------:R-:W-:Y:S05]  /*2a320*/  BRA `(.L_x_1797) ;  /* 0xffffffb400c47947 */ /* 0x000fea000383ffff */
.L_x_1666:
[----:B------:R-:W-:Y:S01]  /*2a330*/  BSSY B0, `(.L_x_1798) ;  /* 0x0000006000007945 */ /* 0x000fe20003800000 */
[----:B------:R-:W-:-:S07]  /*2a340*/  IMAD.MOV.U32 R15, RZ, RZ, -0x1 ;  /* 0xffffffffff0f7424 */ /* 0x000fce00078e00ff */
[----:B------:R-:W-:Y:S05]  /*2a350*/  WARPSYNC.COLLECTIVE R15, `(.L_x_1799) ;  /* 0x000000000f0c7348 */ /* 0x000fea0003c00000 */
[----:B------:R-:W-:Y:S02]  /*2a360*/  ELECT P6, UR62, PT ;  /* 0x00000000003e782f */ /* 0x000fe400038c0000 */
[----:B------:R-:W-:Y:S01]  /*2a370*/  MOV R14, UR62 ;  /* 0x0000003e000e7c02 */ /* 0x000fe20008000f00 */
[----:B------:R-:W-:Y:S10]  /*2a380*/  ENDCOLLECTIVE ;  /* 0x000000000000791b */ /* 0x000ff40003800000 */
.L_x_1799:
[----:B------:R-:W-:Y:S05]  /*2a390*/  BSYNC B0 ;  /* 0x0000000000007941 */ /* 0x000fea0003800000 */
.L_x_1798:
[----:B------:R-:W-:Y:S05]  /*2a3a0*/  BRA `(.L_x_1800) ;  /* 0xffffffb400b47947 */ /* 0x000fea000383ffff */
.L_x_1669:
[----:B0-----:R0:W1:Y:S02]  /*2a3b0*/  SYNCS.PHASECHK.TRANS64.TRYWAIT P0, [R7+URZ+0x30840], R10 ;  /* 0x0308400a070075a7 */ /* 0x001064000800017f */
[----:B-1----:R-:W-:Y:S05]  /*2a3c0*/  @!P0 NANOSLEEP.SYNCS 0x989680 ;  /* 0x009896800000895d */ /* 0x002fea0003900000 */
[----:B------:R-:W1:Y:S02]  /*2a3d0*/  @!P0 SYNCS.PHASECHK.TRANS64 P0, [R7+URZ+0x30840], R10 ;  /* 0x0308400a070085a7 */ /* 0x000e64000800007f */
[----:B-1----:R-:W-:Y:S05]  /*2a3e0*/  @!P0 BRA `(.L_x_1669) ;  /* 0xfffffffc00f08947 */ /* 0x002fea000383ffff */
[----:B------:R-:W-:Y:S05]  /*2a3f0*/  BRA `(.L_x_1801) ;  /* 0xffffffb800147947 */ /* 0x000fea000383ffff */
.L_x_1672:
        /* <DEDUP_REMOVED lines=8> */
.L_x_1680:
[----:B0-----:R0:W1:Y:S02]  /*2a480*/  SYNCS.PHASECHK.TRANS64.TRYWAIT P0, [R3+URZ+0x30840], R8 ;  /* 0x03084008030075a7 */ /* 0x001064000800017f */
[----:B-1----:R-:W-:Y:S05]  /*2a490*/  @!P0 NANOSLEEP.SYNCS 0x989680 ;  /* 0x009896800000895d */ /* 0x002fea0003900000 */
[----:B------:R-:W1:Y:S02]  /*2a4a0*/  @!P0 SYNCS.PHASECHK.TRANS64 P0, [R3+URZ+0x30840], R8 ;  /* 0x03084008030085a7 */ /* 0x000e64000800007f */
[----:B-1----:R-:W-:Y:S05]  /*2a4b0*/  @!P0 BRA `(.L_x_1680) ;  /* 0xfffffffc00f08947 */ /* 0x002fea000383ffff */
[----:B------:R-:W-:Y:S05]  /*2a4c0*/  BRA `(.L_x_1803) ;  /* 0xffffffc000147947 */ /* 0x000fea000383ffff */
.L_x_1682:
[----:B0-----:R0:W1:Y:S02]  /*2a4d0*/  SYNCS.PHASECHK.TRANS64.TRYWAIT P0, [R8+URZ+0x60], R3 ;  /* 0x00006003080075a7 */ /* 0x001064000800017f */
[----:B-1----:R-:W-:Y:S05]  /*2a4e0*/  @!P0 NANOSLEEP.SYNCS 0x989680 ;  /* 0x009896800000895d */ /* 0x002fea0003900000 */
[----:B------:R-:W1:Y:S02]  /*2a4f0*/  @!P0 SYNCS.PHASECHK.TRANS64 P0, [R8+URZ+0x60], R3 ;  /* 0x00006003080085a7 */ /* 0x000e64000800007f */
[----:B-1----:R-:W-:Y:S05]  /*2a500*/  @!P0 BRA `(.L_x_1682) ;  /* 0xfffffffc00f08947 */ /* 0x002fea000383ffff */
[----:B------:R-:W-:Y:S05]  /*2a510*/  BRA `(.L_x_1804) ;  /* 0xffffffc000b47947 */ /* 0x000fea000383ffff */
.L_x_1687:
[----:B-1----:R1:W2:Y:S02]  /*2a520*/  SYNCS.PHASECHK.TRANS64.TRYWAIT P0, [R2+URZ+0x30840], R3 ;  /* 0x03084003020075a7 */ /* 0x0022a4000800017f */
[----:B--2---:R-:W-:Y:S05]  /*2a530*/  @!P0 NANOSLEEP.SYNCS 0x989680 ;  /* 0x009896800000895d */ /* 0x004fea0003900000 */
[----:B------:R-:W2:Y:S02]  /*2a540*/  @!P0 SYNCS.PHASECHK.TRANS64 P0, [R2+URZ+0x30840], R3 ;  /* 0x03084003020085a7 */ /* 0x000ea4000800007f */
[----:B--2---:R-:W-:Y:S05]  /*2a550*/  @!P0 BRA `(.L_x_1687) ;  /* 0xfffffffc00f08947 */ /* 0x004fea000383ffff */
[----:B------:R-:W-:Y:S05]  /*2a560*/  BRA `(.L_x_1805) ;  /* 0xffffffc8001c7947 */ /* 0x000fea000383ffff */
.L_x_1689:
[----:B0-----:R0:W1:Y:S02]  /*2a570*/  SYNCS.PHASECHK.TRANS64.TRYWAIT P1, [R2+URZ+0x60], R18 ;  /* 0x00006012020075a7 */ /* 0x001064000802017f */
[----:B-1----:R-:W-:Y:S05]  /*2a580*/  @!P1 NANOSLEEP.SYNCS 0x989680 ;  /* 0x009896800000995d */ /* 0x002fea0003900000 */
[----:B------:R-:W1:Y:S02]  /*2a590*/  @!P1 SYNCS.PHASECHK.TRANS64 P1, [R2+URZ+0x60], R18 ;  /* 0x00006012020095a7 */ /* 0x000e64000802007f */
[----:B-1----:R-:W-:Y:S05]  /*2a5a0*/  @!P1 BRA `(.L_x_1689) ;  /* 0xfffffffc00f09947 */ /* 0x002fea000383ffff */
[----:B------:R-:W-:Y:S05]  /*2a5b0*/  BRA `(.L_x_1806) ;  /* 0xffffffc800bc7947 */ /* 0x000fea000383ffff */
.L_x_1694:
[----:B-1----:R1:W2:Y:S02]  /*2a5c0*/  SYNCS.PHASECHK.TRANS64.TRYWAIT P0, [R2+URZ+0x30840], R3 ;  /* 0x03084003020075a7 */ /* 0x0022a4000800017f */
[----:B--2---:R-:W-:Y:S05]  /*2a5d0*/  @!P0 NANOSLEEP.SYNCS 0x989680 ;  /* 0x009896800000895d */ /* 0x004fea0003900000 */
[----:B------:R-:W2:Y:S02]  /*2a5e0*/  @!P0 SYNCS.PHASECHK.TRANS64 P0, [R2+URZ+0x30840], R3 ;  /* 0x03084003020085a7 */ /* 0x000ea4000800007f */
[----:B--2---:R-:W-:Y:S05]  /*2a5f0*/  @!P0 BRA `(.L_x_1694) ;  /* 0xfffffffc00f08947 */ /* 0x004fea000383ffff */
[----:B------:R-:W-:Y:S05]  /*2a600*/  BRA `(.L_x_1807) ;  /* 0xffffffcc00e87947 */ /* 0x000fea000383ffff */
.L_x_1696:
[----:B0-----:R0:W1:Y:S02]  /*2a610*/  SYNCS.PHASECHK.TRANS64.TRYWAIT P1, [R2+URZ+0x60], R9 ;  /* 0x00006009020075a7 */ /* 0x001064000802017f */
[----:B-1----:R-:W-:Y:S05]  /*2a620*/  @!P1 NANOSLEEP.SYNCS 0x989680 ;  /* 0x009896800000995d */ /* 0x002fea0003900000 */
[----:B------:R-:W1:Y:S02]  /*2a630*/  @!P1 SYNCS.PHASECHK.TRANS64 P1, [R2+URZ+0x60], R9 ;  /* 0x00006009020095a7 */ /* 0x000e64000802007f */
[----:B-1----:R-:W-:Y:S05]  /*2a640*/  @!P1 BRA `(.L_x_1696) ;  /* 0xfffffffc00f09947 */ /* 0x002fea000383ffff */
[----:B------:R-:W-:Y:S05]  /*2a650*/  BRA `(.L_x_1808) ;  /* 0xffffffd000907947 */ /* 0x000fea000383ffff */
.L_x_1703:
[----:B0-----:R0:W1:Y:S02]  /*2a660*/  SYNCS.PHASECHK.TRANS64.TRYWAIT P0, [R3+URZ+0x30860], R2 ;  /* 0x03086002030075a7 */ /* 0x001064000800017f */
[----:B-1----:R-:W-:Y:S05]  /*2a670*/  @!P0 NANOSLEEP.SYNCS 0x989680 ;  /* 0x009896800000895d */ /* 0x002fea0003900000 */
[----:B------:R-:W1:Y:S02]  /*2a680*/  @!P0 SYNCS.PHASECHK.TRANS64 P0, [R3+URZ+0x30860], R2 ;  /* 0x03086002030085a7 */ /* 0x000e64000800007f */
[----:B-1----:R-:W-:Y:S05]  /*2a690*/  @!P0 BRA `(.L_x_1703) ;  /* 0xfffffffc00f08947 */ /* 0x002fea000383ffff */
[----:B------:R-:W-:Y:S05]  /*2a6a0*/  BRA `(.L_x_1809) ;  /* 0xffffffd400a87947 */ /* 0x000fea000383ffff */
.L_x_1705:
[----:B---3--:R-:W3:Y:S01]  /*2a6b0*/  LDL R0, [R1] ;  /* 0x0000000001007983 */ /* 0x008ee20000100800 */
[----:B------:R-:W-:Y:S01]  /*2a6c0*/  BSSY B0, `(.L_x_1810) ;  /* 0x0000008000007945 */ /* 0x000fe20003800000 */
[----:B------:R-:W-:Y:S01]  /*2a6d0*/  IMAD.MOV.U32 R12, RZ, RZ, RZ ;  /* 0x000000ffff0c7224 */ /* 0x000fe200078e00ff */
[----:B------:R-:W-:Y:S01]  /*2a6e0*/  MOV R15, 0xffffffff ;  /* 0xffffffff000f7802 */ /* 0x000fe20000000f00 */
[----:B------:R-:W-:Y:S01]  /*2a6f0*/  IMAD.MOV.U32 R11, RZ, RZ, 0x1f ;  /* 0x0000001fff0b7424 */ /* 0x000fe200078e00ff */
[----:B---3--:R-:W-:-:S07]  /*2a700*/  MOV R13, R0 ;  /* 0x00000000000d7202 */ /* 0x008fce0000000f00 */
[----:B012---:R-:W-:Y:S05]  /*2a710*/  WARPSYNC.COLLECTIVE R15, `(.L_x_1811) ;  /* 0x000000000f087348 */ /* 0x007fea0003c00000 */
[----:B------:R3:W4:Y:S02]  /*2a720*/  SHFL.IDX P6, R14, R13, R12, R11 ;  /* 0x0000000c0d0e7389 */ /* 0x00072400000c000b */
[----:B01234-:R-:W-:Y:S01]  /*2a730*/  ENDCOLLECTIVE ;  /* 0x000000000000791b */ /* 0x01ffe20003800000 */
.L_x_1811:
[----:B------:R-:W-:Y:S05]  /*2a740*/  BSYNC B0 ;  /* 0x0000000000007941 */ /* 0x000fea0003800000 */
.L_x_1810:
[----:B------:R-:W-:Y:S01]  /*2a750*/  IMAD.MOV.U32 R13, RZ, RZ, R0 ;  /* 0x000000ffff0d7224 */ /* 0x000fe200078e0000 */
[----:B------:R-:W-:Y:S01]  /*2a760*/  MOV R12, 0x1 ;  /* 0x00000001000c7802 */ /* 0x000fe20000000f00 */
[----:B------:R-:W-:Y:S02]  /*2a770*/  IMAD.MOV.U32 R11, RZ, RZ, 0x1f ;  /* 0x0000001fff0b7424 */ /* 0x000fe400078e00ff */
[----:B------:R-:W-:Y:S02]  /*2a780*/  IMAD.MOV.U32 R15, RZ, RZ, -0x1 ;  /* 0xffffffffff0f7424 */ /* 0x000fe400078e00ff */
[----:B------:R-:W-:-:S07]  /*2a790*/  IMAD.MOV.U32 R4, RZ, RZ, R14 ;  /* 0x000000ffff047224 */ /* 0x000fce00078e000e */
[----:B------:R-:W-:Y:S05]  /*2a7a0*/  WARPSYNC.COLLECTIVE R15, `(.L_x_1812) ;  /* 0x000000000f087348 */ /* 0x000fea0003c00000 */
[----:B------:R0:W1:Y:S02]  /*2a7b0*/  SHFL.IDX P6, R14, R13, R12, R11 ;  /* 0x0000000c0d0e7389 */ /* 0x00006400000c000b */
[----:B01----:R-:W-:Y:S01]  /*2a7c0*/  ENDCOLLECTIVE ;  /* 0x000000000000791b */ /* 0x003fe20003800000 */
.L_x_1812:
[----:B------:R-:W-:Y:S01]  /*2a7d0*/  MOV R7, R14 ;  /* 0x0000000e00077202 */ /* 0x000fe20000000f00 */
[----:B------:R-:W-:Y:S06]  /*2a7e0*/  BRA `(.L_x_1813) ;  /* 0xffffffd800307947 */ /* 0x000fec000383ffff */
.L_x_1708:
[----:B------:R-:W-:Y:S01]  /*2a7f0*/  BSSY B0, `(.L_x_1814) ;  /* 0x0000008000007945 */ /* 0x000fe20003800000 */
[----:B-----5:R-:W-:Y:S01]  /*2a800*/  IMAD.MOV.U32 R13, RZ, RZ, R5 ;  /* 0x000000ffff0d7224 */ /* 0x020fe200078e0005 */
[----:B------:R-:W-:Y:S01]  /*2a810*/  MOV R11, RZ ;  /* 0x000000ff000b7202 */ /* 0x000fe20000000f00 */
[----:B------:R-:W-:Y:S02]  /*2a820*/  IMAD.MOV.U32 R12, RZ, RZ, 0x1 ;  /* 0x00000001ff0c7424 */ /* 0x000fe400078e00ff */
[----:B------:R-:W-:-:S07]  /*2a830*/  IMAD.MOV.U32 R15, RZ, RZ, -0x1 ;  /* 0xffffffffff0f7424 */ /* 0x000fce00078e00ff */
[----:B0-2-4-:R-:W-:Y:S05]  /*2a840*/  WARPSYNC.COLLECTIVE R15, `(.L_x_1815) ;  /* 0x000000000f087348 */ /* 0x015fea0003c00000 */
[----:B------:R1:W3:Y:S02]  /*2a850*/  SHFL.UP P6, R14, R13, R12, R11 ;  /* 0x0400000c0d0e7389 */ /* 0x0002e400000c000b */
[----:B01234-:R-:W-:Y:S01]  /*2a860*/  ENDCOLLECTIVE ;  /* 0x000000000000791b */ /* 0x01ffe20003800000 */
.L_x_1815:
[----:B------:R-:W-:Y:S05]  /*2a870*/  BSYNC B0 ;  /* 0x0000000000007941 */ /* 0x000fea0003800000 */
.L_x_1814:
[----:B------:R-:W-:Y:S01]  /*2a880*/  ISETP.NE.AND P0, PT, R10, RZ, PT ;  /* 0x000000ff0a00720c */ /* 0x000fe20003f05270 */
[----:B------:R-:W-:Y:S01]  /*2a890*/  IMAD.MOV.U32 R11, RZ, RZ, RZ ;  /* 0x000000ffff0b7224 */ /* 0x000fe200078e00ff */
[----:B------:R-:W-:Y:S01]  /*2a8a0*/  MOV R12, 0x2 ;  /* 0x00000002000c7802 */ /* 0x000fe20000000f00 */
[----:B------:R-:W-:Y:S01]  /*2a8b0*/  IMAD.MOV.U32 R15, RZ, RZ, -0x1 ;  /* 0xffffffffff0f7424 */ /* 0x000fe200078e00ff */
[----:B------:R-:W-:Y:S02]  /*2a8c0*/  SEL R14, R14, RZ, P0 ;  /* 0x000000ff0e0e7207 */ /* 0x000fe40000000000 */
[----:B------:R-:W-:-:S03]  /*2a8d0*/  ISETP.GE.U32.AND P0, PT, R10, 0x2, PT ;  /* 0x000000020a00780c */ /* 0x000fc60003f06070 */
[----:B------:R-:W-:-:S10]  /*2a8e0*/  IMAD.IADD R13, R5, 0x1, R14 ;  /* 0x00000001050d7824 */ /* 0x000fd400078e020e */
[----:B------:R-:W-:Y:S05]  /*2a8f0*/  WARPSYNC.COLLECTIVE R15, `(.L_x_1816) ;  /* 0x000000000f087348 */ /* 0x000fea0003c00000 */
[----:B------:R0:W1:Y:S02]  /*2a900*/  SHFL.UP P6, R14, R13, R12, R11 ;  /* 0x0400000c0d0e7389 */ /* 0x00006400000c000b */
[----:B01----:R-:W-:Y:S01]  /*2a910*/  ENDCOLLECTIVE ;  /* 0x000000000000791b */ /* 0x003fe20003800000 */
.L_x_1816:
[----:B------:R-:W-:Y:S01]  /*2a920*/  IMAD.MOV.U32 R12, RZ, RZ, 0x4 ;  /* 0x00000004ff0c7424 */ /* 0x000fe200078e00ff */
[----:B------:R-:W-:Y:S02]  /*2a930*/  SEL R14, R14, RZ, P0 ;  /* 0x000000ff0e0e7207 */ /* 0x000fe40000000000 */
[----:B------:R-:W-:Y:S02]  /*2a940*/  ISETP.GE.U32.AND P0, PT, R10, 0x4, PT ;  /* 0x000000040a00780c */ /* 0x000fe40003f06070 */
[----:B------:R-:W-:-:S05]  /*2a950*/  IADD3 R3, R13, R14, RZ ;  /* 0x0000000e0d037210 */ /* 0x000fca0007ffe0ff */
[----:B------:R-:W-:-:S07]  /*2a960*/  IMAD.MOV.U32 R13, RZ, RZ, R3 ;  /* 0x000000ffff0d7224 */ /* 0x000fce00078e0003 */
[----:B------:R-:W-:Y:S05]  /*2a970*/  WARPSYNC.COLLECTIVE R15, `(.L_x_1817) ;  /* 0x000000000f087348 */ /* 0x000fea0003c00000 */
[----:B------:R0:W1:Y:S02]  /*2a980*/  SHFL.UP P6, R14, R13, R12, R11 ;  /* 0x0400000c0d0e7389 */ /* 0x00006400000c000b */
[----:B01----:R-:W-:Y:S01]  /*2a990*/  ENDCOLLECTIVE ;  /* 0x000000000000791b */ /* 0x003fe20003800000 */
.L_x_1817:
        /* <DEDUP_REMOVED lines=8> */
.L_x_1818:
        /* <DEDUP_REMOVED lines=8> */
.L_x_1819:
[----:B------:R-:W-:Y:S01]  /*2aaa0*/  IMAD.MOV.U32 R12, RZ, RZ, 0x1f ;  /* 0x0000001fff0c7424 */ /* 0x000fe200078e00ff */
[----:B------:R-:W-:Y:S02]  /*2aab0*/  MOV R11, 0x1f ;  /* 0x0000001f000b7802 */ /* 0x000fe40000000f00 */
[----:B------:R-:W-:-:S04]  /*2aac0*/  SEL R3, R14, RZ, P0 ;  /* 0x000000ff0e037207 */ /* 0x000fc80000000000 */
[----:B------:R-:W-:-:S05]  /*2aad0*/  IADD3 R2, R8, R3, RZ ;  /* 0x0000000308027210 */ /* 0x000fca0007ffe0ff */
[----:B------:R-:W-:-:S07]  /*2aae0*/  IMAD.MOV.U32 R13, RZ, RZ, R2 ;  /* 0x000000ffff0d7224 */ /* 0x000fce00078e0002 */
[----:B------:R-:W-:Y:S05]  /*2aaf0*/  WARPSYNC.COLLECTIVE R15, `(.L_x_1820) ;  /* 0x000000000f087348 */ /* 0x000fea0003c00000 */
[----:B------:R0:W1:Y:S02]  /*2ab00*/  SHFL.IDX P6, R14, R13, R12, R11 ;  /* 0x0000000c0d0e7389 */ /* 0x00006400000c000b */
[----:B01----:R-:W-:Y:S01]  /*2ab10*/  ENDCOLLECTIVE ;  /* 0x000000000000791b */ /* 0x003fe20003800000 */
.L_x_1820:
[----:B------:R-:W-:Y:S05]  /*2ab20*/  BRA `(.L_x_1821) ;  /* 0xffffffd400fc7947 */ /* 0x000fea000383ffff */
.L_x_1713:
[----:B------:R-:W-:Y:S01]  /*2ab30*/  BSSY B0, `(.L_x_1822) ;  /* 0x0000008000007945 */ /* 0x000fe20003800000 */
[----:B-----5:R-:W-:Y:S01]  /*2ab40*/  IMAD.MOV.U32 R13, RZ, RZ, R5 ;  /* 0x000000ffff0d7224 */ /* 0x020fe200078e0005 */
[----:B------:R-:W-:Y:S01]  /*2ab50*/  MOV R11, RZ ;  /* 0x000000ff000b7202 */ /* 0x000fe20000000f00 */
[----:B------:R-:W-:Y:S02]  /*2ab60*/  IMAD.MOV.U32 R12, RZ, RZ, 0x1 ;  /* 0x00000001ff0c7424 */ /* 0x000fe400078e00ff */
[----:B------:R-:W-:-:S07]  /*2ab70*/  IMAD.MOV.U32 R15, RZ, RZ, -0x1 ;  /* 0xffffffffff0f7424 */ /* 0x000fce00078e00ff */
[----:B0-----:R-:W-:Y:S05]  /*2ab80*/  WARPSYNC.COLLECTIVE R15, `(.L_x_1823) ;  /* 0x000000000f087348 */ /* 0x001fea0003c00000 */
[----:B------:R1:W2:Y:S02]  /*2ab90*/  SHFL.UP P6, R14, R13, R12, R11 ;  /* 0x0400000c0d0e7389 */ /* 0x0002a400000c000b */
[----:B012---:R-:W-:Y:S01]  /*2aba0*/  ENDCOLLECTIVE ;  /* 0x000000000000791b */ /* 0x007fe20003800000 */
.L_x_1823:
[----:B------:R-:W-:Y:S05]  /*2abb0*/  BSYNC B0 ;  /* 0x0000000000007941 */ /* 0x000fea0003800000 */
.L_x_1822:
        /* <DEDUP_REMOVED lines=10> */
.L_x_1824:
        /* <DEDUP_REMOVED lines=8> */
.L_x_1825:
        /* <DEDUP_REMOVED lines=8> */
.L_x_1826:
        /* <DEDUP_REMOVED lines=8> */
.L_x_1827:
        /* <DEDUP_REMOVED lines=8> */
.L_x_1828:
[----:B------:R-:W-:Y:S05]  /*2ae60*/  BRA `(.L_x_1829) ;  /* 0xffffffd400f07947 */ /* 0x000fea000383ffff */
.L_x_1715:
[----:B------:R-:W-:Y:S01]  /*2ae70*/  BSSY B0, `(.L_x_1830) ;  /* 0x0000006000007945 */ /* 0x000fe20003800000 */
[----:B------:R-:W-:Y:S01]  /*2ae80*/  PLOP3.LUT P6, PT, P6, PT, PT, 0x8, 0x0 ;  /* 0x000000000000781c */ /* 0x000fe200037ce170 */
[----:B------:R-:W-:-:S12]  /*2ae90*/  IMAD.MOV.U32 R15, RZ, RZ, -0x1 ;  /* 0xffffffffff0f7424 */ /* 0x000fd800078e00ff */
[----:B0-----:R-:W-:Y:S05]  /*2aea0*/  WARPSYNC.COLLECTIVE R15, `(.L_x_1831) ;  /* 0x000000000f087348 */ /* 0x001fea0003c00000 */
[----:B------:R-:W-:Y:S01]  /*2aeb0*/  VOTE.ANY R14, PT, P6 ;  /* 0x00000000000e7806 */ /* 0x000fe200030e0100 */
[----:B0-----:R-:W-:Y:S06]  /*2aec0*/  ENDCOLLECTIVE ;  /* 0x000000000000791b */ /* 0x001fec0003800000 */
.L_x_1831:
[----:B------:R-:W-:Y:S05]  /*2aed0*/  BSYNC B0 ;  /* 0x0000000000007941 */ /* 0x000fea0003800000 */
.L_x_1830:
[----:B------:R-:W-:Y:S01]  /*2aee0*/  IMAD.MOV.U32 R3, RZ, RZ, R14 ;  /* 0x000000ffff037224 */ /* 0x000fe200078e000e */
[----:B------:R-:W-:Y:S01]  /*2aef0*/  MOV R13, R5 ;  /* 0x00000005000d7202 */ /* 0x000fe20000000f00 */
[----:B------:R-:W-:Y:S01]  /*2af00*/  IMAD.MOV.U32 R11, RZ, RZ, 0x1f ;  /* 0x0000001fff0b7424 */ /* 0x000fe200078e00ff */
[----:B------:R-:W-:Y:S01]  /*2af10*/  MOV R15, 0xffffffff ;  /* 0xffffffff000f7802 */ /* 0x000fe20000000f00 */
[----:B------:R-:W0:Y:S02]  /*2af20*/  POPC R8, R3 ;  /* 0x0000000300087309 */ /* 0x000e240000000000 */
[----:B0-----:R-:W-:-:S07]  /*2af30*/  IMAD.MOV.U32 R12, RZ, RZ, R8 ;  /* 0x000000ffff0c7224 */ /* 0x001fce00078e0008 */
[----:B------:R-:W-:Y:S05]  /*2af40*/  WARPSYNC.COLLECTIVE R15, `(.L_x_1832) ;  /* 0x000000000f087348 */ /* 0x000fea0003c00000 */
[----:B------:R0:W1:Y:S02]  /*2af50*/  SHFL.IDX P6, R14, R13, R12, R11 ;  /* 0x0000000c0d0e7389 */ /* 0x00006400000c000b */
[----:B01----:R-:W-:Y:S01]  /*2af60*/  ENDCOLLECTIVE ;  /* 0x000000000000791b */ /* 0x003fe20003800000 */
.L_x_1832:
[----:B------:R-:W-:Y:S01]  /*2af70*/  IMAD.MOV.U32 R5, RZ, RZ, R14 ;  /* 0x000000ffff057224 */ /* 0x000fe200078e000e */
[----:B------:R-:W-:Y:S06]  /*2af80*/  BRA `(.L_x_1833) ;  /* 0xffffffd400e07947 */ /* 0x000fec000383ffff */
.L_x_1717:
[----:B------:R-:W-:Y:S01]  /*2af90*/  BSSY B0, `(.L_x_1834) ;  /* 0x0000007000007945 */ /* 0x000fe20003800000 */
[----:B------:R-:W-:Y:S01]  /*2afa0*/  IMAD.MOV.U32 R13, RZ, RZ, R2 ;  /* 0x000000ffff0d7224 */ /* 0x000fe200078e0002 */
[----:B------:R-:W-:Y:S01]  /*2afb0*/  MOV R11, 0x1f ;  /* 0x0000001f000b7802 */ /* 0x000fe20000000f00 */
[----:B------:R-:W-:-:S07]  /*2afc0*/  IMAD.MOV.U32 R15, RZ, RZ, -0x1 ;  /* 0xffffffffff0f7424 */ /* 0x000fce00078e00ff */
[----:B012---:R-:W-:Y:S05]  /*2afd0*/  WARPSYNC.COLLECTIVE R15, `(.L_x_1835) ;  /* 0x000000000f087348 */ /* 0x007fea0003c00000 */
[----:B------:R3:W4:Y:S02]  /*2afe0*/  SHFL.IDX P6, R14, R13, R12, R11 ;  /* 0x0000000c0d0e7389 */ /* 0x00072400000c000b */
[----:B01234-:R-:W-:Y:S01]  /*2aff0*/  ENDCOLLECTIVE ;  /* 0x000000000000791b */ /* 0x01ffe20003800000 */
.L_x_1835:
[----:B------:R-:W-:Y:S05]  /*2b000*/  BSYNC B0 ;  /* 0x0000000000007941 */ /* 0x000fea0003800000 */
.L_x_1834:
[----:B------:R-:W-:Y:S01]  /*2b010*/  IMAD.MOV.U32 R9, RZ, RZ, R14 ;  /* 0x000000ffff097224 */ /* 0x000fe200078e000e */
[----:B------:R-:W-:Y:S06]  /*2b020*/  BRA `(.L_x_1716) ;  /* 0xffffffd400d47947 */ /* 0x000fec000383ffff */
.L_x_1721:
[----:B0-----:R0:W1:Y:S02]  /*2b030*/  SYNCS.PHASECHK.TRANS64.TRYWAIT P0, [R0+URZ+0x30820], R3 ;  /* 0x03082003000075a7 */ /* 0x001064000800017f */
[----:B-1----:R-:W-:Y:S05]  /*2b040*/  @!P0 NANOSLEEP.SYNCS 0x989680 ;  /* 0x009896800000895d */ /* 0x002fea0003900000 */
[----:B------:R-:W1:Y:S02]  /*2b050*/  @!P0 SYNCS.PHASECHK.TRANS64 P0, [R0+URZ+0x30820], R3 ;  /* 0x03082003000085a7 */ /* 0x000e64000800007f */
[----:B-1----:R-:W-:Y:S05]  /*2b060*/  @!P0 BRA `(.L_x_1721) ;  /* 0xfffffffc00f08947 */ /* 0x002fea000383ffff */
[----:B------:R-:W-:Y:S05]  /*2b070*/  BRA `(.L_x_1836) ;  /* 0xffffffdc00747947 */ /* 0x000fea000383ffff */
.L_x_1722:
[----:B------:R-:W1:Y:S01]  /*2b080*/  S2R R2, SR_TID.X ;  /* 0x0000000000027919 */ /* 0x000e620000002100 */
[----:B------:R-:W-:Y:S01]  /*2b090*/  BSSY B0, `(.L_x_1837) ;  /* 0x000000a000007945 */ /* 0x000fe20003800000 */
[----:B------:R-:W-:Y:S01]  /*2b0a0*/  IMAD.MOV.U32 R12, RZ, RZ, RZ ;  /* 0x000000ffff0c7224 */ /* 0x000fe200078e00ff */
[----:B------:R-:W-:Y:S01]  /*2b0b0*/  MOV R15, 0xffffffff ;  /* 0xffffffff000f7802 */ /* 0x000fe20000000f00 */
[----:B------:R-:W-:Y:S01]  /*2b0c0*/  IMAD.MOV.U32 R11, RZ, RZ, 0x1f ;  /* 0x0000001fff0b7424 */ /* 0x000fe200078e00ff */
[----:B-1----:R-:W-:-:S04]  /*2b0d0*/  SHF.R.U32.HI R2, RZ, 0x5, R2 ;  /* 0x00000005ff027819 */ /* 0x002fc80000011602 */
[----:B------:R-:W-:-:S04]  /*2b0e0*/  LOP3.LUT R2, R2, 0x3, RZ, 0xc0, !PT ;  /* 0x0000000302027812 */ /* 0x000fc800078ec0ff */
[----:B------:R-:W-:-:S07]  /*2b0f0*/  MOV R13, R2 ;  /* 0x00000002000d7202 */ /* 0x000fce0000000f00 */
[----:B0-----:R-:W-:Y:S05]  /*2b100*/  WARPSYNC.COLLECTIVE R15, `(.L_x_1838) ;  /* 0x000000000f087348 */ /* 0x001fea0003c00000 */
[----:B------:R1:W2:Y:S02]  /*2b110*/  SHFL.IDX P6, R14, R13, R12, R11 ;  /* 0x0000000c0d0e7389 */ /* 0x0002a400000c000b */
[----:B012---:R-:W-:Y:S01]  /*2b120*/  ENDCOLLECTIVE ;  /* 0x000000000000791b */ /* 0x007fe20003800000 */
.L_x_1838:
[----:B------:R-:W-:Y:S05]  /*2b130*/  BSYNC B0 ;  /* 0x0000000000007941 */ /* 0x000fea0003800000 */
.L_x_1837:
[----:B------:R-:W-:Y:S05]  /*2b140*/  BRA `(.L_x_1839) ;  /* 0xffffffdc005c7947 */ /* 0x000fea000383ffff */
.L_x_1723:
[----:B------:R-:W-:Y:S01]  /*2b150*/  BSSY B0, `(.L_x_1840) ;  /* 0x0000006000007945 */ /* 0x000fe20003800000 */
[----:B------:R-:W-:-:S07]  /*2b160*/  IMAD.MOV.U32 R15, RZ, RZ, -0x1 ;  /* 0xffffffffff0f7424 */ /* 0x000fce00078e00ff */
[----:B01----:R-:W-:Y:S05]  /*2b170*/  WARPSYNC.COLLECTIVE R15, `(.L_x_1841) ;  /* 0x000000000f0c7348 */ /* 0x003fea0003c00000 */
[----:B------:R-:W-:Y:S02]  /*2b180*/  ELECT P6, UR62, PT ;  /* 0x00000000003e782f */ /* 0x000fe400038c0000 */
[----:B------:R-:W-:Y:S01]  /*2b190*/  MOV R14, UR62 ;  /* 0x0000003e000e7c02 */ /* 0x000fe20008000f00 */
[----:B01----:R-:W-:Y:S10]  /*2b1a0*/  ENDCOLLECTIVE ;  /* 0x000000000000791b */ /* 0x003ff40003800000 */
.L_x_1841:
[----:B------:R-:W-:Y:S05]  /*2b1b0*/  BSYNC B0 ;  /* 0x0000000000007941 */ /* 0x000fea0003800000 */
.L_x_1840:
[----:B------:R-:W-:Y:S05]  /*2b1c0*/  BRA `(.L_x_1842) ;  /* 0xffffffdc00507947 */ /* 0x000fea000383ffff */
.L_x_1725:
[----:B0-----:R0:W1:Y:S02]  /*2b1d0*/  SYNCS.PHASECHK.TRANS64.TRYWAIT P0, [R7+URZ], R4 ;  /* 0x00000004070075a7 */ /* 0x001064000800017f */
[----:B-1----:R-:W-:Y:S05]  /*2b1e0*/  @!P0 NANOSLEEP.SYNCS 0x989680 ;  /* 0x009896800000895d */ /* 0x002fea0003900000 */
[----:B------:R-:W1:Y:S02]  /*2b1f0*/  @!P0 SYNCS.PHASECHK.TRANS64 P0, [R7+URZ], R4 ;  /* 0x00000004070085a7 */ /* 0x000e64000800007f */
[----:B-1----:R-:W-:Y:S05]  /*2b200*/  @!P0 BRA `(.L_x_1725) ;  /* 0xfffffffc00f08947 */ /* 0x002fea000383ffff */
[----:B------:R-:W-:Y:S05]  /*2b210*/  BRA `(.L_x_1843) ;  /* 0xffffffdc00847947 */ /* 0x000fea000383ffff */
.L_x_1726:
[----:B-1----:R1:W2:Y:S02]  /*2b220*/  SYNCS.PHASECHK.TRANS64.TRYWAIT P0, [R3+URZ], R2 ;  /* 0x00000002030075a7 */ /* 0x0022a4000800017f */
[----:B--2---:R-:W-:Y:S05]  /*2b230*/  @!P0 NANOSLEEP.SYNCS 0x989680 ;  /* 0x009896800000895d */ /* 0x004fea0003900000 */
[----:B------:R-:W2:Y:S02]  /*2b240*/  @!P0 SYNCS.PHASECHK.TRANS64 P0, [R3+URZ], R2 ;  /* 0x00000002030085a7 */ /* 0x000ea4000800007f */
[----:B--2---:R-:W-:Y:S05]  /*2b250*/  @!P0 BRA `(.L_x_1726) ;  /* 0xfffffffc00f08947 */ /* 0x004fea000383ffff */
[----:B------:R-:W-:Y:S05]  /*2b260*/  BRA `(.L_x_1844) ;  /* 0xffffffdc00787947 */ /* 0x000fea000383ffff */
.L_x_1728:
[----:B-1----:R1:W2:Y:S02]  /*2b270*/  SYNCS.PHASECHK.TRANS64.TRYWAIT P0, [R5+URZ], R4 ;  /* 0x00000004050075a7 */ /* 0x0022a4000800017f */
[----:B--2---:R-:W-:Y:S05]  /*2b280*/  @!P0 NANOSLEEP.SYNCS 0x989680 ;  /* 0x009896800000895d */ /* 0x004fea0003900000 */
[----:B------:R-:W2:Y:S02]  /*2b290*/  @!P0 SYNCS.PHASECHK.TRANS64 P0, [R5+URZ], R4 ;  /* 0x00000004050085a7 */ /* 0x000ea4000800007f */
[----:B--2---:R-:W-:Y:S05]  /*2b2a0*/  @!P0 BRA `(.L_x_1728) ;  /* 0xfffffffc00f08947 */ /* 0x004fea000383ffff */
[----:B------:R-:W-:Y:S05]  /*2b2b0*/  BRA `(.L_x_1845) ;  /* 0xffffffdc007c7947 */ /* 0x000fea000383ffff */
.L_x_1846:
        /* <DEDUP_REMOVED lines=12> */
.L_x_2661:


//--------------------- .text._ZN7cutlass13device_kernelIN5flash11enable_sm90INS1_16FlashAttnFwdSm90INS1_25CollectiveMainloopFwdSm90ILi2EN4cute5tupleIJNS5_1CILi1EEES8_S8_EEENS6_IJNS7_ILi128EEENS7_ILi112EEENS7_ILi192EEEEEELi192ENS_6half_tEfNS_4arch4Sm90ELb1ELb0ELb1ELb0ELb0ELb0ELb0ELb1ELb1ELb0ELb0ELb0EEENS1_21CollectiveEpilogueFwdINS6_IJSA_SC_SB_EEES9_SE_SG_Li256ELb0ELb0ELb0ELb0EEENS1_30DynamicPersistentTileSchedulerILi256ELi32ELb0ELb0ELb1EEEEEEEEEvNT_6ParamsE --------------------------
	.section	.text._ZN7cutlass13device_kernelIN5flash11enable_sm90INS1_16FlashAttnFwdSm90INS1_25CollectiveMainloopFwdSm90ILi2EN4cute5tupleIJNS5_1CILi1EEES8_S8_EEENS6_IJNS7_ILi128EEENS7_ILi112EEENS7_ILi192EEEEEELi192ENS_6half_tEfNS_4arch4Sm90ELb1ELb0ELb1ELb0ELb0ELb0ELb0ELb1ELb1ELb0ELb0ELb0EEENS1_21CollectiveEpilogueFwdINS6_IJSA_SC_SB_EEES9_SE_SG_Li256ELb0ELb0ELb0ELb0EEENS1_30DynamicPersistentTileSchedulerILi256ELi32ELb0ELb0ELb1EEEEEEEEEvNT_6ParamsE,"ax",@progbits
	.align	128
.text._ZN7cutlass13device_kernelIN5flash11enable_sm90INS1_16FlashAttnFwdSm90INS1_25CollectiveMainloopFwdSm90ILi2EN4cute5tupleIJNS5_1CILi1EEES8_S8_EEENS6_IJNS7_ILi128EEENS7_ILi112EEENS7_ILi192EEEEEELi192ENS_6half_tEfNS_4arch4Sm90ELb1ELb0ELb1ELb0ELb0ELb0ELb0ELb1ELb1ELb0ELb0ELb0EEENS1_21CollectiveEpilogueFwdINS6_IJSA_SC_SB_EEES9_SE_SG_Li256ELb0ELb0ELb0ELb0EEENS1_30DynamicPersistentTileSchedulerILi256ELi32ELb0ELb0ELb1EEEEEEEEEvNT_6ParamsE:
        .type           _ZN7cutlass13device_kernelIN5flash11enable_sm90INS1_16FlashAttnFwdSm90INS1_25CollectiveMainloopFwdSm90ILi2EN4cute5tupleIJNS5_1CILi1EEES8_S8_EEENS6_IJNS7_ILi128EEENS7_ILi112EEENS7_ILi192EEEEEELi192ENS_6half_tEfNS_4arch4Sm90ELb1ELb0ELb1ELb0ELb0ELb0ELb0ELb1ELb1ELb0ELb0ELb0EEENS1_21CollectiveEpilogueFwdINS6_IJSA_SC_SB_EEES9_SE_SG_Li256ELb0ELb0ELb0ELb0EEENS1_30DynamicPersistentTileSchedulerILi256ELi32ELb0ELb0ELb1EEEEEEEEEvNT_6ParamsE,@function
        .size           _ZN7cutlass13device_kernelIN5flash11enable_sm90INS1_16FlashAttnFwdSm90INS1_25CollectiveMainloopFwdSm90ILi2EN4cute5tupleIJNS5_1CILi1EEES8_S8_EEENS6_IJNS7_ILi128EEENS7_ILi112EEENS7_ILi192EEEEEELi192ENS_6half_tEfNS_4arch4Sm90ELb1ELb0ELb1ELb0ELb0ELb0ELb0ELb1ELb1ELb0ELb0ELb0EEENS1_21CollectiveEpilogueFwdINS6_IJSA_SC_SB_EEES9_SE_SG_Li256ELb0ELb0ELb0ELb0EEENS1_30DynamicPersistentTileSchedulerILi256ELi32ELb0ELb0ELb1EEEEEEEEEvNT_6ParamsE,(.L_x_2662 - _ZN7cutlass13device_kernelIN5flash11enable_sm90INS1_16FlashAttnFwdSm90INS1_25CollectiveMainloopFwdSm90ILi2EN4cute5tupleIJNS5_1CILi1EEES8_S8_EEENS6_IJNS7_ILi128EEENS7_ILi112EEENS7_ILi192EEEEEELi192ENS_6half_tEfNS_4arch4Sm90ELb1ELb0ELb1ELb0ELb0ELb0ELb0ELb1ELb1ELb0ELb0ELb0EEENS1_21CollectiveEpilogueFwdINS6_IJSA_SC_SB_EEES9_SE_SG_Li256ELb0ELb0ELb0ELb0EEENS1_30DynamicPersistentTileSchedulerILi256ELi32ELb0ELb0ELb1EEEEEEEEEvNT_6ParamsE)
        .other          _ZN7cutlass13device_kernelIN5flash11enable_sm90INS1_16FlashAttnFwdSm90INS1_25CollectiveMainloopFwdSm90ILi2EN4cute5tupleIJNS5_1CILi1EEES8_S8_EEENS6_IJNS7_ILi128EEENS7_ILi112EEENS7_ILi192EEEEEELi192ENS_6half_tEfNS_4arch4Sm90ELb1ELb0ELb1ELb0ELb0ELb0ELb0ELb1ELb1ELb0ELb0ELb0EEENS1_21CollectiveEpilogueFwdINS6_IJSA_SC_SB_EEES9_SE_SG_Li256ELb0ELb0ELb0ELb0EEENS1_30DynamicPersistentTileSchedulerILi256ELi32ELb0ELb0ELb1EEEEEEEEEvNT_6ParamsE,@"STO_CUDA_ENTRY STV_DEFAULT"
_ZN7cutlass13device_kernelIN5flash11enable_sm90INS1_16FlashAttnFwdSm90INS1_25CollectiveMainloopFwdSm90ILi2EN4cute5tupleIJNS5_1CILi1EEES8_S8_EEENS6_IJNS7_ILi128EEENS7_ILi112EEENS7_ILi192EEEEEELi192ENS_6half_tEfNS_4arch4Sm90ELb1ELb0ELb1ELb0ELb0ELb0ELb0ELb1ELb1ELb0ELb0ELb0EEENS1_21CollectiveEpilogueFwdINS6_IJSA_SC_SB_EEES9_SE_SG_Li256ELb0ELb0ELb0ELb0EEENS1_30DynamicPersistentTileSchedulerILi256ELi32ELb0ELb0ELb1EEEEEEEEEvNT_6ParamsE:
        /* <DEDUP_REMOVED lines=23> */
.L_x_1848:
[----:B------:R-:W-:Y:S05]  /*0170*/  BSYNC B0 ;  /* 0x0000000000007941 */ /* 0x000fea0003800000 */
.L_x_1847:
[----:B------:R-:W-:Y:S01]  /*0180*/  VOTEU.ANY UP0, P0 ;  /* 0x00000000003f7886 */ /* 0x000fe20000000100 */
[----:B------:R-:W1:Y:S01]  /*0190*/  SHFL.IDX PT, R2, R0, RZ, 0x1f ;  /* 0x00001fff00027589 */ /* 0x000e6200000e0000 */
[----:B------:R-:W-:Y:S01]  /*01a0*/  UMOV UR4, 0x1 ;  /* 0x0000000100047882 */ /* 0x000fe20000000000 */
[----:B------:R-:W-:Y:S02]  /*01b0*/  VOTEU.ANY UP1, P0 ;  /* 0x00000000003f7886 */ /* 0x000fe40000020100 */
[----:B------:R-:W2:Y:S01]  /*01c0*/  @UP0 S2UR UR7, SR_CgaCtaId ;  /* 0x00000000000709c3 */ /* 0x000ea20000008800 */
[----:B------:R-:W-:Y:S01]  /*01d0*/  @UP0 UMOV UR6, 0x400 ;  /* 0x0000040000060882 */ /* 0x000fe20000000000 */
[----:B------:R-:W-:-:S04]  /*01e0*/  @UP0 UIADD3 UR4, -UR4, 0x100000, URZ ;  /* 0x0010000004040890 */ /* 0x000fc8000fffe13f */
[----:B------:R-:W-:Y:S02]  /*01f0*/  @UP0 USHF.L.U32 UR5, UR4, 0xb, URZ ;  /* 0x0000000b04050899 */ /* 0x000fe4000800063f */
[----:B------:R-:W-:Y:S01]  /*0200*/  @UP0 USHF.L.U32 UR4, UR4, 0x1, URZ ;  /* 0x0000000104040899 */ /* 0x000fe2000800063f */
[----:B-1----:R-:W-:Y:S02]  /*0210*/  ISETP.NE.AND P1, PT, R2, RZ, PT ;  /* 0x000000ff0200720c */ /* 0x002fe40003f25270 */
[----:B------:R-:W-:Y:S01]  /*0220*/  SHF.R.U32.HI R2, RZ, 0x7, R3 ;  /* 0x00000007ff027819 */ /* 0x000fe20000011603 */
[----:B--2---:R-:W-:Y:S01]  /*0230*/  @UP0 ULEA UR6, UR7, UR6, 0x18 ;  /* 0x0000000607060291 */ /* 0x004fe2000f8ec03f */
[----:B------:R-:W-:-:S04]  /*0240*/  VOTEU.ANY UP0, P0 ;  /* 0x00000000003f7886 */ /* 0x000fc80000000100 */
[----:B------:R-:W1:Y:S04]  /*0250*/  SHFL.IDX PT, R2, R2, RZ, 0x1f ;  /* 0x00001fff02027589 */ /* 0x000e6800000e0000 */
[----:B------:R-:W2:Y:S03]  /*0260*/  FENCE.VIEW.ASYNC.S ;  /* 0x00000000000073c6 */ /* 0x000ea60000000000 */
[----:B--2---:R2:W3:Y:S01]  /*0270*/  @UP0 SYNCS.EXCH.64 URZ, [UR6+0x36800], UR4 ;  /* 0x03680004063f05b2 */ /* 0x0044e20008000100 */
[----:B------:R2:W4:Y:S01]  /*0280*/  @UP1 SYNCS.EXCH.64 URZ, [UR6+0x36820], UR4 ;  /* 0x03682004063f15b2 */ /* 0x0005220008000100 */
[----:B------:R-:W-:Y:S05]  /*0290*/  @P1 BRA `(.L_x_1849) ;  /* 0x0000000000481947 */ /* 0x000fea0003800000 */
[----:B--2---:R-:W2:Y:S01]  /*02a0*/  S2UR UR5, SR_CgaCtaId ;  /* 0x00000000000579c3 */ /* 0x004ea20000008800 */
[----:B------:R-:W-:Y:S01]  /*02b0*/  UMOV UR4, 0x400 ;  /* 0x0000040000047882 */ /* 0x000fe20000000000 */
[----:B------:R-:W-:Y:S01]  /*02c0*/  UMOV UR6, 0x1 ;  /* 0x0000000100067882 */ /* 0x000fe20000000000 */
[----:B------:R-:W-:Y:S01]  /*02d0*/  UMOV UR9, 0x2 ;  /* 0x0000000200097882 */ /* 0x000fe20000000000 */
[----:B------:R-:W-:-:S04]  /*02e0*/  UIADD3 UR6, -UR6, 0x100000, URZ ;  /* 0x0010000006067890 */ /* 0x000fc8000fffe13f */
[----:B------:R-:W-:Y:S02]  /*02f0*/  USHF.L.U32 UR7, UR6, 0xb, URZ ;  /* 0x0000000b06077899 */ /* 0x000fe4000800063f */
[----:B------:R-:W-:Y:S01]  /*0300*/  USHF.L.U32 UR6, UR6, 0x1, URZ ;  /* 0x0000000106067899 */ /* 0x000fe2000800063f */
[----:B------:R-:W-:Y:S01]  /*0310*/  ELECT P0, URZ, PT ;  /* 0x00000000003f782f */ /* 0x000fe20003800000 */
[----:B--2---:R-:W-:Y:S02]  /*0320*/  ULEA UR8, UR5, UR4, 0x18 ;  /* 0x0000000405087291 */ /* 0x004fe4000f8ec03f */
[----:B------:R-:W-:-:S04]  /*0330*/  UIADD3 UR4, -UR9, 0x100000, URZ ;  /* 0x0010000009047890 */ /* 0x000fc8000fffe13f */
[----:B------:R-:W-:Y:S02]  /*0340*/  USHF.L.U32 UR5, UR4, 0xb, URZ ;  /* 0x0000000b04057899 */ /* 0x000fe4000800063f */
[----:B------:R-:W-:Y:S01]  /*0350*/  USHF.L.U32 UR4, UR4, 0x1, URZ ;  /* 0x0000000104047899 */ /* 0x000fe2000800063f */
[----:B------:R-:W2:Y:S03]  /*0360*/  FENCE.VIEW.ASYNC.S ;  /* 0x00000000000073c6 */ /* 0x000ea60000000000 */
[----:B--2---:R2:W1:Y:S08]  /*0370*/  SYNCS.EXCH.64 URZ, [UR8+0x36830], UR6 ;  /* 0x03683006083f75b2 */ /* 0x0044700008000100 */
[----:B------:R2:W1:Y:S01]  /*0380*/  SYNCS.EXCH.64 URZ, [UR8+0x36840], UR4 ;  /* 0x03684004083f75b2 */ /* 0x0004620008000100 */
[----:B------:R2:W1:Y:S01]  /*0390*/  SYNCS.EXCH.64 URZ, [UR8+0x36838], UR6 ;  /* 0x03683806083f75b2 */ /* 0x0004620008000100 */
[----:B------:R2:W1:Y:S01]  /*03a0*/  SYNCS.EXCH.64 URZ, [UR8+0x36848], UR4 ;  /* 0x03684804083f75b2 */ /* 0x0004620008000100 */
[----:B------:R-:W-:Y:S01]  /*03b0*/  NOP ;  /* 0x0000000000007918 */ /* 0x000fe20000000000 */
.L_x_1849:
[----:B------:R-:W5:Y:S01]  /*03c0*/  SHFL.IDX PT, R3, R0, RZ, 0x1f ;  /* 0x00001fff00037589 */ /* 0x000f6200000e0000 */
[----:B------:R-:W-:Y:S01]  /*03d0*/  NOP ;  /* 0x0000000000007918 */ /* 0x000fe20000000000 */
[----:B-----5:R-:W-:-:S13]  /*03e0*/  ISETP.NE.AND P0, PT, R3, RZ, PT ;  /* 0x000000ff0300720c */ /* 0x020fda0003f05270 */
[----:B------:R-:W-:Y:S05]  /*03f0*/  @P0 BRA `(.L_x_1850) ;  /* 0x0000000000480947 */ /* 0x000fea0003800000 */
[----:B--2---:R-:W2:Y:S01]  /*0400*/  S2UR UR5, SR_CgaCtaId ;  /* 0x00000000000579c3 */ /* 0x004ea20000008800 */
[----:B------:R-:W-:Y:S01]  /*0410*/  UMOV UR4, 0x400 ;  /* 0x0000040000047882 */ /* 0x000fe20000000000 */
[----:B------:R-:W-:Y:S01]  /*0420*/  UMOV UR6, 0x1 ;  /* 0x0000000100067882 */ /* 0x000fe20000000000 */
[----:B------:R-:W-:Y:S01]  /*0430*/  UMOV UR7, 0x2 ;  /* 0x0000000200077882 */ /* 0x000fe20000000000 */
[----:B------:R-:W-:Y:S01]  /*0440*/  ELECT P0, URZ, PT ;  /* 0x00000000003f782f */ /* 0x000fe20003800000 */
[----:B--2---:R-:W-:Y:S02]  /*0450*/  ULEA UR8, UR5, UR4, 0x18 ;  /* 0x0000000405087291 */ /* 0x004fe4000f8ec03f */
[----:B------:R-:W-:-:S04]  /*0460*/  UIADD3 UR4, -UR6, 0x100000, URZ ;  /* 0x0010000006047890 */ /* 0x000fc8000fffe13f */
[----:B------:R-:W-:Y:S02]  /*0470*/  USHF.L.U32 UR5, UR4, 0xb, URZ ;  /* 0x0000000b04057899 */ /* 0x000fe4000800063f */
[----:B------:R-:W-:Y:S02]  /*0480*/  USHF.L.U32 UR4, UR4, 0x1, URZ ;  /* 0x0000000104047899 */ /* 0x000fe4000800063f */
        /* <DEDUP_REMOVED lines=9> */
.L_x_1850:
[----:B------:R-:W5:Y:S01]  /*0520*/  SHFL.IDX PT, R3, R0, RZ, 0x1f ;  /* 0x00001fff00037589 */ /* 0x000f6200000e0000 */
[----:B------:R-:W-:Y:S01]  /*0530*/  NOP ;  /* 0x0000000000007918 */ /* 0x000fe20000000000 */
[----:B-----5:R-:W-:-:S13]  /*0540*/  ISETP.NE.AND P0, PT, R3, RZ, PT ;  /* 0x000000ff0300720c */ /* 0x020fda0003f05270 */
[----:B------:R-:W-:Y:S05]  /*0550*/  @P0 BRA `(.L_x_1851) ;  /* 0x0000000000380947 */ /* 0x000fea0003800000 */
[----:B--2---:R-:W2:Y:S01]  /*0560*/  S2UR UR5, SR_CgaCtaId ;  /* 0x00000000000579c3 */ /* 0x004ea20000008800 */
[----:B------:R-:W-:Y:S01]  /*0570*/  UMOV UR4, 0x400 ;  /* 0x0000040000047882 */ /* 0x000fe20000000000 */
[----:B------:R-:W-:Y:S01]  /*0580*/  UMOV UR7, 0x1 ;  /* 0x0000000100077882 */ /* 0x000fe20000000000 */
[----:B------:R-:W-:Y:S01]  /*0590*/  ELECT P0, URZ, PT ;  /* 0x00000000003f782f */ /* 0x000fe20003800000 */
[----:B--2---:R-:W-:Y:S02]  /*05a0*/  ULEA UR6, UR5, UR4, 0x18 ;  /* 0x0000000405067291 */ /* 0x004fe4000f8ec03f */
[----:B------:R-:W-:-:S04]  /*05b0*/  UIADD3 UR4, -UR7, 0x100000, URZ ;  /* 0x0010000007047890 */ /* 0x000fc8000fffe13f */
[----:B------:R-:W-:Y:S02]  /*05c0*/  USHF.L.U32 UR5, UR4, 0xb, URZ ;  /* 0x0000000b04057899 */ /* 0x000fe4000800063f */
[----:B------:R-:W-:Y:S01]  /*05d0*/  USHF.L.U32 UR4, UR4, 0x1, URZ ;  /* 0x0000000104047899 */ /* 0x000fe2000800063f */
[----:B------:R-:W2:Y:S11]  /*05e0*/  FENCE.VIEW.ASYNC.S ;  /* 0x00000000000073c6 */ /* 0x000eb60000000000 */
[----:B--2---:R2:W1:Y:S01]  /*05f0*/  SYNCS.EXCH.64 URZ, [UR6+0x36870], UR4 ;  /* 0x03687004063f75b2 */ /* 0x0044620008000100 */
[----:B------:R2:W1:Y:S01]  /*0600*/  SYNCS.EXCH.64 URZ, [UR6+0x36880], UR4 ;  /* 0x03688004063f75b2 */ /* 0x0004620008000100 */
[----:B------:R2:W1:Y:S01]  /*0610*/  SYNCS.EXCH.64 URZ, [UR6+0x36878], UR4 ;  /* 0x03687804063f75b2 */ /* 0x0004620008000100 */
[----:B------:R2:W1:Y:S01]  /*0620*/  SYNCS.EXCH.64 URZ, [UR6+0x36888], UR4 ;  /* 0x03688804063f75b2 */ /* 0x0004620008000100 */
[----:B------:R-:W-:Y:S01]  /*0630*/  NOP ;  /* 0x0000000000007918 */ /* 0x000fe20000000000 */
.L_x_1851:
        /* <DEDUP_REMOVED lines=22> */
.L_x_1852:
        /* <DEDUP_REMOVED lines=22> */
.L_x_1853:
[----:B-1----:R-:W-:Y:S01]  /*0900*/  ISETP.NE.AND P0, PT, R2, RZ, PT ;  /* 0x000000ff0200720c */ /* 0x002fe20003f05270 */
[----:B------:R-:W-:Y:S01]  /*0910*/  IMAD.MOV.U32 R2, RZ, RZ, 0x1 ;  /* 0x00000001ff027424 */ /* 0x000fe200078e00ff */
[----:B------:R-:W-:-:S04]  /*0920*/  NOP ;  /* 0x0000000000007918 */ /* 0x000fc80000000000 */
[----:B------:R-:W-:-:S05]  /*0930*/  SEL R2, R2, 0x2, !P0 ;  /* 0x0000000202027807 */ /* 0x000fca0004000000 */
[----:B------:R1:W-:Y:S01]  /*0940*/  STL [R1+0x8], R2 ;  /* 0x0000080201007387 */ /* 0x0003e20000100800 */
[----:B---34-:R-:W-:Y:S06]  /*0950*/  BAR.SYNC.DEFER_BLOCKING 0x0 ;  /* 0x0000000000007b1d */ /* 0x018fec0000010000 */
[----:B------:R-:W-:Y:S05]  /*0960*/  @!P0 BRA `(.L_x_1854) ;  /* 0x00000114009c8947 */ /* 0x000fea0003800000 */
.L_x_1855:
[----:B------:R-:W-:-:S08]  /*0970*/  NOP ;  /* 0x0000000000007918 */ /* 0x000fd00000000000 */
[----:B------:R-:W3:Y:S02]  /*0980*/  USETMAXREG.TRY_ALLOC.CTAPOOL UP0, 0xf0 ;  /* 0x000000f0000079c8 */ /* 0x000ee40008000600 */
[----:B---3--:R-:W-:-:S13]  /*0990*/  PLOP3.LUT P0, PT, PT, PT, UP0, 0x80, 0x0 ;  /* 0x000000000000781c */ /* 0x008fda0003f0f008 */
[----:B------:R-:W-:Y:S05]  /*09a0*/  @!P0 BRA `(.L_x_1855) ;  /* 0xfffffffc00f08947 */ /* 0x000fea000383ffff */
[----:B--2---:R-:W2:Y:S08]  /*09b0*/  S2UR UR7, SR_CTAID.X ;  /* 0x00000000000779c3 */ /* 0x004eb00000002500 */
[----:B------:R-:W-:Y:S08]  /*09c0*/  BAR.ARV 0x4, 0x120 ;  /* 0x0104800000007b1d */ /* 0x000ff00000002000 */
[----:B------:R-:W2:Y:S08]  /*09d0*/  LDC R0, c[0x0][0xda8] ;  /* 0x00036a00ff007b82 */ /* 0x000eb00000000800 */
[----:B------:R-:W-:Y:S06]  /*09e0*/  BAR.ARV 0x8, 0x120 ;  /* 0x0204800000007b1d */ /* 0x000fec0000002000 */
        /* <DEDUP_REMOVED lines=8> */
[CC--:B------:R-:W-:Y:S02]  /*0a70*/  LEA.HI R5, R3.reuse, R214.reuse, RZ, 0x7 ;  /* 0x000000d603057211 */ /* 0x0c0fe400078f38ff */
[-C--:B------:R-:W-:Y:S02]  /*0a80*/  LEA.HI R0, R3, R214.reuse, RZ, 0x4 ;  /* 0x000000d603007211 */ /* 0x080fe400078f20ff */
[----:B------:R-:W-:Y:S02]  /*0a90*/  LOP3.LUT R211, R5, 0xffffff80, RZ, 0xc0, !PT ;  /* 0xffffff8005d37812 */ /* 0x000fe400078ec0ff */
[----:B------:R-:W-:Y:S02]  /*0aa0*/  SHF.R.S32.HI R9, RZ, 0x4, R0 ;  /* 0x00000004ff097819 */ /* 0x000fe40000011400 */
[----:B------:R-:W-:Y:S01]  /*0ab0*/  LEA.HI R213, R3, R214, RZ, 0x5 ;  /* 0x000000d603d57211 */ /* 0x000fe200078f28ff */
[----:B------:R-:W-:Y:S01]  /*0ac0*/  IMAD.IADD R211, R214, 0x1, -R211 ;  /* 0x00000001d6d37824 */ /* 0x000fe200078e0ad3 */
[----:B------:R-:W-:-:S02]  /*0ad0*/  LEA.HI R2, R0, R9, RZ, 0x1 ;  /* 0x0000000900027211 */ /* 0x000fc400078f08ff */
[----:B------:R-:W-:Y:S02]  /*0ae0*/  LOP3.LUT R7, R0, 0x3fffff0, RZ, 0xc0, !PT ;  /* 0x03fffff000077812 */ /* 0x000fe400078ec0ff */
[----:B------:R-:W-:Y:S02]  /*0af0*/  SHF.R.S32.HI R4, RZ, 0x1f, R211 ;  /* 0x0000001fff047819 */ /* 0x000fe400000114d3 */
[----:B------:R-:W-:Y:S01]  /*0b00*/  LOP3.LUT R2, R2, 0x1ffffffe, RZ, 0xc0, !PT ;  /* 0x1ffffffe02027812 */ /* 0x000fe200078ec0ff */
[----:B------:R-:W-:Y:S01]  /*0b10*/  IMAD.IADD R0, R214, 0x1, -R7 ;  /* 0x00000001d6007824 */ /* 0x000fe200078e0a07 */
[----:B------:R-:W-:Y:S01]  /*0b20*/  SHF.R.S32.HI R213, RZ, 0x5, R213 ;  /* 0x00000005ffd57819 */ /* 0x000fe200000114d5 */
[----:B------:R-:W-:Y:S01]  /*0b30*/  UMOV UR61, 0x400 ;  /* 0x00000400003d7882 */ /* 0x000fe20000000000 */
[----:B------:R-:W-:Y:S02]  /*0b40*/  LEA.HI R6, R4, R211, RZ, 0x2 ;  /* 0x000000d304067211 */ /* 0x000fe400078f10ff */
[----:B------:R-:W-:Y:S01]  /*0b50*/  IADD3 R2, R9, -R2, RZ ;  /* 0x8000000209027210 */ /* 0x000fe20007ffe0ff */
[----:B------:R-:W-:Y:S01]  /*0b60*/  IMAD R7, R213, 0x10, R0 ;  /* 0x00000010d5077824 */ /* 0x000fe200078e0200 */
[----:B------:R-:W-:Y:S01]  /*0b70*/  SHF.R.S32.HI R212, RZ, 0x7, R5 ;  /* 0x00000007ffd47819 */ /* 0x000fe20000011405 */
[----:B---3--:R-:W-:Y:S01]  /*0b80*/  ULEA UR61, UR4, UR61, 0x18 ;  /* 0x0000003d043d7291 */ /* 0x008fe2000f8ec03f */
[----:B------:R-:W-:Y:S01]  /*0b90*/  SHF.R.S32.HI R8, RZ, 0x2, R6 ;  /* 0x00000002ff087819 */ /* 0x000fe20000011406 */
[----:B------:R-:W-:Y:S01]  /*0ba0*/  IMAD R2, R7, 0x8, R2 ;  /* 0x0000000807027824 */ /* 0x000fe200078e0202 */
[----:B------:R-:W-:-:S02]  /*0bb0*/  SHF.R.S32.HI R11, RZ, 0x1f, R6 ;  /* 0x0000001fff0b7819 */ /* 0x000fc40000011406 */
[----:B------:R-:W-:Y:S02]  /*0bc0*/  LEA.HI R5, R5, R212, RZ, 0x1 ;  /* 0x000000d405057211 */ /* 0x000fe400078f08ff */
[----:B------:R-:W-:Y:S01]  /*0bd0*/  LEA.HI R11, R11, R8, RZ, 0x3 ;  /* 0x000000080b0b7211 */ /* 0x000fe200078f18ff */
[----:B------:R-:W-:Y:S01]  /*0be0*/  UMOV UR4, UR61 ;  /* 0x0000003d00047c82 */ /* 0x000fe20008000000 */
[----:B----4-:R-:W-:Y:S01]  /*0bf0*/  UMOV UR5, UR6 ;  /* 0x0000000600057c82 */ /* 0x010fe20008000000 */
[----:B------:R-:W-:Y:S01]  /*0c00*/  LOP3.LUT R7, R5, 0x3fffffe, RZ, 0xc0, !PT ;  /* 0x03fffffe05077812 */ /* 0x000fe200078ec0ff */
[----:B------:R-:W-:Y:S01]  /*0c10*/  IMAD.U32 R18, RZ, RZ, UR4 ;  /* 0x00000004ff127e24 */ /* 0x000fe2000f8e00ff */
[----:B------:R-:W-:Y:S01]  /*0c20*/  SHF.L.U32 R5, R2, 0x3, RZ ;  /* 0x0000000302057819 */ /* 0x000fe200000006ff */
[----:B------:R-:W-:Y:S01]  /*0c30*/  IMAD.U32 R19, RZ, RZ, UR5 ;  /* 0x00000005ff137e24 */ /* 0x000fe2000f8e00ff */
[----:B------:R-:W-:Y:S02]  /*0c40*/  LOP3.LUT R11, R11, 0xfffffff8, RZ, 0xc0, !PT ;  /* 0xfffffff80b0b7812 */ /* 0x000fe400078ec0ff */
[----:B------:R-:W-:-:S02]  /*0c50*/  LEA.HI R4, R4, R211, RZ, 0x5 ;  /* 0x000000d304047211 */ /* 0x000fc400078f28ff */
[----:B------:R-:W-:Y:S01]  /*0c60*/  LEA.HI R3, R3, R214, RZ, 0x3 ;  /* 0x000000d603037211 */ /* 0x000fe200078f18ff */
[----:B------:R-:W-:Y:S01]  /*0c70*/  IMAD.WIDE R18, R5, 0x2, R18 ;  /* 0x0000000205127825 */ /* 0x000fe200078e0212 */
[----:B------:R-:W-:Y:S02]  /*0c80*/  IADD3 R11, R8, -R11, RZ ;  /* 0x8000000b080b7210 */ /* 0x000fe40007ffe0ff */
[----:B------:R-:W-:Y:S02]  /*0c90*/  SHF.R.S32.HI R4, RZ, 0x5, R4 ;  /* 0x00000005ff047819 */ /* 0x000fe40000011404 */
[----:B------:R-:W-:Y:S01]  /*0ca0*/  LOP3.LUT R5, R3, 0x1ffffff8, RZ, 0xc0, !PT ;  /* 0x1ffffff803057812 */ /* 0x000fe200078ec0ff */
[----:B------:R-:W-:Y:S01]  /*0cb0*/  IMAD.IADD R7, R212, 0x1, -R7 ;  /* 0x00000001d4077824 */ /* 0x000fe200078e0a07 */
[----:B------:R-:W-:Y:S01]  /*0cc0*/  LOP3.LUT R204, R6, 0x7ffffffc, RZ, 0xc0, !PT ;  /* 0x7ffffffc06cc7812 */ /* 0x000fe200078ec0ff */
[----:B------:R-:W-:Y:S02]  /*0cd0*/  IMAD R4, R4, 0x10, R11 ;  /* 0x0000001004047824 */ /* 0x000fe400078e020b */
[----:B------:R-:W-:Y:S01]  /*0ce0*/  IMAD.IADD R5, R214, 0x1, -R5 ;  /* 0x00000001d6057824 */ /* 0x000fe200078e0a05 */
[----:B------:R-:W-:Y:S01]  /*0cf0*/  UMOV UR5, URZ ;  /* 0x0000003f00057c82 */ /* 0x000fe20008000000 */
[----:B------:R-:W-:Y:S01]  /*0d00*/  IMAD.MOV.U32 R209, RZ, RZ, RZ ;  /* 0x000000ffffd17224 */ /* 0x000fe200078e00ff */
[----:B------:R-:W-:Y:S01]  /*0d10*/  LEA R205, R7, R4, 0x6 ;  /* 0x0000000407cd7211 */ /* 0x000fe200078e30ff */
[----:B------:R-:W-:Y:S01]  /*0d20*/  IMAD.IADD R204, R211, 0x1, -R204 ;  /* 0x00000001d3cc7824 */ /* 0x000fe200078e0acc */
[----:B------:R-:W-:Y:S01]  /*0d30*/  SHF.R.S32.HI R206, RZ, 0x3, R3 ;  /* 0x00000003ffce7819 */ /* 0x000fe20000011403 */
[----:B------:R-:W-:Y:S01]  /*0d40*/  IMAD.U32 R16, RZ, RZ, UR5 ;  /* 0x00000005ff107e24 */ /* 0x000fe2000f8e00ff */
[----:B------:R-:W-:Y:S01]  /*0d50*/  SHF.L.U32 R22, R5, 0x3, RZ ;  /* 0x0000000305167819 */ /* 0x000fe200000006ff */
[----:B------:R-:W-:Y:S01]  /*0d60*/  UMOV UR4, UR7 ;  /* 0x0000000700047c82 */ /* 0x000fe20008000000 */
[----:B------:R-:W-:Y:S01]  /*0d70*/  UMOV UR46, URZ ;  /* 0x0000003f002e7c82 */ /* 0x000fe20008000000 */
[----:B--2---:R-:W-:-:S07]  /*0d80*/  LOP3.LUT R17, R10, 0x1, RZ, 0xfc, !PT ;  /* 0x000000010a117812 */ /* 0x004fce00078efcff */
.L_x_1902:
        /* <DEDUP_REMOVED lines=11> */
[----:B---34-:R-:W-:Y:S05]  /*0e40*/  @!P0 BRA `(.L_x_1856) ;  /* 0x0000000000248947 */ /* 0x018fea0003800000 */
[----:B------:R-:W-:Y:S01]  /*0e50*/  ULDC UR6, c[0x0][0xddc] ;  /* 0x0003770000067ab9 */ /* 0x000fe20000000800 */
[----:B------:R-:W-:Y:S01]  /*0e60*/  UMOV UR9, UR7 ;  /* 0x0000000700097c82 */ /* 0x000fe20008000000 */
[----:B------:R-:W-:-:S11]  /*0e70*/  UISETP.NE.AND UP0, UPT, UR6, 0x1, UPT ;  /* 0x000000010600788c */ /* 0x000fd6000bf05270 */
[----:B------:R-:W-:Y:S02]  /*0e80*/  @UP0 ULDC.64 UR10, c[0x0][0xde0] ;  /* 0x00037800000a0ab9 */ /* 0x000fe40000000a00 */
[----:B------:R-:W-:-:S04]  /*0e90*/  UIMAD.WIDE.U32 UR4, UR7, UR10, URZ ;  /* 0x0000000a070472a5 */ /* 0x000fc8000f8e003f */
[----:B------:R-:W-:-:S04]  /*0ea0*/  @UP0 USHF.R.U32.HI UR9, URZ, UR11, UR5 ;  /* 0x0000000b3f090299 */ /* 0x000fc80008011605 */
[----:B------:R-:W-:Y:S02]  /*0eb0*/  UIMAD UR4, UR9, UR6, URZ ;  /* 0x00000006090472a4 */ /* 0x000fe4000f8e023f */
[----:B------:R-:W-:Y:S01]  /*0ec0*/  MOV R208, UR9 ;  /* 0x0000000900d07c02 */ /* 0x000fe20008000f00 */
[----:B------:R-:W-:Y:S09]  /*0ed0*/  BRA `(.L_x_1857) ;  /* 0x0000000000207947 */ /* 0x000ff20003800000 */
.L_x_1856:
        /* <DEDUP_REMOVED lines=8> */
.L_x_1857:
[----:B------:R-:W-:Y:S01]  /*0f60*/  R2UR UR5, R208 ;  /* 0x00000000d00572ca */ /* 0x000fe200000e0000 */
[----:B------:R-:W1:Y:S01]  /*0f70*/  LDC R82, c[0x0][0x2e0] ;  /* 0x0000b800ff527b82 */ /* 0x000e620000000800 */
[----:B------:R-:W-:Y:S01]  /*0f80*/  ULDC UR6, c[0x0][0xdac] ;  /* 0x00036b0000067ab9 */ /* 0x000fe20000000800 */
[----:B------:R-:W-:Y:S01]  /*0f90*/  ULDC.64 UR10, c[0x0][0x3f8] ;  /* 0x0000fe00000a7ab9 */ /* 0x000fe20000000a00 */
[----:B------:R-:W-:Y:S01]  /*0fa0*/  MOV R4, RZ ;  /* 0x000000ff00047202 */ /* 0x000fe20000000f00 */
[----:B------:R-:W-:Y:S01]  /*0fb0*/  UISETP.NE.U32.AND UP0, UPT, UR10, URZ, UPT ;  /* 0x0000003f0a00728c */ /* 0x000fe2000bf05070 */
[----:B------:R-:W-:Y:S01]  /*0fc0*/  IMAD.MOV.U32 R2, RZ, RZ, RZ ;  /* 0x000000ffff027224 */ /* 0x000fe200078e00ff */
[----:B------:R-:W-:Y:S01]  /*0fd0*/  ULDC UR43, c[0x0][0xdb8] ;  /* 0x00036e00002b7ab9 */ /* 0x000fe20000000800 */
[----:B------:R-:W-:Y:S01]  /*0fe0*/  UIADD3 UR4, UR7, -UR4, URZ ;  /* 0x8000000407047290 */ /* 0x000fe2000fffe03f */
[----:B------:R-:W2:Y:S01]  /*0ff0*/  LDC R5, c[0x0][0x288] ;  /* 0x0000a200ff057b82 */ /* 0x000ea20000000800 */
[----:B------:R-:W-:Y:S01]  /*1000*/  UISETP.NE.AND.EX UP0, UPT, UR11, URZ, UPT, UP0 ;  /* 0x0000003f0b00728c */ /* 0x000fe2000bf05300 */
[----:B------:R-:W-:Y:S01]  /*1010*/  PLOP3.LUT P0, PT, PT, PT, PT, 0x80, 0x0 ;  /* 0x000000000000781c */ /* 0x000fe20003f0f070 */
[----:B------:R-:W-:Y:S01]  /*1020*/  IMAD.MOV.U32 R0, RZ, RZ, RZ ;  /* 0x000000ffff007224 */ /* 0x000fe200078e00ff */
[----:B------:R-:W-:Y:S01]  /*1030*/  ULOP3.LUT UR5, URZ, UR5, URZ, 0x33, !UPT ;  /* 0x000000053f057292 */ /* 0x000fe2000f8e333f */
[----:B------:R-:W-:-:S02]  /*1040*/  CS2R R118, SRZ ;  /* 0x0000000000767805 */ /* 0x000fc4000001ff00 */
[----:B------:R-:W-:Y:S02]  /*1050*/  CS2R R116, SRZ ;  /* 0x0000000000747805 */ /* 0x000fe4000001ff00 */
[----:B------:R-:W-:Y:S01]  /*1060*/  CS2R R114, SRZ ;  /* 0x0000000000727805 */ /* 0x000fe2000001ff00 */
[----:B------:R-:W-:Y:S01]  /*1070*/  UIADD3 UR5, UR5, UR6, URZ ;  /* 0x0000000605057290 */ /* 0x000fe2000fffe03f */
[----:B------:R-:W-:Y:S02]  /*1080*/  CS2R R112, SRZ ;  /* 0x0000000000707805 */ /* 0x000fe4000001ff00 */
[----:B------:R-:W-:Y:S01]  /*1090*/  CS2R R110, SRZ ;  /* 0x00000000006e7805 */ /* 0x000fe2000001ff00 */
[----:B------:R-:W-:Y:S01]  /*10a0*/  ULDC UR6, c[0x0][0x404] ;  /* 0x0001010000067ab9 */ /* 0x000fe20000000800 */
[----:B------:R-:W-:Y:S01]  /*10b0*/  USHF.L.U32 UR42, UR5, 0x7, URZ ;  /* 0x00000007052a7899 */ /* 0x000fe2000800063f */
[----:B------:R-:W-:Y:S01]  /*10c0*/  CS2R R108, SRZ ;  /* 0x00000000006c7805 */ /* 0x000fe2000001ff00 */
[----:B------:R-:W-:Y:S01]  /*10d0*/  USEL UR5, UR6, 0x1, UP0 ;  /* 0x0000000106057887 */ /* 0x000fe20008000000 */
[----:B------:R-:W-:Y:S01]  /*10e0*/  CS2R R106, SRZ ;  /* 0x00000000006a7805 */ /* 0x000fe2000001ff00 */
[----:B------:R-:W-:Y:S01]  /*10f0*/  UISETP.NE.AND UP0, UPT, UR43, 0x1, UPT ;  /* 0x000000012b00788c */ /* 0x000fe2000bf05270 */
[----:B------:R-:W-:Y:S01]  /*1100*/  CS2R R104, SRZ ;  /* 0x0000000000687805 */ /* 0x000fe2000001ff00 */
[----:B------:R-:W-:Y:S01]  /*1110*/  IMAD.U32 R210, RZ, RZ, UR42 ;  /* 0x0000002affd27e24 */ /* 0x000fe2000f8e00ff */
[----:B------:R-:W-:Y:S01]  /*1120*/  CS2R R102, SRZ ;  /* 0x0000000000667805 */ /* 0x000fe2000001ff00 */
[----:B-1----:R-:W-:Y:S01]  /*1130*/  IMAD R82, R82, UR5, RZ ;  /* 0x0000000552527c24 */ /* 0x002fe2000f8e02ff */
[----:B------:R-:W-:Y:S01]  /*1140*/  ULDC UR5, c[0x0][0xdc4] ;  /* 0x0003710000057ab9 */ /* 0x000fe20000000800 */
[----:B------:R-:W-:Y:S01]  /*1150*/  CS2R R100, SRZ ;  /* 0x0000000000647805 */ /* 0x000fe2000001ff00 */
[----:B------:R-:W-:Y:S01]  /*1160*/  UIMAD UR8, UR8, UR5, UR4 ;  /* 0x00000005080872a4 */ /* 0x000fe2000f8e0204 */
[----:B--2---:R-:W-:-:S02]  /*1170*/  IADD3 R5, R210, 0xef, -R5 ;  /* 0x000000efd2057810 */ /* 0x004fc40007ffe805 */
[----:B------:R-:W-:Y:S02]  /*1180*/  CS2R R98, SRZ ;  /* 0x0000000000627805 */ /* 0x000fe4000001ff00 */
[C---:B------:R-:W-:Y:S01]  /*1190*/  IADD3 R3, R82.reuse, 0x6f, RZ ;  /* 0x0000006f52037810 */ /* 0x040fe20007ffe0ff */
[----:B------:R-:W-:Y:S01]  /*11a0*/  @UP0 ULDC UR4, c[0x0][0xdbc] ;  /* 0x00036f0000040ab9 */ /* 0x000fe20000000800 */
[----:B------:R-:W-:Y:S01]  /*11b0*/  @UP0 ULDC UR6, c[0x0][0xdc0] ;  /* 0x0003700000060ab9 */ /* 0x000fe20000000800 */
[----:B------:R-:W-:Y:S01]  /*11c0*/  IMAD.IADD R5, R82, 0x1, R5 ;  /* 0x0000000152057824 */ /* 0x000fe200078e0205 */
[----:B------:R-:W-:Y:S01]  /*11d0*/  UIMAD.WIDE.U32 UR4, UR8, UR4, URZ ;  /* 0x00000004080472a5 */ /* 0x000fe2000f8e003f */
[----:B------:R-:W-:Y:S01]  /*11e0*/  IMAD.HI R2, R3, -0x6db6db6d, R2 ;  /* 0x9249249303027827 */ /* 0x000fe200078e0202 */
[----:B------:R-:W-:Y:S01]  /*11f0*/  UMOV UR44, UR8 ;  /* 0x00000008002c7c82 */ /* 0x000fe20008000000 */
[----:B------:R-:W-:Y:S01]  /*1200*/  CS2R R96, SRZ ;  /* 0x0000000000607805 */ /* 0x000fe2000001ff00 */
[----:B------:R-:W-:Y:S01]  /*1210*/  @UP0 USHF.R.U32.HI UR44, URZ, UR6, UR5 ;  /* 0x000000063f2c0299 */ /* 0x000fe20008011605 */
[----:B------:R-:W-:Y:S01]  /*1220*/  IMAD.HI R4, R5, -0x6db6db6d, R4 ;  /* 0x9249249305047827 */ /* 0x000fe200078e0204 */
[----:B------:R-:W-:-:S02]  /*1230*/  SHF.R.U32.HI R3, RZ, 0x1f, R2 ;  /* 0x0000001fff037819 */ /* 0x000fc40000011602 */
[----:B------:R-:W-:Y:S01]  /*1240*/  CS2R R94, SRZ ;  /* 0x00000000005e7805 */ /* 0x000fe2000001ff00 */
[----:B------:R-:W-:Y:S01]  /*1250*/  UIADD3 UR4, -UR44, URZ, URZ ;  /* 0x0000003f2c047290 */ /* 0x000fe2000fffe13f */
[----:B------:R-:W-:Y:S02]  /*1260*/  CS2R R92, SRZ ;  /* 0x00000000005c7805 */ /* 0x000fe4000001ff00 */
[----:B------:R-:W-:Y:S02]  /*1270*/  SHF.R.U32.HI R5, RZ, 0x1f, R4 ;  /* 0x0000001fff057819 */ /* 0x000fe40000011604 */
[----:B------:R-:W-:Y:S02]  /*1280*/  CS2R R90, SRZ ;  /* 0x00000000005a7805 */ /* 0x000fe4000001ff00 */
[----:B------:R-:W-:Y:S01]  /*1290*/  LEA.HI.SX32 R3, R2, R3, 0x1a ;  /* 0x0000000302037211 */ /* 0x000fe200078fd2ff */
[----:B------:R-:W-:Y:S01]  /*12a0*/  UIMAD UR43, UR43, UR4, UR8 ;  /* 0x000000042b2b72a4 */ /* 0x000fe2000f8e0208 */
[----:B------:R-:W-:-:S02]  /*12b0*/  LEA.HI.SX32 R4, R4, R5, 0x1a ;  /* 0x0000000504047211 */ /* 0x000fc400078fd2ff */
[----:B------:R-:W-:Y:S02]  /*12c0*/  CS2R R88, SRZ ;  /* 0x0000000000587805 */ /* 0x000fe4000001ff00 */
[----:B------:R-:W-:Y:S02]  /*12d0*/  CS2R R86, SRZ ;  /* 0x0000000000567805 */ /* 0x000fe4000001ff00 */
[----:B------:R-:W-:Y:S02]  /*12e0*/  CS2R R84, SRZ ;  /* 0x0000000000547805 */ /* 0x000fe4000001ff00 */
[----:B------:R-:W-:Y:S02]  /*12f0*/  VIMNMX R83, R3, R4, PT ;  /* 0x0000000403537248 */ /* 0x000fe40003fe0100 */
[----:B------:R-:W-:Y:S02]  /*1300*/  CS2R R2, SRZ ;  /* 0x0000000000027805 */ /* 0x000fe4000001ff00 */
[----:B------:R-:W-:-:S02]  /*1310*/  CS2R R38, SRZ ;  /* 0x0000000000267805 */ /* 0x000fc4000001ff00 */
[----:B------:R-:W-:Y:S02]  /*1320*/  CS2R R80, SRZ ;  /* 0x0000000000507805 */ /* 0x000fe4000001ff00 */
[----:B------:R-:W-:Y:S02]  /*1330*/  ISETP.GE.AND P1, PT, R83, 0x1, PT ;  /* 0x000000015300780c */ /* 0x000fe40003f26270 */
        /* <DEDUP_REMOVED lines=19> */
[----:B------:R-:W-:Y:S01]  /*1470*/  CS2R R40, SRZ ;  /* 0x0000000000287805 */ /* 0x000fe2000001ff00 */
[----:B------:R-:W-:Y:S01]  /*1480*/  IMAD.MOV.U32 R124, RZ, RZ, RZ ;  /* 0x000000ffff7c7224 */ /* 0x000fe200078e00ff */
[----:B------:R-:W-:Y:S02]  /*1490*/  CS2R R30, SRZ ;  /* 0x00000000001e7805 */ /* 0x000fe4000001ff00 */
[----:B------:R-:W-:-:S02]  /*14a0*/  CS2R R36, SRZ ;  /* 0x0000000000247805 */ /* 0x000fc4000001ff00 */
[----:B------:R-:W-:Y:S02]  /*14b0*/  MOV R126, RZ ;  /* 0x000000ff007e7202 */ /* 0x000fe40000000f00 */
[----:B------:R-:W-:Y:S02]  /*14c0*/  CS2R R32, SRZ ;  /* 0x0000000000207805 */ /* 0x000fe4000001ff00 */
[----:B------:R-:W-:Y:S01]  /*14d0*/  CS2R R120, SRZ ;  /* 0x0000000000787805 */ /* 0x000fe2000001ff00 */
[----:B------:R-:W-:Y:S01]  /*14e0*/  IMAD.MOV.U32 R27, RZ, RZ, RZ ;  /* 0x000000ffff1b7224 */ /* 0x000fe200078e00ff */
[----:B------:R-:W-:Y:S01]  /*14f0*/  CS2R R6, SRZ ;  /* 0x0000000000067805 */ /* 0x000fe2000001ff00 */
[----:B------:R-:W-:Y:S01]  /*1500*/  IMAD.MOV.U32 R29, RZ, RZ, RZ ;  /* 0x000000ffff1d7224 */ /* 0x000fe200078e00ff */
[----:B------:R-:W-:Y:S01]  /*1510*/  MOV R122, RZ ;  /* 0x000000ff007a7202 */ /* 0x000fe20000000f00 */
        /* <DEDUP_REMOVED lines=29> */
.L_x_1859:
[----:B------:R-:W-:Y:S02]  /*16f0*/  LEA.HI R0, R209, R209, RZ, 0x1 ;  /* 0x000000d1d1007211 */ /* 0x000fe400078f08ff */
[----:B------:R-:W-:Y:S02]  /*1700*/  ISETP.NE.AND P0, PT, R17, 0x3, PT ;  /* 0x000000031100780c */ /* 0x000fe40003f05270 */
[----:B------:R-:W-:-:S05]  /*1710*/  LOP3.LUT R0, R0, 0xfffffffe, RZ, 0xc0, !PT ;  /* 0xfffffffe00007812 */ /* 0x000fca00078ec0ff */
[----:B------:R-:W-:-:S05]  /*1720*/  IMAD.IADD R0, R209, 0x1, -R0 ;  /* 0x00000001d1007824 */ /* 0x000fca00078e0a00 */
[----:B------:R-:W-:-:S04]  /*1730*/  SHF.L.U32 R0, R0, 0x1f, RZ ;  /* 0x0000001f00007819 */ /* 0x000fc800000006ff */
[----:B------:R-:W1:Y:S02]  /*1740*/  SYNCS.PHASECHK.TRANS64.TRYWAIT P1, [UR61+0x36800], R0 ;  /* 0x03680000ff0075a7 */ /* 0x000e64000802017d */
[----:B-1----:R-:W-:Y:S05]  /*1750*/  @!P1 BRA `(.L_x_1860) ;  /* 0x0000013800bc9947 */ /* 0x002fea0003800000 */
.L_x_1961:
[----:B------:R-:W-:Y:S05]  /*1760*/  @!P0 BRA `(.L_x_1861) ;  /* 0x0000000000048947 */ /* 0x000fea0003800000 */
[----:B------:R-:W-:Y:S01]  /*1770*/  BPT.TRAP 0x1 ;  /* 0x000000040000795c */ /* 0x000fe20000300000 */
.L_x_1861:
[----:B------:R-:W-:Y:S01]  /*1780*/  R2UR UR4, R16 ;  /* 0x00000000100472ca */ /* 0x000fe200000e0000 */
[----:B-1----:R-:W-:-:S05]  /*1790*/  IMAD.U32 R0, RZ, RZ, UR46 ;  /* 0x0000002eff007e24 */ /* 0x002fca000f8e00ff */
[----:B------:R-:W-:-:S07]  /*17a0*/  LEA R0, R0, UR61, 0x3 ;  /* 0x0000003d00007c11 */ /* 0x000fce000f8e18ff */
[----:B------:R-:W-:-:S04]  /*17b0*/  MOV R3, UR4 ;  /* 0x0000000400037c02 */ /* 0x000fc80008000f00 */
[----:B------:R-:W-:-:S04]  /*17c0*/  SHF.L.U32 R3, R3, 0x1f, RZ ;  /* 0x0000001f03037819 */ /* 0x000fc800000006ff */
[----:B------:R1:W2:Y:S01]  /*17d0*/  SYNCS.PHASECHK.TRANS64.TRYWAIT P2, [R0+URZ+0x36830], R3 ;  /* 0x03683003000075a7 */ /* 0x0002a2000804017f */
[----:B------:R-:W-:Y:S05]  /*17e0*/  @!P0 BRA `(.L_x_1862) ;  /* 0x0000000000048947 */ /* 0x000fea0003800000 */
[----:B------:R-:W-:Y:S01]  /*17f0*/  BPT.TRAP 0x1 ;  /* 0x000000040000795c */ /* 0x000fe20000300000 */
.L_x_1862:
[----:B------:R-:W3:Y:S01]  /*1800*/  S2R R2, SR_TID.X ;  /* 0x0000000000027919 */ /* 0x000ee20000002100 */
[----:B------:R-:W-:Y:S01]  /*1810*/  IMAD.MOV.U32 R119, RZ, RZ, RZ ;  /* 0x000000ffff777224 */ /* 0x000fe200078e00ff */
[----:B---3--:R-:W-:Y:S01]  /*1820*/  LOP3.LUT P1, RZ, R2, 0x7f, RZ, 0xc0, !PT ;  /* 0x0000007f02ff7812 */ /* 0x008fe2000782c0ff */
[----:B--2---:R-:W-:-:S12]  /*1830*/  @P2 BRA `(.L_x_1863) ;  /* 0x0000000000082947 */ /* 0x004fd80003800000 */
[----:B------:R-:W2:Y:S02]  /*1840*/  SYNCS.PHASECHK.TRANS64.TRYWAIT P2, [R0+URZ+0x36830], R3 ;  /* 0x03683003000075a7 */ /* 0x000ea4000804017f */
[----:B--2---:R-:W-:Y:S05]  /*1850*/  @!P2 BRA `(.L_x_1864) ;  /* 0x000001380094a947 */ /* 0x004fea0003800000 */
.L_x_1863:
[----:B------:R-:W-:Y:S05]  /*1860*/  WARPSYNC.ALL ;  /* 0x0000000000007948 */ /* 0x000fea0003800000 */
[----:B------:R-:W-:Y:S01]  /*1870*/  UIADD3 UR4, UR61, 0x21400, URZ ;  /* 0x000214003d047890 */ /* 0x000fe2000fffe03f */
[----:B------:R-:W-:Y:S01]  /*1880*/  WARPGROUP.ARRIVE ;  /* 0x00000000000079c5 */ /* 0x000fe20000000000 */
[----:B------:R-:W-:Y:S01]  /*1890*/  UMOV UR5, 0x40000040 ;  /* 0x4000004000057882 */ /* 0x000fe20000000000 */
[----:B------:R-:W-:Y:S01]  /*18a0*/  UMOV UR7, 0x40000040 ;  /* 0x4000004000077882 */ /* 0x000fe20000000000 */
[----:B------:R-:W-:Y:S01]  /*18b0*/  USHF.R.U32.HI UR4, URZ, 0x4, UR4 ;  /* 0x000000043f047899 */ /* 0x000fe20008011604 */
[----:B------:R-:W-:Y:S01]  /*18c0*/  MOV R4, UR46 ;  /* 0x0000002e00047c02 */ /* 0x000fe20008000f00 */
[----:B------:R-:W-:Y:S01]  /*18d0*/  UMOV UR9, UR5 ;  /* 0x0000000500097c82 */ /* 0x000fe20008000000 */
[----:B------:R-:W-:Y:S01]  /*18e0*/  UMOV UR11, 0x40000040 ;  /* 0x40000040000b7882 */ /* 0x000fe20000000000 */
[----:B------:R-:W-:Y:S01]  /*18f0*/  ULOP3.LUT UR4, UR4, 0x3fff, URZ, 0xc0, !UPT ;  /* 0x00003fff04047892 */ /* 0x000fe2000f8ec03f */
[----:B------:R-:W-:Y:S01]  /*1900*/  MOV R5, UR44 ;  /* 0x0000002c00057c02 */ /* 0x000fe20008000f00 */
[----:B------:R-:W-:Y:S01]  /*1910*/  UMOV UR13, UR5 ;  /* 0x00000005000d7c82 */ /* 0x000fe20008000000 */
[----:B------:R-:W-:Y:S01]  /*1920*/  UMOV UR15, 0x40000040 ;  /* 0x40000040000f7882 */ /* 0x000fe20000000000 */
[----:B------:R-:W-:Y:S01]  /*1930*/  ULOP3.LUT UR40, UR4, 0x10000, URZ, 0xfc, !UPT ;  /* 0x0001000004287892 */ /* 0x000fe2000f8efc3f */
[----:B------:R-:W-:Y:S01]  /*1940*/  MOV R6, UR43 ;  /* 0x0000002b00067c02 */ /* 0x000fe20008000f00 */
[----:B------:R-:W-:Y:S01]  /*1950*/  ULOP3.LUT UR4, UR36, 0x10000, URZ, 0xfc, !UPT ;  /* 0x0001000024047892 */ /* 0x000fe2000f8efc3f */
[----:B------:R-:W-:Y:S01]  /*1960*/  MOV R7, UR42 ;  /* 0x0000002a00077c02 */ /* 0x000fe20008000f00 */
[----:B------:R-:W-:Y:S01]  /*1970*/  UIMAD UR6, UR46, 0xa80, UR40 ;  /* 0x00000a802e0678a4 */ /* 0x000fe2000f8e0228 */
[----:B-12---:R-:W-:Y:S01]  /*1980*/  @!P1 VIADD R0, R0, 0x36840 ;  /* 0x0003684000009836 */ /* 0x006fe20000000000 */
[----:B------:R-:W-:Y:S01]  /*1990*/  UMOV UR17, UR5 ;  /* 0x0000000500117c82 */ /* 0x000fe20008000000 */
[----:B------:R-:W-:Y:S01]  /*19a0*/  UMOV UR19, 0x40000040 ;  /* 0x4000004000137882 */ /* 0x000fe20000000000 */
[----:B------:R-:W-:Y:S01]  /*19b0*/  UIADD3 UR10, UR6, 0x80, URZ ;  /* 0x00000080060a7890 */ /* 0x000fe2000fffe03f */
[----:B------:R-:W-:Y:S01]  /*19c0*/  MOV R8, UR40 ;  /* 0x0000002800087c02 */ /* 0x000fe20008000f00 */
[----:B------:R-:W-:Y:S01]  /*19d0*/  UMOV UR8, UR4 ;  /* 0x0000000400087c82 */ /* 0x000fe20008000000 */
[----:B------:R-:W-:Y:S01]  /*19e0*/  UIADD3 UR14, UR6, 0x100, URZ ;  /* 0x00000100060e7890 */ /* 0x000fe2000fffe03f */
[----:B------:R-:W-:Y:S01]  /*19f0*/  @!P1 PRMT R0, RZ, 0x654, R0 ;  /* 0x00000654ff009816 */ /* 0x000fe20000000000 */
[----:B------:R-:W-:Y:S01]  /*1a00*/  HGMMA.64x16x16.F32 R72, gdesc[UR4], RZ, !UPT, gsb0 ;  /* 0x00200000044879f0 */ /* 0x000fe2000c0008ff */
[----:B------:R-:W-:Y:S01]  /*1a10*/  UMOV UR12, UR4 ;  /* 0x00000004000c7c82 */ /* 0x000fe20008000000 */
[----:B------:R-:W-:Y:S01]  /*1a20*/  UIADD3 UR18, UR6, 0x180, URZ ;  /* 0x0000018006127890 */ /* 0x000fe2000fffe03f */
[-C--:B------:R-:W-:Y:S01]  /*1a30*/  MOV R118, R119.reuse ;  /* 0x0000007700767202 */ /* 0x080fe20000000f00 */
[----:B------:R-:W-:Y:S01]  /*1a40*/  UMOV UR16, UR4 ;  /* 0x0000000400107c82 */ /* 0x000fe20008000000 */
[----:B------:R-:W-:Y:S01]  /*1a50*/  UIADD3 UR22, UR6, 0x200, URZ ;  /* 0x0000020006167890 */ /* 0x000fe2000fffe03f */
[--C-:B------:R-:W-:Y:S01]  /*1a60*/  IMAD.MOV.U32 R117, RZ, RZ, R119.reuse ;  /* 0x000000ffff757224 */ /* 0x100fe200078e0077 */
[----:B------:R-:W-:Y:S01]  /*1a70*/  UMOV UR20, UR4 ;  /* 0x0000000400147c82 */ /* 0x000fe20008000000 */
[----:B------:R-:W-:Y:S01]  /*1a80*/  UMOV UR21, UR5 ;  /* 0x0000000500157c82 */ /* 0x000fe20008000000 */
[----:B------:R-:W-:Y:S01]  /*1a90*/  UMOV UR23, 0x40000040 ;  /* 0x4000004000177882 */ /* 0x000fe20000000000 */
[----:B------:R-:W-:Y:S01]  /*1aa0*/  UIADD3 UR26, UR6, 0x280, URZ ;  /* 0x00000280061a7890 */ /* 0x000fe2000fffe03f */
[--C-:B------:R-:W-:Y:S01]  /*1ab0*/  IMAD.MOV.U32 R116, RZ, RZ, R119.reuse ;  /* 0x000000ffff747224 */ /* 0x100fe200078e0077 */
[----:B------:R-:W-:Y:S01]  /*1ac0*/  UMOV UR24, UR4 ;  /* 0x0000000400187c82 */ /* 0x000fe20008000000 */
[----:B------:R-:W-:Y:S01]  /*1ad0*/  UMOV UR25, UR5 ;  /* 0x0000000500197c82 */ /* 0x000fe20008000000 */
[----:B------:R-:W-:Y:S01]  /*1ae0*/  UMOV UR27, 0x40000040 ;  /* 0x40000040001b7882 */ /* 0x000fe20000000000 */
[----:B------:R-:W-:Y:S01]  /*1af0*/  UIADD3 UR7, UR4, 0x2, URZ ;  /* 0x0000000204077890 */ /* 0x000fe2000fffe03f */
[-C--:B------:R-:W-:Y:S01]  /*1b00*/  MOV R115, R119.reuse ;  /* 0x0000007700737202 */ /* 0x080fe20000000f00 */
        /* <DEDUP_REMOVED lines=19> */
[----:B------:R-:W-:Y:S01]  /*1c40*/  UMOV UR43, 0x40000040 ;  /* 0x40000040002b7882 */ /* 0x000fe20000000000 */
[-C--:B------:R-:W-:Y:S01]  /*1c50*/  MOV R106, R119.reuse ;  /* 0x00000077006a7202 */ /* 0x080fe20000000f00 */
[--C-:B------:R-:W-:Y:S01]  /*1c60*/  IMAD.MOV.U32 R104, RZ, RZ, R119.reuse ;  /* 0x000000ffff687224 */ /* 0x100fe200078e0077 */
        /* <DEDUP_REMOVED lines=8> */
[--C-:B------:R-:W-:Y:S01]  /*1cf0*/  IMAD.MOV.U32 R86, RZ, RZ, R119.reuse ;  /* 0x000000ffff567224 */ /* 0x100fe200078e0077 */
[----:B------:R-:W-:Y:S02]  /*1d00*/  WARPGROUP.DEPBAR.LE gsb0, 0x0 ;  /* 0x00008000000079c5 */ /* 0x000fe40000010000 */
[----:B------:R-:W-:Y:S01]  /*1d10*/  WARPGROUP.ARRIVE ;  /* 0x00000000000079c5 */ /* 0x000fe20000000000 */
[--C-:B------:R-:W-:Y:S02]  /*1d20*/  IMAD.MOV.U32 R84, RZ, RZ, R119.reuse ;  /* 0x000000ffff547224 */ /* 0x100fe400078e0077 */
[----:B------:R-:W-:-:S03]  /*1d30*/  IMAD.MOV.U32 R80, RZ, RZ, R119 ;  /* 0x000000ffff507224 */ /* 0x000fc600078e0077 */
        /* <DEDUP_REMOVED lines=355> */
[----:B------:R-:W-:-:S02]  /*3370*/  UIADD3 UR7, UR4, 0x802, URZ ;  /* 0x0000080204077890 */ /* 0x000fc4000fffe03f */
        /* <DEDUP_REMOVED lines=109> */
[----:B------:R-:W1:Y:S01]  /*3a50*/  LDC R3, c[0x0][0x288] ;  /* 0x0000a200ff037b82 */ /* 0x000e620000000800 */
        /* <DEDUP_REMOVED lines=11> */
[C---:B------:R-:W-:Y:S01]  /*3b10*/  IMAD R6, R83.reuse, -0x70, R82 ;  /* 0xffffff9053067824 */ /* 0x040fe200078e0252 */
[----:B------:R-:W-:Y:S02]  /*3b20*/  R2UR UR40, R8 ;  /* 0x00000000082872ca */ /* 0x000fe400000e0000 */
[----:B------:R-:W-:-:S04]  /*3b30*/  IADD3 R83, R83, -0x2, RZ ;  /* 0xfffffffe53537810 */ /* 0x000fc80007ffe0ff */
[----:B------:R-:W-:Y:S01]  /*3b40*/  R2UR UR47, R83 ;  /* 0x00000000532f72ca */ /* 0x000fe200000e0000 */
        /* <DEDUP_REMOVED lines=8> */
[----:B------:R-:W-:Y:S01]  /*3bd0*/  IMAD.U32 R4, RZ, RZ, UR56 ;  /* 0x00000038ff047e24 */ /* 0x000fe2000f8e00ff */
[----:B------:R-:W-:Y:S01]  /*3be0*/  MOV R5, UR57 ;  /* 0x0000003900057c02 */ /* 0x000fe20008000f00 */
[----:B------:R-:W-:Y:S01]  /*3bf0*/  ULDC UR7, c[0x0][0x9d8] ;  /* 0x0002760000077ab9 */ /* 0x000fe20000000800 */
        /* <DEDUP_REMOVED lines=25> */
[----:B------:R-:W2:Y:S01]  /*3d90*/  MUFU.TANH R74, R74 ;  /* 0x0000004a004a7308 */ /* 0x000ea20000002400 */
[----:B------:R-:W-:Y:S01]  /*3da0*/  UMOV UR56, UR10 ;  /* 0x0000000a00387c82 */ /* 0x000fe20008000000 */
[----:B------:R-:W-:Y:S01]  /*3db0*/  UMOV UR57, UR11 ;  /* 0x0000000b00397c82 */ /* 0x000fe20008000000 */
[----:B------:R-:W-:Y:S01]  /*3dc0*/  UMOV UR59, 0x40000040 ;  /* 0x40000040003b7882 */ /* 0x000fe20000000000 */
[----:B------:R-:W-:Y:S01]  /*3dd0*/  FMUL.FTZ R9, R77, UR7 ;  /* 0x000000074d097c20 */ /* 0x000fe20008410000 */
[----:B------:R-:W-:Y:S01]  /*3de0*/  FMUL.FTZ R2, R72, UR7 ;  /* 0x0000000748027c20 */ /* 0x000fe20008410000 */
[----:B------:R-:W-:Y:S01]  /*3df0*/  FMUL.FTZ R10, R76, UR7 ;  /* 0x000000074c0a7c20 */ /* 0x000fe20008410000 */
[----:B------:R-:W-:Y:S01]  /*3e00*/  MOV R76, R119 ;  /* 0x00000077004c7202 */ /* 0x000fe20000000f00 */
[----:B------:R-:W3:Y:S01]  /*3e10*/  MUFU.TANH R75, R75 ;  /* 0x0000004b004b7308 */ /* 0x000ee20000002400 */
[----:B------:R-:W-:-:S07]  /*3e20*/  IMAD.MOV.U32 R72, RZ, RZ, R119 ;  /* 0x000000ffff487224 */ /* 0x000fce00078e0077 */
[----:B------:R-:W4:Y:S08]  /*3e30*/  MUFU.TANH R78, R78 ;  /* 0x0000004e004e7308 */ /* 0x000f300000002400 */
[----:B------:R-:W5:Y:S08]  /*3e40*/  MUFU.TANH R79, R79 ;  /* 0x0000004f004f7308 */ /* 0x000f700000002400 */
[----:B------:R-:W-:Y:S08]  /*3e50*/  MUFU.TANH R2, R2 ;  /* 0x0000000200027308 */ /* 0x000ff00000002400 */
[----:B------:R-:W-:Y:S08]  /*3e60*/  MUFU.TANH R7, R7 ;  /* 0x0000000700077308 */ /* 0x000ff00000002400 */
[----:B------:R-:W-:Y:S01]  /*3e70*/  MUFU.TANH R10, R10 ;  /* 0x0000000a000a7308 */ /* 0x000fe20000002400 */
[----:B------:R-:W-:-:S02]  /*3e80*/  WARPGROUP.DEPBAR.LE gsb0, 0x0 ;  /* 0x00008000000079c5 */ /* 0x000fc40000010000 */
[----:B------:R-:W-:Y:S01]  /*3e90*/  WARPGROUP.ARRIVE ;  /* 0x00000000000079c5 */ /* 0x000fe20000000000 */
[----:B------:R-:W-:Y:S01]  /*3ea0*/  FMUL.FTZ R11, R64, UR7 ;  /* 0x00000007400b7c20 */ /* 0x000fe20008410000 */
[----:B------:R-:W-:Y:S02]  /*3eb0*/  VIADD R64, R205, UR42 ;  /* 0x0000002acd407c36 */ /* 0x000fe40008000000 */
[----:B------:R-:W-:Y:S01]  /*3ec0*/  FMUL.FTZ R66, R66, UR7 ;  /* 0x0000000742427c20 */ /* 0x000fe20008410000 */
        /* <DEDUP_REMOVED lines=8> */
[----:B------:R-:W5:Y:S01]  /*3f50*/  MUFU.TANH R66, R66 ;  /* 0x0000004200427308 */ /* 0x000f620000002400 */
[----:B------:R-:W-:Y:S01]  /*3f60*/  FMUL.FTZ R13, R69, UR7 ;  /* 0x00000007450d7c20 */ /* 0x000fe20008410000 */
[----:B------:R-:W-:Y:S01]  /*3f70*/  FMUL.FTZ R71, R71, UR7 ;  /* 0x0000000747477c20 */ /* 0x000fe20008410000 */
[----:B------:R-:W-:Y:S01]  /*3f80*/  FMUL.FTZ R14, R68, UR7 ;  /* 0x00000007440e7c20 */ /* 0x000fe20008410000 */
[----:B------:R-:W-:-:S04]  /*3f90*/  IMAD.MOV.U32 R68, RZ, RZ, R119 ;  /* 0x000000ffff447224 */ /* 0x000fc800078e0077 */
[----:B------:R-:W5:Y:S08]  /*3fa0*/  MUFU.TANH R67, R67 ;  /* 0x0000004300437308 */ /* 0x000f700000002400 */
[----:B------:R-:W5:Y:S08]  /*3fb0*/  MUFU.TANH R70, R70 ;  /* 0x0000004600467308 */ /* 0x000f700000002400 */
[----:B------:R-:W5:Y:S08]  /*3fc0*/  MUFU.TANH R71, R71 ;  /* 0x0000004700477308 */ /* 0x000f700000002400 */
[----:B------:R-:W-:Y:S08]  /*3fd0*/  MUFU.TANH R9, R9 ;  /* 0x0000000900097308 */ /* 0x000ff00000002400 */
[----:B------:R-:W-:Y:S01]  /*3fe0*/  MUFU.TANH R11, R11 ;  /* 0x0000000b000b7308 */ /* 0x000fe20000002400 */
[----:B------:R-:W-:-:S02]  /*3ff0*/  WARPGROUP.DEPBAR.LE gsb0, 0x0 ;  /* 0x00008000000079c5 */ /* 0x000fc40000010000 */
[----:B------:R-:W-:Y:S01]  /*4000*/  WARPGROUP.ARRIVE ;  /* 0x00000000000079c5 */ /* 0x000fe20000000000 */
[----:B------:R-:W-:Y:S01]  /*4010*/  FMUL.FTZ R21, R61, UR7 ;  /* 0x000000073d157c20 */ /* 0x000fe20008410000 */
[----:B-1----:R-:W-:Y:S01]  /*4020*/  IADD3 R61, -R3, 0x71, R6 ;  /* 0x00000071033d7810 */ /* 0x002fe20007ffe106 */
[----:B------:R-:W-:Y:S01]  /*4030*/  FMUL.FTZ R20, R57, UR7 ;  /* 0x0000000739147c20 */ /* 0x000fe20008410000 */
[----:B------:R-:W-:Y:S02]  /*4040*/  VIADD R57, R6, 0x70 ;  /* 0x0000007006397836 */ /* 0x000fe40000000000 */
[----:B------:R-:W-:Y:S01]  /*4050*/  FMUL.FTZ R15, R56, UR7 ;  /* 0x00000007380f7c20 */ /* 0x000fe20008410000 */
[----:B------:R-:W-:Y:S01]  /*4060*/  HGMMA.64x16x16.F32 R48, gdesc[UR56], R48, gsb0 ;  /* 0x00200000383079f0 */ /* 0x000fe20008000830 */
[----:B------:R-:W-:Y:S01]  /*4070*/  UIADD3 UR58, UR6, 0x906, URZ ;  /* 0x00000906063a7890 */ /* 0x000fe2000fffe03f */
[----:B------:R-:W-:Y:S01]  /*4080*/  IMAD R61, R204, -0x2, R61 ;  /* 0xfffffffecc3d7824 */ /* 0x000fe200078e023d */
[----:B------:R-:W-:Y:S01]  /*4090*/  UMOV UR56, UR10 ;  /* 0x0000000a00387c82 */ /* 0x000fe20008000000 */
[----:B------:R-:W-:Y:S01]  /*40a0*/  UMOV UR57, UR11 ;  /* 0x0000000b00397c82 */ /* 0x000fe20008000000 */
[----:B------:R-:W-:Y:S01]  /*40b0*/  UMOV UR59, 0x40000040 ;  /* 0x40000040003b7882 */ /* 0x000fe20000000000 */
[----:B------:R-:W-:Y:S01]  /*40c0*/  FMUL.FTZ R56, R60, UR7 ;  /* 0x000000073c387c20 */ /* 0x000fe20008410000 */
[----:B------:R-:W-:Y:S01]  /*40d0*/  IMAD R60, R204, -0x2, R57 ;  /* 0xfffffffecc3c7824 */ /* 0x000fe200078e0239 */
[----:B------:R-:W-:Y:S01]  /*40e0*/  IADD3 R57, R61, 0x8, R64 ;  /* 0x000000083d397810 */ /* 0x000fe20007ffe040 */
[----:B------:R-:W-:Y:S01]  /*40f0*/  FMUL.FTZ R58, R58, UR7 ;  /* 0x000000073a3a7c20 */ /* 0x000fe20008410000 */
[----:B------:R-:W-:Y:S01]  /*4100*/  FMUL.FTZ R59, R59, UR7 ;  /* 0x000000073b3b7c20 */ /* 0x000fe20008410000 */
[----:B------:R-:W-:Y:S01]  /*4110*/  FMUL.FTZ R62, R62, UR7 ;  /* 0x000000073e3e7c20 */ /* 0x000fe20008410000 */
[----:B------:R-:W-:Y:S01]  /*4120*/  VIMNMX R65, R60, R57, PT ;  /* 0x000000393c417248 */ /* 0x000fe20003fe0100 */
[----:B------:R-:W-:Y:S01]  /*4130*/  FMUL.FTZ R63, R63, UR7 ;  /* 0x000000073f3f7c20 */ /* 0x000fe20008410000 */
[----:B------:R-:W-:Y:S01]  /*4140*/  VIADDMNMX R60, R64, R61, R60, PT ;  /* 0x0000003d403c7246 */ /* 0x000fe2000380013c */
[----:B------:R-:W1:Y:S01]  /*4150*/  MUFU.TANH R58, R58 ;  /* 0x0000003a003a7308 */ /* 0x000e620000002400 */
[----:B------:R-:W-:-:S02]  /*4160*/  ISETP.GT.AND P3, PT, R65, RZ, PT ;  /* 0x000000ff4100720c */ /* 0x000fc40003f64270 */
[C---:B------:R-:W-:Y:S02]  /*4170*/  ISETP.GT.AND P4, PT, R65.reuse, 0x1, PT ;  /* 0x000000014100780c */ /* 0x040fe40003f84270 */
[----:B------:R-:W-:Y:S02]  /*4180*/  ISETP.GT.AND P5, PT, R65, 0x8, PT ;  /* 0x000000084100780c */ /* 0x000fe40003fa4270 */
[----:B--2---:R-:W-:Y:S01]  /*4190*/  FSEL R69, R74, -INF , P3 ;  /* 0xff8000004a457808 */ /* 0x004fe20001800000 */
[----:B------:R-:W2:Y:S01]  /*41a0*/  MUFU.TANH R59, R59 ;  /* 0x0000003b003b7308 */ /* 0x000ea20000002400 */
[----:B---3--:R-:W-:Y:S01]  /*41b0*/  FSEL R75, R75, -INF , P4 ;  /* 0xff8000004b4b7808 */ /* 0x008fe20002000000 */
[--C-:B------:R-:W-:Y:S01]  /*41c0*/  IMAD.MOV.U32 R74, RZ, RZ, R119.reuse ;  /* 0x000000ffff4a7224 */ /* 0x100fe200078e0077 */
[----:B------:R-:W-:Y:S02]  /*41d0*/  ISETP.GT.AND P6, PT, R65, 0x9, PT ;  /* 0x000000094100780c */ /* 0x000fe40003fc4270 */
[----:B----4-:R-:W-:Y:S01]  /*41e0*/  FSEL R73, R78, -INF , P5 ;  /* 0xff8000004e497808 */ /* 0x010fe20002800000 */
[----:B------:R-:W-:Y:S01]  /*41f0*/  IMAD.MOV.U32 R78, RZ, RZ, R119 ;  /* 0x000000ffff4e7224 */ /* 0x000fe200078e0077 */
[----:B------:R-:W-:Y:S01]  /*4200*/  FMNMX.FTZ R8, R69, R75, !PT ;  /* 0x0000004b45087209 */ /* 0x000fe20007810000 */
[----:B------:R-:W3:Y:S01]  /*4210*/  MUFU.TANH R62, R62 ;  /* 0x0000003e003e7308 */ /* 0x000ee20000002400 */
[----:B------:R-:W-:-:S02]  /*4220*/  ISETP.GT.AND P2, PT, R65, 0x10, PT ;  /* 0x000000104100780c */ /* 0x000fc40003f44270 */
[----:B-----5:R-:W-:Y:S02]  /*4230*/  FSEL R79, R79, -INF , P6 ;  /* 0xff8000004f4f7808 */ /* 0x020fe40003000000 */
[----:B------:R-:W-:Y:S02]  /*4240*/  FMNMX.FTZ R8, R73, R8, !PT ;  /* 0x0000000849087209 */ /* 0x000fe40007810000 */
[----:B------:R-:W-:Y:S01]  /*4250*/  ISETP.GT.AND P3, PT, R65, 0x11, PT ;  /* 0x000000114100780c */ /* 0x000fe20003f64270 */
[----:B------:R-:W4:Y:S01]  /*4260*/  MUFU.TANH R63, R63 ;  /* 0x0000003f003f7308 */ /* 0x000f220000002400 */
[----:B------:R-:W-:Y:S02]  /*4270*/  FSEL R77, R66, -INF , P2 ;  /* 0xff800000424d7808 */ /* 0x000fe40001000000 */
[----:B------:R-:W-:Y:S02]  /*4280*/  FMNMX.FTZ R8, R79, R8, !PT ;  /* 0x000000084f087209 */ /* 0x000fe40007810000 */
[----:B------:R-:W-:-:S02]  /*4290*/  ISETP.GT.AND P2, PT, R65, 0x18, PT ;  /* 0x000000184100780c */ /* 0x000fc40003f44270 */
[----:B------:R-:W-:Y:S01]  /*42a0*/  FSEL R81, R67, -INF , P3 ;  /* 0xff80000043517808 */ /* 0x000fe20001800000 */
[----:B------:R-:W-:Y:S01]  /*42b0*/  MUFU.TANH R12, R12 ;  /* 0x0000000c000c7308 */ /* 0x000fe20000002400 */
[----:B------:R-:W-:Y:S02]  /*42c0*/  FMNMX.FTZ R8, R77, R8, !PT ;  /* 0x000000084d087209 */ /* 0x000fe40007810000 */
[----:B------:R-:W-:Y:S01]  /*42d0*/  ISETP.GT.AND P3, PT, R65, 0x19, PT ;  /* 0x000000194100780c */ /* 0x000fe20003f64270 */
[----:B------:R-:W-:Y:S02]  /*42e0*/  WARPGROUP.DEPBAR.LE gsb0, 0x0 ;  /* 0x00008000000079c5 */ /* 0x000fe40000010000 */
[----:B------:R-:W-:Y:S01]  /*42f0*/  WARPGROUP.ARRIVE ;  /* 0x00000000000079c5 */ /* 0x000fe20000000000 */
[----:B------:R-:W-:Y:S01]  /*4300*/  FSEL R85, R70, -INF , P2 ;  /* 0xff80000046557808 */ /* 0x000fe20001000000 */
[----:B------:R-:W-:Y:S01]  /*4310*/  FMUL.FTZ R50, R50, UR7 ;  /* 0x0000000732327c20 */ /* 0x000fe20008410000 */
[----:B------:R-:W-:Y:S01]  /*4320*/  FMNMX.FTZ R66, R81, R8, !PT ;  /* 0x0000000851427209 */ /* 0x000fe20007810000 */
[----:B------:R-:W-:Y:S01]  /*4330*/  FMUL.FTZ R51, R51, UR7 ;  /* 0x0000000733337c20 */ /* 0x000fe20008410000 */
[----:B------:R-:W-:Y:S01]  /*4340*/  ISETP.GT.AND P2, PT, R65, 0x20, PT ;  /* 0x000000204100780c */ /* 0x000fe20003f44270 */
[----:B------:R-:W-:Y:S01]  /*4350*/  HGMMA.64x16x16.F32 R40, gdesc[UR56], R40, gsb0 ;  /* 0x00200000382879f0 */ /* 0x000fe20008000828 */
[----:B------:R-:W-:Y:S01]  /*4360*/  UIADD3 UR58, UR6, 0x986, URZ ;  /* 0x00000986063a7890 */ /* 0x000fe2000fffe03f */
[----:B------:R-:W-:Y:S01]  /*4370*/  FSEL R87, R71, -INF , P3 ;  /* 0xff80000047577808 */ /* 0x000fe20001800000 */
[----:B------:R-:W-:Y:S01]  /*4380*/  UMOV UR56, UR10 ;  /* 0x0000000a00387c82 */ /* 0x000fe20008000000 */
[----:B------:R-:W-:Y:S01]  /*4390*/  UMOV UR57, UR11 ;  /* 0x0000000b00397c82 */ /* 0x000fe20008000000 */
[----:B------:R-:W-:Y:S01]  /*43a0*/  UMOV UR59, 0x40000040 ;  /* 0x40000040003b7882 */ /* 0x000fe20000000000 */
[----:B------:R-:W-:Y:S01]  /*43b0*/  FMNMX.FTZ R66, R85, R66, !PT ;  /* 0x0000004255427209 */ /* 0x000fe20007810000 */
[----:B------:R-:W5:Y:S01]  /*43c0*/  MUFU.TANH R50, R50 ;  /* 0x0000003200327308 */ /* 0x000f620000002400 */
[----:B------:R-:W-:Y:S01]  /*43d0*/  ISETP.GT.AND P3, PT, R65, 0x21, PT ;  /* 0x000000214100780c */ /* 0x000fe20003f64270 */
[----:B------:R-:W-:Y:S01]  /*43e0*/  FMUL.FTZ R54, R54, UR7 ;  /* 0x0000000736367c20 */ /* 0x000fe20008410000 */
[----:B-1----:R-:W-:Y:S01]  /*43f0*/  FSEL R89, R58, -INF , P2 ;  /* 0xff8000003a597808 */ /* 0x002fe20001000000 */
[----:B------:R-:W-:Y:S01]  /*4400*/  FMUL.FTZ R55, R55, UR7 ;  /* 0x0000000737377c20 */ /* 0x000fe20008410000 */
[----:B------:R-:W-:Y:S01]  /*4410*/  FMNMX.FTZ R66, R87, R66, !PT ;  /* 0x0000004257427209 */ /* 0x000fe20007810000 */
[----:B------:R-:W-:Y:S01]  /*4420*/  FMUL.FTZ R48, R48, UR7 ;  /* 0x0000000730307c20 */ /* 0x000fe20008410000 */
[----:B------:R-:W-:Y:S01]  /*4430*/  ISETP.GT.AND P2, PT, R65, 0x28, PT ;  /* 0x000000284100780c */ /* 0x000fe20003f44270 */
[----:B------:R-:W1:Y:S01]  /*4440*/  MUFU.TANH R51, R51 ;  /* 0x0000003300337308 */ /* 0x000e620000002400 */
[----:B--2---:R-:W-:Y:S01]  /*4450*/  FSEL R91, R59, -INF , P3 ;  /* 0xff8000003b5b7808 */ /* 0x004fe20001800000 */
[----:B------:R-:W-:Y:S01]  /*4460*/  FMUL.FTZ R49, R49, UR7 ;  /* 0x0000000731317c20 */ /* 0x000fe20008410000 */
[----:B------:R-:W-:Y:S01]  /*4470*/  FMNMX.FTZ R66, R89, R66, !PT ;  /* 0x0000004259427209 */ /* 0x000fe20007810000 */
[----:B------:R-:W-:Y:S01]  /*4480*/  FMUL.FTZ R52, R52, UR7 ;  /* 0x0000000734347c20 */ /* 0x000fe20008410000 */
[----:B------:R-:W-:Y:S01]  /*4490*/  ISETP.GT.AND P3, PT, R65, 0x29, PT ;  /* 0x000000294100780c */ /* 0x000fe20003f64270 */
[----:B------:R-:W-:Y:S01]  /*44a0*/  FMUL.FTZ R53, R53, UR7 ;  /* 0x0000000735357c20 */ /* 0x000fe20008410000 */
[----:B---3--:R-:W-:Y:S01]  /*44b0*/  FSEL R93, R62, -INF , P2 ;  /* 0xff8000003e5d7808 */ /* 0x008fe20001000000 */
[----:B------:R-:W2:Y:S01]  /*44c0*/  MUFU.TANH R54, R54 ;  /* 0x0000003600367308 */ /* 0x000ea20000002400 */
[----:B------:R-:W-:Y:S01]  /*44d0*/  FMNMX.FTZ R66, R91, R66, !PT ;  /* 0x000000425b427209 */ /* 0x000fe20007810000 */
[----:B------:R-:W-:Y:S01]  /*44e0*/  IMAD.MOV.U32 R62, RZ, RZ, R119 ;  /* 0x000000ffff3e7224 */ /* 0x000fe200078e0077 */
[----:B------:R-:W-:-:S02]  /*44f0*/  ISETP.GT.AND P2, PT, R65, 0x30, PT ;  /* 0x000000304100780c */ /* 0x000fc40003f44270 */
[----:B----4-:R-:W-:Y:S02]  /*4500*/  FSEL R95, R63, -INF , P3 ;  /* 0xff8000003f5f7808 */ /* 0x010fe40001800000 */
[----:B------:R-:W-:Y:S01]  /*4510*/  FMNMX.FTZ R66, R93, R66, !PT ;  /* 0x000000425d427209 */ /* 0x000fe20007810000 */
[----:B------:R-:W-:Y:S01]  /*4520*/  MUFU.TANH R55, R55 ;  /* 0x0000003700377308 */ /* 0x000fe20000002400 */
[----:B------:R-:W-:Y:S02]  /*4530*/  ISETP.GT.AND P3, PT, R65, 0x31, PT ;  /* 0x000000314100780c */ /* 0x000fe40003f64270 */
[----:B-----5:R-:W-:Y:S02]  /*4540*/  FSEL R97, R50, -INF , P2 ;  /* 0xff80000032617808 */ /* 0x020fe40001000000 */
[----:B------:R-:W-:Y:S02]  /*4550*/  FMNMX.FTZ R66, R95, R66, !PT ;  /* 0x000000425f427209 */ /* 0x000fe40007810000 */
[----:B------:R-:W-:Y:S01]  /*4560*/  ISETP.GT.AND P2, PT, R65, 0x38, PT ;  /* 0x000000384100780c */ /* 0x000fe20003f44270 */
[----:B------:R-:W-:Y:S01]  /*4570*/  MUFU.TANH R14, R14 ;  /* 0x0000000e000e7308 */ /* 0x000fe20000002400 */
[----:B------:R-:W-:-:S02]  /*4580*/  FMNMX.FTZ R66, R97, R66, !PT ;  /* 0x0000004261427209 */ /* 0x000fc40007810000 */
[----:B------:R-:W-:Y:S02]  /*4590*/  ISETP.GT.AND P4, PT, R60, 0x8, PT ;  /* 0x000000083c00780c */ /* 0x000fe40003f84270 */
[-C--:B------:R-:W-:Y:S02]  /*45a0*/  MOV R70, R119.reuse ;  /* 0x0000007700467202 */ /* 0x080fe40000000f00 */
[----:B------:R-:W-:Y:S01]  /*45b0*/  FSEL R61, R10, -INF , P4 ;  /* 0xff8000000a3d7808 */ /* 0x000fe20002000000 */
[----:B------:R-:W-:Y:S01]  /*45c0*/  MUFU.TANH R13, R13 ;  /* 0x0000000d000d7308 */ /* 0x000fe20000002400 */
[-C--:B------:R-:W-:Y:S02]  /*45d0*/  MOV R64, R119.reuse ;  /* 0x0000007700407202 */ /* 0x080fe40000000f00 */
[----:B------:R-:W-:Y:S01]  /*45e0*/  MOV R58, R119 ;  /* 0x00000077003a7202 */ /* 0x000fe20000000f00 */
[----:B------:R-:W-:Y:S02]  /*45f0*/  WARPGROUP.DEPBAR.LE gsb0, 0x0 ;  /* 0x00008000000079c5 */ /* 0x000fe40000010000 */
[----:B------:R-:W-:Y:S01]  /*4600*/  WARPGROUP.ARRIVE ;  /* 0x00000000000079c5 */ /* 0x000fe20000000000 */
[----:B------:R-:W-:Y:S01]  /*4610*/  FMUL.FTZ R42, R42, UR7 ;  /* 0x000000072a2a7c20 */ /* 0x000fe20008410000 */
[----:B------:R-:W-:Y:S01]  /*4620*/  FMUL.FTZ R43, R43, UR7 ;  /* 0x000000072b2b7c20 */ /* 0x000fe20008410000 */
[----:B------:R-:W-:Y:S01]  /*4630*/  FMUL.FTZ R46, R46, UR7 ;  /* 0x000000072e2e7c20 */ /* 0x000fe20008410000 */
[----:B------:R-:W-:Y:S01]  /*4640*/  FMUL.FTZ R47, R47, UR7 ;  /* 0x000000072f2f7c20 */ /* 0x000fe20008410000 */
[----:B------:R-:W-:Y:S01]  /*4650*/  MUFU.TANH R15, R15 ;  /* 0x0000000f000f7308 */ /* 0x000fe20000002400 */
[----:B------:R-:W-:Y:S01]  /*4660*/  HGMMA.64x16x16.F32 R32, gdesc[UR56], R32, gsb0 ;  /* 0x00200000382079f0 */ /* 0x000fe20008000820 */
[----:B------:R-:W-:Y:S01]  /*4670*/  UIADD3 UR58, UR6, 0xa06, URZ ;  /* 0x00000a06063a7890 */ /* 0x000fe2000fffe03f */
[----:B------:R-:W-:Y:S01]  /*4680*/  FMUL.FTZ R40, R40, UR7 ;  /* 0x0000000728287c20 */ /* 0x000fe20008410000 */
[----:B------:R-:W-:Y:S01]  /*4690*/  UMOV UR56, UR10 ;  /* 0x0000000a00387c82 */ /* 0x000fe20008000000 */
[----:B------:R-:W-:Y:S01]  /*46a0*/  UMOV UR57, UR11 ;  /* 0x0000000b00397c82 */ /* 0x000fe20008000000 */
[----:B------:R-:W-:Y:S01]  /*46b0*/  UMOV UR59, 0x40000040 ;  /* 0x40000040003b7882 */ /* 0x000fe20000000000 */
[----:B------:R-:W-:Y:S01]  /*46c0*/  ULDC UR6, c[0x0][0x988] ;  /* 0x0002620000067ab9 */ /* 0x000fe20000000800 */
[----:B------:R-:W3:Y:S01]  /*46d0*/  MUFU.TANH R42, R42 ;  /* 0x0000002a002a7308 */ /* 0x000ee20000002400 */
[----:B------:R-:W-:Y:S01]  /*46e0*/  FMUL.FTZ R41, R41, UR7 ;  /* 0x0000000729297c20 */ /* 0x000fe20008410000 */
[----:B------:R-:W-:Y:S01]  /*46f0*/  FMUL.FTZ R44, R44, UR7 ;  /* 0x000000072c2c7c20 */ /* 0x000fe20008410000 */
[----:B------:R-:W-:-:S05]  /*4700*/  FMUL.FTZ R45, R45, UR7 ;  /* 0x000000072d2d7c20 */ /* 0x000fca0008410000 */
[----:B------:R4:W5:Y:S08]  /*4710*/  MUFU.TANH R6, R43 ;  /* 0x0000002b00067308 */ /* 0x0009700000002400 */
[----:B------:R-:W-:Y:S08]  /*4720*/  MUFU.TANH R46, R46 ;  /* 0x0000002e002e7308 */ /* 0x000ff00000002400 */
[----:B------:R3:W5:Y:S08]  /*4730*/  MUFU.TANH R8, R47 ;  /* 0x0000002f00087308 */ /* 0x0007700000002400 */
[----:B------:R-:W-:Y:S08]  /*4740*/  MUFU.TANH R20, R20 ;  /* 0x0000001400147308 */ /* 0x000ff00000002400 */
[----:B------:R-:W-:Y:S01]  /*4750*/  MUFU.TANH R56, R56 ;  /* 0x0000003800387308 */ /* 0x000fe20000002400 */
[----:B------:R-:W-:-:S02]  /*4760*/  WARPGROUP.DEPBAR.LE gsb0, 0x0 ;  /* 0x00008000000079c5 */ /* 0x000fc40000010000 */
[----:B------:R-:W-:Y:S01]  /*4770*/  WARPGROUP.ARRIVE ;  /* 0x00000000000079c5 */ /* 0x000fe20000000000 */
[----:B----4-:R-:W-:Y:S01]  /*4780*/  FMUL.FTZ R43, R35, UR7 ;  /* 0x00000007232b7c20 */ /* 0x010fe20008410000 */
[----:B-1----:R-:W-:Y:S01]  /*4790*/  FSEL R35, R51, -INF , P3 ;  /* 0xff80000033237808 */ /* 0x002fe20001800000 */
[----:B------:R-:W-:Y:S01]  /*47a0*/  FMUL.FTZ R50, R39, UR7 ;  /* 0x0000000727327c20 */ /* 0x000fe20008410000 */
[----:B------:R-:W-:Y:S01]  /*47b0*/  ISETP.GT.AND P3, PT, R65, 0x39, PT ;  /* 0x000000394100780c */ /* 0x000fe20003f64270 */
[----:B------:R-:W-:Y:S01]  /*47c0*/  FMUL.FTZ R34, R34, UR7 ;  /* 0x0000000722227c20 */ /* 0x000fe20008410000 */
[----:B------:R-:W-:Y:S01]  /*47d0*/  HGMMA.64x16x16.F32 R24, gdesc[UR56], R24, gsb0 ;  /* 0x00200000381879f0 */ /* 0x000fe20008000818 */
[----:B--2---:R-:W-:Y:S01]  /*47e0*/  FSEL R39, R54, -INF , P2 ;  /* 0xff80000036277808 */ /* 0x004fe20001000000 */
[----:B------:R1:W2:Y:S01]  /*47f0*/  MUFU.TANH R59, R43 ;  /* 0x0000002b003b7308 */ /* 0x0002a20000002400 */
[----:B------:R-:W-:Y:S01]  /*4800*/  FMNMX.FTZ R66, R35, R66, !PT ;  /* 0x0000004223427209 */ /* 0x000fe20007810000 */
[----:B------:R-:W-:Y:S01]  /*4810*/  FMUL.FTZ R38, R38, UR7 ;  /* 0x0000000726267c20 */ /* 0x000fe20008410000 */
[----:B------:R-:W-:Y:S01]  /*4820*/  ISETP.GT.AND P2, PT, R65, 0x40, PT ;  /* 0x000000404100780c */ /* 0x000fe20003f44270 */
[----:B------:R-:W-:Y:S01]  /*4830*/  FMUL.FTZ R32, R32, UR7 ;  /* 0x0000000720207c20 */ /* 0x000fe20008410000 */
[----:B------:R-:W-:Y:S01]  /*4840*/  FMNMX.FTZ R66, R39, R66, !PT ;  /* 0x0000004227427209 */ /* 0x000fe20007810000 */
[----:B------:R-:W-:Y:S01]  /*4850*/  FMUL.FTZ R33, R33, UR7 ;  /* 0x0000000721217c20 */ /* 0x000fe20008410000 */
[----:B---3--:R-:W-:Y:S01]  /*4860*/  FSEL R47, R42, -INF , P2 ;  /* 0xff8000002a2f7808 */ /* 0x008fe20001000000 */
[----:B------:R-:W-:Y:S01]  /*4870*/  MUFU.TANH R34, R34 ;  /* 0x0000002200227308 */ /* 0x000fe20000002400 */
[----:B-1----:R-:W-:Y:S01]  /*4880*/  FSEL R43, R55, -INF , P3 ;  /* 0xff800000372b7808 */ /* 0x002fe20001800000 */
[----:B------:R-:W-:Y:S01]  /*4890*/  FMUL.FTZ R36, R36, UR7 ;  /* 0x0000000724247c20 */ /* 0x000fe20008410000 */
[----:B------:R-:W-:Y:S01]  /*48a0*/  ISETP.GT.AND P3, PT, R65, 0x41, PT ;  /* 0x000000414100780c */ /* 0x000fe20003f64270 */
[----:B------:R-:W-:Y:S01]  /*48b0*/  FMUL.FTZ R37, R37, UR7 ;  /* 0x0000000725257c20 */ /* 0x000fe20008410000 */
[----:B------:R-:W-:Y:S01]  /*48c0*/  FMNMX.FTZ R66, R43, R66, !PT ;  /* 0x000000422b427209 */ /* 0x000fe20007810000 */
[----:B------:R-:W-:Y:S01]  /*48d0*/  IMAD.MOV.U32 R54, RZ, RZ, R119 ;  /* 0x000000ffff367224 */ /* 0x000fe200078e0077 */
[----:B------:R-:W-:Y:S01]  /*48e0*/  ISETP.GT.AND P2, PT, R65, 0x48, PT ;  /* 0x000000484100780c */ /* 0x000fe20003f44270 */
[----:B------:R-:W-:Y:S01]  /*48f0*/  MUFU.TANH R38, R38 ;  /* 0x0000002600267308 */ /* 0x000fe20000002400 */
[----:B-----5:R-:W-:-:S02]  /*4900*/  FSEL R51, R6, -INF , P3 ;  /* 0xff80000006337808 */ /* 0x020fc40001800000 */
[----:B------:R-:W-:Y:S02]  /*4910*/  FMNMX.FTZ R66, R47, R66, !PT ;  /* 0x000000422f427209 */ /* 0x000fe40007810000 */
[----:B------:R-:W-:Y:S02]  /*4920*/  ISETP.GT.AND P3, PT, R65, 0x49, PT ;  /* 0x000000494100780c */ /* 0x000fe40003f64270 */
[----:B------:R-:W-:Y:S01]  /*4930*/  FMNMX.FTZ R66, R51, R66, !PT ;  /* 0x0000004233427209 */ /* 0x000fe20007810000 */
[----:B------:R-:W1:Y:S01]  /*4940*/  MUFU.TANH R50, R50 ;  /* 0x0000003200327308 */ /* 0x000e620000002400 */
[----:B------:R-:W-:Y:S02]  /*4950*/  FSEL R55, R8, -INF , P3 ;  /* 0xff80000008377808 */ /* 0x000fe40001800000 */
[----:B------:R-:W-:-:S04]  /*4960*/  ISETP.GT.AND P3, PT, R65, 0x51, PT ;  /* 0x000000514100780c */ /* 0x000fc80003f64270 */
[----:B--2---:R-:W-:Y:S01]  /*4970*/  FSEL R59, R59, -INF , P3 ;  /* 0xff8000003b3b7808 */ /* 0x004fe20001800000 */
[----:B------:R-:W-:Y:S01]  /*4980*/  MUFU.TANH R21, R21 ;  /* 0x0000001500157308 */ /* 0x000fe20000002400 */
[----:B------:R-:W-:-:S07]  /*4990*/  ISETP.GT.AND P3, PT, R65, 0x59, PT ;  /* 0x000000594100780c */ /* 0x000fce0003f64270 */
[----:B------:R-:W-:Y:S01]  /*49a0*/  MUFU.TANH R48, R48 ;  /* 0x0000003000307308 */ /* 0x000fe20000002400 */
[----:B-1----:R-:W-:Y:S01]  /*49b0*/  FSEL R101, R50, -INF , P3 ;  /* 0xff80000032657808 */ /* 0x002fe20001800000 */
[----:B------:R-:W-:Y:S01]  /*49c0*/  IMAD.MOV.U32 R50, RZ, RZ, R119 ;  /* 0x000000ffff327224 */ /* 0x000fe200078e0077 */
[----:B------:R-:W-:-:S05]  /*49d0*/  ISETP.GT.AND P3, PT, R65, 0x61, PT ;  /* 0x000000614100780c */ /* 0x000fca0003f64270 */
[----:B------:R-:W-:Y:S01]  /*49e0*/  MUFU.TANH R49, R49 ;  /* 0x0000003100317308 */ /* 0x000fe20000002400 */
[----:B------:R-:W-:Y:S02]  /*49f0*/  WARPGROUP.DEPBAR.LE gsb0, 0x0 ;  /* 0x00008000000079c5 */ /* 0x000fe40000010000 */
[----:B------:R-:W-:Y:S01]  /*4a00*/  FMUL.FTZ R6, R27, UR7 ;  /* 0x000000071b067c20 */ /* 0x000fe20008410000 */
[----:B------:R-:W-:Y:S01]  /*4a10*/  FSEL R27, R46, -INF , P2 ;  /* 0xff8000002e1b7808 */ /* 0x000fe20001000000 */
[----:B------:R-:W-:Y:S01]  /*4a20*/  FMUL.FTZ R26, R26, UR7 ;  /* 0x000000071a1a7c20 */ /* 0x000fe20008410000 */
[----:B------:R-:W-:Y:S01]  /*4a30*/  ISETP.GT.AND P2, PT, R65, 0x50, PT ;  /* 0x000000504100780c */ /* 0x000fe20003f44270 */
[----:B------:R-:W-:Y:S01]  /*4a40*/  FMUL.FTZ R30, R30, UR7 ;  /* 0x000000071e1e7c20 */ /* 0x000fe20008410000 */
[----:B------:R-:W-:Y:S01]  /*4a50*/  FMNMX.FTZ R66, R27, R66, !PT ;  /* 0x000000421b427209 */ /* 0x000fe20007810000 */
[----:B------:R-:W1:Y:S01]  /*4a60*/  MUFU.TANH R6, R6 ;  /* 0x0000000600067308 */ /* 0x000e620000002400 */
        /* <DEDUP_REMOVED lines=8> */
[----:B------:R-:W-:Y:S01]  /*4af0*/  FSEL R99, R38, -INF , P2 ;  /* 0xff80000026637808 */ /* 0x000fe20001000000 */
[----:B------:R-:W-:Y:S01]  /*4b00*/  FMUL.FTZ R28, R28, UR7 ;  /* 0x000000071c1c7c20 */ /* 0x000fe20008410000 */
[----:B------:R-:W-:Y:S01]  /*4b10*/  FMNMX.FTZ R66, R59, R66, !PT ;  /* 0x000000423b427209 */ /* 0x000fe20007810000 */
[----:B------:R-:W-:Y:S01]  /*4b20*/  FMUL.FTZ R29, R29, UR7 ;  /* 0x000000071d1d7c20 */ /* 0x000fe20008410000 */
[----:B------:R-:W-:Y:S01]  /*4b30*/  ISETP.GT.AND P2, PT, R65, 0x60, PT ;  /* 0x000000604100780c */ /* 0x000fe20003f44270 */
[----:B------:R3:W-:Y:S01]  /*4b40*/  @!P1 SYNCS.ARRIVE.TRANS64.RED.A1T0 RZ, [R0+URZ], RZ ;  /* 0x000000ff00ff99a7 */ /* 0x0007e2000810043f */
[----:B------:R-:W-:Y:S01]  /*4b50*/  FMNMX.FTZ R66, R99, R66, !PT ;  /* 0x0000004263427209 */ /* 0x000fe20007810000 */
[----:B------:R-:W4:Y:S01]  /*4b60*/  MUFU.TANH R30, R30 ;  /* 0x0000001e001e7308 */ /* 0x000f220000002400 */
[----:B-1----:R-:W-:-:S02]  /*4b70*/  FSEL R105, R6, -INF , P3 ;  /* 0xff80000006697808 */ /* 0x002fc40001800000 */
[----:B------:R-:W-:Y:S02]  /*4b80*/  FMNMX.FTZ R66, R101, R66, !PT ;  /* 0x0000004265427209 */ /* 0x000fe40007810000 */
[C---:B------:R-:W-:Y:S02]  /*4b90*/  ISETP.GT.AND P3, PT, R65.reuse, 0x69, PT ;  /* 0x000000694100780c */ /* 0x040fe40003f64270 */
[----:B------:R-:W-:Y:S01]  /*4ba0*/  MOV R6, UR6 ;  /* 0x0000000600067c02 */ /* 0x000fe20008000f00 */
[----:B------:R-:W1:Y:S01]  /*4bb0*/  MUFU.TANH R31, R31 ;  /* 0x0000001f001f7308 */ /* 0x000e620000002400 */
[----:B--2---:R-:W-:Y:S02]  /*4bc0*/  FSEL R103, R26, -INF , P2 ;  /* 0xff8000001a677808 */ /* 0x004fe40001000000 */
[----:B------:R-:W-:Y:S02]  /*4bd0*/  ISETP.GT.AND P2, PT, R65, 0x68, PT ;  /* 0x000000684100780c */ /* 0x000fe40003f44270 */
[----:B------:R-:W-:-:S03]  /*4be0*/  FMNMX.FTZ R66, R103, R66, !PT ;  /* 0x0000004267427209 */ /* 0x000fc60007810000 */
[----:B------:R-:W2:Y:S01]  /*4bf0*/  MUFU.TANH R52, R52 ;  /* 0x0000003400347308 */ /* 0x000ea20000002400 */
[----:B----4-:R-:W-:Y:S02]  /*4c00*/  FSEL R107, R30, -INF , P2 ;  /* 0xff8000001e6b7808 */ /* 0x010fe40001000000 */
[----:B------:R-:W-:-:S04]  /*4c10*/  FMNMX.FTZ R66, R105, R66, !PT ;  /* 0x0000004269427209 */ /* 0x000fc80007810000 */
[----:B------:R-:W-:Y:S01]  /*4c20*/  FMNMX.FTZ R66, R107, R66, !PT ;  /* 0x000000426b427209 */ /* 0x000fe20007810000 */
[----:B------:R-:W4:Y:S01]  /*4c30*/  MUFU.TANH R53, R53 ;  /* 0x0000003500357308 */ /* 0x000f220000002400 */
[----:B-1----:R-:W-:Y:S02]  /*4c40*/  FSEL R109, R31, -INF , P3 ;  /* 0xff8000001f6d7808 */ /* 0x002fe40001800000 */
[C---:B------:R-:W-:Y:S02]  /*4c50*/  ISETP.GT.AND P3, PT, R60.reuse, 0x1, PT ;  /* 0x000000013c00780c */ /* 0x040fe40003f64270 */
[----:B------:R-:W-:Y:S02]  /*4c60*/  FMNMX.FTZ R66, R109, R66, !PT ;  /* 0x000000426d427209 */ /* 0x000fe40007810000 */
[----:B------:R-:W-:Y:S01]  /*4c70*/  FSEL R7, R7, -INF , P3 ;  /* 0xff80000007077808 */ /* 0x000fe20001800000 */
[----:B------:R-:W1:Y:S01]  /*4c80*/  MUFU.TANH R40, R40 ;  /* 0x0000002800287308 */ /* 0x000e620000002400 */
[----:B------:R-:W-:Y:S01]  /*4c90*/  ISETP.GT.AND P3, PT, R60, 0x10, PT ;  /* 0x000000103c00780c */ /* 0x000fe20003f64270 */
[----:B------:R-:W5:Y:S03]  /*4ca0*/  SHFL.BFLY PT, R31, R66, 0x2, 0x1f ;  /* 0x0c401f00421f7f89 */ /* 0x000f6600000e0000 */
[----:B------:R-:W-:-:S02]  /*4cb0*/  FSEL R11, R11, -INF , P3 ;  /* 0xff8000000b0b7808 */ /* 0x000fc40001800000 */
[----:B------:R-:W-:Y:S01]  /*4cc0*/  ISETP.GT.AND P3, PT, R60, 0x18, PT ;  /* 0x000000183c00780c */ /* 0x000fe20003f64270 */
[----:B------:R-:W3:Y:S03]  /*4cd0*/  MUFU.TANH R41, R41 ;  /* 0x0000002900297308 */ /* 0x000ee60000002400 */
[----:B------:R-:W-:Y:S02]  /*4ce0*/  FSEL R67, R14, -INF , P3 ;  /* 0xff8000000e437808 */ /* 0x000fe40001800000 */
[----:B------:R-:W-:-:S03]  /*4cf0*/  ISETP.GT.AND P3, PT, R60, 0x20, PT ;  /* 0x000000203c00780c */ /* 0x000fc60003f64270 */
[----:B------:R-:W3:Y:S01]  /*4d00*/  MUFU.TANH R44, R44 ;  /* 0x0000002c002c7308 */ /* 0x000ee20000002400 */
[----:B------:R-:W-:Y:S02]  /*4d10*/  FSEL R15, R15, -INF , P3 ;  /* 0xff8000000f0f7808 */ /* 0x000fe40001800000 */
[----:B------:R-:W-:-:S04]  /*4d20*/  ISETP.GT.AND P3, PT, R60, 0x28, PT ;  /* 0x000000283c00780c */ /* 0x000fc80003f64270 */
[----:B------:R-:W-:Y:S01]  /*4d30*/  FSEL R71, R56, -INF , P3 ;  /* 0xff80000038477808 */ /* 0x000fe20001800000 */
[----:B------:R-:W3:Y:S01]  /*4d40*/  MUFU.TANH R45, R45 ;  /* 0x0000002d002d7308 */ /* 0x000ee20000002400 */
[----:B------:R-:W-:Y:S01]  /*4d50*/  ISETP.GT.AND P3, PT, R60, 0x30, PT ;  /* 0x000000303c00780c */ /* 0x000fe20003f64270 */
[--C-:B------:R-:W-:Y:S01]  /*4d60*/  IMAD.MOV.U32 R56, RZ, RZ, R119.reuse ;  /* 0x000000ffff387224 */ /* 0x100fe200078e0077 */
[----:B-----5:R-:W-:Y:S01]  /*4d70*/  FMNMX.FTZ R31, R66, R31, !PT ;  /* 0x0000001f421f7209 */ /* 0x020fe20007810000 */
[----:B------:R-:W-:-:S04]  /*4d80*/  IMAD.MOV.U32 R66, RZ, RZ, R119 ;  /* 0x000000ffff427224 */ /* 0x000fc800078e0077 */
[----:B------:R-:W5:Y:S01]  /*4d90*/  SHFL.BFLY PT, R8, R31, 0x1, 0x1f ;  /* 0x0c201f001f087f89 */ /* 0x000f6200000e0000 */
[----:B------:R-:W3:Y:S08]  /*4da0*/  MUFU.TANH R32, R32 ;  /* 0x0000002000207308 */ /* 0x000ef00000002400 */
[----:B------:R-:W3:Y:S08]  /*4db0*/  MUFU.TANH R33, R33 ;  /* 0x0000002100217308 */ /* 0x000ef00000002400 */
[----:B------:R-:W3:Y:S01]  /*4dc0*/  MUFU.TANH R36, R36 ;  /* 0x0000002400247308 */ /* 0x000ee20000002400 */
[----:B-----5:R-:W-:-:S07]  /*4dd0*/  FMNMX.FTZ R8, R31, R8, !PT ;  /* 0x000000081f087209 */ /* 0x020fce0007810000 */
[----:B------:R-:W5:Y:S01]  /*4de0*/  MUFU.TANH R37, R37 ;  /* 0x0000002500257308 */ /* 0x000f620000002400 */
[C---:B------:R-:W-:Y:S01]  /*4df0*/  FSETP.NEU.FTZ.AND P2, PT, R8.reuse, -INF , PT ;  /* 0xff8000000800780b */ /* 0x040fe20003f5d000 */
[----:B------:R-:W-:-:S06]  /*4e00*/  FMUL.FTZ R26, R8, R6 ;  /* 0x00000006081a7220 */ /* 0x000fcc0000410000 */
[----:B------:R2:W5:Y:S01]  /*4e10*/  MUFU.TANH R30, R24 ;  /* 0x00000018001e7308 */ /* 0x0005620000002400 */
[----:B------:R-:W-:Y:S02]  /*4e20*/  FSEL R34, R26, RZ, P2 ;  /* 0x000000ff1a227208 */ /* 0x000fe40001000000 */
[----:B------:R-:W-:-:S03]  /*4e30*/  ISETP.GT.AND P2, PT, R60, RZ, PT ;  /* 0x000000ff3c00720c */ /* 0x000fc60003f44270 */
[-CC-:B------:R-:W-:Y:S01]  /*4e40*/  FFMA.FTZ R201, R69, R6.reuse, -R34.reuse ;  /* 0x0000000645c97223 */ /* 0x180fe20000010822 */
[----:B------:R-:W-:Y:S01]  /*4e50*/  FSEL R31, R2, -INF , P2 ;  /* 0xff800000021f7808 */ /* 0x000fe20001000000 */
[-CC-:B------:R-:W-:Y:S01]  /*4e60*/  FFMA.FTZ R203, R73, R6.reuse, -R34.reuse ;  /* 0x0000000649cb7223 */ /* 0x180fe20000010822 */
[C---:B------:R-:W-:Y:S01]  /*4e70*/  ISETP.GT.AND P2, PT, R60.reuse, 0x9, PT ;  /* 0x000000093c00780c */ /* 0x040fe20003f44270 */
[-CC-:B------:R-:W-:Y:S01]  /*4e80*/  FFMA.FTZ R2, R75, R6.reuse, -R34.reuse ;  /* 0x000000064b027223 */ /* 0x180fe20000010822 */
[----:B------:R-:W-:Y:S01]  /*4e90*/  FMNMX.FTZ R10, R31, R7, !PT ;  /* 0x000000071f0a7209 */ /* 0x000fe20007810000 */
[-CC-:B------:R-:W-:Y:S01]  /*4ea0*/  FFMA.FTZ R197, R77, R6.reuse, -R34.reuse ;  /* 0x000000064dc57223 */ /* 0x180fe20000010822 */
[----:B------:R-:W-:Y:S01]  /*4eb0*/  FSEL R63, R9, -INF , P2 ;  /* 0xff800000093f7808 */ /* 0x000fe20001000000 */
[--C-:B------:R-:W-:Y:S01]  /*4ec0*/  FFMA.FTZ R14, R81, R6, -R34.reuse ;  /* 0x00000006510e7223 */ /* 0x100fe20000010822 */
[----:B------:R-:W-:Y:S01]  /*4ed0*/  FMNMX.FTZ R10, R61, R10, !PT ;  /* 0x0000000a3d0a7209 */ /* 0x000fe20007810000 */
[----:B------:R-:W5:Y:S01]  /*4ee0*/  MUFU.TANH R25, R25 ;  /* 0x0000001900197308 */ /* 0x000f620000002400 */
[----:B------:R-:W-:Y:S01]  /*4ef0*/  ISETP.GT.AND P2, PT, R60, 0x11, PT ;  /* 0x000000113c00780c */ /* 0x000fe20003f44270 */
[--C-:B------:R-:W-:Y:S01]  /*4f00*/  FFMA.FTZ R199, R85, R6, -R34.reuse ;  /* 0x0000000655c77223 */ /* 0x100fe20000010822 */
[----:B------:R-:W-:Y:S01]  /*4f10*/  FMNMX.FTZ R10, R63, R10, !PT ;  /* 0x0000000a3f0a7209 */ /* 0x000fe20007810000 */
[-CC-:B------:R-:W-:Y:S01]  /*4f20*/  FFMA.FTZ R193, R89, R6.reuse, -R34.reuse ;  /* 0x0000000659c17223 */ /* 0x180fe20000010822 */
[----:B------:R-:W-:Y:S01]  /*4f30*/  FSEL R65, R12, -INF , P2 ;  /* 0xff8000000c417808 */ /* 0x000fe20001000000 */
[--C-:B------:R-:W-:Y:S01]  /*4f40*/  FFMA.FTZ R12, R79, R6, -R34.reuse ;  /* 0x000000064f0c7223 */ /* 0x100fe20000010822 */
[----:B------:R-:W-:Y:S01]  /*4f50*/  FMNMX.FTZ R10, R11, R10, !PT ;  /* 0x0000000a0b0a7209 */ /* 0x000fe20007810000 */
[----:B------:R-:W5:Y:S01]  /*4f60*/  MUFU.TANH R28, R28 ;  /* 0x0000001c001c7308 */ /* 0x000f620000002400 */
[C---:B------:R-:W-:Y:S01]  /*4f70*/  ISETP.GT.AND P2, PT, R60.reuse, 0x19, PT ;  /* 0x000000193c00780c */ /* 0x040fe20003f44270 */
[--C-:B--2---:R-:W-:Y:S01]  /*4f80*/  FFMA.FTZ R24, R91, R6, -R34.reuse ;  /* 0x000000065b187223 */ /* 0x104fe20000010822 */
[----:B------:R-:W-:Y:S01]  /*4f90*/  FMNMX.FTZ R10, R65, R10, !PT ;  /* 0x0000000a410a7209 */ /* 0x000fe20007810000 */
[-CC-:B------:R-:W-:Y:S01]  /*4fa0*/  FFMA.FTZ R195, R93, R6.reuse, -R34.reuse ;  /* 0x000000065dc37223 */ /* 0x180fe20000010822 */
[----:B------:R-:W-:Y:S01]  /*4fb0*/  FSEL R13, R13, -INF , P2 ;  /* 0xff8000000d0d7808 */ /* 0x000fe20001000000 */
[--C-:B------:R-:W-:Y:S01]  /*4fc0*/  FFMA.FTZ R26, R95, R6, -R34.reuse ;  /* 0x000000065f1a7223 */ /* 0x100fe20000010822 */
[----:B------:R-:W-:Y:S01]  /*4fd0*/  FMNMX.FTZ R10, R67, R10, !PT ;  /* 0x0000000a430a7209 */ /* 0x000fe20007810000 */
[----:B------:R-:W2:Y:S01]  /*4fe0*/  MUFU.TANH R29, R29 ;  /* 0x0000001d001d7308 */ /* 0x000ea20000002400 */
[----:B------:R-:W-:Y:S01]  /*4ff0*/  ISETP.GT.AND P2, PT, R60, 0x21, PT ;  /* 0x000000213c00780c */ /* 0x000fe20003f44270 */
[--C-:B------:R-:W-:Y:S01]  /*5000*/  FFMA.FTZ R97, R97, R6, -R34.reuse ;  /* 0x0000000661617223 */ /* 0x100fe20000010822 */
[----:B------:R-:W-:Y:S01]  /*5010*/  FMNMX.FTZ R10, R13, R10, !PT ;  /* 0x0000000a0d0a7209 */ /* 0x000fe20007810000 */
[-CC-:B------:R-:W-:Y:S01]  /*5020*/  FFMA.FTZ R35, R35, R6.reuse, -R34.reuse ;  /* 0x0000000623237223 */ /* 0x180fe20000010822 */
[----:B------:R-:W-:Y:S01]  /*5030*/  FSEL R69, R20, -INF , P2 ;  /* 0xff80000014457808 */ /* 0x000fe20001000000 */
[--C-:B------:R-:W-:Y:S01]  /*5040*/  FFMA.FTZ R20, R87, R6, -R34.reuse ;  /* 0x0000000657147223 */ /* 0x100fe20000010822 */
[----:B------:R-:W-:Y:S01]  /*5050*/  FMNMX.FTZ R10, R15, R10, !PT ;  /* 0x0000000a0f0a7209 */ /* 0x000fe20007810000 */
[----:B------:R-:W-:Y:S01]  /*5060*/  MUFU.EX2 R201, R201 ;  /* 0x000000c900c97308 */ /* 0x000fe20000000800 */
[C---:B------:R-:W-:Y:S01]  /*5070*/  ISETP.GT.AND P2, PT, R60.reuse, 0x29, PT ;  /* 0x000000293c00780c */ /* 0x040fe20003f44270 */
[--C-:B------:R-:W-:Y:S01]  /*5080*/  FFMA.FTZ R39, R39, R6, -R34.reuse ;  /* 0x0000000627277223 */ /* 0x100fe20000010822 */
[----:B------:R-:W-:Y:S01]  /*5090*/  FMNMX.FTZ R10, R69, R10, !PT ;  /* 0x0000000a450a7209 */ /* 0x000fe20007810000 */
[-CC-:B------:R-:W-:Y:S01]  /*50a0*/  FFMA.FTZ R43, R43, R6.reuse, -R34.reuse ;  /* 0x000000062b2b7223 */ /* 0x180fe20000010822 */
[----:B------:R-:W-:Y:S01]  /*50b0*/  FSEL R21, R21, -INF , P2 ;  /* 0xff80000015157808 */ /* 0x000fe20001000000 */
[--C-:B------:R-:W-:Y:S01]  /*50c0*/  FFMA.FTZ R47, R47, R6, -R34.reuse ;  /* 0x000000062f2f7223 */ /* 0x100fe20000010822 */
[----:B------:R-:W-:Y:S01]  /*50d0*/  FMNMX.FTZ R10, R71, R10, !PT ;  /* 0x0000000a470a7209 */ /* 0x000fe20007810000 */
[----:B------:R-:W-:Y:S01]  /*50e0*/  MUFU.EX2 R2, R2 ;  /* 0x0000000200027308 */ /* 0x000fe20000000800 */
[----:B------:R-:W-:Y:S01]  /*50f0*/  ISETP.GT.AND P2, PT, R60, 0x31, PT ;  /* 0x000000313c00780c */ /* 0x000fe20003f44270 */
[-CC-:B------:R-:W-:Y:S01]  /*5100*/  FFMA.FTZ R51, R51, R6.reuse, -R34.reuse ;  /* 0x0000000633337223 */ /* 0x180fe20000010822 */
[----:B------:R-:W-:Y:S01]  /*5110*/  FSEL R73, R48, -INF , P3 ;  /* 0xff80000030497808 */ /* 0x000fe20001800000 */
[--C-:B------:R-:W-:Y:S01]  /*5120*/  FFMA.FTZ R55, R55, R6, -R34.reuse ;  /* 0x0000000637377223 */ /* 0x100fe20000010822 */
[----:B------:R-:W-:Y:S01]  /*5130*/  FMNMX.FTZ R10, R21, R10, !PT ;  /* 0x0000000a150a7209 */ /* 0x000fe20007810000 */
[-CC-:B------:R-:W-:Y:S01]  /*5140*/  FFMA.FTZ R57, R57, R6.reuse, -R34.reuse ;  /* 0x0000000639397223 */ /* 0x180fe20000010822 */
[C---:B------:R-:W-:Y:S01]  /*5150*/  ISETP.GT.AND P3, PT, R60.reuse, 0x38, PT ;  /* 0x000000383c00780c */ /* 0x040fe20003f64270 */
[----:B------:R-:W-:Y:S01]  /*5160*/  MUFU.EX2 R203, R203 ;  /* 0x000000cb00cb7308 */ /* 0x000fe20000000800 */
[----:B------:R-:W-:Y:S01]  /*5170*/  FSEL R49, R49, -INF , P2 ;  /* 0xff80000031317808 */ /* 0x000fe20001000000 */
[--C-:B------:R-:W-:Y:S01]  /*5180*/  FFMA.FTZ R59, R59, R6, -R34.reuse ;  /* 0x000000063b3b7223 */ /* 0x100fe20000010822 */
[----:B------:R-:W-:Y:S01]  /*5190*/  FMNMX.FTZ R10, R73, R10, !PT ;  /* 0x0000000a490a7209 */ /* 0x000fe20007810000 */
[-CC-:B------:R-:W-:Y:S01]  /*51a0*/  FFMA.FTZ R99, R99, R6.reuse, -R34.reuse ;  /* 0x0000000663637223 */ /* 0x180fe20000010822 */
[----:B------:R-:W-:Y:S01]  /*51b0*/  ISETP.GT.AND P2, PT, R60, 0x39, PT ;  /* 0x000000393c00780c */ /* 0x000fe20003f44270 */
[--C-:B------:R-:W-:Y:S01]  /*51c0*/  FFMA.FTZ R101, R101, R6, -R34.reuse ;  /* 0x0000000665657223 */ /* 0x100fe20000010822 */
[----:B------:R-:W-:Y:S01]  /*51d0*/  FSEL R75, R52, -INF , P3 ;  /* 0xff800000344b7808 */ /* 0x000fe20001800000 */
[----:B------:R-:W-:Y:S01]  /*51e0*/  MUFU.EX2 R12, R12 ;  /* 0x0000000c000c7308 */ /* 0x000fe20000000800 */
[----:B------:R-:W-:Y:S01]  /*51f0*/  FMNMX.FTZ R10, R49, R10, !PT ;  /* 0x0000000a310a7209 */ /* 0x000fe20007810000 */
[-CC-:B------:R-:W-:Y:S01]  /*5200*/  FFMA.FTZ R103, R103, R6.reuse, -R34.reuse ;  /* 0x0000000667677223 */ /* 0x180fe20000010822 */
[C---:B------:R-:W-:Y:S01]  /*5210*/  ISETP.GT.AND P3, PT, R60.reuse, 0x40, PT ;  /* 0x000000403c00780c */ /* 0x040fe20003f64270 */
[-CC-:B------:R-:W-:Y:S01]  /*5220*/  FFMA.FTZ R105, R105, R6.reuse, -R34.reuse ;  /* 0x0000000669697223 */ /* 0x180fe20000010822 */
[----:B----4-:R-:W-:Y:S01]  /*5230*/  FSEL R53, R53, -INF , P2 ;  /* 0xff80000035357808 */ /* 0x010fe20001000000 */
[----:B------:R-:W-:Y:S01]  /*5240*/  FFMA.FTZ R107, R107, R6, -R34 ;  /* 0x000000066b6b7223 */ /* 0x000fe20000010822 */
[----:B------:R-:W-:Y:S01]  /*5250*/  FMNMX.FTZ R10, R75, R10, !PT ;  /* 0x0000000a4b0a7209 */ /* 0x000fe20007810000 */
[----:B------:R-:W-:Y:S01]  /*5260*/  MUFU.EX2 R197, R197 ;  /* 0x000000c500c57308 */ /* 0x000fe20000000800 */
[----:B------:R-:W-:Y:S01]  /*5270*/  ISETP.GT.AND P2, PT, R60, 0x41, PT ;  /* 0x000000413c00780c */ /* 0x000fe20003f44270 */
[--C-:B------:R-:W-:Y:S01]  /*5280*/  IMAD.MOV.U32 R95, RZ, RZ, R119.reuse ;  /* 0x000000ffff5f7224 */ /* 0x100fe200078e0077 */
[----:B-1----:R-:W-:Y:S01]  /*5290*/  FSEL R77, R40, -INF , P3 ;  /* 0xff800000284d7808 */ /* 0x002fe20001800000 */
[--C-:B------:R-:W-:Y:S01]  /*52a0*/  IMAD.MOV.U32 R93, RZ, RZ, R119.reuse ;  /* 0x000000ffff5d7224 */ /* 0x100fe200078e0077 */
[----:B------:R-:W-:Y:S01]  /*52b0*/  FMNMX.FTZ R10, R53, R10, !PT ;  /* 0x0000000a350a7209 */ /* 0x000fe20007810000 */
[----:B------:R-:W-:Y:S01]  /*52c0*/  IMAD.MOV.U32 R48, RZ, RZ, R119 ;  /* 0x000000ffff307224 */ /* 0x000fe200078e0077 */
[----:B------:R-:W-:Y:S01]  /*52d0*/  ISETP.GT.AND P3, PT, R60, 0x48, PT ;  /* 0x000000483c00780c */ /* 0x000fe20003f64270 */
[----:B------:R-:W-:Y:S01]  /*52e0*/  MUFU.EX2 R14, R14 ;  /* 0x0000000e000e7308 */ /* 0x000fe20000000800 */
[----:B---3--:R-:W-:-:S02]  /*52f0*/  FSEL R41, R41, -INF , P2 ;  /* 0xff80000029297808 */ /* 0x008fc40001000000 */
[----:B------:R-:W-:Y:S02]  /*5300*/  FMNMX.FTZ R10, R77, R10, !PT ;  /* 0x0000000a4d0a7209 */ /* 0x000fe40007810000 */
[----:B------:R-:W-:Y:S02]  /*5310*/  ISETP.GT.AND P2, PT, R60, 0x49, PT ;  /* 0x000000493c00780c */ /* 0x000fe40003f44270 */
[----:B------:R-:W-:Y:S01]  /*5320*/  FSEL R79, R44, -INF , P3 ;  /* 0xff8000002c4f7808 */ /* 0x000fe20001800000 */
[----:B------:R-:W-:Y:S01]  /*5330*/  MUFU.EX2 R199, R199 ;  /* 0x000000c700c77308 */ /* 0x000fe20000000800 */
[----:B------:R-:W-:Y:S02]  /*5340*/  FMNMX.FTZ R10, R41, R10, !PT ;  /* 0x0000000a290a7209 */ /* 0x000fe40007810000 */
[----:B------:R-:W-:Y:S02]  /*5350*/  ISETP.GT.AND P3, PT, R60, 0x50, PT ;  /* 0x000000503c00780c */ /* 0x000fe40003f64270 */
[----:B------:R-:W-:-:S02]  /*5360*/  FSEL R45, R45, -INF , P2 ;  /* 0xff8000002d2d7808 */ /* 0x000fc40001000000 */
[----:B------:R-:W-:Y:S01]  /*5370*/  FMNMX.FTZ R10, R79, R10, !PT ;  /* 0x0000000a4f0a7209 */ /* 0x000fe20007810000 */
[----:B------:R-:W-:Y:S01]  /*5380*/  MUFU.EX2 R20, R20 ;  /* 0x0000001400147308 */ /* 0x000fe20000000800 */
[----:B------:R-:W-:Y:S02]  /*5390*/  ISETP.GT.AND P2, PT, R60, 0x51, PT ;  /* 0x000000513c00780c */ /* 0x000fe40003f44270 */
[----:B------:R-:W-:Y:S02]  /*53a0*/  FSEL R81, R32, -INF , P3 ;  /* 0xff80000020517808 */ /* 0x000fe40001800000 */
[----:B------:R-:W-:Y:S02]  /*53b0*/  FMNMX.FTZ R10, R45, R10, !PT ;  /* 0x0000000a2d0a7209 */ /* 0x000fe40007810000 */
[----:B------:R-:W-:Y:S01]  /*53c0*/  ISETP.GT.AND P3, PT, R60, 0x58, PT ;  /* 0x000000583c00780c */ /* 0x000fe20003f64270 */
[----:B------:R-:W-:Y:S01]  /*53d0*/  MUFU.EX2 R193, R193 ;  /* 0x000000c100c17308 */ /* 0x000fe20000000800 */
[----:B------:R-:W-:-:S02]  /*53e0*/  FSEL R33, R33, -INF , P2 ;  /* 0xff80000021217808 */ /* 0x000fc40001000000 */
[----:B------:R-:W-:Y:S02]  /*53f0*/  FMNMX.FTZ R10, R81, R10, !PT ;  /* 0x0000000a510a7209 */ /* 0x000fe40007810000 */
[----:B------:R-:W-:Y:S02]  /*5400*/  ISETP.GT.AND P2, PT, R60, 0x59, PT ;  /* 0x000000593c00780c */ /* 0x000fe40003f44270 */
[----:B------:R-:W-:Y:S01]  /*5410*/  FSEL R85, R36, -INF , P3 ;  /* 0xff80000024557808 */ /* 0x000fe20001800000 */
[----:B------:R-:W-:Y:S01]  /*5420*/  MUFU.EX2 R24, R24 ;  /* 0x0000001800187308 */ /* 0x000fe20000000800 */
[----:B------:R-:W-:Y:S02]  /*5430*/  FMNMX.FTZ R10, R33, R10, !PT ;  /* 0x0000000a210a7209 */ /* 0x000fe40007810000 */
[----:B------:R-:W-:Y:S02]  /*5440*/  ISETP.GT.AND P3, PT, R60, 0x60, PT ;  /* 0x000000603c00780c */ /* 0x000fe40003f64270 */
[----:B-----5:R-:W-:-:S02]  /*5450*/  FSEL R37, R37, -INF , P2 ;  /* 0xff80000025257808 */ /* 0x020fc40001000000 */
        /* <DEDUP_REMOVED lines=9> */
[----:B------:R-:W-:Y:S01]  /*54f0*/  ISETP.GT.AND P2, PT, R60, 0x69, PT ;  /* 0x000000693c00780c */ /* 0x000fe20003f44270 */
[----:B------:R-:W-:Y:S01]  /*5500*/  IMAD.MOV.U32 R60, RZ, RZ, R119 ;  /* 0x000000ffff3c7224 */ /* 0x000fe200078e0077 */
[----:B------:R-:W-:Y:S01]  /*5510*/  FSEL R89, R28, -INF , P3 ;  /* 0xff8000001c597808 */ /* 0x000fe20001800000 */
[--C-:B------:R-:W-:Y:S01]  /*5520*/  FFMA.FTZ R28, R27, R6, -R34.reuse ;  /* 0x000000061b1c7223 */ /* 0x100fe20000010822 */
[----:B------:R-:W-:Y:S01]  /*5530*/  FMNMX.FTZ R10, R25, R10, !PT ;  /* 0x0000000a190a7209 */ /* 0x000fe20007810000 */
[----:B------:R-:W-:Y:S01]  /*5540*/  MUFU.EX2 R97, R97 ;  /* 0x0000006100617308 */ /* 0x000fe20000000800 */
[----:B--2---:R-:W-:Y:S01]  /*5550*/  FSEL R29, R29, -INF , P2 ;  /* 0xff8000001d1d7808 */ /* 0x004fe20001000000 */
[----:B------:R-:W-:Y:S01]  /*5560*/  FFMA.FTZ R34, R109, R6, -R34 ;  /* 0x000000066d227223 */ /* 0x000fe20000010822 */
[----:B------:R-:W-:-:S02]  /*5570*/  FMNMX.FTZ R10, R89, R10, !PT ;  /* 0x0000000a590a7209 */ /* 0x000fc40007810000 */
[-C--:B------:R-:W-:Y:S02]  /*5580*/  MOV R109, R119.reuse ;  /* 0x00000077006d7202 */ /* 0x080fe40000000f00 */
[----:B------:R-:W-:Y:S01]  /*5590*/  FMNMX.FTZ R10, R29, R10, !PT ;  /* 0x0000000a1d0a7209 */ /* 0x000fe20007810000 */
[----:B------:R-:W-:Y:S01]  /*55a0*/  MUFU.EX2 R187, R28 ;  /* 0x0000001c00bb7308 */ /* 0x000fe20000000800 */
[-C--:B------:R-:W-:Y:S02]  /*55b0*/  MOV R91, R119.reuse ;  /* 0x00000077005b7202 */ /* 0x080fe40000000f00 */
[----:B------:R-:W-:Y:S01]  /*55c0*/  MOV R52, R119 ;  /* 0x0000007700347202 */ /* 0x000fe20000000f00 */
[----:B------:R-:W1:Y:S04]  /*55d0*/  SHFL.BFLY PT, R9, R10, 0x2, 0x1f ;  /* 0x0c401f000a097f89 */ /* 0x000e6800000e0000 */
[----:B------:R2:W3:Y:S08]  /*55e0*/  MUFU.EX2 R30, R35 ;  /* 0x00000023001e7308 */ /* 0x0004f00000000800 */
[----:B------:R-:W-:Y:S01]  /*55f0*/  MUFU.EX2 R39, R39 ;  /* 0x0000002700277308 */ /* 0x000fe20000000800 */
[----:B--2---:R-:W-:-:S07]  /*5600*/  IMAD.MOV.U32 R35, RZ, RZ, R119 ;  /* 0x000000ffff237224 */ /* 0x004fce00078e0077 */
[----:B------:R2:W4:Y:S01]  /*5610*/  MUFU.EX2 R32, R43 ;  /* 0x0000002b00207308 */ /* 0x0005220000000800 */
[----:B---3--:R-:W-:Y:S02]  /*5620*/  F2FP.F16.F32.PACK_AB R189, R30, R97 ;  /* 0x000000611ebd723e */ /* 0x008fe400000000ff */
[----:B-1----:R-:W-:-:S05]  /*5630*/  FMNMX.FTZ R27, R10, R9, !PT ;  /* 0x000000090a1b7209 */ /* 0x002fca0007810000 */
[----:B------:R-:W-:Y:S01]  /*5640*/  MUFU.EX2 R47, R47 ;  /* 0x0000002f002f7308 */ /* 0x000fe20000000800 */
[----:B------:R-:W1:Y:S01]  /*5650*/  SHFL.BFLY PT, R10, R27, 0x1, 0x1f ;  /* 0x0c201f001b0a7f89 */ /* 0x000e6200000e0000 */
[----:B--2---:R-:W-:-:S06]  /*5660*/  MOV R43, R119 ;  /* 0x00000077002b7202 */ /* 0x004fcc0000000f00 */
[----:B------:R2:W3:Y:S01]  /*5670*/  MUFU.EX2 R36, R51 ;  /* 0x0000003300247308 */ /* 0x0004e20000000800 */
[----:B----4-:R-:W-:-:S07]  /*5680*/  F2FP.F16.F32.PACK_AB R191, R32, R39 ;  /* 0x0000002720bf723e */ /* 0x010fce00000000ff */
[----:B------:R4:W-:Y:S01]  /*5690*/  MUFU.EX2 R38, R55 ;  /* 0x0000003700267308 */ /* 0x0009e20000000800 */
[----:B--2---:R-:W-:-:S07]  /*56a0*/  IMAD.MOV.U32 R51, RZ, RZ, R119 ;  /* 0x000000ffff337224 */ /* 0x004fce00078e0077 */
[----:B------:R-:W-:Y:S01]  /*56b0*/  MUFU.EX2 R57, R57 ;  /* 0x0000003900397308 */ /* 0x000fe20000000800 */
[----:B-1----:R-:W-:Y:S01]  /*56c0*/  FMNMX.FTZ R9, R27, R10, !PT ;  /* 0x0000000a1b097209 */ /* 0x002fe20007810000 */
[----:B------:R-:W-:Y:S01]  /*56d0*/  IMAD.MOV.U32 R27, RZ, RZ, R119 ;  /* 0x000000ffff1b7224 */ /* 0x000fe200078e0077 */
[----:B---3--:R-:W-:Y:S02]  /*56e0*/  F2FP.F16.F32.PACK_AB R185, R36, R47 ;  /* 0x0000002f24b9723e */ /* 0x008fe400000000ff */
[C---:B------:R-:W-:Y:S01]  /*56f0*/  FSETP.NEU.FTZ.AND P2, PT, R9.reuse, -INF , PT ;  /* 0xff8000000900780b */ /* 0x040fe20003f5d000 */
[----:B------:R-:W-:Y:S01]  /*5700*/  FMUL.FTZ R10, R9, R6 ;  /* 0x00000006090a7220 */ /* 0x000fe20000410000 */
[----:B----4-:R-:W-:Y:S01]  /*5710*/  MOV R55, R119 ;  /* 0x0000007700377202 */ /* 0x010fe20000000f00 */
[----:B------:R-:W1:Y:S03]  /*5720*/  MUFU.EX2 R40, R59 ;  /* 0x0000003b00287308 */ /* 0x000e660000000800 */
[----:B------:R-:W-:Y:S01]  /*5730*/  FSEL R28, R10, RZ, P2 ;  /* 0x000000ff0a1c7208 */ /* 0x000fe20001000000 */
[----:B------:R-:W-:Y:S01]  /*5740*/  FADD.FTZ R10, R201, R2 ;  /* 0x00000002c90a7221 */ /* 0x000fe20000010000 */
[----:B------:R-:W-:-:S03]  /*5750*/  F2FP.F16.F32.PACK_AB R201, R2, R201 ;  /* 0x000000c902c9723e */ /* 0x000fc600000000ff */
        /* <DEDUP_REMOVED lines=12> */
[-C--:B------:R-:W-:Y:S01]  /*5820*/  FFMA.FTZ R21, R21, R6.reuse, -R28 ;  /* 0x0000000615157223 */ /* 0x080fe2000001081c */
[----:B------:R-:W3:Y:S01]  /*5830*/  MUFU.EX2 R31, R31 ;  /* 0x0000001f001f7308 */ /* 0x000ee20000000800 */
[----:B--2---:R-:W-:Y:S01]  /*5840*/  FADD.FTZ R7, R203, R10 ;  /* 0x0000000acb077221 */ /* 0x004fe20000010000 */
[-CC-:B------:R-:W-:Y:S01]  /*5850*/  FFMA.FTZ R73, R73, R6.reuse, -R28.reuse ;  /* 0x0000000649497223 */ /* 0x180fe2000001081c */
[-CC-:B------:R-:W-:Y:S01]  /*5860*/  FFMA.FTZ R49, R49, R6.reuse, -R28.reuse ;  /* 0x0000000631317223 */ /* 0x180fe2000001081c */
[-CC-:B------:R-:W-:Y:S01]  /*5870*/  FFMA.FTZ R75, R75, R6.reuse, -R28.reuse ;  /* 0x000000064b4b7223 */ /* 0x180fe2000001081c */
[----:B------:R-:W-:Y:S01]  /*5880*/  FADD.FTZ R10, R12, R7 ;  /* 0x000000070c0a7221 */ /* 0x000fe20000010000 */
[-CC-:B------:R-:W-:Y:S01]  /*5890*/  FFMA.FTZ R53, R53, R6.reuse, -R28.reuse ;  /* 0x0000000635357223 */ /* 0x180fe2000001081c */
[-CC-:B------:R-:W-:Y:S01]  /*58a0*/  FFMA.FTZ R77, R77, R6.reuse, -R28.reuse ;  /* 0x000000064d4d7223 */ /* 0x180fe2000001081c */
[----:B------:R-:W2:Y:S01]  /*58b0*/  MUFU.EX2 R61, R61 ;  /* 0x0000003d003d7308 */ /* 0x000ea20000000800 */
[-CC-:B------:R-:W-:Y:S01]  /*58c0*/  FFMA.FTZ R41, R41, R6.reuse, -R28.reuse ;  /* 0x0000000629297223 */ /* 0x180fe2000001081c */
[-CC-:B------:R-:W-:Y:S01]  /*58d0*/  FFMA.FTZ R79, R79, R6.reuse, -R28.reuse ;  /* 0x000000064f4f7223 */ /* 0x180fe2000001081c */
[-CC-:B------:R-:W-:Y:S01]  /*58e0*/  FFMA.FTZ R45, R45, R6.reuse, -R28.reuse ;  /* 0x000000062d2d7223 */ /* 0x180fe2000001081c */
[-CC-:B------:R-:W-:Y:S01]  /*58f0*/  FFMA.FTZ R81, R81, R6.reuse, -R28.reuse ;  /* 0x0000000651517223 */ /* 0x180fe2000001081c */
[-CC-:B------:R-:W-:Y:S01]  /*5900*/  FFMA.FTZ R33, R33, R6.reuse, -R28.reuse ;  /* 0x0000000621217223 */ /* 0x180fe2000001081c */
[-CC-:B------:R-:W-:Y:S01]  /*5910*/  FFMA.FTZ R85, R85, R6.reuse, -R28.reuse ;  /* 0x0000000655557223 */ /* 0x180fe2000001081c */
[-CC-:B------:R-:W-:Y:S01]  /*5920*/  FFMA.FTZ R37, R37, R6.reuse, -R28.reuse ;  /* 0x0000000625257223 */ /* 0x180fe2000001081c */
[----:B------:R4:W5:Y:S01]  /*5930*/  MUFU.EX2 R202, R63 ;  /* 0x0000003f00ca7308 */ /* 0x0009620000000800 */
[-CC-:B------:R-:W-:Y:S01]  /*5940*/  FFMA.FTZ R87, R87, R6.reuse, -R28.reuse ;  /* 0x0000000657577223 */ /* 0x180fe2000001081c */
[-CC-:B------:R-:W-:Y:S01]  /*5950*/  FFMA.FTZ R25, R25, R6.reuse, -R28.reuse ;  /* 0x0000000619197223 */ /* 0x180fe2000001081c */
[-CC-:B------:R-:W-:Y:S01]  /*5960*/  FFMA.FTZ R89, R89, R6.reuse, -R28.reuse ;  /* 0x0000000659597223 */ /* 0x180fe2000001081c */
[----:B------:R-:W-:Y:S01]  /*5970*/  FFMA.FTZ R28, R29, R6, -R28 ;  /* 0x000000061d1c7223 */ /* 0x000fe2000001081c */
[----:B-1----:R-:W-:Y:S01]  /*5980*/  F2FP.F16.F32.PACK_AB R181, R40, R57 ;  /* 0x0000003928b5723e */ /* 0x002fe200000000ff */
[--C-:B------:R-:W-:Y:S01]  /*5990*/  IMAD.MOV.U32 R59, RZ, RZ, R119.reuse ;  /* 0x000000ffff3b7224 */ /* 0x100fe200078e0077 */
[----:B------:R-:W-:Y:S01]  /*59a0*/  F2FP.F16.F32.PACK_AB R203, R12, R203 ;  /* 0x000000cb0ccb723e */ /* 0x000fe200000000ff */
[----:B------:R1:W5:Y:S01]  /*59b0*/  MUFU.EX2 R196, R11 ;  /* 0x0000000b00c47308 */ /* 0x0003620000000800 */
[----:B----4-:R-:W-:-:S02]  /*59c0*/  IMAD.MOV.U32 R63, RZ, RZ, R119 ;  /* 0x000000ffff3f7224 */ /* 0x010fc400078e0077 */
[----:B------:R-:W-:-:S05]  /*59d0*/  IMAD.MOV.U32 R29, RZ, RZ, R119 ;  /* 0x000000ffff1d7224 */ /* 0x000fca00078e0077 */
[----:B------:R-:W4:Y:S01]  /*59e0*/  MUFU.EX2 R65, R65 ;  /* 0x0000004100417308 */ /* 0x000f220000000800 */
[----:B-1----:R-:W-:Y:S01]  /*59f0*/  IADD3 R11, -R3, UR42, R82 ;  /* 0x0000002a030b7c10 */ /* 0x002fe2000fffe152 */
[----:B------:R-:W-:Y:S01]  /*5a00*/  FADD.FTZ R3, R197, R10 ;  /* 0x0000000ac5037221 */ /* 0x000fe20000010000 */
[----:B------:R-:W-:Y:S01]  /*5a10*/  IMAD.MOV.U32 R10, RZ, RZ, RZ ;  /* 0x000000ffff0a7224 */ /* 0x000fe200078e00ff */
[C---:B------:R-:W-:Y:S02]  /*5a20*/  F2FP.F16.F32.PACK_AB R197, R14.reuse, R197 ;  /* 0x000000c50ec5723e */ /* 0x040fe400000000ff */
[----:B------:R-:W-:Y:S01]  /*5a30*/  FADD.FTZ R46, R14, R3 ;  /* 0x000000030e2e7221 */ /* 0x000fe20000010000 */
[----:B------:R-:W-:-:S04]  /*5a40*/  IMAD.HI R11, R11, -0x6db6db6d, R10 ;  /* 0x924924930b0b7827 */ /* 0x000fc800078e020a */
[----:B---3--:R-:W-:Y:S01]  /*5a50*/  FADD.FTZ R10, R31, R200 ;  /* 0x000000c81f0a7221 */ /* 0x008fe20000010000 */
[----:B------:R-:W1:Y:S01]  /*5a60*/  MUFU.EX2 R67, R67 ;  /* 0x0000004300437308 */ /* 0x000e620000000800 */
[----:B------:R-:W-:Y:S01]  /*5a70*/  FADD.FTZ R7, R199, R46 ;  /* 0x0000002ec7077221 */ /* 0x000fe20000010000 */
[----:B------:R-:W-:Y:S01]  /*5a80*/  F2FP.F16.F32.PACK_AB R200, R200, R31 ;  /* 0x0000001fc8c8723e */ /* 0x000fe200000000ff */
[----:B--2---:R-:W-:Y:S01]  /*5a90*/  FADD.FTZ R3, R61, R10 ;  /* 0x0000000a3d037221 */ /* 0x004fe20000010000 */
[----:B------:R-:W-:Y:S01]  /*5aa0*/  SHF.R.U32.HI R46, RZ, 0x1f, R11 ;  /* 0x0000001fff2e7819 */ /* 0x000fe2000001160b */
[C---:B------:R-:W-:Y:S01]  /*5ab0*/  FADD.FTZ R10, R20.reuse, R7 ;  /* 0x00000007140a7221 */ /* 0x040fe20000010000 */
[----:B------:R-:W-:Y:S01]  /*5ac0*/  F2FP.F16.F32.PACK_AB R199, R20, R199 ;  /* 0x000000c714c7723e */ /* 0x000fe200000000ff */
[----:B-----5:R-:W-:Y:S01]  /*5ad0*/  FADD.FTZ R3, R202, R3 ;  /* 0x00000003ca037221 */ /* 0x020fe20000010000 */
[----:B------:R-:W2:Y:S01]  /*5ae0*/  MUFU.EX2 R198, R13 ;  /* 0x0000000d00c67308 */ /* 0x000ea20000000800 */
[----:B------:R-:W-:Y:S01]  /*5af0*/  FADD.FTZ R7, R193, R10 ;  /* 0x0000000ac1077221 */ /* 0x000fe20000010000 */
[----:B------:R-:W-:Y:S01]  /*5b00*/  LEA.HI.SX32 R46, R11, R46, 0x1a ;  /* 0x0000002e0b2e7211 */ /* 0x000fe200078fd2ff */
[----:B------:R-:W-:Y:S01]  /*5b10*/  FADD.FTZ R0, R196, R3 ;  /* 0x00000003c4007221 */ /* 0x000fe20000010000 */
[C---:B------:R-:W-:Y:S01]  /*5b20*/  F2FP.F16.F32.PACK_AB R193, R24.reuse, R193 ;  /* 0x000000c118c1723e */ /* 0x040fe200000000ff */
[----:B------:R-:W-:Y:S01]  /*5b30*/  FADD.FTZ R10, R24, R7 ;  /* 0x00000007180a7221 */ /* 0x000fe20000010000 */
[----:B------:R-:W-:Y:S01]  /*5b40*/  F2FP.F16.F32.PACK_AB R202, R202, R61 ;  /* 0x0000003dcaca723e */ /* 0x000fe200000000ff */
[----:B----4-:R-:W-:Y:S01]  /*5b50*/  FADD.FTZ R0, R65, R0 ;  /* 0x0000000041007221 */ /* 0x010fe20000010000 */
[----:B------:R-:W3:Y:S01]  /*5b60*/  MUFU.EX2 R15, R15 ;  /* 0x0000000f000f7308 */ /* 0x000ee20000000800 */
[----:B------:R-:W-:Y:S01]  /*5b70*/  FADD.FTZ R7, R195, R10 ;  /* 0x0000000ac3077221 */ /* 0x000fe20000010000 */
[C---:B------:R-:W-:Y:S01]  /*5b80*/  F2FP.F16.F32.PACK_AB R195, R26.reuse, R195 ;  /* 0x000000c31ac3723e */ /* 0x040fe200000000ff */
[----:B-1----:R-:W-:Y:S01]  /*5b90*/  FADD.FTZ R3, R67, R0 ;  /* 0x0000000043037221 */ /* 0x002fe20000010000 */
[----:B------:R-:W-:Y:S01]  /*5ba0*/  F2FP.F16.F32.PACK_AB R196, R65, R196 ;  /* 0x000000c441c4723e */ /* 0x000fe200000000ff */
[----:B------:R-:W-:Y:S01]  /*5bb0*/  FADD.FTZ R10, R26, R7 ;  /* 0x000000071a0a7221 */ /* 0x000fe20000010000 */
[----:B------:R-:W-:Y:S01]  /*5bc0*/  MOV R82, R119 ;  /* 0x0000007700527202 */ /* 0x000fe20000000f00 */
[----:B------:R-:W-:Y:S01]  /*5bd0*/  IMAD.MOV.U32 R65, RZ, RZ, R119 ;  /* 0x000000ffff417224 */ /* 0x000fe200078e0077 */
[----:B------:R1:W4:Y:S01]  /*5be0*/  MUFU.EX2 R192, R69 ;  /* 0x0000004500c07308 */ /* 0x0003220000000800 */
[C---:B--2---:R-:W-:Y:S01]  /*5bf0*/  FADD.FTZ R0, R198.reuse, R3 ;  /* 0x00000003c6007221 */ /* 0x044fe20000010000 */
[----:B------:R-:W-:Y:S01]  /*5c00*/  FADD.FTZ R7, R97, R10 ;  /* 0x0000000a61077221 */ /* 0x000fe20000010000 */
[----:B------:R-:W-:Y:S01]  /*5c10*/  VIMNMX R10, RZ, R46, !PT ;  /* 0x0000002eff0a7248 */ /* 0x000fe20007fe0100 */
[----:B------:R-:W-:Y:S01]  /*5c20*/  IMAD.MOV.U32 R26, RZ, RZ, R119 ;  /* 0x000000ffff1a7224 */ /* 0x000fe200078e0077 */
[----:B------:R-:W-:Y:S01]  /*5c30*/  F2FP.F16.F32.PACK_AB R198, R198, R67 ;  /* 0x00000043c6c6723e */ /* 0x000fe200000000ff */
[----:B------:R-:W-:Y:S01]  /*5c40*/  FADD.FTZ R46, R30, R7 ;  /* 0x000000071e2e7221 */ /* 0x000fe20000010000 */
[----:B------:R-:W-:Y:S01]  /*5c50*/  ISETP.GE.AND P2, PT, R83, R10, PT ;  /* 0x0000000a5300720c */ /* 0x000fe20003f46270 */
[----:B------:R-:W2:Y:S01]  /*5c60*/  MUFU.EX2 R71, R71 ;  /* 0x0000004700477308 */ /* 0x000ea20000000800 */
[----:B---3--:R-:W-:Y:S01]  /*5c70*/  FADD.FTZ R3, R15, R0 ;  /* 0x000000000f037221 */ /* 0x008fe20000010000 */
[----:B------:R-:W-:Y:S01]  /*5c80*/  FADD.FTZ R7, R39, R46 ;  /* 0x0000002e27077221 */ /* 0x000fe20000010000 */
[-C--:B------:R-:W-:Y:S01]  /*5c90*/  MOV R97, R119.reuse ;  /* 0x0000007700617202 */ /* 0x080fe20000000f00 */
[----:B------:R-:W-:Y:S01]  /*5ca0*/  IMAD.MOV.U32 R83, RZ, RZ, R119 ;  /* 0x000000ffff537224 */ /* 0x000fe200078e0077 */
[----:B------:R-:W-:Y:S01]  /*5cb0*/  MOV R67, R119 ;  /* 0x0000007700437202 */ /* 0x000fe20000000f00 */
[----:B------:R-:W-:Y:S01]  /*5cc0*/  FADD.FTZ R46, R32, R7 ;  /* 0x00000007202e7221 */ /* 0x000fe20000010000 */
[----:B-1----:R-:W-:Y:S01]  /*5cd0*/  IMAD.MOV.U32 R69, RZ, RZ, R119 ;  /* 0x000000ffff457224 */ /* 0x002fe200078e0077 */
[----:B------:R-:W1:Y:S01]  /*5ce0*/  MUFU.EX2 R194, R21 ;  /* 0x0000001500c27308 */ /* 0x000e620000000800 */
[C---:B----4-:R-:W-:Y:S01]  /*5cf0*/  FADD.FTZ R0, R192.reuse, R3 ;  /* 0x00000003c0007221 */ /* 0x050fe20000010000 */
[----:B------:R-:W-:Y:S01]  /*5d00*/  FADD.FTZ R7, R47, R46 ;  /* 0x0000002e2f077221 */ /* 0x000fe20000010000 */
[----:B------:R-:W-:Y:S01]  /*5d10*/  F2FP.F16.F32.PACK_AB R192, R192, R15 ;  /* 0x0000000fc0c0723e */ /* 0x000fe200000000ff */
[----:B------:R-:W-:Y:S01]  /*5d20*/  IMAD.MOV.U32 R47, RZ, RZ, R119 ;  /* 0x000000ffff2f7224 */ /* 0x000fe200078e0077 */
[----:B------:R-:W-:Y:S01]  /*5d30*/  MOV R61, R119 ;  /* 0x00000077003d7202 */ /* 0x000fe20000000f00 */
[----:B------:R-:W-:Y:S01]  /*5d40*/  FADD.FTZ R46, R36, R7 ;  /* 0x00000007242e7221 */ /* 0x000fe20000010000 */
[--C-:B------:R-:W-:Y:S01]  /*5d50*/  IMAD.MOV.U32 R39, RZ, RZ, R119.reuse ;  /* 0x000000ffff277224 */ /* 0x100fe200078e0077 */
[----:B------:R-:W3:Y:S01]  /*5d60*/  MUFU.EX2 R73, R73 ;  /* 0x0000004900497308 */ /* 0x000ee20000000800 */
[----:B--2---:R-:W-:Y:S01]  /*5d70*/  FADD.FTZ R3, R71, R0 ;  /* 0x0000000047037221 */ /* 0x004fe20000010000 */
[----:B------:R-:W-:Y:S01]  /*5d80*/  FADD.FTZ R7, R187, R46 ;  /* 0x0000002ebb077221 */ /* 0x000fe20000010000 */
[C---:B------:R-:W-:Y:S01]  /*5d90*/  F2FP.F16.F32.PACK_AB R187, R38.reuse, R187 ;  /* 0x000000bb26bb723e */ /* 0x040fe200000000ff */
[----:B------:R-:W-:Y:S01]  /*5da0*/  IMAD.MOV.U32 R36, RZ, RZ, R119 ;  /* 0x000000ffff247224 */ /* 0x000fe200078e0077 */
[----:B------:R-:W-:Y:S01]  /*5db0*/  MOV R46, R119 ;  /* 0x00000077002e7202 */ /* 0x000fe20000000f00 */
[----:B------:R-:W-:Y:S01]  /*5dc0*/  FADD.FTZ R2, R38, R7 ;  /* 0x0000000726027221 */ /* 0x000fe20000010000 */
[----:B------:R-:W-:Y:S01]  /*5dd0*/  IMAD.MOV.U32 R38, RZ, RZ, R119 ;  /* 0x000000ffff267224 */ /* 0x000fe200078e0077 */
[----:B------:R2:W4:Y:S01]  /*5de0*/  MUFU.EX2 R188, R49 ;  /* 0x0000003100bc7308 */ /* 0x0005220000000800 */
[C---:B-1----:R-:W-:Y:S01]  /*5df0*/  FADD.FTZ R0, R194.reuse, R3 ;  /* 0x00000003c2007221 */ /* 0x042fe20000010000 */
[----:B------:R-:W-:Y:S01]  /*5e00*/  FADD.FTZ R7, R57, R2 ;  /* 0x0000000239077221 */ /* 0x000fe20000010000 */
[----:B------:R-:W-:Y:S01]  /*5e10*/  F2FP.F16.F32.PACK_AB R194, R194, R71 ;  /* 0x00000047c2c2723e */ /* 0x000fe200000000ff */
[----:B------:R-:W-:Y:S01]  /*5e20*/  IMAD.MOV.U32 R71, RZ, RZ, R119 ;  /* 0x000000ffff477224 */ /* 0x000fe200078e0077 */
[-C--:B------:R-:W-:Y:S01]  /*5e30*/  MOV R31, R119.reuse ;  /* 0x00000077001f7202 */ /* 0x080fe20000000f00 */
[----:B------:R-:W-:Y:S01]  /*5e40*/  FADD.FTZ R2, R40, R7 ;  /* 0x0000000728027221 */ /* 0x000fe20000010000 */
[--C-:B------:R-:W-:Y:S01]  /*5e50*/  IMAD.MOV.U32 R57, RZ, RZ, R119.reuse ;  /* 0x000000ffff397224 */ /* 0x100fe200078e0077 */
[----:B------:R-:W1:Y:S01]  /*5e60*/  MUFU.EX2 R75, R75 ;  /* 0x0000004b004b7308 */ /* 0x000e620000000800 */
[----:B---3--:R-:W-:Y:S01]  /*5e70*/  FADD.FTZ R3, R73, R0 ;  /* 0x0000000049037221 */ /* 0x008fe20000010000 */
[-C--:B--2---:R-:W-:Y:S01]  /*5e80*/  MOV R49, R119.reuse ;  /* 0x0000007700317202 */ /* 0x084fe20000000f00 */
[--C-:B------:R-:W-:Y:S01]  /*5e90*/  IMAD.MOV.U32 R32, RZ, RZ, R119.reuse ;  /* 0x000000ffff207224 */ /* 0x100fe200078e0077 */
[----:B------:R-:W-:Y:S01]  /*5ea0*/  MOV R40, R119 ;  /* 0x0000007700287202 */ /* 0x000fe20000000f00 */
[----:B------:R-:W-:-:S02]  /*5eb0*/  IMAD.MOV.U32 R30, RZ, RZ, R119 ;  /* 0x000000ffff1e7224 */ /* 0x000fc400078e0077 */
[----:B------:R-:W-:Y:S01]  /*5ec0*/  IMAD.MOV.U32 R24, RZ, RZ, R119 ;  /* 0x000000ffff187224 */ /* 0x000fe200078e0077 */
[----:B------:R2:W3:Y:S01]  /*5ed0*/  MUFU.EX2 R190, R53 ;  /* 0x0000003500be7308 */ /* 0x0004e20000000800 */
[C---:B----4-:R-:W-:Y:S01]  /*5ee0*/  FADD.FTZ R0, R188.reuse, R3 ;  /* 0x00000003bc007221 */ /* 0x050fe20000010000 */
[----:B------:R-:W-:Y:S02]  /*5ef0*/  F2FP.F16.F32.PACK_AB R188, R188, R73 ;  /* 0x00000049bcbc723e */ /* 0x000fe400000000ff */
[----:B------:R-:W-:-:S04]  /*5f00*/  MOV R73, R119 ;  /* 0x0000007700497202 */ /* 0x000fc80000000f00 */
[----:B------:R-:W4:Y:S01]  /*5f10*/  MUFU.EX2 R77, R77 ;  /* 0x0000004d004d7308 */ /* 0x000f220000000800 */
[----:B-1----:R-:W-:Y:S01]  /*5f20*/  FADD.FTZ R3, R75, R0 ;  /* 0x000000004b037221 */ /* 0x002fe20000010000 */
[----:B--2---:R-:W-:-:S06]  /*5f30*/  IMAD.MOV.U32 R53, RZ, RZ, R119 ;  /* 0x000000ffff357224 */ /* 0x004fcc00078e0077 */
[----:B------:R1:W2:Y:S01]  /*5f40*/  MUFU.EX2 R184, R41 ;  /* 0x0000002900b87308 */ /* 0x0002a20000000800 */
[C---:B---3--:R-:W-:Y:S01]  /*5f50*/  FADD.FTZ R0, R190.reuse, R3 ;  /* 0x00000003be007221 */ /* 0x048fe20000010000 */
[----:B------:R-:W-:Y:S01]  /*5f60*/  F2FP.F16.F32.PACK_AB R190, R190, R75 ;  /* 0x0000004bbebe723e */ /* 0x000fe200000000ff */
[----:B------:R-:W-:-:S05]  /*5f70*/  IMAD.MOV.U32 R75, RZ, RZ, R119 ;  /* 0x000000ffff4b7224 */ /* 0x000fca00078e0077 */
[----:B------:R-:W3:Y:S01]  /*5f80*/  MUFU.EX2 R79, R79 ;  /* 0x0000004f004f7308 */ /* 0x000ee20000000800 */
[----:B----4-:R-:W-:Y:S01]  /*5f90*/  FADD.FTZ R3, R77, R0 ;  /* 0x000000004d037221 */ /* 0x010fe20000010000 */
[----:B-1----:R-:W-:-:S06]  /*5fa0*/  IMAD.MOV.U32 R41, RZ, RZ, R119 ;  /* 0x000000ffff297224 */ /* 0x002fcc00078e0077 */
[----:B------:R-:W1:Y:S01]  /*5fb0*/  MUFU.EX2 R99, R99 ;  /* 0x0000006300637308 */ /* 0x000e620000000800 */
[C---:B--2---:R-:W-:Y:S01]  /*5fc0*/  FADD.FTZ R0, R184.reuse, R3 ;  /* 0x00000003b8007221 */ /* 0x044fe20000010000 */
[----:B------:R-:W-:Y:S01]  /*5fd0*/  F2FP.F16.F32.PACK_AB R184, R184, R77 ;  /* 0x0000004db8b8723e */ /* 0x000fe200000000ff */
[----:B------:R-:W-:-:S05]  /*5fe0*/  IMAD.MOV.U32 R77, RZ, RZ, R119 ;  /* 0x000000ffff4d7224 */ /* 0x000fca00078e0077 */
[----:B------:R2:W4:Y:S01]  /*5ff0*/  MUFU.EX2 R186, R45 ;  /* 0x0000002d00ba7308 */ /* 0x0005220000000800 */
[----:B---3--:R-:W-:-:S07]  /*6000*/  FADD.FTZ R3, R79, R0 ;  /* 0x000000004f037221 */ /* 0x008fce0000010000 */
[----:B------:R3:W5:Y:S01]  /*6010*/  MUFU.EX2 R42, R101 ;  /* 0x00000065002a7308 */ /* 0x0007620000000800 */
[----:B-1----:R-:W-:Y:S01]  /*6020*/  FADD.FTZ R7, R99, R2 ;  /* 0x0000000263077221 */ /* 0x002fe20000010000 */
[----:B--2---:R-:W-:-:S06]  /*6030*/  IMAD.MOV.U32 R45, RZ, RZ, R119 ;  /* 0x000000ffff2d7224 */ /* 0x004fcc00078e0077 */
[----:B------:R-:W1:Y:S01]  /*6040*/  MUFU.EX2 R81, R81 ;  /* 0x0000005100517308 */ /* 0x000e620000000800 */
[C---:B----4-:R-:W-:Y:S01]  /*6050*/  FADD.FTZ R0, R186.reuse, R3 ;  /* 0x00000003ba007221 */ /* 0x050fe20000010000 */
[----:B------:R-:W-:Y:S01]  /*6060*/  F2FP.F16.F32.PACK_AB R186, R186, R79 ;  /* 0x0000004fbaba723e */ /* 0x000fe200000000ff */
[----:B---3--:R-:W-:Y:S01]  /*6070*/  IMAD.MOV.U32 R101, RZ, RZ, R119 ;  /* 0x000000ffff657224 */ /* 0x008fe200078e0077 */
[----:B------:R-:W-:-:S04]  /*6080*/  MOV R79, R119 ;  /* 0x00000077004f7202 */ /* 0x000fc80000000f00 */
        /* <DEDUP_REMOVED lines=13> */
[--C-:B-1----:R-:W-:Y:S02]  /*6160*/  IMAD.MOV.U32 R105, RZ, RZ, R119.reuse ;  /* 0x000000ffff697224 */ /* 0x102fe400078e0077 */
[----:B------:R-:W-:-:S03]  /*6170*/  IMAD.MOV.U32 R81, RZ, RZ, R119 ;  /* 0x000000ffff517224 */ /* 0x000fc600078e0077 */
[----:B------:R1:W3:Y:S01]  /*6180*/  MUFU.EX2 R182, R37 ;  /* 0x0000002500b67308 */ /* 0x0002e20000000800 */
[C---:B-----5:R-:W-:Y:S01]  /*6190*/  FADD.FTZ R2, R44.reuse, R7 ;  /* 0x000000072c027221 */ /* 0x060fe20000010000 */
[----:B------:R-:W-:Y:S01]  /*61a0*/  F2FP.F16.F32.PACK_AB R177, R44, R103 ;  /* 0x000000672cb1723e */ /* 0x000fe200000000ff */
[----:B------:R-:W-:Y:S01]  /*61b0*/  IMAD.MOV.U32 R44, RZ, RZ, R119 ;  /* 0x000000ffff2c7224 */ /* 0x000fe200078e0077 */
[----:B------:R-:W-:-:S04]  /*61c0*/  MOV R103, R119 ;  /* 0x0000007700677202 */ /* 0x000fc80000000f00 */
[----:B------:R-:W4:Y:S01]  /*61d0*/  MUFU.EX2 R87, R87 ;  /* 0x0000005700577308 */ /* 0x000f220000000800 */
[----:B--2---:R-:W-:Y:S01]  /*61e0*/  FADD.FTZ R7, R85, R0 ;  /* 0x0000000055077221 */ /* 0x004fe20000010000 */
[----:B-1----:R-:W-:-:S06]  /*61f0*/  MOV R37, R119 ;  /* 0x0000007700257202 */ /* 0x002fcc0000000f00 */
[----:B------:R1:W2:Y:S01]  /*6200*/  MUFU.EX2 R176, R25 ;  /* 0x0000001900b07308 */ /* 0x0002a20000000800 */
[C---:B---3--:R-:W-:Y:S01]  /*6210*/  FADD.FTZ R0, R182.reuse, R7 ;  /* 0x00000007b6007221 */ /* 0x048fe20000010000 */
[----:B------:R-:W-:Y:S02]  /*6220*/  F2FP.F16.F32.PACK_AB R182, R182, R85 ;  /* 0x00000055b6b6723e */ /* 0x000fe400000000ff */
[----:B------:R-:W-:-:S04]  /*6230*/  MOV R85, R119 ;  /* 0x0000007700557202 */ /* 0x000fc80000000f00 */
[----:B------:R-:W3:Y:S01]  /*6240*/  MUFU.EX2 R107, R107 ;  /* 0x0000006b006b7308 */ /* 0x000ee20000000800 */
[----:B----4-:R-:W-:Y:S01]  /*6250*/  FADD.FTZ R7, R87, R0 ;  /* 0x0000000057077221 */ /* 0x010fe20000010000 */
[----:B-1----:R-:W-:-:S06]  /*6260*/  MOV R25, R119 ;  /* 0x0000007700197202 */ /* 0x002fcc0000000f00 */
[----:B------:R-:W1:Y:S01]  /*6270*/  MUFU.EX2 R89, R89 ;  /* 0x0000005900597308 */ /* 0x000e620000000800 */
[C---:B--2---:R-:W-:Y:S01]  /*6280*/  FADD.FTZ R0, R176.reuse, R7 ;  /* 0x00000007b0007221 */ /* 0x044fe20000010000 */
[----:B------:R-:W-:Y:S01]  /*6290*/  F2FP.F16.F32.PACK_AB R176, R176, R87 ;  /* 0x00000057b0b0723e */ /* 0x000fe200000000ff */
[----:B------:R-:W-:-:S05]  /*62a0*/  IMAD.MOV.U32 R87, RZ, RZ, R119 ;  /* 0x000000ffff577224 */ /* 0x000fca00078e0077 */
[----:B------:R-:W2:Y:S01]  /*62b0*/  MUFU.EX2 R34, R34 ;  /* 0x0000002200227308 */ /* 0x000ea20000000800 */
[----:B---3--:R-:W-:Y:S01]  /*62c0*/  FADD.FTZ R3, R107, R2 ;  /* 0x000000026b037221 */ /* 0x008fe20000010000 */
[----:B------:R-:W-:-:S06]  /*62d0*/  IMAD.MOV.U32 R2, RZ, RZ, 0x3f800000 ;  /* 0x3f800000ff027424 */ /* 0x000fcc00078e00ff */
[----:B------:R-:W3:Y:S01]  /*62e0*/  MUFU.EX2 R28, R28 ;  /* 0x0000001c001c7308 */ /* 0x000ee20000000800 */
[----:B-1----:R-:W-:Y:S01]  /*62f0*/  FADD.FTZ R7, R89, R0 ;  /* 0x0000000059077221 */ /* 0x002fe20000010000 */
[----:B------:R-:W-:Y:S02]  /*6300*/  IMAD.MOV.U32 R0, RZ, RZ, 0x3f800000 ;  /* 0x3f800000ff007424 */ /* 0x000fe400078e00ff */
[C---:B--2---:R-:W-:Y:S01]  /*6310*/  FADD.FTZ R3, R34.reuse, R3 ;  /* 0x0000000322037221 */ /* 0x044fe20000010000 */
[----:B------:R-:W-:Y:S01]  /*6320*/  F2FP.F16.F32.PACK_AB R179, R34, R107 ;  /* 0x0000006b22b3723e */ /* 0x000fe200000000ff */
[----:B------:R-:W-:Y:S01]  /*6330*/  IMAD.MOV.U32 R107, RZ, RZ, R119 ;  /* 0x000000ffff6b7224 */ /* 0x000fe200078e0077 */
[----:B------:R-:W-:Y:S01]  /*6340*/  MOV R34, R119 ;  /* 0x0000007700227202 */ /* 0x000fe20000000f00 */
[C---:B---3--:R-:W-:Y:S01]  /*6350*/  FADD.FTZ R7, R28.reuse, R7 ;  /* 0x000000071c077221 */ /* 0x048fe20000010000 */
[----:B------:R-:W-:Y:S01]  /*6360*/  F2FP.F16.F32.PACK_AB R178, R28, R89 ;  /* 0x000000591cb2723e */ /* 0x000fe200000000ff */
[----:B------:R-:W-:Y:S01]  /*6370*/  IMAD.MOV.U32 R89, RZ, RZ, R119 ;  /* 0x000000ffff597224 */ /* 0x000fe200078e0077 */
[----:B------:R-:W-:Y:S01]  /*6380*/  MOV R28, R119 ;  /* 0x00000077001c7202 */ /* 0x000fe20000000f00 */
[----:B------:R-:W-:Y:S06]  /*6390*/  @!P2 BRA `(.L_x_1865) ;  /* 0x0000004c00f0a947 */ /* 0x000fec0003800000 */
[----:B------:R-:W-:Y:S01]  /*63a0*/  R2UR UR6, R16 ;  /* 0x00000000100672ca */ /* 0x000fe200000e0000 */
[----:B------:R-:W-:Y:S01]  /*63b0*/  IMAD.MOV.U32 R11, RZ, RZ, R8 ;  /* 0x000000ffff0b7224 */ /* 0x000fe200078e0008 */
[----:B------:R-:W-:Y:S01]  /*63c0*/  MOV R12, R9 ;  /* 0x00000009000c7202 */ /* 0x000fe20000000f00 */
[----:B------:R-:W-:Y:S01]  /*63d0*/  IMAD.MOV.U32 R2, RZ, RZ, 0x3f800000 ;  /* 0x3f800000ff027424 */ /* 0x000fe200078e00ff */
        /* <DEDUP_REMOVED lines=9> */
[----:B------:R-:W-:Y:S01]  /*6470*/  IMAD.U32 R13, RZ, RZ, UR6 ;  /* 0x00000006ff0d7e24 */ /* 0x000fe2000f8e00ff */
[----:B------:R-:W-:Y:S01]  /*6480*/  ULDC.64 UR6, c[0x0][0x3f8] ;  /* 0x0000fe0000067ab9 */ /* 0x000fe20000000a00 */
        /* <DEDUP_REMOVED lines=39> */
[----:B------:R-:W-:Y:S01]  /*6700*/  MOV R215, UR6 ;  /* 0x0000000600d77c02 */ /* 0x000fe20008000f00 */
[----:B------:R-:W-:Y:S01]  /*6710*/  IMAD.U32 R216, RZ, RZ, UR7 ;  /* 0x00000007ffd87e24 */ /* 0x000fe2000f8e00ff */
[----:B------:R-:W-:Y:S01]  /*6720*/  UMOV UR45, UR46 ;  /* 0x0000002e002d7c82 */ /* 0x000fe20008000000 */
[----:B------:R-:W-:-:S05]  /*6730*/  ULDC UR41, c[0x0][0x9d8] ;  /* 0x0002760000297ab9 */ /* 0x000fca0000000800 */
.L_x_1874:
[----:B------:R-:W-:Y:S01]  /*6740*/  R2UR UR10, R13 ;  /* 0x000000000d0a72ca */ /* 0x000fe200000e0000 */
        /* <DEDUP_REMOVED lines=8> */
.L_x_1866:
[----:B------:R-:W-:Y:S01]  /*67d0*/  R2UR UR6, R16 ;  /* 0x00000000100672ca */ /* 0x000fe200000e0000 */
[----:B------:R-:W-:-:S12]  /*67e0*/  ULEA UR60, UR46, UR61, 0x3 ;  /* 0x0000003d2e3c7291 */ /* 0x000fd8000f8e183f */
[----:B------:R-:W-:-:S04]  /*67f0*/  MOV R6, UR6 ;  /* 0x0000000600067c02 */ /* 0x000fc80008000f00 */
[----:B------:R-:W-:-:S04]  /*6800*/  SHF.L.U32 R6, R6, 0x1f, RZ ;  /* 0x0000001f06067819 */ /* 0x000fc800000006ff */
[----:B------:R1:W2:Y:S01]  /*6810*/  SYNCS.PHASECHK.TRANS64.TRYWAIT P2, [UR60+0x36830], R6 ;  /* 0x03683006ff0075a7 */ /* 0x0002a2000804017c */
[----:B------:R-:W-:Y:S05]  /*6820*/  @!P0 BRA `(.L_x_1867) ;  /* 0x0000000000048947 */ /* 0x000fea0003800000 */
[----:B------:R-:W-:Y:S01]  /*6830*/  BPT.TRAP 0x1 ;  /* 0x000000040000795c */ /* 0x000fe20000300000 */
.L_x_1867:
[----:B--2---:R-:W-:Y:S05]  /*6840*/  @P2 BRA `(.L_x_1868) ;  /* 0x0000000000082947 */ /* 0x004fea0003800000 */
[----:B------:R-:W2:Y:S02]  /*6850*/  SYNCS.PHASECHK.TRANS64.TRYWAIT P2, [UR60+0x36830], R6 ;  /* 0x03683006ff0075a7 */ /* 0x000ea4000804017c */
[----:B--2---:R-:W-:Y:S05]  /*6860*/  @!P2 BRA `(.L_x_1869) ;  /* 0x000000e800a4a947 */ /* 0x004fea0003800000 */
.L_x_1868:
[----:B------:R-:W-:Y:S01]  /*6870*/  UIMAD UR6, UR46, 0xa80, UR40 ;  /* 0x00000a802e0678a4 */ /* 0x000fe2000f8e0228 */
[----:B------:R-:W-:Y:S01]  /*6880*/  WARPGROUP.ARRIVE ;  /* 0x00000000000079c5 */ /* 0x000fe20000000000 */
[----:B------:R-:W-:Y:S01]  /*6890*/  UMOV UR7, 0x40000040 ;  /* 0x4000004000077882 */ /* 0x000fe20000000000 */
[----:B------:R-:W-:Y:S01]  /*68a0*/  UMOV UR56, UR4 ;  /* 0x0000000400387c82 */ /* 0x000fe20008000000 */
[----:B------:R-:W-:Y:S01]  /*68b0*/  UIADD3 UR58, UR6, 0x80, URZ ;  /* 0x00000080063a7890 */ /* 0x000fe2000fffe03f */
[-C--:B------:R-:W-:Y:S01]  /*68c0*/  FMUL.FTZ R24, R24, R0.reuse ;  /* 0x0000000018187220 */ /* 0x080fe20000410000 */
[----:B------:R-:W-:Y:S01]  /*68d0*/  UMOV UR57, UR5 ;  /* 0x0000000500397c82 */ /* 0x000fe20008000000 */
[----:B------:R-:W-:Y:S01]  /*68e0*/  UMOV UR59, 0x40000040 ;  /* 0x40000040003b7882 */ /* 0x000fe20000000000 */
[----:B------:R-:W-:Y:S02]  /*68f0*/  UIADD3 UR10, UR6, 0x180, URZ ;  /* 0x00000180060a7890 */ /* 0x000fe4000fffe03f */
[----:B------:R-:W-:Y:S01]  /*6900*/  HGMMA.64x16x16.F32 R168, gdesc[UR4], RZ, !UPT, gsb0 ;  /* 0x0020000004a879f0 */ /* 0x000fe2000c0008ff */
        /* <DEDUP_REMOVED lines=60> */
[----:B------:R-:W-:Y:S01]  /*6cd0*/  UMOV UR57, UR5 ;  /* 0x0000000500397c82 */ /* 0x000fe20008000000 */
        /* <DEDUP_REMOVED lines=71> */
[----:B------:R-:W-:-:S06]  /*7150*/  WARPGROUP.ARRIVE ;  /* 0x00000000000079c5 */ /* 0x000fcc0000000000 */
[----:B------:R-:W-:Y:S01]  /*7160*/  HGMMA.64x16x16.F32 R144, gdesc[UR56], RZ, !UPT, gsb0 ;  /* 0x00200000389079f0 */ /* 0x000fe2000c0008ff */
[----:B------:R-:W-:Y:S01]  /*7170*/  UMOV UR56, UR4 ;  /* 0x0000000400387c82 */ /* 0x000fe20008000000 */
[----:B------:R-:W-:Y:S01]  /*7180*/  UMOV UR57, UR5 ;  /* 0x0000000500397c82 */ /* 0x000fe20008000000 */
[----:B------:R-:W-:Y:S01]  /*7190*/  UMOV UR58, UR7 ;  /* 0x00000007003a7c82 */ /* 0x000fe20008000000 */
[----:B------:R-:W-:Y:S01]  /*71a0*/  UMOV UR59, 0x40000040 ;  /* 0x40000040003b7882 */ /* 0x000fe20000000000 */
[----:B------:R-:W-:Y:S01]  /*71b0*/  UIADD3 UR7, UR6, 0x300, URZ ;  /* 0x0000030006077890 */ /* 0x000fe2000fffe03f */
[----:B------:R-:W-:Y:S02]  /*71c0*/  WARPGROUP.DEPBAR.LE gsb0, 0x0 ;  /* 0x00008000000079c5 */ /* 0x000fe40000010000 */
        /* <DEDUP_REMOVED lines=99> */
[----:B------:R-:W-:Y:S02]  /*7800*/  R2UR UR14, R4 ;  /* 0x00000000040e72ca */ /* 0x000fe400000e0000 */
[----:B------:R-:W-:-:S11]  /*7810*/  R2UR UR15, R5 ;  /* 0x00000000050f72ca */ /* 0x000fd600000e0000 */
[----:B------:R-:W-:Y:S02]  /*7820*/  UMOV UR56, UR14 ;  /* 0x0000000e00387c82 */ /* 0x000fe40008000000 */
[----:B------:R-:W-:Y:S01]  /*7830*/  UMOV UR57, UR15 ;  /* 0x0000000f00397c82 */ /* 0x000fe20008000000 */
        /* <DEDUP_REMOVED lines=364> */
.L_x_1870:
[----:B------:R-:W-:Y:S01]  /*8f00*/  R2UR UR6, R13 ;  /* 0x000000000d0672ca */ /* 0x000fe200000e0000 */
[----:B------:R-:W-:-:S12]  /*8f10*/  ULEA UR10, UR45, UR61, 0x3 ;  /* 0x0000003d2d0a7291 */ /* 0x000fd8000f8e183f */
[----:B------:R-:W-:-:S05]  /*8f20*/  IMAD.U32 R0, RZ, RZ, UR6 ;  /* 0x00000006ff007e24 */ /* 0x000fca000f8e00ff */
[----:B------:R-:W-:-:S04]  /*8f30*/  SHF.L.U32 R0, R0, 0x1f, RZ ;  /* 0x0000001f00007819 */ /* 0x000fc800000006ff */
[----:B------:R3:W4:Y:S01]  /*8f40*/  SYNCS.PHASECHK.TRANS64.TRYWAIT P2, [UR10+0x36850], R0 ;  /* 0x03685000ff0075a7 */ /* 0x000722000804014a */
[----:B------:R-:W-:Y:S05]  /*8f50*/  @!P0 BRA `(.L_x_1871) ;  /* 0x0000000000048947 */ /* 0x000fea0003800000 */
[----:B------:R-:W-:Y:S01]  /*8f60*/  BPT.TRAP 0x1 ;  /* 0x000000040000795c */ /* 0x000fe20000300000 */
.L_x_1871:
[----:B----4-:R-:W-:Y:S05]  /*8f70*/  @P2 BRA `(.L_x_1872) ;  /* 0x0000000000082947 */ /* 0x010fea0003800000 */
[----:B------:R-:W4:Y:S02]  /*8f80*/  SYNCS.PHASECHK.TRANS64.TRYWAIT P2, [UR10+0x36850], R0 ;  /* 0x03685000ff0075a7 */ /* 0x000f24000804014a */
[----:B----4-:R-:W-:Y:S05]  /*8f90*/  @!P2 BRA `(.L_x_1873) ;  /* 0x000000c000f0a947 */ /* 0x010fea0003800000 */
.L_x_1872:
[----:B------:R-:W-:Y:S01]  /*8fa0*/  UIADD3 UR6, UR61, 0x400, URZ ;  /* 0x000004003d067890 */ /* 0x000fe2000fffe03f */
[----:B------:R-:W-:Y:S01]  /*8fb0*/  WARPGROUP.ARRIVE ;  /* 0x00000000000079c5 */ /* 0x000fe20000000000 */
[----:B------:R-:W-:Y:S01]  /*8fc0*/  UMOV UR7, 0x40000040 ;  /* 0x4000004000077882 */ /* 0x000fe20000000000 */
[----:B------:R-:W-:Y:S01]  /*8fd0*/  R2UR UR15, R215 ;  /* 0x00000000d70f72ca */ /* 0x000fe200000e0000 */
[----:B------:R-:W-:Y:S01]  /*8fe0*/  USHF.R.U32.HI UR6, URZ, 0x4, UR6 ;  /* 0x000000043f067899 */ /* 0x000fe20008011606 */
[----:B------:R-:W-:Y:S01]  /*8ff0*/  FMUL.FTZ R13, R175, UR41 ;  /* 0x00000029af0d7c20 */ /* 0x000fe20008410000 */
[----:B------:R-:W-:Y:S01]  /*9000*/  R2UR UR14, R216 ;  /* 0x00000000d80e72ca */ /* 0x000fe200000e0000 */
[----:B------:R-:W-:Y:S01]  /*9010*/  FMUL.FTZ R175, R153, UR41 ;  /* 0x0000002999af7c20 */ /* 0x000fe20008410000 */
[----:B------:R-:W-:Y:S01]  /*9020*/  ULOP3.LUT UR6, UR6, 0x3fff, URZ, 0xc0, !UPT ;  /* 0x00003fff06067892 */ /* 0x000fe2000f8ec03f */
[----:B------:R-:W-:Y:S01]  /*9030*/  FMUL.FTZ R153, R154, UR41 ;  /* 0x000000299a997c20 */ /* 0x000fe20008410000 */
[----:B------:R-:W-:Y:S01]  /*9040*/  FMUL.FTZ R154, R159, UR41 ;  /* 0x000000299f9a7c20 */ /* 0x000fe20008410000 */
[----:B-12---:R-:W-:Y:S01]  /*9050*/  FMUL.FTZ R6, R168, UR41 ;  /* 0x00000029a8067c20 */ /* 0x006fe20008410000 */
[----:B------:R-:W-:Y:S01]  /*9060*/  ULOP3.LUT UR6, UR6, 0x3800000, URZ, 0xfc, !UPT ;  /* 0x0380000006067892 */ /* 0x000fe2000f8efc3f */
[----:B------:R-:W1:Y:S01]  /*9070*/  LDC R159, c[0x0][0x288] ;  /* 0x0000a200ff9f7b82 */ /* 0x000e620000000800 */
[----:B------:R-:W-:Y:S01]  /*9080*/  FMUL.FTZ R9, R169, UR41 ;  /* 0x00000029a9097c20 */ /* 0x000fe20008410000 */
[----:B------:R-:W-:Y:S01]  /*9090*/  FMUL.FTZ R14, R163, UR41 ;  /* 0x00000029a30e7c20 */ /* 0x000fe20008410000 */
[----:B------:R-:W-:Y:S01]  /*90a0*/  UIMAD UR11, UR45, 0xa80, UR6 ;  /* 0x00000a802d0b78a4 */ /* 0x000fe2000f8e0206 */
[----:B------:R-:W2:Y:S01]  /*90b0*/  MUFU.TANH R6, R6 ;  /* 0x0000000600067308 */ /* 0x000ea20000002400 */
[----:B------:R-:W-:Y:S01]  /*90c0*/  UISETP.NE.U32.AND UP0, UPT, UR15, URZ, UPT ;  /* 0x0000003f0f00728c */ /* 0x000fe2000bf05070 */
[----:B------:R-:W-:Y:S01]  /*90d0*/  FMUL.FTZ R163, R157, UR41 ;  /* 0x000000299da37c20 */ /* 0x000fe20008410000 */
[----:B------:R-:W-:Y:S01]  /*90e0*/  FMUL.FTZ R168, R172, UR41 ;  /* 0x00000029aca87c20 */ /* 0x000fe20008410000 */
[----:B------:R-:W-:Y:S01]  /*90f0*/  ULDC UR15, c[0x0][0x404] ;  /* 0x00010100000f7ab9 */ /* 0x000fe20000000800 */
[----:B------:R-:W-:Y:S01]  /*9100*/  UISETP.NE.AND.EX UP0, UPT, UR14, URZ, UPT, UP0 ;  /* 0x0000003f0e00728c */ /* 0x000fe2000bf05300 */
[----:B------:R-:W-:Y:S01]  /*9110*/  FMUL.FTZ R157, R145, UR41 ;  /* 0x00000029919d7c20 */ /* 0x000fe20008410000 */
[----:B------:R-:W-:Y:S01]  /*9120*/  UMOV UR6, UR11 ;  /* 0x0000000b00067c82 */ /* 0x000fe20008000000 */
[----:B------:R-:W-:Y:S01]  /*9130*/  ULDC UR14, c[0x0][0x2e0] ;  /* 0x0000b800000e7ab9 */ /* 0x000fe20000000800 */
[----:B------:R-:W-:Y:S01]  /*9140*/  HGMMA.64x192x16.F32 R24, R200, gdesc[UR4].tnspB, R24, gsb0 ;  /* 0x42e00004c8187df0 */ /* 0x000fe20008000818 */
[----:B------:R-:W-:Y:S01]  /*9150*/  UIADD3 UR6, UR11, 0x80, URZ ;  /* 0x000000800b067890 */ /* 0x000fe2000fffe03f */
[----:B------:R-:W-:Y:S01]  /*9160*/  FMUL.FTZ R145, R146, UR41 ;  /* 0x0000002992917c20 */ /* 0x000fe20008410000 */
[----:B------:R-:W-:Y:S01]  /*9170*/  UMOV UR7, 0x40000040 ;  /* 0x4000004000077882 */ /* 0x000fe20000000000 */
        /* <DEDUP_REMOVED lines=13> */
[----:B---3--:R-:W-:Y:S01]  /*9250*/  FMUL.FTZ R0, R170, UR41 ;  /* 0x00000029aa007c20 */ /* 0x008fe20008410000 */
        /* <DEDUP_REMOVED lines=8> */
[----:B------:R-:W-:-:S02]  /*92e0*/  UMOV UR45, UR46 ;  /* 0x0000002e002d7c82 */ /* 0x000fc40008000000 */
        /* <DEDUP_REMOVED lines=36> */
[----:B------:R-:W-:Y:S01]  /*9530*/  UIMAD UR6, UR47, -0x70, UR42 ;  /* 0xffffff902f0678a4 */ /* 0x000fe2000f8e022a */
[----:B------:R-:W3:Y:S01]  /*9540*/  MUFU.TANH R199, R199 ;  /* 0x000000c700c77308 */ /* 0x000ee20000002400 */
[----:B------:R-:W-:Y:S01]  /*9550*/  USEL UR7, UR15, 0x1, UP0 ;  /* 0x000000010f077887 */ /* 0x000fe20008000000 */
[----:B------:R-:W-:Y:S01]  /*9560*/  FMUL.FTZ R144, R147, UR41 ;  /* 0x0000002993907c20 */ /* 0x000fe20008410000 */
[----:B------:R-:W-:Y:S01]  /*9570*/  UIADD3 UR6, UR6, 0x1, URZ ;  /* 0x0000000106067890 */ /* 0x000fe2000fffe03f */
[----:B------:R-:W-:Y:S01]  /*9580*/  FMUL.FTZ R147, R148, UR41 ;  /* 0x0000002994937c20 */ /* 0x000fe20008410000 */
[----:B------:R-:W-:Y:S02]  /*9590*/  FMUL.FTZ R148, R149, UR41 ;  /* 0x0000002995947c20 */ /* 0x000fe40008410000 */
[----:B------:R-:W-:Y:S01]  /*95a0*/  UIMAD UR6, UR7, UR14, UR6 ;  /* 0x0000000e070672a4 */ /* 0x000fe2000f8e0206 */
[----:B------:R-:W3:Y:S02]  /*95b0*/  MUFU.TANH R197, R197 ;  /* 0x000000c500c57308 */ /* 0x000ee40000002400 */
[----:B------:R-:W-:-:S03]  /*95c0*/  UMOV UR7, 0x40000040 ;  /* 0x4000004000077882 */ /* 0x000fc60000000000 */
[----:B-1----:R-:W-:Y:S01]  /*95d0*/  IADD3 R159, -R159, UR6, RZ ;  /* 0x000000069f9f7c10 */ /* 0x002fe2000fffe1ff */
[----:B------:R-:W-:Y:S02]  /*95e0*/  UIADD3 UR6, UR11, 0x180, URZ ;  /* 0x000001800b067890 */ /* 0x000fe4000fffe03f */
[----:B------:R-:W-:Y:S02]  /*95f0*/  MUFU.TANH R160, R160 ;  /* 0x000000a000a07308 */ /* 0x000fe40000002400 */
[----:B------:R-:W-:-:S04]  /*9600*/  IMAD R146, R204, -0x2, R159 ;  /* 0xfffffffecc927824 */ /* 0x000fc800078e029f */
[----:B------:R-:W-:Y:S02]  /*9610*/  IMAD.IADD R146, R205, 0x1, R146 ;  /* 0x00000001cd927824 */ /* 0x000fe400078e0292 */
[----:B------:R-:W-:Y:S03]  /*9620*/  MUFU.TANH R173, R173 ;  /* 0x000000ad00ad7308 */ /* 0x000fe60000002400 */
[C---:B------:R-:W-:Y:S02]  /*9630*/  ISETP.GT.AND P2, PT, R146.reuse, RZ, PT ;  /* 0x000000ff9200720c */ /* 0x040fe40003f44270 */
[----:B------:R-:W-:Y:S02]  /*9640*/  ISETP.GT.AND P3, PT, R146, 0x1, PT ;  /* 0x000000019200780c */ /* 0x000fe40003f64270 */
[----:B--2---:R-:W-:Y:S01]  /*9650*/  FSEL R217, R6, -INF , P2 ;  /* 0xff80000006d97808 */ /* 0x004fe20001000000 */
[----:B------:R-:W-:Y:S01]  /*9660*/  MUFU.TANH R156, R156 ;  /* 0x0000009c009c7308 */ /* 0x000fe20000002400 */
[----:B------:R-:W-:-:S02]  /*9670*/  ISETP.GT.AND P2, PT, R146, 0x8, PT ;  /* 0x000000089200780c */ /* 0x000fc40003f44270 */
[----:B----4-:R-:W-:Y:S02]  /*9680*/  FSEL R203, R9, -INF , P3 ;  /* 0xff80000009cb7808 */ /* 0x010fe40001800000 */
[----:B------:R-:W-:Y:S02]  /*9690*/  FMNMX.FTZ R6, R217, R12, !PT ;  /* 0x0000000cd9067209 */ /* 0x000fe40007810000 */
[----:B------:R-:W-:Y:S01]  /*96a0*/  ISETP.GT.AND P3, PT, R146, 0x9, PT ;  /* 0x000000099200780c */ /* 0x000fe20003f64270 */
[----:B------:R-:W-:Y:S01]  /*96b0*/  MUFU.TANH R147, R147 ;  /* 0x0000009300937308 */ /* 0x000fe20000002400 */
[----:B-----5:R-:W-:Y:S02]  /*96c0*/  FSEL R201, R168, -INF , P2 ;  /* 0xff800000a8c97808 */ /* 0x020fe40001000000 */
[----:B------:R-:W-:Y:S02]  /*96d0*/  ISETP.GT.AND P2, PT, R146, 0x10, PT ;  /* 0x000000109200780c */ /* 0x000fe40003f44270 */
[----:B---3--:R-:W-:-:S02]  /*96e0*/  FSEL R199, R199, -INF , P3 ;  /* 0xff800000c7c77808 */ /* 0x008fc40001800000 */
[C---:B------:R-:W-:Y:S01]  /*96f0*/  ISETP.GT.AND P3, PT, R146.reuse, 0x11, PT ;  /* 0x000000119200780c */ /* 0x040fe20003f64270 */
[----:B------:R-:W-:Y:S01]  /*9700*/  MUFU.TANH R148, R148 ;  /* 0x0000009400947308 */ /* 0x000fe20000002400 */
[----:B------:R-:W-:Y:S02]  /*9710*/  FSEL R197, R197, -INF , P2 ;  /* 0xff800000c5c57808 */ /* 0x000fe40001000000 */
[----:B------:R-:W-:-:S05]  /*9720*/  ISETP.GT.AND P2, PT, R146, 0x18, PT ;  /* 0x000000189200780c */ /* 0x000fca0003f44270 */
[----:B------:R-:W-:Y:S08]  /*9730*/  MUFU.TANH R9, R141 ;  /* 0x0000008d00097308 */ /* 0x000ff00000002400 */
[----:B------:R-:W-:Y:S01]  /*9740*/  MUFU.TANH R144, R144 ;  /* 0x0000009000907308 */ /* 0x000fe20000002400 */
[----:B------:R-:W-:Y:S02]  /*9750*/  WARPGROUP.DEPBAR.LE gsb0, 0x0 ;  /* 0x00008000000079c5 */ /* 0x000fe40000010000 */
        /* <DEDUP_REMOVED lines=8> */
[----:B------:R-:W1:Y:S01]  /*97e0*/  MUFU.TANH R195, R195 ;  /* 0x000000c300c37308 */ /* 0x000e620000002400 */
[----:B------:R-:W-:Y:S01]  /*97f0*/  UMOV UR7, 0x40000040 ;  /* 0x4000004000077882 */ /* 0x000fe20000000000 */
[----:B------:R-:W-:-:S04]  /*9800*/  FMNMX.FTZ R158, R203, R6, !PT ;  /* 0x00000006cb9e7209 */ /* 0x000fc80007810000 */
[----:B------:R-:W-:Y:S02]  /*9810*/  FMNMX.FTZ R158, R201, R158, !PT ;  /* 0x0000009ec99e7209 */ /* 0x000fe40007810000 */
[----:B------:R-:W2:Y:S02]  /*9820*/  MUFU.TANH R193, R193 ;  /* 0x000000c100c17308 */ /* 0x000ea40000002400 */
[----:B------:R-:W-:-:S04]  /*9830*/  FMNMX.FTZ R158, R199, R158, !PT ;  /* 0x0000009ec79e7209 */ /* 0x000fc80007810000 */
[----:B------:R-:W-:Y:S02]  /*9840*/  FMNMX.FTZ R158, R197, R158, !PT ;  /* 0x0000009ec59e7209 */ /* 0x000fe40007810000 */
[----:B------:R-:W3:Y:S01]  /*9850*/  MUFU.TANH R161, R161 ;  /* 0x000000a100a17308 */ /* 0x000ee20000002400 */
[----:B-1----:R-:W-:Y:S02]  /*9860*/  FSEL R195, R195, -INF , P3 ;  /* 0xff800000c3c37808 */ /* 0x002fe40001800000 */
[----:B------:R-:W-:Y:S02]  /*9870*/  ISETP.GT.AND P3, PT, R146, 0x19, PT ;  /* 0x000000199200780c */ /* 0x000fe40003f64270 */
[----:B------:R-:W-:-:S03]  /*9880*/  FMNMX.FTZ R158, R195, R158, !PT ;  /* 0x0000009ec39e7209 */ /* 0x000fc60007810000 */
[----:B------:R1:W4:Y:S01]  /*9890*/  MUFU.TANH R6, R137 ;  /* 0x0000008900067308 */ /* 0x0003220000002400 */
[----:B--2---:R-:W-:Y:S02]  /*98a0*/  FSEL R193, R193, -INF , P2 ;  /* 0xff800000c1c17808 */ /* 0x004fe40001000000 */
[----:B------:R-:W-:Y:S02]  /*98b0*/  ISETP.GT.AND P2, PT, R146, 0x20, PT ;  /* 0x000000209200780c */ /* 0x000fe40003f44270 */
[----:B------:R-:W-:-:S03]  /*98c0*/  FMNMX.FTZ R158, R193, R158, !PT ;  /* 0x0000009ec19e7209 */ /* 0x000fc60007810000 */
[----:B------:R-:W-:Y:S08]  /*98d0*/  MUFU.TANH R152, R152 ;  /* 0x0000009800987308 */ /* 0x000ff00000002400 */
[----:B------:R-:W-:Y:S01]  /*98e0*/  MUFU.TANH R155, R155 ;  /* 0x0000009b009b7308 */ /* 0x000fe20000002400 */
[----:B------:R-:W-:Y:S02]  /*98f0*/  WARPGROUP.DEPBAR.LE gsb0, 0x0 ;  /* 0x00008000000079c5 */ /* 0x000fe40000010000 */
[----:B------:R-:W-:Y:S01]  /*9900*/  WARPGROUP.ARRIVE ;  /* 0x00000000000079c5 */ /* 0x000fe20000000000 */
[----:B------:R-:W-:-:S02]  /*9910*/  FSEL R191, R160, -INF , P3 ;  /* 0xff800000a0bf7808 */ /* 0x000fc40001800000 */
[C---:B------:R-:W-:Y:S02]  /*9920*/  ISETP.GT.AND P3, PT, R146.reuse, 0x21, PT ;  /* 0x000000219200780c */ /* 0x040fe40003f64270 */
[----:B---3--:R-:W-:Y:S01]  /*9930*/  FSEL R189, R161, -INF , P2 ;  /* 0xff800000a1bd7808 */ /* 0x008fe20001000000 */
[----:B------:R-:W-:Y:S01]  /*9940*/  HGMMA.64x192x16.F32 R24, R184, gdesc[UR4].tnspB, R24, gsb0 ;  /* 0x42e00004b8187df0 */ /* 0x000fe20008000818 */
[----:B------:R-:W-:Y:S01]  /*9950*/  FMNMX.FTZ R158, R191, R158, !PT ;  /* 0x0000009ebf9e7209 */ /* 0x000fe20007810000 */
[----:B------:R2:W3:Y:S01]  /*9960*/  MUFU.TANH R161, R129 ;  /* 0x0000008100a17308 */ /* 0x0004e20000002400 */
[----:B------:R-:W-:Y:S01]  /*9970*/  ISETP.GT.AND P2, PT, R146, 0x28, PT ;  /* 0x000000289200780c */ /* 0x000fe20003f44270 */
[----:B------:R-:W-:Y:S01]  /*9980*/  UIADD3 UR6, UR11, 0x280, URZ ;  /* 0x000002800b067890 */ /* 0x000fe2000fffe03f */
[----:B------:R-:W-:Y:S01]  /*9990*/  FSEL R175, R175, -INF , P3 ;  /* 0xff800000afaf7808 */ /* 0x000fe20001800000 */
[----:B------:R-:W-:Y:S01]  /*99a0*/  UMOV UR7, 0x40000040 ;  /* 0x4000004000077882 */ /* 0x000fe20000000000 */
[----:B------:R-:W-:-:S02]  /*99b0*/  FMNMX.FTZ R158, R189, R158, !PT ;  /* 0x0000009ebd9e7209 */ /* 0x000fc40007810000 */
[C---:B------:R-:W-:Y:S02]  /*99c0*/  ISETP.GT.AND P3, PT, R146.reuse, 0x29, PT ;  /* 0x000000299200780c */ /* 0x040fe40003f64270 */
[----:B------:R-:W-:Y:S02]  /*99d0*/  FSEL R173, R173, -INF , P2 ;  /* 0xff800000adad7808 */ /* 0x000fe40001000000 */
[----:B------:R-:W-:Y:S02]  /*99e0*/  FMNMX.FTZ R158, R175, R158, !PT ;  /* 0x0000009eaf9e7209 */ /* 0x000fe40007810000 */
[----:B------:R-:W-:Y:S02]  /*99f0*/  ISETP.GT.AND P2, PT, R146, 0x30, PT ;  /* 0x000000309200780c */ /* 0x000fe40003f44270 */
[----:B------:R-:W-:Y:S02]  /*9a00*/  FSEL R163, R163, -INF , P3 ;  /* 0xff800000a3a37808 */ /* 0x000fe40001800000 */
[----:B------:R-:W-:-:S02]  /*9a10*/  FMNMX.FTZ R158, R173, R158, !PT ;  /* 0x0000009ead9e7209 */ /* 0x000fc40007810000 */
[----:B------:R-:W-:Y:S02]  /*9a20*/  ISETP.GT.AND P3, PT, R146, 0x31, PT ;  /* 0x000000319200780c */ /* 0x000fe40003f64270 */
[----:B------:R-:W-:Y:S01]  /*9a30*/  FSEL R149, R156, -INF , P2 ;  /* 0xff8000009c957808 */ /* 0x000fe20001000000 */
[----:B------:R-:W-:Y:S01]  /*9a40*/  FMUL.FTZ R156, R133, UR41 ;  /* 0x00000029859c7c20 */ /* 0x000fe20008410000 */
[----:B------:R-:W-:Y:S02]  /*9a50*/  FMNMX.FTZ R158, R163, R158, !PT ;  /* 0x0000009ea39e7209 */ /* 0x000fe40007810000 */
[----:B------:R-:W-:Y:S02]  /*9a60*/  ISETP.GT.AND P2, PT, R146, 0x38, PT ;  /* 0x000000389200780c */ /* 0x000fe40003f44270 */
[----:B-1----:R-:W-:Y:S01]  /*9a70*/  FSEL R137, R157, -INF , P3 ;  /* 0xff8000009d897808 */ /* 0x002fe20001800000 */
[----:B------:R-:W1:Y:S01]  /*9a80*/  MUFU.TANH R156, R156 ;  /* 0x0000009c009c7308 */ /* 0x000e620000002400 */
[----:B------:R-:W-:-:S02]  /*9a90*/  FMNMX.FTZ R158, R149, R158, !PT ;  /* 0x0000009e959e7209 */ /* 0x000fc40007810000 */
[C---:B------:R-:W-:Y:S02]  /*9aa0*/  ISETP.GT.AND P3, PT, R146.reuse, 0x39, PT ;  /* 0x000000399200780c */ /* 0x040fe40003f64270 */
[----:B------:R-:W-:Y:S02]  /*9ab0*/  FSEL R133, R147, -INF , P2 ;  /* 0xff80000093857808 */ /* 0x000fe40001000000 */
[----:B------:R-:W-:Y:S02]  /*9ac0*/  FMNMX.FTZ R158, R137, R158, !PT ;  /* 0x0000009e899e7209 */ /* 0x000fe40007810000 */
[----:B------:R-:W-:Y:S02]  /*9ad0*/  ISETP.GT.AND P2, PT, R146, 0x40, PT ;  /* 0x000000409200780c */ /* 0x000fe40003f44270 */
[----:B--2---:R-:W-:Y:S01]  /*9ae0*/  FSEL R129, R148, -INF , P3 ;  /* 0xff80000094817808 */ /* 0x004fe20001800000 */
[----:B------:R-:W-:Y:S01]  /*9af0*/  FMUL.FTZ R148, R134, UR41 ;  /* 0x0000002986947c20 */ /* 0x000fe20008410000 */
[----:B------:R-:W-:Y:S01]  /*9b00*/  FMNMX.FTZ R158, R133, R158, !PT ;  /* 0x0000009e859e7209 */ /* 0x000fe20007810000 */
[----:B------:R-:W-:Y:S01]  /*9b10*/  FMUL.FTZ R134, R135, UR41 ;  /* 0x0000002987867c20 */ /* 0x000fe20008410000 */
[----:B------:R-:W-:-:S02]  /*9b20*/  ISETP.GT.AND P3, PT, R146, 0x41, PT ;  /* 0x000000419200780c */ /* 0x000fc40003f64270 */
[----:B------:R-:W-:Y:S01]  /*9b30*/  FSEL R141, R136, -INF , P2 ;  /* 0xff800000888d7808 */ /* 0x000fe20001000000 */
[----:B------:R-:W-:Y:S01]  /*9b40*/  FMUL.FTZ R136, R138, UR41 ;  /* 0x000000298a887c20 */ /* 0x000fe20008410000 */
[----:B------:R-:W-:Y:S01]  /*9b50*/  FMNMX.FTZ R158, R129, R158, !PT ;  /* 0x0000009e819e7209 */ /* 0x000fe20007810000 */
[----:B------:R-:W-:Y:S01]  /*9b60*/  FMUL.FTZ R138, R139, UR41 ;  /* 0x000000298b8a7c20 */ /* 0x000fe20008410000 */
[----:B------:R-:W-:Y:S01]  /*9b70*/  ISETP.GT.AND P2, PT, R146, 0x48, PT ;  /* 0x000000489200780c */ /* 0x000fe20003f44270 */
[----:B------:R-:W-:Y:S01]  /*9b80*/  MUFU.TANH R148, R148 ;  /* 0x0000009400947308 */ /* 0x000fe20000002400 */
[----:B----4-:R-:W-:Y:S01]  /*9b90*/  FSEL R147, R6, -INF , P3 ;  /* 0xff80000006937808 */ /* 0x010fe20001800000 */
[----:B------:R-:W-:Y:S01]  /*9ba0*/  FMUL.FTZ R6, R121, UR41 ;  /* 0x0000002979067c20 */ /* 0x000fe20008410000 */
[----:B------:R-:W-:Y:S02]  /*9bb0*/  FMNMX.FTZ R158, R141, R158, !PT ;  /* 0x0000009e8d9e7209 */ /* 0x000fe40007810000 */
[----:B------:R-:W-:-:S02]  /*9bc0*/  ISETP.GT.AND P3, PT, R146, 0x49, PT ;  /* 0x000000499200780c */ /* 0x000fc40003f64270 */
[----:B------:R-:W-:Y:S01]  /*9bd0*/  FSEL R121, R140, -INF , P2 ;  /* 0xff8000008c797808 */ /* 0x000fe20001000000 */
[----:B------:R-:W2:Y:S01]  /*9be0*/  MUFU.TANH R6, R6 ;  /* 0x0000000600067308 */ /* 0x000ea20000002400 */
[----:B------:R-:W-:Y:S01]  /*9bf0*/  FMNMX.FTZ R158, R147, R158, !PT ;  /* 0x0000009e939e7209 */ /* 0x000fe20007810000 */
[----:B------:R-:W-:Y:S01]  /*9c00*/  FMUL.FTZ R140, R143, UR41 ;  /* 0x000000298f8c7c20 */ /* 0x000fe20008410000 */
[C---:B------:R-:W-:Y:S02]  /*9c10*/  ISETP.GT.AND P2, PT, R146.reuse, 0x50, PT ;  /* 0x000000509200780c */ /* 0x040fe40003f44270 */
[----:B------:R-:W-:Y:S01]  /*9c20*/  FSEL R157, R9, -INF , P3 ;  /* 0xff800000099d7808 */ /* 0x000fe20001800000 */
[----:B------:R-:W-:Y:S01]  /*9c30*/  FMUL.FTZ R9, R125, UR41 ;  /* 0x000000297d097c20 */ /* 0x000fe20008410000 */
[----:B------:R-:W-:Y:S01]  /*9c40*/  FMNMX.FTZ R158, R121, R158, !PT ;  /* 0x0000009e799e7209 */ /* 0x000fe20007810000 */
[----:B------:R-:W-:Y:S01]  /*9c50*/  MUFU.TANH R136, R136 ;  /* 0x0000008800887308 */ /* 0x000fe20000002400 */
[----:B------:R-:W-:-:S02]  /*9c60*/  ISETP.GT.AND P3, PT, R146, 0x51, PT ;  /* 0x000000519200780c */ /* 0x000fc40003f64270 */
[----:B------:R-:W-:Y:S01]  /*9c70*/  FSEL R159, R128, -INF , P2 ;  /* 0xff800000809f7808 */ /* 0x000fe20001000000 */
[----:B------:R-:W-:Y:S01]  /*9c80*/  FMUL.FTZ R128, R151, UR41 ;  /* 0x0000002997807c20 */ /* 0x000fe20008410000 */
[----:B------:R-:W-:Y:S02]  /*9c90*/  FMNMX.FTZ R158, R157, R158, !PT ;  /* 0x0000009e9d9e7209 */ /* 0x000fe40007810000 */
[C---:B------:R-:W-:Y:S01]  /*9ca0*/  ISETP.GT.AND P2, PT, R146.reuse, 0x58, PT ;  /* 0x000000589200780c */ /* 0x040fe20003f44270 */
[----:B------:R-:W4:Y:S01]  /*9cb0*/  MUFU.TANH R9, R9 ;  /* 0x0000000900097308 */ /* 0x000f220000002400 */
[----:B---3--:R-:W-:Y:S02]  /*9cc0*/  FSEL R161, R161, -INF , P3 ;  /* 0xff800000a1a17808 */ /* 0x008fe40001800000 */
[----:B------:R-:W-:Y:S02]  /*9cd0*/  FMNMX.FTZ R158, R159, R158, !PT ;  /* 0x0000009e9f9e7209 */ /* 0x000fe40007810000 */
[----:B------:R-:W-:-:S02]  /*9ce0*/  ISETP.GT.AND P3, PT, R146, 0x59, PT ;  /* 0x000000599200780c */ /* 0x000fc40003f64270 */
[----:B------:R-:W-:Y:S01]  /*9cf0*/  FSEL R125, R132, -INF , P2 ;  /* 0xff800000847d7808 */ /* 0x000fe20001000000 */
[----:B------:R-:W-:Y:S01]  /*9d00*/  FMUL.FTZ R132, R150, UR41 ;  /* 0x0000002996847c20 */ /* 0x000fe20008410000 */
[----:B------:R-:W-:Y:S01]  /*9d10*/  FMNMX.FTZ R158, R161, R158, !PT ;  /* 0x0000009ea19e7209 */ /* 0x000fe20007810000 */
[----:B------:R-:W-:Y:S01]  /*9d20*/  FMUL.FTZ R150, R122, UR41 ;  /* 0x000000297a967c20 */ /* 0x000fe20008410000 */
[----:B------:R-:W-:Y:S01]  /*9d30*/  ISETP.GT.AND P2, PT, R146, 0x60, PT ;  /* 0x000000609200780c */ /* 0x000fe20003f44270 */
[----:B------:R-:W-:Y:S01]  /*9d40*/  FMUL.FTZ R122, R127, UR41 ;  /* 0x000000297f7a7c20 */ /* 0x000fe20008410000 */
[----:B-1----:R-:W-:Y:S01]  /*9d50*/  FSEL R165, R156, -INF , P3 ;  /* 0xff8000009ca57808 */ /* 0x002fe20001800000 */
[----:B------:R-:W1:Y:S01]  /*9d60*/  MUFU.TANH R132, R132 ;  /* 0x0000008400847308 */ /* 0x000e620000002400 */
[----:B------:R-:W-:Y:S01]  /*9d70*/  FMNMX.FTZ R158, R125, R158, !PT ;  /* 0x0000009e7d9e7209 */ /* 0x000fe20007810000 */
[----:B------:R-:W-:Y:S01]  /*9d80*/  FMUL.FTZ R156, R123, UR41 ;  /* 0x000000297b9c7c20 */ /* 0x000fe20008410000 */
[----:B------:R-:W-:-:S02]  /*9d90*/  ISETP.GT.AND P3, PT, R146, 0x61, PT ;  /* 0x000000619200780c */ /* 0x000fc40003f64270 */
[----:B------:R-:W-:Y:S02]  /*9da0*/  FSEL R167, R120, -INF , P2 ;  /* 0xff80000078a77808 */ /* 0x000fe40001000000 */
[----:B------:R-:W-:Y:S01]  /*9db0*/  FMNMX.FTZ R158, R165, R158, !PT ;  /* 0x0000009ea59e7209 */ /* 0x000fe20007810000 */
[----:B------:R-:W3:Y:S01]  /*9dc0*/  MUFU.TANH R128, R128 ;  /* 0x0000008000807308 */ /* 0x000ee20000002400 */
[----:B------:R-:W-:Y:S02]  /*9dd0*/  ISETP.GT.AND P2, PT, R146, 0x68, PT ;  /* 0x000000689200780c */ /* 0x000fe40003f44270 */
[----:B--2---:R-:W-:Y:S02]  /*9de0*/  FSEL R169, R6, -INF , P3 ;  /* 0xff80000006a97808 */ /* 0x004fe40001800000 */
[----:B------:R-:W-:Y:S01]  /*9df0*/  FMNMX.FTZ R158, R167, R158, !PT ;  /* 0x0000009ea79e7209 */ /* 0x000fe20007810000 */
[----:B------:R-:W2:Y:S01]  /*9e00*/  LDC R6, c[0x0][0x988] ;  /* 0x00026200ff067b82 */ /* 0x000ea20000000800 */
[----:B------:R-:W-:Y:S01]  /*9e10*/  ISETP.GT.AND P3, PT, R146, 0x69, PT ;  /* 0x000000699200780c */ /* 0x000fe20003f64270 */
[----:B------:R-:W5:Y:S01]  /*9e20*/  MUFU.TANH R138, R138 ;  /* 0x0000008a008a7308 */ /* 0x000f620000002400 */
[----:B------:R-:W-:-:S02]  /*9e30*/  FSEL R171, R124, -INF , P2 ;  /* 0xff8000007cab7808 */ /* 0x000fc40001000000 */
[----:B------:R-:W-:Y:S02]  /*9e40*/  FMNMX.FTZ R158, R169, R158, !PT ;  /* 0x0000009ea99e7209 */ /* 0x000fe40007810000 */
[----:B----4-:R-:W-:Y:S02]  /*9e50*/  FSEL R151, R9, -INF , P3 ;  /* 0xff80000009977808 */ /* 0x010fe40001800000 */
[----:B------:R-:W-:Y:S01]  /*9e60*/  FMNMX.FTZ R158, R171, R158, !PT ;  /* 0x0000009eab9e7209 */ /* 0x000fe20007810000 */
[----:B------:R-:W4:Y:S01]  /*9e70*/  MUFU.TANH R140, R140 ;  /* 0x0000008c008c7308 */ /* 0x000f220000002400 */
[----:B------:R-:W-:Y:S02]  /*9e80*/  IADD3 R146, R146, 0x8, RZ ;  /* 0x0000000892927810 */ /* 0x000fe40007ffe0ff */
[----:B------:R-:W-:Y:S02]  /*9e90*/  FMNMX.FTZ R158, R151, R158, !PT ;  /* 0x0000009e979e7209 */ /* 0x000fe40007810000 */
[----:B------:R-:W-:-:S02]  /*9ea0*/  ISETP.GT.AND P3, PT, R146, RZ, PT ;  /* 0x000000ff9200720c */ /* 0x000fc40003f64270 */
[----:B------:R-:W-:Y:S01]  /*9eb0*/  ISETP.GT.AND P4, PT, R146, 0x1, PT ;  /* 0x000000019200780c */ /* 0x000fe20003f84270 */
[----:B------:R-:W1:Y:S01]  /*9ec0*/  SHFL.BFLY PT, R9, R158, 0x2, 0x1f ;  /* 0x0c401f009e097f89 */ /* 0x000e6200000e0000 */
[----:B------:R-:W-:Y:S01]  /*9ed0*/  FSEL R124, R0, -INF , P3 ;  /* 0xff800000007c7808 */ /* 0x000fe20001800000 */
[----:B------:R-:W4:Y:S01]  /*9ee0*/  MUFU.TANH R134, R134 ;  /* 0x0000008600867308 */ /* 0x000f220000002400 */
[----:B------:R-:W-:Y:S02]  /*9ef0*/  ISETP.GT.AND P3, PT, R146, 0x8, PT ;  /* 0x000000089200780c */ /* 0x000fe40003f64270 */
[----:B------:R-:W-:Y:S02]  /*9f00*/  FSEL R127, R2, -INF , P4 ;  /* 0xff800000027f7808 */ /* 0x000fe40002000000 */
[----:B------:R-:W-:Y:S02]  /*9f10*/  FMNMX.FTZ R0, R124, R11, !PT ;  /* 0x0000000b7c007209 */ /* 0x000fe40007810000 */
[----:B------:R-:W-:Y:S01]  /*9f20*/  ISETP.GT.AND P4, PT, R146, 0x9, PT ;  /* 0x000000099200780c */ /* 0x000fe20003f84270 */
[----:B------:R-:W4:Y:S01]  /*9f30*/  MUFU.TANH R150, R150 ;  /* 0x0000009600967308 */ /* 0x000f220000002400 */
[----:B------:R-:W-:-:S02]  /*9f40*/  FSEL R131, R8, -INF , P3 ;  /* 0xff80000008837808 */ /* 0x000fc40001800000 */
[----:B------:R-:W-:Y:S02]  /*9f50*/  FMNMX.FTZ R0, R127, R0, !PT ;  /* 0x000000007f007209 */ /* 0x000fe40007810000 */
[C---:B------:R-:W-:Y:S02]  /*9f60*/  ISETP.GT.AND P3, PT, R146.reuse, 0x10, PT ;  /* 0x000000109200780c */ /* 0x040fe40003f64270 */
[----:B------:R-:W-:Y:S01]  /*9f70*/  FSEL R135, R13, -INF , P4 ;  /* 0xff8000000d877808 */ /* 0x000fe20002000000 */
[----:B------:R-:W4:Y:S01]  /*9f80*/  MUFU.TANH R156, R156 ;  /* 0x0000009c009c7308 */ /* 0x000f220000002400 */
[----:B------:R-:W-:Y:S02]  /*9f90*/  FMNMX.FTZ R0, R131, R0, !PT ;  /* 0x0000000083007209 */ /* 0x000fe40007810000 */
[----:B------:R-:W-:Y:S02]  /*9fa0*/  ISETP.GT.AND P4, PT, R146, 0x11, PT ;  /* 0x000000119200780c */ /* 0x000fe40003f84270 */
[----:B------:R-:W-:-:S02]  /*9fb0*/  FSEL R15, R15, -INF , P3 ;  /* 0xff8000000f0f7808 */ /* 0x000fc40001800000 */
[----:B-1----:R-:W-:Y:S01]  /*9fc0*/  FMNMX.FTZ R120, R158, R9, !PT ;  /* 0x000000099e787209 */ /* 0x002fe20007810000 */
[----:B------:R-:W1:Y:S01]  /*9fd0*/  MUFU.TANH R122, R122 ;  /* 0x0000007a007a7308 */ /* 0x000e620000002400 */
[----:B------:R-:W-:Y:S02]  /*9fe0*/  FMNMX.FTZ R0, R135, R0, !PT ;  /* 0x0000000087007209 */ /* 0x000fe40007810000 */
[----:B------:R-:W-:Y:S01]  /*9ff0*/  ISETP.GT.AND P3, PT, R146, 0x18, PT ;  /* 0x000000189200780c */ /* 0x000fe20003f64270 */
[----:B------:R-:W3:Y:S01]  /*a000*/  SHFL.BFLY PT, R9, R120, 0x1, 0x1f ;  /* 0x0c201f0078097f89 */ /* 0x000ee200000e0000 */
[----:B------:R-:W-:Y:S02]  /*a010*/  FSEL R139, R14, -INF , P4 ;  /* 0xff8000000e8b7808 */ /* 0x000fe40002000000 */
[----:B------:R-:W-:Y:S02]  /*a020*/  FMNMX.FTZ R0, R15, R0, !PT ;  /* 0x000000000f007209 */ /* 0x000fe40007810000 */
[----:B------:R-:W-:-:S02]  /*a030*/  ISETP.GT.AND P4, PT, R146, 0x19, PT ;  /* 0x000000199200780c */ /* 0x000fc40003f84270 */
[----:B------:R-:W-:Y:S02]  /*a040*/  FSEL R21, R21, -INF , P3 ;  /* 0xff80000015157808 */ /* 0x000fe40001800000 */
[----:B------:R-:W-:Y:S02]  /*a050*/  FMNMX.FTZ R0, R139, R0, !PT ;  /* 0x000000008b007209 */ /* 0x000fe40007810000 */
[C---:B------:R-:W-:Y:S02]  /*a060*/  ISETP.GT.AND P3, PT, R146.reuse, 0x20, PT ;  /* 0x000000209200780c */ /* 0x040fe40003f64270 */
[----:B------:R-:W-:Y:S02]  /*a070*/  FMNMX.FTZ R0, R21, R0, !PT ;  /* 0x0000000015007209 */ /* 0x000fe40007810000 */
[----:B------:R-:W-:Y:S02]  /*a080*/  FSEL R153, R153, -INF , P3 ;  /* 0xff80000099997808 */ /* 0x000fe40001800000 */
[----:B------:R-:W-:-:S04]  /*a090*/  ISETP.GT.AND P3, PT, R146, 0x28, PT ;  /* 0x000000289200780c */ /* 0x000fc80003f64270 */
[----:B------:R-:W-:Y:S02]  /*a0a0*/  FSEL R155, R155, -INF , P3 ;  /* 0xff8000009b9b7808 */ /* 0x000fe40001800000 */
[----:B------:R-:W-:Y:S02]  /*a0b0*/  ISETP.GT.AND P3, PT, R146, 0x30, PT ;  /* 0x000000309200780c */ /* 0x000fe40003f64270 */
[----:B---3--:R-:W-:-:S04]  /*a0c0*/  FMNMX.FTZ R9, R120, R9, !PT ;  /* 0x0000000978097209 */ /* 0x008fc80007810000 */
[C---:B------:R-:W-:Y:S01]  /*a0d0*/  FSETP.NEU.FTZ.AND P2, PT, R9.reuse, -INF , PT ;  /* 0xff8000000900780b */ /* 0x040fe20003f5d000 */
[----:B--2---:R-:W-:-:S05]  /*a0e0*/  FMUL.FTZ R120, R9, R6 ;  /* 0x0000000609787220 */ /* 0x004fca0000410000 */
[----:B------:R-:W-:-:S05]  /*a0f0*/  FSEL R120, R120, RZ, P2 ;  /* 0x000000ff78787208 */ /* 0x000fca0001000000 */
[-CC-:B------:R-:W-:Y:S01]  /*a100*/  FFMA.FTZ R198, R193, R6.reuse, -R120.reuse ;  /* 0x00000006c1c67223 */ /* 0x180fe20000010878 */
[-CC-:B------:R-:W-:Y:S01]  /*a110*/  FFMA.FTZ R2, R191, R6.reuse, -R120.reuse ;  /* 0x00000006bf027223 */ /* 0x180fe20000010878 */
[----:B------:R-:W-:Y:S01]  /*a120*/  FSEL R191, R145, -INF , P3 ;  /* 0xff80000091bf7808 */ /* 0x000fe20001800000 */
[-CC-:B------:R-:W-:Y:S01]  /*a130*/  FFMA.FTZ R143, R195, R6.reuse, -R120.reuse ;  /* 0x00000006c38f7223 */ /* 0x180fe20000010878 */
[----:B------:R-:W-:Y:S01]  /*a140*/  ISETP.GT.AND P3, PT, R146, 0x38, PT ;  /* 0x000000389200780c */ /* 0x000fe20003f64270 */
[-CC-:B------:R-:W-:Y:S01]  /*a150*/  FFMA.FTZ R192, R189, R6.reuse, -R120.reuse ;  /* 0x00000006bdc07223 */ /* 0x180fe20000010878 */
[-CC-:B------:R-:W-:Y:S01]  /*a160*/  FFMA.FTZ R196, R197, R6.reuse, -R120.reuse ;  /* 0x00000006c5c47223 */ /* 0x180fe20000010878 */
[-CC-:B------:R-:W-:Y:S01]  /*a170*/  FFMA.FTZ R13, R199, R6.reuse, -R120.reuse ;  /* 0x00000006c70d7223 */ /* 0x180fe20000010878 */
[----:B------:R-:W-:Y:S01]  /*a180*/  FSEL R189, R132, -INF , P3 ;  /* 0xff80000084bd7808 */ /* 0x000fe20001800000 */
[-CC-:B------:R-:W-:Y:S01]  /*a190*/  FFMA.FTZ R202, R201, R6.reuse, -R120.reuse ;  /* 0x00000006c9ca7223 */ /* 0x180fe20000010878 */
[----:B------:R-:W-:Y:S01]  /*a1a0*/  ISETP.GT.AND P3, PT, R146, 0x40, PT ;  /* 0x000000409200780c */ /* 0x000fe20003f64270 */
[-CC-:B------:R-:W-:Y:S01]  /*a1b0*/  FFMA.FTZ R194, R173, R6.reuse, -R120.reuse ;  /* 0x00000006adc27223 */ /* 0x180fe20000010878 */
[-CC-:B------:R-:W-:Y:S01]  /*a1c0*/  FFMA.FTZ R200, R203, R6.reuse, -R120.reuse ;  /* 0x00000006cbc87223 */ /* 0x180fe20000010878 */
[----:B------:R-:W-:Y:S01]  /*a1d0*/  FFMA.FTZ R123, R217, R6, -R120 ;  /* 0x00000006d97b7223 */ /* 0x000fe20000010878 */
[----:B------:R-:W-:-:S02]  /*a1e0*/  WARPGROUP.DEPBAR.LE gsb0, 0x0 ;  /* 0x00008000000079c5 */ /* 0x000fc40000010000 */
[----:B------:R-:W-:Y:S01]  /*a1f0*/  WARPGROUP.ARRIVE ;  /* 0x00000000000079c5 */ /* 0x000fe20000000000 */
[----:B------:R-:W-:Y:S01]  /*a200*/  FSEL R185, R20, -INF , P4 ;  /* 0xff80000014b97808 */ /* 0x000fe20002000000 */
[-CC-:B------:R-:W-:Y:S01]  /*a210*/  FFMA.FTZ R188, R149, R6.reuse, -R120.reuse ;  /* 0x0000000695bc7223 */ /* 0x180fe20000010878 */
[----:B------:R-:W-:Y:S01]  /*a220*/  ISETP.GT.AND P4, PT, R146, 0x21, PT ;  /* 0x000000219200780c */ /* 0x000fe20003f84270 */
[--C-:B------:R-:W-:Y:S01]  /*a230*/  FFMA.FTZ R184, R141, R6, -R120.reuse ;  /* 0x000000068db87223 */ /* 0x100fe20000010878 */
[----:B------:R-:W-:Y:S01]  /*a240*/  FMNMX.FTZ R0, R185, R0, !PT ;  /* 0x00000000b9007209 */ /* 0x000fe20007810000 */
[----:B------:R-:W-:Y:S01]  /*a250*/  HGMMA.64x192x16.F32 R24, R180, gdesc[UR4].tnspB, R24, gsb0 ;  /* 0x42e00004b4187df0 */ /* 0x000fe20008000818 */
[----:B------:R-:W-:Y:S01]  /*a260*/  FSEL R187, R152, -INF , P4 ;  /* 0xff80000098bb7808 */ /* 0x000fe20002000000 */
[----:B------:R-:W-:Y:S01]  /*a270*/  UIADD3 UR6, UR11, 0x300, URZ ;  /* 0x000003000b067890 */ /* 0x000fe2000fffe03f */
[----:B------:R-:W-:Y:S01]  /*a280*/  FMNMX.FTZ R0, R153, R0, !PT ;  /* 0x0000000099007209 */ /* 0x000fe20007810000 */
[----:B------:R-:W-:Y:S01]  /*a290*/  UMOV UR7, 0x40000040 ;  /* 0x4000004000077882 */ /* 0x000fe20000000000 */
[----:B------:R-:W-:Y:S01]  /*a2a0*/  ISETP.GT.AND P4, PT, R146, 0x29, PT ;  /* 0x000000299200780c */ /* 0x000fe20003f84270 */
[--C-:B------:R-:W-:Y:S01]  /*a2b0*/  FFMA.FTZ R186, R121, R6, -R120.reuse ;  /* 0x0000000679ba7223 */ /* 0x100fe20000010878 */
[----:B------:R-:W-:Y:S01]  /*a2c0*/  FMNMX.FTZ R0, R187, R0, !PT ;  /* 0x00000000bb007209 */ /* 0x000fe20007810000 */
[--C-:B------:R-:W-:Y:S01]  /*a2d0*/  FFMA.FTZ R121, R157, R6, -R120.reuse ;  /* 0x000000069d797223 */ /* 0x100fe20000010878 */
[----:B------:R-:W-:Y:S01]  /*a2e0*/  FSEL R193, R154, -INF , P4 ;  /* 0xff8000009ac17808 */ /* 0x000fe20002000000 */
[----:B------:R-:W-:Y:S01]  /*a2f0*/  MUFU.EX2 R123, R123 ;  /* 0x0000007b007b7308 */ /* 0x000fe20000000800 */
[----:B------:R-:W-:Y:S01]  /*a300*/  FMNMX.FTZ R0, R155, R0, !PT ;  /* 0x000000009b007209 */ /* 0x000fe20007810000 */
[-CC-:B------:R-:W-:Y:S01]  /*a310*/  FFMA.FTZ R190, R133, R6.reuse, -R120.reuse ;  /* 0x0000000685be7223 */ /* 0x180fe20000010878 */
[----:B------:R-:W-:Y:S01]  /*a320*/  ISETP.GT.AND P4, PT, R146, 0x31, PT ;  /* 0x000000319200780c */ /* 0x000fe20003f84270 */
[--C-:B------:R-:W-:Y:S01]  /*a330*/  FFMA.FTZ R133, R147, R6, -R120.reuse ;  /* 0x0000000693857223 */ /* 0x100fe20000010878 */
[----:B------:R-:W-:Y:S01]  /*a340*/  FMNMX.FTZ R0, R193, R0, !PT ;  /* 0x00000000c1007209 */ /* 0x000fe20007810000 */
[--C-:B------:R-:W-:Y:S01]  /*a350*/  FFMA.FTZ R175, R175, R6, -R120.reuse ;  /* 0x00000006afaf7223 */ /* 0x100fe20000010878 */
[----:B------:R-:W-:Y:S01]  /*a360*/  FSEL R195, R144, -INF , P4 ;  /* 0xff80000090c37808 */ /* 0x000fe20002000000 */
[----:B------:R2:W-:Y:S01]  /*a370*/  MUFU.EX2 R145, R2 ;  /* 0x0000000200917308 */ /* 0x0005e20000000800 */
[----:B------:R-:W-:Y:S01]  /*a380*/  FMNMX.FTZ R0, R191, R0, !PT ;  /* 0x00000000bf007209 */ /* 0x000fe20007810000 */
[-CC-:B------:R-:W-:Y:S01]  /*a390*/  FFMA.FTZ R163, R163, R6.reuse, -R120.reuse ;  /* 0x00000006a3a37223 */ /* 0x180fe20000010878 */
        /* <DEDUP_REMOVED lines=9> */
[-CC-:B------:R-:W-:Y:S01]  /*a430*/  FFMA.FTZ R14, R167, R6.reuse, -R120.reuse ;  /* 0x00000006a70e7223 */ /* 0x180fe20000010878 */
[----:B------:R-:W-:Y:S01]  /*a440*/  FSEL R199, R136, -INF , P3 ;  /* 0xff80000088c77808 */ /* 0x000fe20001800000 */
[--C-:B------:R-:W-:Y:S01]  /*a450*/  FFMA.FTZ R147, R169, R6, -R120.reuse ;  /* 0x00000006a9937223 */ /* 0x100fe20000010878 */
[----:B------:R-:W-:Y:S01]  /*a460*/  FMNMX.FTZ R0, R197, R0, !PT ;  /* 0x00000000c5007209 */ /* 0x000fe20007810000 */
[----:B------:R-:W-:Y:S01]  /*a470*/  MUFU.EX2 R202, R202 ;  /* 0x000000ca00ca7308 */ /* 0x000fe20000000800 */
[----:B------:R-:W-:Y:S01]  /*a480*/  ISETP.GT.AND P3, PT, R146, 0x48, PT ;  /* 0x000000489200780c */ /* 0x000fe20003f64270 */
[-CC-:B------:R-:W-:Y:S01]  /*a490*/  FFMA.FTZ R20, R171, R6.reuse, -R120.reuse ;  /* 0x00000006ab147223 */ /* 0x180fe20000010878 */
[----:B-----5:R-:W-:Y:S01]  /*a4a0*/  FSEL R201, R138, -INF , P4 ;  /* 0xff8000008ac97808 */ /* 0x020fe20002000000 */
[----:B------:R-:W-:Y:S01]  /*a4b0*/  FFMA.FTZ R151, R151, R6, -R120 ;  /* 0x0000000697977223 */ /* 0x000fe20000010878 */
[----:B------:R-:W-:Y:S01]  /*a4c0*/  FMNMX.FTZ R0, R199, R0, !PT ;  /* 0x00000000c7007209 */ /* 0x000fe20007810000 */
[----:B------:R-:W-:Y:S01]  /*a4d0*/  IMAD.U32 R138, RZ, RZ, UR60 ;  /* 0x0000003cff8a7e24 */ /* 0x000fe2000f8e00ff */
[----:B------:R-:W-:Y:S01]  /*a4e0*/  ISETP.GT.AND P4, PT, R146, 0x49, PT ;  /* 0x000000499200780c */ /* 0x000fe20003f84270 */
[----:B------:R-:W-:Y:S01]  /*a4f0*/  MUFU.EX2 R13, R13 ;  /* 0x0000000d000d7308 */ /* 0x000fe20000000800 */
[----:B------:R-:W-:-:S02]  /*a500*/  FSEL R173, R142, -INF , P3 ;  /* 0xff8000008ead7808 */ /* 0x000fc40001800000 */
[----:B------:R-:W-:Y:S02]  /*a510*/  FMNMX.FTZ R0, R201, R0, !PT ;  /* 0x00000000c9007209 */ /* 0x000fe40007810000 */
[----:B------:R-:W-:Y:S02]  /*a520*/  ISETP.GT.AND P3, PT, R146, 0x50, PT ;  /* 0x000000509200780c */ /* 0x000fe40003f64270 */
[----:B----4-:R-:W-:Y:S01]  /*a530*/  FSEL R203, R140, -INF , P4 ;  /* 0xff8000008ccb7808 */ /* 0x010fe20002000000 */
[----:B------:R-:W-:Y:S01]  /*a540*/  MUFU.EX2 R196, R196 ;  /* 0x000000c400c47308 */ /* 0x000fe20000000800 */
[----:B------:R-:W-:Y:S02]  /*a550*/  FMNMX.FTZ R0, R173, R0, !PT ;  /* 0x00000000ad007209 */ /* 0x000fe40007810000 */
[----:B------:R-:W-:Y:S02]  /*a560*/  ISETP.GT.AND P4, PT, R146, 0x51, PT ;  /* 0x000000519200780c */ /* 0x000fe40003f84270 */
[----:B------:R-:W-:-:S02]  /*a570*/  FSEL R217, R130, -INF , P3 ;  /* 0xff80000082d97808 */ /* 0x000fc40001800000 */
[----:B------:R-:W-:Y:S01]  /*a580*/  FMNMX.FTZ R0, R203, R0, !PT ;  /* 0x00000000cb007209 */ /* 0x000fe20007810000 */
[----:B------:R-:W-:Y:S01]  /*a590*/  MUFU.EX2 R143, R143 ;  /* 0x0000008f008f7308 */ /* 0x000fe20000000800 */
[C---:B------:R-:W-:Y:S02]  /*a5a0*/  ISETP.GT.AND P3, PT, R146.reuse, 0x58, PT ;  /* 0x000000589200780c */ /* 0x040fe40003f64270 */
        /* <DEDUP_REMOVED lines=21> */
[----:B-1----:R-:W-:Y:S02]  /*a700*/  FSEL R229, R122, -INF , P4 ;  /* 0xff8000007ae57808 */ /* 0x002fe40002000000 */
[----:B------:R-:W-:Y:S01]  /*a710*/  FMNMX.FTZ R0, R227, R0, !PT ;  /* 0x00000000e3007209 */ /* 0x000fe20007810000 */
[----:B------:R-:W-:Y:S03]  /*a720*/  MUFU.EX2 R163, R163 ;  /* 0x000000a300a37308 */ /* 0x000fe60000000800 */
[----:B------:R-:W-:-:S05]  /*a730*/  FMNMX.FTZ R0, R229, R0, !PT ;  /* 0x00000000e5007209 */ /* 0x000fca0007810000 */
[----:B------:R-:W1:Y:S01]  /*a740*/  SHFL.BFLY PT, R141, R0, 0x2, 0x1f ;  /* 0x0c401f00008d7f89 */ /* 0x000e6200000e0000 */
[----:B------:R-:W-:Y:S08]  /*a750*/  MUFU.EX2 R188, R188 ;  /* 0x000000bc00bc7308 */ /* 0x000ff00000000800 */
[----:B------:R-:W-:Y:S08]  /*a760*/  MUFU.EX2 R137, R137 ;  /* 0x0000008900897308 */ /* 0x000ff00000000800 */
        /* <DEDUP_REMOVED lines=8> */
[----:B-1----:R-:W-:-:S02]  /*a7f0*/  FMNMX.FTZ R8, R0, R157, !PT ;  /* 0x0000009d00087209 */ /* 0x002fc40007810000 */
[----:B------:R-:W-:Y:S02]  /*a800*/  FSEL R157, R9, RZ, P2 ;  /* 0x000000ff099d7208 */ /* 0x000fe40001000000 */
[C---:B------:R-:W-:Y:S01]  /*a810*/  FSETP.NEU.FTZ.AND P2, PT, R8.reuse, -INF , PT ;  /* 0xff8000000800780b */ /* 0x040fe20003f5d000 */
[CC--:B------:R-:W-:Y:S02]  /*a820*/  FMUL.FTZ R126, R8.reuse, R6.reuse ;  /* 0x00000006087e7220 */ /* 0x0c0fe40000410000 */
[----:B------:R-:W-:Y:S01]  /*a830*/  MUFU.EX2 R121, R121 ;  /* 0x0000007900797308 */ /* 0x000fe20000000800 */
[----:B------:R-:W-:Y:S01]  /*a840*/  FADD.FTZ R157, -R157, R12 ;  /* 0x0000000c9d9d7221 */ /* 0x000fe20000010100 */
[----:B--2---:R-:W-:Y:S02]  /*a850*/  FSEL R2, R8, RZ, P2 ;  /* 0x000000ff08027208 */ /* 0x004fe40001000000 */
[----:B------:R-:W-:Y:S01]  /*a860*/  FSEL R126, R126, RZ, P2 ;  /* 0x000000ff7e7e7208 */ /* 0x000fe20001000000 */
[----:B------:R-:W-:Y:S01]  /*a870*/  FMUL.FTZ R0, R157, R6 ;  /* 0x000000069d007220 */ /* 0x000fe20000410000 */
[----:B------:R-:W-:-:S02]  /*a880*/  ISETP.LT.AND P2, PT, R10, UR47, PT ;  /* 0x0000002f0a007c0c */ /* 0x000fc4000bf41270 */
[----:B------:R-:W-:Y:S01]  /*a890*/  MUFU.EX2 R141, R141 ;  /* 0x0000008d008d7308 */ /* 0x000fe20000000800 */
[-CC-:B------:R-:W-:Y:S01]  /*a8a0*/  FFMA.FTZ R122, R139, R6.reuse, -R126.reuse ;  /* 0x000000068b7a7223 */ /* 0x180fe2000001087e */
[----:B------:R-:W-:Y:S01]  /*a8b0*/  FADD.FTZ R139, -R2, R11 ;  /* 0x0000000b028b7221 */ /* 0x000fe20000010100 */
[-CC-:B------:R-:W-:Y:S01]  /*a8c0*/  FFMA.FTZ R157, R124, R6.reuse, -R126.reuse ;  /* 0x000000067c9d7223 */ /* 0x180fe2000001087e */
[-CC-:B------:R-:W-:Y:S01]  /*a8d0*/  FFMA.FTZ R12, R127, R6.reuse, -R126.reuse ;  /* 0x000000067f0c7223 */ /* 0x180fe2000001087e */
[-CC-:B------:R-:W-:Y:S01]  /*a8e0*/  FFMA.FTZ R127, R135, R6.reuse, -R126.reuse ;  /* 0x00000006877f7223 */ /* 0x180fe2000001087e */
[-C--:B------:R-:W-:Y:S01]  /*a8f0*/  FMUL.FTZ R139, R139, R6.reuse ;  /* 0x000000068b8b7220 */ /* 0x080fe20000410000 */
        /* <DEDUP_REMOVED lines=18> */
[----:B-1----:R-:W-:-:S04]  /*aa20*/  FFMA.FTZ R7, R0, R7, R123 ;  /* 0x0000000700077223 */ /* 0x002fc8000001007b */
[C---:B------:R-:W-:Y:S01]  /*aa30*/  FADD.FTZ R7, R200.reuse, R7 ;  /* 0x00000007c8077221 */ /* 0x040fe20000010000 */
[----:B------:R-:W-:Y:S02]  /*aa40*/  F2FP.F16.F32.PACK_AB R200, R200, R123 ;  /* 0x0000007bc8c8723e */ /* 0x000fe400000000ff */
[----:B------:R-:W1:Y:S01]  /*aa50*/  MUFU.EX2 R12, R12 ;  /* 0x0000000c000c7308 */ /* 0x000e620000000800 */
[----:B------:R-:W-:Y:S02]  /*aa60*/  WARPGROUP.DEPBAR.LE gsb0, 0x0 ;  /* 0x00008000000079c5 */ /* 0x000fe40000010000 */
[----:B------:R-:W-:Y:S01]  /*aa70*/  WARPGROUP.ARRIVE ;  /* 0x00000000000079c5 */ /* 0x000fe20000000000 */
[-CC-:B------:R-:W-:Y:S01]  /*aa80*/  FFMA.FTZ R182, R125, R6.reuse, -R120.reuse ;  /* 0x000000067db67223 */ /* 0x180fe20000010878 */
[-C--:B------:R-:W-:Y:S01]  /*aa90*/  FFMA.FTZ R125, R165, R6.reuse, -R120 ;  /* 0x00000006a57d7223 */ /* 0x080fe20000010878 */
[-CC-:B------:R-:W-:Y:S01]  /*aaa0*/  FFMA.FTZ R120, R131, R6.reuse, -R126.reuse ;  /* 0x0000000683787223 */ /* 0x180fe2000001087e */
[----:B------:R-:W-:Y:S01]  /*aab0*/  FADD.FTZ R134, R202, R7 ;  /* 0x00000007ca867221 */ /* 0x000fe20000010000 */
[----:B------:R-:W-:Y:S01]  /*aac0*/  MUFU.EX2 R127, R127 ;  /* 0x0000007f007f7308 */ /* 0x000fe20000000800 */
[----:B------:R-:W-:Y:S01]  /*aad0*/  HGMMA.64x192x16.F32 R24, R176, gdesc[UR4].tnspB, R24, gsb0 ;  /* 0x42e00004b0187df0 */ /* 0x000fe20008000818 */
[-C--:B------:R-:W-:Y:S01]  /*aae0*/  FFMA.FTZ R131, R187, R6.reuse, -R126 ;  /* 0x00000006bb837223 */ /* 0x080fe2000001087e */
[----:B------:R-:W-:Y:S01]  /*aaf0*/  FADD.FTZ R7, R13, R134 ;  /* 0x000000860d077221 */ /* 0x000fe20000010000 */
[-CC-:B------:R-:W-:Y:S01]  /*ab00*/  FFMA.FTZ R134, R197, R6.reuse, -R126.reuse ;  /* 0x00000006c5867223 */ /* 0x180fe2000001087e */
[-CC-:B------:R-:W-:Y:S01]  /*ab10*/  FFMA.FTZ R187, R173, R6.reuse, -R126.reuse ;  /* 0x00000006adbb7223 */ /* 0x180fe2000001087e */
[----:B------:R-:W-:Y:S01]  /*ab20*/  FFMA.FTZ R181, R217, R6, -R126 ;  /* 0x00000006d9b57223 */ /* 0x000fe2000001087e */
[----:B------:R-:W-:Y:S01]  /*ab30*/  FADD.FTZ R136, R196, R7 ;  /* 0x00000007c4887221 */ /* 0x000fe20000010000 */
[----:B------:R-:W3:Y:S01]  /*ab40*/  MUFU.EX2 R120, R120 ;  /* 0x0000007800787308 */ /* 0x000ee20000000800 */
[----:B--2---:R-:W-:Y:S01]  /*ab50*/  FFMA.FTZ R7, R2, R3, R157 ;  /* 0x0000000302077223 */ /* 0x004fe2000001009d */
[----:B------:R-:W-:-:S02]  /*ab60*/  @!P1 VIADD R3, R138, 0x36840 ;  /* 0x000368408a039836 */ /* 0x000fc40000000000 */
[----:B------:R-:W-:Y:S01]  /*ab70*/  FADD.FTZ R139, R143, R136 ;  /* 0x000000888f8b7221 */ /* 0x000fe20000010000 */
[----:B------:R-:W-:Y:S01]  /*ab80*/  R2UR UR7, R16 ;  /* 0x00000000100772ca */ /* 0x000fe200000e0000 */
[----:B-1----:R-:W-:Y:S01]  /*ab90*/  FADD.FTZ R7, R12, R7 ;  /* 0x000000070c077221 */ /* 0x002fe20000010000 */
[----:B------:R-:W-:Y:S01]  /*aba0*/  UIADD3 UR6, UR47, -0x1, URZ ;  /* 0xffffffff2f067890 */ /* 0x000fe2000fffe03f */
[----:B------:R-:W-:Y:S01]  /*abb0*/  FADD.FTZ R136, R198, R139 ;  /* 0x0000008bc6887221 */ /* 0x000fe20000010000 */
[----:B------:R-:W-:Y:S01]  /*abc0*/  MUFU.EX2 R15, R15 ;  /* 0x0000000f000f7308 */ /* 0x000fe20000000800 */
[----:B------:R-:W-:Y:S02]  /*abd0*/  @!P1 PRMT R3, RZ, 0x654, R3 ;  /* 0x00000654ff039816 */ /* 0x000fe40000000003 */
[----:B------:R-:W-:Y:S01]  /*abe0*/  FADD.FTZ R139, R145, R136 ;  /* 0x00000088918b7221 */ /* 0x000fe20000010000 */
[----:B------:R-:W-:Y:S01]  /*abf0*/  FFMA.FTZ R136, R201, R6, -R126 ;  /* 0x00000006c9887223 */ /* 0x000fe2000001087e */
[----:B------:R-:W-:Y:S01]  /*ac00*/  F2FP.F16.F32.PACK_AB R202, R13, R202 ;  /* 0x000000ca0dca723e */ /* 0x000fe200000000ff */
[----:B------:R-:W-:Y:S01]  /*ac10*/  UMOV UR47, UR6 ;  /* 0x00000006002f7c82 */ /* 0x000fe20008000000 */
[----:B------:R-:W-:Y:S01]  /*ac20*/  FADD.FTZ R140, R192, R139 ;  /* 0x0000008bc08c7221 */ /* 0x000fe20000010000 */
[----:B------:R-:W1:Y:S01]  /*ac30*/  MUFU.EX2 R122, R122 ;  /* 0x0000007a007a7308 */ /* 0x000e620000000800 */
[----:B---3--:R-:W-:Y:S01]  /*ac40*/  FADD.FTZ R138, R120, R7 ;  /* 0x00000007788a7221 */ /* 0x008fe20000010000 */
[----:B------:R-:W-:Y:S01]  /*ac50*/  MOV R139, UR10 ;  /* 0x0000000a008b7c02 */ /* 0x000fe20008000f00 */
[----:B------:R-:W-:Y:S01]  /*ac60*/  FADD.FTZ R7, R175, R140 ;  /* 0x0000008caf077221 */ /* 0x000fe20000010000 */
[----:B------:R-:W-:-:S02]  /*ac70*/  IMAD.U32 R13, RZ, RZ, UR7 ;  /* 0x00000007ff0d7e24 */ /* 0x000fc4000f8e00ff */
[----:B------:R-:W-:Y:S01]  /*ac80*/  FADD.FTZ R138, R127, R138 ;  /* 0x0000008a7f8a7221 */ /* 0x000fe20000010000 */
[----:B------:R-:W-:Y:S01]  /*ac90*/  F2FP.F16.F32.PACK_AB R201, R12, R157 ;  /* 0x0000009d0cc9723e */ /* 0x000fe200000000ff */
[----:B------:R-:W-:Y:S01]  /*aca0*/  @!P1 VIADD R139, R139, 0x36860 ;  /* 0x000368608b8b9836 */ /* 0x000fe20000000000 */
[----:B------:R-:W-:Y:S01]  /*acb0*/  MUFU.EX2 R21, R21 ;  /* 0x0000001500157308 */ /* 0x000fe20000000800 */
[----:B------:R-:W-:Y:S01]  /*acc0*/  F2FP.F16.F32.PACK_AB R196, R143, R196 ;  /* 0x000000c48fc4723e */ /* 0x000fe200000000ff */
[----:B------:R-:W-:Y:S01]  /*acd0*/  IMAD.MOV.U32 R12, RZ, RZ, R9 ;  /* 0x000000ffff0c7224 */ /* 0x000fe200078e0009 */
[----:B------:R-:W-:Y:S02]  /*ace0*/  F2FP.F16.F32.PACK_AB R198, R145, R198 ;  /* 0x000000c691c6723e */ /* 0x000fe400000000ff */
[----:B------:R-:W-:Y:S02]  /*acf0*/  @!P1 PRMT R139, RZ, 0x654, R139 ;  /* 0x00000654ff8b9816 */ /* 0x000fe4000000008b */
[----:B------:R-:W-:Y:S01]  /*ad00*/  F2FP.F16.F32.PACK_AB R192, R175, R192 ;  /* 0x000000c0afc0723e */ /* 0x000fe200000000ff */
[----:B------:R-:W2:Y:S01]  /*ad10*/  MUFU.EX2 R124, R124 ;  /* 0x0000007c007c7308 */ /* 0x000ea20000000800 */
[----:B-1----:R-:W-:-:S07]  /*ad20*/  F2FP.F16.F32.PACK_AB R197, R122, R15 ;  /* 0x0000000f7ac5723e */ /* 0x002fce00000000ff */
[----:B------:R-:W-:Y:S08]  /*ad30*/  MUFU.EX2 R128, R128 ;  /* 0x0000008000807308 */ /* 0x000ff00000000800 */
[----:B------:R-:W1:Y:S01]  /*ad40*/  MUFU.EX2 R131, R131 ;  /* 0x0000008300837308 */ /* 0x000e620000000800 */
[----:B--2---:R-:W-:-:S07]  /*ad50*/  F2FP.F16.F32.PACK_AB R199, R124, R21 ;  /* 0x000000157cc7723e */ /* 0x004fce00000000ff */
[----:B------:R-:W-:Y:S08]  /*ad60*/  MUFU.EX2 R130, R130 ;  /* 0x0000008200827308 */ /* 0x000ff00000000800 */
[----:B------:R-:W2:Y:S01]  /*ad70*/  MUFU.EX2 R135, R135 ;  /* 0x0000008700877308 */ /* 0x000ea20000000800 */
[----:B-1----:R-:W-:-:S07]  /*ad80*/  F2FP.F16.F32.PACK_AB R193, R131, R128 ;  /* 0x0000008083c1723e */ /* 0x002fce00000000ff */
[----:B------:R-:W-:Y:S08]  /*ad90*/  MUFU.EX2 R132, R132 ;  /* 0x0000008400847308 */ /* 0x000ff00000000800 */
[----:B------:R2:W1:Y:S08]  /*ada0*/  MUFU.EX2 R11, R195 ;  /* 0x000000c3000b7308 */ /* 0x0004700000000800 */
[----:B------:R-:W-:Y:S01]  /*adb0*/  MUFU.EX2 R191, R191 ;  /* 0x000000bf00bf7308 */ /* 0x000fe20000000800 */
[----:B--2---:R-:W-:-:S07]  /*adc0*/  F2FP.F16.F32.PACK_AB R195, R135, R130 ;  /* 0x0000008287c3723e */ /* 0x004fce00000000ff */
        /* <DEDUP_REMOVED lines=12> */
[----:B------:R-:W-:Y:S08]  /*ae90*/  MUFU.EX2 R183, R221 ;  /* 0x000000dd00b77308 */ /* 0x000ff00000000800 */
[----:B------:R-:W-:Y:S01]  /*aea0*/  MUFU.EX2 R148, R223 ;  /* 0x000000df00947308 */ /* 0x000fe20000000800 */
[----:B------:R-:W-:-:S02]  /*aeb0*/  WARPGROUP.DEPBAR.LE gsb0, 0x0 ;  /* 0x00008000000079c5 */ /* 0x000fc40000010000 */
[----:B------:R2:W-:Y:S05]  /*aec0*/  @!P1 SYNCS.ARRIVE.TRANS64.RED.A1T0 RZ, [R3+URZ], RZ ;  /* 0x000000ff03ff99a7 */ /* 0x0005ea000810043f */
[----:B------:R-:W-:Y:S01]  /*aed0*/  MUFU.EX2 R177, R225 ;  /* 0x000000e100b17308 */ /* 0x000fe20000000800 */
[----:B-1----:R-:W-:Y:S01]  /*aee0*/  F2FP.F16.F32.PACK_AB R176, R147, R14 ;  /* 0x0000000e93b0723e */ /* 0x002fe200000000ff */
[----:B--2---:R-:W-:Y:S01]  /*aef0*/  FADD.FTZ R3, R15, R138 ;  /* 0x0000008a0f037221 */ /* 0x004fe20000010000 */
[----:B------:R-:W-:-:S05]  /*af00*/  FADD.FTZ R138, R194, R7 ;  /* 0x00000007c28a7221 */ /* 0x000fca0000010000 */
[----:B------:R-:W-:Y:S01]  /*af10*/  MUFU.EX2 R20, R20 ;  /* 0x0000001400147308 */ /* 0x000fe20000000800 */
[----:B------:R1:W-:Y:S01]  /*af20*/  @!P1 SYNCS.ARRIVE.TRANS64.RED.A1T0 RZ, [R139+URZ], RZ ;  /* 0x000000ff8bff99a7 */ /* 0x0003e2000810043f */
[----:B------:R-:W-:Y:S01]  /*af30*/  FADD.FTZ R140, R122, R3 ;  /* 0x000000037a8c7221 */ /* 0x000fe20000010000 */
[----:B------:R-:W-:Y:S01]  /*af40*/  FADD.FTZ R7, R163, R138 ;  /* 0x0000008aa3077221 */ /* 0x000fe20000010000 */
[----:B------:R-:W-:Y:S01]  /*af50*/  FFMA.FTZ R138, R203, R6, -R126 ;  /* 0x00000006cb8a7223 */ /* 0x000fe2000001087e */
[----:B------:R-:W-:Y:S01]  /*af60*/  F2FP.F16.F32.PACK_AB R194, R163, R194 ;  /* 0x000000c2a3c2723e */ /* 0x000fe200000000ff */
[----:B------:R-:W-:Y:S01]  /*af70*/  FADD.FTZ R3, R21, R140 ;  /* 0x0000008c15037221 */ /* 0x000fe20000010000 */
[----:B------:R-:W-:Y:S01]  /*af80*/  FADD.FTZ R140, R188, R7 ;  /* 0x00000007bc8c7221 */ /* 0x000fe20000010000 */
[----:B------:R-:W2:Y:S01]  /*af90*/  MUFU.EX2 R151, R151 ;  /* 0x0000009700977308 */ /* 0x000ea20000000800 */
[C---:B------:R-:W-:Y:S01]  /*afa0*/  F2FP.F16.F32.PACK_AB R188, R137.reuse, R188 ;  /* 0x000000bc89bc723e */ /* 0x040fe200000000ff */
[----:B------:R-:W-:Y:S01]  /*afb0*/  FADD.FTZ R3, R124, R3 ;  /* 0x000000037c037221 */ /* 0x000fe20000010000 */
[----:B------:R-:W-:Y:S01]  /*afc0*/  FADD.FTZ R7, R137, R140 ;  /* 0x0000008c89077221 */ /* 0x000fe20000010000 */
[-CC-:B------:R-:W-:Y:S01]  /*afd0*/  FFMA.FTZ R140, R219, R6.reuse, -R126.reuse ;  /* 0x00000006db8c7223 */ /* 0x180fe2000001087e */
[----:B------:R-:W-:Y:S01]  /*afe0*/  FFMA.FTZ R126, R229, R6, -R126 ;  /* 0x00000006e57e7223 */ /* 0x000fe2000001087e */
[----:B------:R-:W-:Y:S01]  /*aff0*/  FADD.FTZ R142, R128, R3 ;  /* 0x00000003808e7221 */ /* 0x000fe20000010000 */
[----:B------:R-:W-:Y:S01]  /*b000*/  FADD.FTZ R144, R190, R7 ;  /* 0x00000007be907221 */ /* 0x000fe20000010000 */
[----:B------:R-:W3:Y:S01]  /*b010*/  MUFU.EX2 R138, R138 ;  /* 0x0000008a008a7308 */ /* 0x000ee20000000800 */
[----:B------:R-:W-:Y:S01]  /*b020*/  F2FP.F16.F32.PACK_AB R190, R129, R190 ;  /* 0x000000be81be723e */ /* 0x000fe200000000ff */
[----:B------:R-:W-:Y:S01]  /*b030*/  FADD.FTZ R3, R131, R142 ;  /* 0x0000008e83037221 */ /* 0x000fe20000010000 */
[----:B------:R-:W-:Y:S01]  /*b040*/  FADD.FTZ R7, R129, R144 ;  /* 0x0000009081077221 */ /* 0x000fe20000010000 */
[----:B------:R-:W-:-:S02]  /*b050*/  F2FP.F16.F32.PACK_AB R203, R127, R120 ;  /* 0x000000787fcb723e */ /* 0x000fc400000000ff */
[----:B------:R-:W-:Y:S01]  /*b060*/  FADD.FTZ R142, R130, R3 ;  /* 0x00000003828e7221 */ /* 0x000fe20000010000 */
[----:B------:R-:W-:Y:S01]  /*b070*/  FADD.FTZ R144, R184, R7 ;  /* 0x00000007b8907221 */ /* 0x000fe20000010000 */
[----:B------:R-:W4:Y:S01]  /*b080*/  MUFU.EX2 R140, R140 ;  /* 0x0000008c008c7308 */ /* 0x000f220000000800 */
[----:B------:R-:W-:Y:S01]  /*b090*/  F2FP.F16.F32.PACK_AB R184, R133, R184 ;  /* 0x000000b885b8723e */ /* 0x000fe200000000ff */
[----:B------:R-:W-:Y:S01]  /*b0a0*/  FADD.FTZ R3, R135, R142 ;  /* 0x0000008e87037221 */ /* 0x000fe20000010000 */
[----:B------:R-:W-:Y:S01]  /*b0b0*/  FADD.FTZ R7, R133, R144 ;  /* 0x0000009085077221 */ /* 0x000fe20000010000 */
[----:B--2---:R-:W-:Y:S02]  /*b0c0*/  F2FP.F16.F32.PACK_AB R178, R151, R20 ;  /* 0x0000001497b2723e */ /* 0x004fe400000000ff */
[----:B------:R-:W-:Y:S01]  /*b0d0*/  FADD.FTZ R142, R132, R3 ;  /* 0x00000003848e7221 */ /* 0x000fe20000010000 */
[----:B------:R-:W-:Y:S01]  /*b0e0*/  FADD.FTZ R144, R186, R7 ;  /* 0x00000007ba907221 */ /* 0x000fe20000010000 */
[----:B------:R-:W-:Y:S01]  /*b0f0*/  MUFU.EX2 R126, R126 ;  /* 0x0000007e007e7308 */ /* 0x000fe20000000800 */
[----:B------:R-:W-:Y:S01]  /*b100*/  F2FP.F16.F32.PACK_AB R186, R121, R186 ;  /* 0x000000ba79ba723e */ /* 0x000fe200000000ff */
[----:B------:R-:W-:Y:S01]  /*b110*/  FADD.FTZ R142, R11, R142 ;  /* 0x0000008e0b8e7221 */ /* 0x000fe20000010000 */
[----:B------:R-:W-:Y:S01]  /*b120*/  FADD.FTZ R7, R121, R144 ;  /* 0x0000009079077221 */ /* 0x000fe20000010000 */
[----:B------:R-:W-:-:S02]  /*b130*/  MOV R11, R8 ;  /* 0x00000008000b7202 */ /* 0x000fc40000000f00 */
[----:B------:R-:W-:Y:S01]  /*b140*/  FADD.FTZ R3, R191, R142 ;  /* 0x0000008ebf037221 */ /* 0x000fe20000010000 */
[----:B------:R-:W-:Y:S01]  /*b150*/  FADD.FTZ R144, R180, R7 ;  /* 0x00000007b4907221 */ /* 0x000fe20000010000 */
[C---:B------:R-:W-:Y:S02]  /*b160*/  F2FP.F16.F32.PACK_AB R180, R141.reuse, R180 ;  /* 0x000000b48db4723e */ /* 0x040fe400000000ff */
[C---:B------:R-:W-:Y:S01]  /*b170*/  FADD.FTZ R142, R134.reuse, R3 ;  /* 0x00000003868e7221 */ /* 0x040fe20000010000 */
[----:B------:R-:W-:Y:S01]  /*b180*/  FADD.FTZ R7, R141, R144 ;  /* 0x000000908d077221 */ /* 0x000fe20000010000 */
[----:B------:R-:W-:Y:S02]  /*b190*/  F2FP.F16.F32.PACK_AB R191, R134, R191 ;  /* 0x000000bf86bf723e */ /* 0x000fe400000000ff */
[----:B------:R-:W-:Y:S01]  /*b1a0*/  FADD.FTZ R3, R185, R142 ;  /* 0x0000008eb9037221 */ /* 0x000fe20000010000 */
[----:B------:R-:W-:Y:S01]  /*b1b0*/  FADD.FTZ R144, R182, R7 ;  /* 0x00000007b6907221 */ /* 0x000fe20000010000 */
[----:B------:R-:W-:-:S02]  /*b1c0*/  F2FP.F16.F32.PACK_AB R182, R125, R182 ;  /* 0x000000b67db6723e */ /* 0x000fc400000000ff */
[C---:B------:R-:W-:Y:S01]  /*b1d0*/  FADD.FTZ R142, R136.reuse, R3 ;  /* 0x00000003888e7221 */ /* 0x040fe20000010000 */
[----:B------:R-:W-:Y:S01]  /*b1e0*/  FADD.FTZ R7, R125, R144 ;  /* 0x000000907d077221 */ /* 0x000fe20000010000 */
[----:B------:R-:W-:Y:S02]  /*b1f0*/  F2FP.F16.F32.PACK_AB R185, R136, R185 ;  /* 0x000000b988b9723e */ /* 0x000fe400000000ff */
[----:B------:R-:W-:Y:S01]  /*b200*/  FADD.FTZ R3, R187, R142 ;  /* 0x0000008ebb037221 */ /* 0x000fe20000010000 */
[----:B------:R-:W-:Y:S01]  /*b210*/  FADD.FTZ R144, R14, R7 ;  /* 0x000000070e907221 */ /* 0x000fe20000010000 */
[C---:B---3--:R-:W-:Y:S01]  /*b220*/  F2FP.F16.F32.PACK_AB R187, R138.reuse, R187 ;  /* 0x000000bb8abb723e */ /* 0x048fe200000000ff */
[----:B------:R-:W2:Y:S01]  /*b230*/  MUFU.EX2 R14, R227 ;  /* 0x000000e3000e7308 */ /* 0x000ea20000000800 */
[----:B------:R-:W-:Y:S01]  /*b240*/  FADD.FTZ R142, R138, R3 ;  /* 0x000000038a8e7221 */ /* 0x000fe20000010000 */
[----:B------:R-:W-:-:S03]  /*b250*/  FADD.FTZ R7, R147, R144 ;  /* 0x0000009093077221 */ /* 0x000fc60000010000 */
[----:B------:R-:W-:Y:S01]  /*b260*/  FADD.FTZ R3, R181, R142 ;  /* 0x0000008eb5037221 */ /* 0x000fe20000010000 */
[----:B------:R-:W-:Y:S01]  /*b270*/  FADD.FTZ R142, R20, R7 ;  /* 0x00000007148e7221 */ /* 0x000fe20000010000 */
[C---:B----4-:R-:W-:Y:S02]  /*b280*/  F2FP.F16.F32.PACK_AB R181, R140.reuse, R181 ;  /* 0x000000b58cb5723e */ /* 0x050fe400000000ff */
[----:B------:R-:W-:Y:S01]  /*b290*/  FADD.FTZ R3, R140, R3 ;  /* 0x000000038c037221 */ /* 0x000fe20000010000 */
[----:B------:R-:W-:-:S03]  /*b2a0*/  FADD.FTZ R7, R151, R142 ;  /* 0x0000008e97077221 */ /* 0x000fc60000010000 */
[----:B------:R-:W-:-:S04]  /*b2b0*/  FADD.FTZ R3, R146, R3 ;  /* 0x0000000392037221 */ /* 0x000fc80000010000 */
[C---:B------:R-:W-:Y:S01]  /*b2c0*/  FADD.FTZ R3, R183.reuse, R3 ;  /* 0x00000003b7037221 */ /* 0x040fe20000010000 */
[----:B------:R-:W-:Y:S02]  /*b2d0*/  F2FP.F16.F32.PACK_AB R183, R183, R146 ;  /* 0x00000092b7b7723e */ /* 0x000fe400000000ff */
[----:B--2---:R-:W-:Y:S01]  /*b2e0*/  F2FP.F16.F32.PACK_AB R179, R126, R14 ;  /* 0x0000000e7eb3723e */ /* 0x004fe200000000ff */
[----:B------:R-:W-:-:S04]  /*b2f0*/  FADD.FTZ R3, R148, R3 ;  /* 0x0000000394037221 */ /* 0x000fc80000010000 */
[C---:B------:R-:W-:Y:S01]  /*b300*/  FADD.FTZ R3, R177.reuse, R3 ;  /* 0x00000003b1037221 */ /* 0x040fe20000010000 */
[----:B------:R-:W-:-:S03]  /*b310*/  F2FP.F16.F32.PACK_AB R177, R177, R148 ;  /* 0x00000094b1b1723e */ /* 0x000fc600000000ff */
[----:B------:R-:W-:-:S04]  /*b320*/  FADD.FTZ R3, R14, R3 ;  /* 0x000000030e037221 */ /* 0x000fc80000010000 */
[----:B------:R-:W-:Y:S01]  /*b330*/  FADD.FTZ R3, R126, R3 ;  /* 0x000000037e037221 */ /* 0x000fe20000010000 */
[----:B-1----:R-:W-:Y:S06]  /*b340*/  @P2 BRA `(.L_x_1874) ;  /* 0xffffffb000fc2947 */ /* 0x002fec000383ffff */
[----:B------:R-:W-:-:S05]  /*b350*/  UMOV UR47, UR6 ;  /* 0x00000006002f7c82 */ /* 0x000fca0008000000 */
.L_x_1865:
[----:B------:R-:W-:-:S13]  /*b360*/  ISETP.LE.AND P2, PT, RZ, UR47, PT ;  /* 0x0000002fff007c0c */ /* 0x000fda000bf43270 */
[----:B------:R-:W-:Y:S05]  /*b370*/  @!P2 BRA `(.L_x_1875) ;  /* 0x000000440000a947 */ /* 0x000fea0003800000 */
[----:B------:R-:W-:Y:S01]  /*b380*/  R2UR UR60, R16 ;  /* 0x00000000103c72ca */ /* 0x000fe200000e0000 */
[----:B------:R-:W-:Y:S01]  /*b390*/  IMAD.MOV.U32 R11, RZ, RZ, R8 ;  /* 0x000000ffff0b7224 */ /* 0x000fe200078e0008 */
[----:B------:R-:W-:Y:S01]  /*b3a0*/  MOV R10, R9 ;  /* 0x00000009000a7202 */ /* 0x000fe20000000f00 */
[----:B------:R-:W-:Y:S01]  /*b3b0*/  UMOV UR45, UR46 ;  /* 0x0000002e002d7c82 */ /* 0x000fe20008000000 */
[----:B------:R-:W-:-:S11]  /*b3c0*/  ULDC UR41, c[0x0][0x9d8] ;  /* 0x0002760000297ab9 */ /* 0x000fd60000000800 */
.L_x_1884:
        /* <DEDUP_REMOVED lines=8> */
.L_x_1876:
[----:B------:R-:W-:Y:S01]  /*b450*/  R2UR UR7, R16 ;  /* 0x00000000100772ca */ /* 0x000fe200000e0000 */
[----:B------:R-:W-:-:S12]  /*b460*/  ULEA UR6, UR46, UR61, 0x3 ;  /* 0x0000003d2e067291 */ /* 0x000fd8000f8e183f */
[----:B------:R-:W-:-:S05]  /*b470*/  IMAD.U32 R6, RZ, RZ, UR7 ;  /* 0x00000007ff067e24 */ /* 0x000fca000f8e00ff */
[----:B------:R-:W-:-:S04]  /*b480*/  SHF.L.U32 R6, R6, 0x1f, RZ ;  /* 0x0000001f06067819 */ /* 0x000fc800000006ff */
[----:B------:R1:W2:Y:S01]  /*b490*/  SYNCS.PHASECHK.TRANS64.TRYWAIT P2, [UR6+0x36830], R6 ;  /* 0x03683006ff0075a7 */ /* 0x0002a20008040146 */
[----:B------:R-:W-:Y:S05]  /*b4a0*/  @!P0 BRA `(.L_x_1877) ;  /* 0x0000000000048947 */ /* 0x000fea0003800000 */
[----:B------:R-:W-:Y:S01]  /*b4b0*/  BPT.TRAP 0x1 ;  /* 0x000000040000795c */ /* 0x000fe20000300000 */
.L_x_1877:
[----:B--2---:R-:W-:Y:S05]  /*b4c0*/  @P2 BRA `(.L_x_1878) ;  /* 0x0000000000082947 */ /* 0x004fea0003800000 */
[----:B------:R-:W2:Y:S02]  /*b4d0*/  SYNCS.PHASECHK.TRANS64.TRYWAIT P2, [UR6+0x36830], R6 ;  /* 0x03683006ff0075a7 */ /* 0x000ea40008040146 */
[----:B--2---:R-:W-:Y:S05]  /*b4e0*/  @!P2 BRA `(.L_x_1879) ;  /* 0x0000009c00b4a947 */ /* 0x004fea0003800000 */
.L_x_1878:
        /* <DEDUP_REMOVED lines=617> */
.L_x_1880:
[----:B------:R-:W-:Y:S01]  /*db80*/  ULEA UR7, UR45, UR61, 0x3 ;  /* 0x0000003d2d077291 */ /* 0x000fe2000f8e183f */
[----:B------:R-:W-:-:S04]  /*db90*/  MOV R0, UR60 ;  /* 0x0000003c00007c02 */ /* 0x000fc80008000f00 */
[----:B------:R-:W-:-:S04]  /*dba0*/  SHF.L.U32 R0, R0, 0x1f, RZ ;  /* 0x0000001f00007819 */ /* 0x000fc800000006ff */
[----:B------:R3:W4:Y:S01]  /*dbb0*/  SYNCS.PHASECHK.TRANS64.TRYWAIT P2, [UR7+0x36850], R0 ;  /* 0x03685000ff0075a7 */ /* 0x0007220008040147 */
[----:B------:R-:W-:Y:S05]  /*dbc0*/  @!P0 BRA `(.L_x_1881) ;  /* 0x0000000000048947 */ /* 0x000fea0003800000 */
[----:B------:R-:W-:Y:S01]  /*dbd0*/  BPT.TRAP 0x1 ;  /* 0x000000040000795c */ /* 0x000fe20000300000 */
.L_x_1881:
[----:B----4-:R-:W-:Y:S05]  /*dbe0*/  @P2 BRA `(.L_x_1882) ;  /* 0x0000000000082947 */ /* 0x010fea0003800000 */
[----:B------:R-:W4:Y:S02]  /*dbf0*/  SYNCS.PHASECHK.TRANS64.TRYWAIT P2, [UR7+0x36850], R0 ;  /* 0x03685000ff0075a7 */ /* 0x000f240008040147 */
[----:B----4-:R-:W-:Y:S05]  /*dc00*/  @!P2 BRA `(.L_x_1883) ;  /* 0x000000780004a947 */ /* 0x010fea0003800000 */
.L_x_1882:
[----:B------:R-:W-:Y:S01]  /*dc10*/  UIADD3 UR6, UR61, 0x400, URZ ;  /* 0x000004003d067890 */ /* 0x000fe2000fffe03f */
[----:B------:R-:W-:Y:S01]  /*dc20*/  WARPGROUP.ARRIVE ;  /* 0x00000000000079c5 */ /* 0x000fe20000000000 */
[----:B------:R-:W-:Y:S01]  /*dc30*/  UMOV UR11, 0x40000040 ;  /* 0x40000040000b7882 */ /* 0x000fe20000000000 */
[----:B------:R-:W-:Y:S01]  /*dc40*/  FMUL.FTZ R13, R168, UR41 ;  /* 0x00000029a80d7c20 */ /* 0x000fe20008410000 */
[----:B------:R-:W-:Y:S01]  /*dc50*/  USHF.R.U32.HI UR6, URZ, 0x4, UR6 ;  /* 0x000000043f067899 */ /* 0x000fe20008011606 */
[----:B------:R-:W-:Y:S01]  /*dc60*/  FMUL.FTZ R21, R169, UR41 ;  /* 0x00000029a9157c20 */ /* 0x000fe20008410000 */
        /* <DEDUP_REMOVED lines=11> */
[----:B------:R-:W4:Y:S01]  /*dd20*/  MUFU.TANH R21, R21 ;  /* 0x0000001500157308 */ /* 0x000f220000002400 */
        /* <DEDUP_REMOVED lines=9> */
[----:B------:R-:W5:Y:S01]  /*ddc0*/  MUFU.TANH R171, R171 ;  /* 0x000000ab00ab7308 */ /* 0x000f620000002400 */
[----:B------:R-:W-:Y:S01]  /*ddd0*/  UMOV UR11, 0x40000040 ;  /* 0x40000040000b7882 */ /* 0x000fe20000000000 */
[----:B--23--:R-:W-:Y:S01]  /*dde0*/  FMNMX.FTZ R0, R13, R10, !PT ;  /* 0x0000000a0d007209 */ /* 0x00cfe20007810000 */
[----:B------:R-:W-:Y:S01]  /*ddf0*/  FMUL.FTZ R169, R174, UR41 ;  /* 0x00000029aea97c20 */ /* 0x000fe20008410000 */
[----:B------:R-:W-:Y:S01]  /*de00*/  FMUL.FTZ R14, R141, UR41 ;  /* 0x000000298d0e7c20 */ /* 0x000fe20008410000 */
[----:B------:R-:W-:Y:S01]  /*de10*/  FMUL.FTZ R175, R175, UR41 ;  /* 0x00000029afaf7c20 */ /* 0x000fe20008410000 */
[----:B------:R-:W-:Y:S01]  /*de20*/  FMUL.FTZ R20, R128, UR41 ;  /* 0x0000002980147c20 */ /* 0x000fe20008410000 */
[----:B----4-:R-:W-:Y:S01]  /*de30*/  FMNMX.FTZ R0, R21, R0, !PT ;  /* 0x0000000015007209 */ /* 0x010fe20007810000 */
        /* <DEDUP_REMOVED lines=9> */
[----:B-----5:R-:W-:Y:S01]  /*ded0*/  FMNMX.FTZ R0, R171, R0, !PT ;  /* 0x00000000ab007209 */ /* 0x020fe20007810000 */
        /* <DEDUP_REMOVED lines=24> */
[----:B-1----:R-:W1:Y:S01]  /*e060*/  LDC R6, c[0x0][0x988] ;  /* 0x00026200ff067b82 */ /* 0x002e620000000800 */
[----:B------:R-:W-:Y:S01]  /*e070*/  FMUL.FTZ R127, R127, UR41 ;  /* 0x000000297f7f7c20 */ /* 0x000fe20008410000 */
[----:B------:R-:W-:Y:S01]  /*e080*/  IMAD.U32 R132, RZ, RZ, UR46 ;  /* 0x0000002eff847e24 */ /* 0x000fe2000f8e00ff */
[----:B------:R-:W-:Y:S01]  /*e090*/  MOV R136, UR7 ;  /* 0x0000000700887c02 */ /* 0x000fe20008000f00 */
[----:B------:R-:W-:Y:S01]  /*e0a0*/  UMOV UR45, UR46 ;  /* 0x0000002e002d7c82 */ /* 0x000fe20008000000 */
[----:B------:R-:W-:Y:S01]  /*e0b0*/  ISETP.LT.AND P2, PT, RZ, UR47, PT ;  /* 0x0000002fff007c0c */ /* 0x000fe2000bf41270 */
[----:B------:R-:W-:Y:S01]  /*e0c0*/  MUFU.TANH R225, R225 ;  /* 0x000000e100e17308 */ /* 0x000fe20000002400 */
[----:B------:R-:W-:-:S02]  /*e0d0*/  @!P1 LEA R132, R132, UR61, 0x3 ;  /* 0x0000003d84849c11 */ /* 0x000fc4000f8e18ff */
[----:B------:R-:W-:-:S03]  /*e0e0*/  R2UR UR60, R16 ;  /* 0x00000000103c72ca */ /* 0x000fc600000e0000 */
[----:B------:R-:W-:Y:S02]  /*e0f0*/  @!P1 VIADD R134, R132, 0x36840 ;  /* 0x0003684084869836 */ /* 0x000fe40000000000 */
[----:B------:R-:W-:Y:S03]  /*e100*/  MUFU.TANH R227, R227 ;  /* 0x000000e300e37308 */ /* 0x000fe60000002400 */
[----:B------:R-:W-:-:S05]  /*e110*/  @!P1 PRMT R134, RZ, 0x654, R134 ;  /* 0x00000654ff869816 */ /* 0x000fca0000000086 */
[----:B------:R-:W-:Y:S08]  /*e120*/  MUFU.TANH R229, R229 ;  /* 0x000000e500e57308 */ /* 0x000ff00000002400 */
[----:B------:R-:W2:Y:S08]  /*e130*/  MUFU.TANH R12, R12 ;  /* 0x0000000c000c7308 */ /* 0x000eb00000002400 */
[----:B------:R-:W-:Y:S08]  /*e140*/  MUFU.TANH R237, R237 ;  /* 0x000000ed00ed7308 */ /* 0x000ff00000002400 */
[----:B------:R-:W3:Y:S01]  /*e150*/  MUFU.TANH R15, R15 ;  /* 0x0000000f000f7308 */ /* 0x000ee20000002400 */
[----:B--2---:R-:W-:-:S07]  /*e160*/  FMNMX.FTZ R122, R12, R11, !PT ;  /* 0x0000000b0c7a7209 */ /* 0x004fce0007810000 */
[----:B------:R-:W-:Y:S08]  /*e170*/  MUFU.TANH R8, R8 ;  /* 0x0000000800087308 */ /* 0x000ff00000002400 */
[----:B------:R-:W2:Y:S01]  /*e180*/  MUFU.TANH R169, R169 ;  /* 0x000000a900a97308 */ /* 0x000ea20000002400 */
[----:B---3--:R-:W-:-:S07]  /*e190*/  FMNMX.FTZ R122, R15, R122, !PT ;  /* 0x0000007a0f7a7209 */ /* 0x008fce0007810000 */
        /* <DEDUP_REMOVED lines=110> */
[----:B------:R-:W-:-:S03]  /*e880*/  FMNMX.FTZ R122, R143, R122, !PT ;  /* 0x0000007a8f7a7209 */ /* 0x000fc60007810000 */
[----:B------:R-:W2:Y:S01]  /*e890*/  SHFL.BFLY PT, R0, R9, 0x2, 0x1f ;  /* 0x0c401f0009007f89 */ /* 0x000ea200000e0000 */
[----:B------:R-:W-:-:S04]  /*e8a0*/  FMNMX.FTZ R122, R123, R122, !PT ;  /* 0x0000007a7b7a7209 */ /* 0x000fc80007810000 */
[----:B------:R-:W-:-:S04]  /*e8b0*/  FMNMX.FTZ R122, R151, R122, !PT ;  /* 0x0000007a977a7209 */ /* 0x000fc80007810000 */
[----:B------:R-:W-:Y:S02]  /*e8c0*/  FMNMX.FTZ R122, R127, R122, !PT ;  /* 0x0000007a7f7a7209 */ /* 0x000fe40007810000 */
[----:B--2---:R-:W-:-:S05]  /*e8d0*/  FMNMX.FTZ R0, R9, R0, !PT ;  /* 0x0000000009007209 */ /* 0x004fca0007810000 */
[----:B------:R-:W2:Y:S02]  /*e8e0*/  SHFL.BFLY PT, R9, R0, 0x1, 0x1f ;  /* 0x0c201f0000097f89 */ /* 0x000ea400000e0000 */
[----:B--2---:R-:W-:Y:S01]  /*e8f0*/  FMNMX.FTZ R9, R0, R9, !PT ;  /* 0x0000000900097209 */ /* 0x004fe20007810000 */
[----:B------:R-:W-:Y:S02]  /*e900*/  WARPGROUP.DEPBAR.LE gsb0, 0x0 ;  /* 0x00008000000079c5 */ /* 0x000fe40000010000 */
[----:B------:R-:W-:Y:S02]  /*e910*/  WARPGROUP.ARRIVE ;  /* 0x00000000000079c5 */ /* 0x000fe40000000000 */
[C---:B------:R-:W-:Y:S01]  /*e920*/  FADD.FTZ R189, -R9.reuse, R10 ;  /* 0x0000000a09bd7221 */ /* 0x040fe20000010100 */
[----:B-1----:R-:W-:-:S03]  /*e930*/  FMUL.FTZ R10, R9, R6 ;  /* 0x00000006090a7220 */ /* 0x002fc60000410000 */
[-C--:B------:R-:W-:Y:S01]  /*e940*/  FMUL.FTZ R189, R189, R6.reuse ;  /* 0x00000006bdbd7220 */ /* 0x080fe20000410000 */
[----:B------:R-:W-:Y:S01]  /*e950*/  HGMMA.64x192x16.F32 R24, R184, gdesc[UR8].tnspB, R24, gsb0 ;  /* 0x42e00008b8187df0 */ /* 0x000fe20008000818 */
[----:B------:R-:W-:Y:S01]  /*e960*/  UIADD3 UR10, UR6, 0x280, URZ ;  /* 0x00000280060a7890 */ /* 0x000fe2000fffe03f */
[-CC-:B------:R-:W-:Y:S01]  /*e970*/  FFMA.FTZ R202, R171, R6.reuse, -R10.reuse ;  /* 0x00000006abca7223 */ /* 0x180fe2000001080a */
[----:B------:R-:W-:Y:S01]  /*e980*/  UMOV UR11, 0x40000040 ;  /* 0x40000040000b7882 */ /* 0x000fe20000000000 */
[----:B------:R-:W-:Y:S01]  /*e990*/  UIADD3 UR6, UR6, 0x300, URZ ;  /* 0x0000030006067890 */ /* 0x000fe2000fffe03f */
[-CC-:B------:R-:W-:Y:S01]  /*e9a0*/  FFMA.FTZ R171, R193, R6.reuse, -R10.reuse ;  /* 0x00000006c1ab7223 */ /* 0x180fe2000001080a */
[----:B------:R1:W-:Y:S01]  /*e9b0*/  MUFU.EX2 R0, R189 ;  /* 0x000000bd00007308 */ /* 0x0003e20000000800 */
[----:B------:R-:W2:Y:S01]  /*e9c0*/  SHFL.BFLY PT, R193, R122, 0x2, 0x1f ;  /* 0x0c401f007ac17f89 */ /* 0x000ea200000e0000 */
[-CC-:B------:R-:W-:Y:S01]  /*e9d0*/  FFMA.FTZ R200, R21, R6.reuse, -R10.reuse ;  /* 0x0000000615c87223 */ /* 0x180fe2000001080a */
[-CC-:B------:R-:W-:Y:S01]  /*e9e0*/  FFMA.FTZ R223, R173, R6.reuse, -R10.reuse ;  /* 0x00000006addf7223 */ /* 0x180fe2000001080a */
[-CC-:B------:R-:W-:Y:S01]  /*e9f0*/  FFMA.FTZ R13, R13, R6.reuse, -R10.reuse ;  /* 0x000000060d0d7223 */ /* 0x180fe2000001080a */
[-CC-:B------:R-:W-:Y:S01]  /*ea00*/  FFMA.FTZ R196, R199, R6.reuse, -R10.reuse ;  /* 0x00000006c7c47223 */ /* 0x180fe2000001080a */
[-CC-:B------:R-:W-:Y:S01]  /*ea10*/  FFMA.FTZ R197, R197, R6.reuse, -R10.reuse ;  /* 0x00000006c5c57223 */ /* 0x180fe2000001080a */
[-CC-:B------:R-:W-:Y:S01]  /*ea20*/  FFMA.FTZ R198, R203, R6.reuse, -R10.reuse ;  /* 0x00000006cbc67223 */ /* 0x180fe2000001080a */
[-CC-:B------:R-:W-:Y:S01]  /*ea30*/  FFMA.FTZ R21, R201, R6.reuse, -R10.reuse ;  /* 0x00000006c9157223 */ /* 0x180fe2000001080a */
[-CC-:B-1----:R-:W-:Y:S01]  /*ea40*/  FFMA.FTZ R189, R215, R6.reuse, -R10.reuse ;  /* 0x00000006d7bd7223 */ /* 0x182fe2000001080a */
        /* <DEDUP_REMOVED lines=8> */
[----:B------:R-:W1:Y:S01]  /*ead0*/  MUFU.EX2 R13, R13 ;  /* 0x0000000d000d7308 */ /* 0x000e620000000800 */
[----:B--2---:R-:W-:-:S07]  /*eae0*/  FMNMX.FTZ R193, R122, R193, !PT ;  /* 0x000000c17ac17209 */ /* 0x004fce0007810000 */
[----:B------:R-:W2:Y:S08]  /*eaf0*/  MUFU.EX2 R200, R200 ;  /* 0x000000c800c87308 */ /* 0x000eb00000000800 */
[----:B------:R-:W3:Y:S01]  /*eb00*/  MUFU.EX2 R202, R202 ;  /* 0x000000ca00ca7308 */ /* 0x000ee20000000800 */
[----:B-1----:R-:W-:-:S07]  /*eb10*/  FFMA.FTZ R7, R0, R7, R13 ;  /* 0x0000000700077223 */ /* 0x002fce000001000d */
[----:B------:R-:W1:Y:S01]  /*eb20*/  MUFU.EX2 R223, R223 ;  /* 0x000000df00df7308 */ /* 0x000e620000000800 */
[C---:B--2---:R-:W-:Y:S01]  /*eb30*/  FADD.FTZ R7, R200.reuse, R7 ;  /* 0x00000007c8077221 */ /* 0x044fe20000010000 */
[----:B------:R-:W-:-:S06]  /*eb40*/  F2FP.F16.F32.PACK_AB R200, R200, R13 ;  /* 0x0000000dc8c8723e */ /* 0x000fcc00000000ff */
[----:B------:R-:W2:Y:S01]  /*eb50*/  MUFU.EX2 R196, R196 ;  /* 0x000000c400c47308 */ /* 0x000ea20000000800 */
[----:B---3--:R-:W-:-:S07]  /*eb60*/  FADD.FTZ R138, R202, R7 ;  /* 0x00000007ca8a7221 */ /* 0x008fce0000010000 */
        /* <DEDUP_REMOVED lines=17> */
[----:B------:R-:W1:Y:S01]  /*ec80*/  SHFL.BFLY PT, R8, R193, 0x1, 0x1f ;  /* 0x0c201f00c1087f89 */ /* 0x000e6200000e0000 */
[-CC-:B------:R-:W-:Y:S01]  /*ec90*/  FFMA.FTZ R184, R229, R6.reuse, -R10.reuse ;  /* 0x00000006e5b87223 */ /* 0x180fe2000001080a */
[-CC-:B------:R-:W-:Y:S01]  /*eca0*/  FFMA.FTZ R185, R237, R6.reuse, -R10.reuse ;  /* 0x00000006edb97223 */ /* 0x180fe2000001080a */
[----:B------:R-:W-:Y:S01]  /*ecb0*/  HGMMA.64x192x16.F32 R24, R180, gdesc[UR8].tnspB, R24, gsb0 ;  /* 0x42e00008b4187df0 */ /* 0x000fe20008000818 */
[----:B------:R-:W-:Y:S01]  /*ecc0*/  UMOV UR10, UR6 ;  /* 0x00000006000a7c82 */ /* 0x000fe20008000000 */
[----:B------:R-:W-:Y:S01]  /*ecd0*/  UMOV UR11, 0x40000040 ;  /* 0x40000040000b7882 */ /* 0x000fe20000000000 */
[----:B------:R-:W-:Y:S01]  /*ece0*/  FFMA.FTZ R14, R233, R6, -R10 ;  /* 0x00000006e90e7223 */ /* 0x000fe2000001080a */
[----:B------:R-:W-:Y:S01]  /*ecf0*/  MUFU.EX2 R184, R184 ;  /* 0x000000b800b87308 */ /* 0x000fe20000000800 */
[----:B------:R-:W-:-:S07]  /*ed00*/  UIADD3 UR6, UR47, -0x1, URZ ;  /* 0xffffffff2f067890 */ /* 0x000fce000fffe03f */
[----:B------:R-:W-:Y:S01]  /*ed10*/  MUFU.EX2 R185, R185 ;  /* 0x000000b900b97308 */ /* 0x000fe20000000800 */
[----:B------:R-:W-:-:S07]  /*ed20*/  UMOV UR47, UR6 ;  /* 0x00000006002f7c82 */ /* 0x000fce0008000000 */
[----:B------:R-:W-:Y:S01]  /*ed30*/  MUFU.EX2 R186, R186 ;  /* 0x000000ba00ba7308 */ /* 0x000fe20000000800 */
[----:B-1----:R-:W-:-:S05]  /*ed40*/  FMNMX.FTZ R8, R193, R8, !PT ;  /* 0x00000008c1087209 */ /* 0x002fca0007810000 */
[----:B------:R-:W-:Y:S02]  /*ed50*/  FADD.FTZ R193, -R8, R11 ;  /* 0x0000000b08c17221 */ /* 0x000fe40000010100 */
[----:B------:R-:W-:Y:S02]  /*ed60*/  MUFU.EX2 R11, R120 ;  /* 0x00000078000b7308 */ /* 0x000fe40000000800 */
[----:B------:R-:W-:-:S06]  /*ed70*/  FMUL.FTZ R193, R193, R6 ;  /* 0x00000006c1c17220 */ /* 0x000fcc0000410000 */
[----:B------:R-:W-:Y:S08]  /*ed80*/  MUFU.EX2 R187, R187 ;  /* 0x000000bb00bb7308 */ /* 0x000ff00000000800 */
[----:B------:R-:W-:Y:S01]  /*ed90*/  MUFU.EX2 R14, R14 ;  /* 0x0000000e000e7308 */ /* 0x000fe20000000800 */
[----:B------:R-:W-:Y:S02]  /*eda0*/  WARPGROUP.DEPBAR.LE gsb0, 0x0 ;  /* 0x00008000000079c5 */ /* 0x000fe40000010000 */
        /* <DEDUP_REMOVED lines=8> */
[----:B------:R1:W-:Y:S03]  /*ee30*/  MUFU.EX2 R2, R193 ;  /* 0x000000c100027308 */ /* 0x0003e60000000800 */
[-CC-:B------:R-:W-:Y:S01]  /*ee40*/  FFMA.FTZ R201, R12, R6.reuse, -R10.reuse ;  /* 0x000000060cc97223 */ /* 0x180fe2000001080a */
[-CC-:B------:R-:W-:Y:S01]  /*ee50*/  FFMA.FTZ R12, R15, R6.reuse, -R10.reuse ;  /* 0x000000060f0c7223 */ /* 0x180fe2000001080a */
[-CC-:B------:R-:W-:Y:S01]  /*ee60*/  FFMA.FTZ R203, R169, R6.reuse, -R10.reuse ;  /* 0x00000006a9cb7223 */ /* 0x180fe2000001080a */
[-CC-:B------:R-:W-:Y:S01]  /*ee70*/  FFMA.FTZ R175, R175, R6.reuse, -R10.reuse ;  /* 0x00000006afaf7223 */ /* 0x180fe2000001080a */
[-CC-:B------:R-:W-:Y:S01]  /*ee80*/  FFMA.FTZ R15, R161, R6.reuse, -R10.reuse ;  /* 0x00000006a10f7223 */ /* 0x180fe2000001080a */
[-CC-:B------:R-:W-:Y:S01]  /*ee90*/  FFMA.FTZ R122, R163, R6.reuse, -R10.reuse ;  /* 0x00000006a37a7223 */ /* 0x180fe2000001080a */
[----:B------:R-:W3:Y:S01]  /*eea0*/  MUFU.EX2 R201, R201 ;  /* 0x000000c900c97308 */ /* 0x000ee20000000800 */
[-CC-:B------:R-:W-:Y:S01]  /*eeb0*/  FFMA.FTZ R130, R145, R6.reuse, -R10.reuse ;  /* 0x0000000691827223 */ /* 0x180fe2000001080a */
[-CC-:B------:R-:W-:Y:S01]  /*eec0*/  FFMA.FTZ R145, R147, R6.reuse, -R10.reuse ;  /* 0x0000000693917223 */ /* 0x180fe2000001080a */
[-CC-:B------:R-:W-:Y:S01]  /*eed0*/  FFMA.FTZ R199, R165, R6.reuse, -R10.reuse ;  /* 0x00000006a5c77223 */ /* 0x180fe2000001080a */
[-CC-:B------:R-:W-:Y:S01]  /*eee0*/  FFMA.FTZ R124, R167, R6.reuse, -R10.reuse ;  /* 0x00000006a77c7223 */ /* 0x180fe2000001080a */
[-CC-:B-1----:R-:W-:Y:S01]  /*eef0*/  FFMA.FTZ R193, R153, R6.reuse, -R10.reuse ;  /* 0x0000000699c17223 */ /* 0x182fe2000001080a */
[-CC-:B------:R-:W-:Y:S01]  /*ef00*/  FFMA.FTZ R7, R133, R6.reuse, -R10.reuse ;  /* 0x0000000685077223 */ /* 0x180fe2000001080a */
[-C--:B------:R-:W-:Y:S01]  /*ef10*/  FFMA.FTZ R125, R125, R6.reuse, -R10 ;  /* 0x000000067d7d7223 */ /* 0x080fe2000001080a */
[----:B------:R-:W1:Y:S01]  /*ef20*/  MUFU.EX2 R12, R12 ;  /* 0x0000000c000c7308 */ /* 0x000e620000000800 */
[----:B------:R-:W-:Y:S01]  /*ef30*/  FADD.FTZ R133, R223, R138 ;  /* 0x0000008adf857221 */ /* 0x000fe20000010000 */
[-CC-:B------:R-:W-:Y:S01]  /*ef40*/  FFMA.FTZ R126, R155, R6.reuse, -R10.reuse ;  /* 0x000000069b7e7223 */ /* 0x180fe2000001080a */
[-CC-:B------:R-:W-:Y:S01]  /*ef50*/  FFMA.FTZ R195, R157, R6.reuse, -R10.reuse ;  /* 0x000000069dc37223 */ /* 0x180fe2000001080a */
[-CC-:B------:R-:W-:Y:S01]  /*ef60*/  FFMA.FTZ R128, R159, R6.reuse, -R10.reuse ;  /* 0x000000069f807223 */ /* 0x180fe2000001080a */
[----:B--2---:R-:W-:Y:S01]  /*ef70*/  FADD.FTZ R140, R196, R133 ;  /* 0x00000085c48c7221 */ /* 0x004fe20000010000 */
[-CC-:B------:R-:W-:Y:S01]  /*ef80*/  FFMA.FTZ R149, R149, R6.reuse, -R10.reuse ;  /* 0x0000000695957223 */ /* 0x180fe2000001080a */
[-CC-:B------:R-:W-:Y:S01]  /*ef90*/  FFMA.FTZ R121, R121, R6.reuse, -R10.reuse ;  /* 0x0000000679797223 */ /* 0x180fe2000001080a */
[----:B------:R-:W2:Y:S01]  /*efa0*/  MUFU.EX2 R203, R203 ;  /* 0x000000cb00cb7308 */ /* 0x000ea20000000800 */
[----:B---3--:R-:W-:Y:S01]  /*efb0*/  FFMA.FTZ R147, R2, R3, R201 ;  /* 0x0000000302937223 */ /* 0x008fe200000100c9 */
[-CC-:B------:R-:W-:Y:S01]  /*efc0*/  FFMA.FTZ R139, R139, R6.reuse, -R10.reuse ;  /* 0x000000068b8b7223 */ /* 0x180fe2000001080a */
[-CC-:B------:R-:W-:Y:S01]  /*efd0*/  FFMA.FTZ R131, R131, R6.reuse, -R10.reuse ;  /* 0x0000000683837223 */ /* 0x180fe2000001080a */
[-CC-:B------:R-:W-:Y:S01]  /*efe0*/  FFMA.FTZ R141, R141, R6.reuse, -R10.reuse ;  /* 0x000000068d8d7223 */ /* 0x180fe2000001080a */
[-CC-:B------:R-:W-:Y:S01]  /*eff0*/  FFMA.FTZ R135, R135, R6.reuse, -R10.reuse ;  /* 0x0000000687877223 */ /* 0x180fe2000001080a */
[-CC-:B------:R-:W-:Y:S01]  /*f000*/  FFMA.FTZ R143, R143, R6.reuse, -R10.reuse ;  /* 0x000000068f8f7223 */ /* 0x180fe2000001080a */
[-CC-:B------:R-:W-:Y:S01]  /*f010*/  FFMA.FTZ R123, R123, R6.reuse, -R10.reuse ;  /* 0x000000067b7b7223 */ /* 0x180fe2000001080a */
[----:B------:R-:W3:Y:S01]  /*f020*/  MUFU.EX2 R120, R175 ;  /* 0x000000af00787308 */ /* 0x000ee20000000800 */
[----:B------:R-:W-:Y:S01]  /*f030*/  FFMA.FTZ R151, R151, R6, -R10 ;  /* 0x0000000697977223 */ /* 0x000fe2000001080a */
[----:B-1----:R-:W-:-:S02]  /*f040*/  F2FP.F16.F32.PACK_AB R201, R12, R201 ;  /* 0x000000c90cc9723e */ /* 0x002fc400000000ff */
[----:B------:R-:W-:-:S04]  /*f050*/  F2FP.F16.F32.PACK_AB R196, R197, R196 ;  /* 0x000000c4c5c4723e */ /* 0x000fc800000000ff */
[----:B------:R-:W-:Y:S08]  /*f060*/  MUFU.EX2 R15, R15 ;  /* 0x0000000f000f7308 */ /* 0x000ff00000000800 */
[----:B------:R-:W1:Y:S08]  /*f070*/  MUFU.EX2 R122, R122 ;  /* 0x0000007a007a7308 */ /* 0x000e700000000800 */
[----:B------:R-:W-:Y:S08]  /*f080*/  MUFU.EX2 R199, R199 ;  /* 0x000000c700c77308 */ /* 0x000ff00000000800 */
[----:B------:R-:W-:Y:S08]  /*f090*/  MUFU.EX2 R124, R124 ;  /* 0x0000007c007c7308 */ /* 0x000ff00000000800 */
[----:B------:R-:W-:Y:S08]  /*f0a0*/  MUFU.EX2 R193, R193 ;  /* 0x000000c100c17308 */ /* 0x000ff00000000800 */
        /* <DEDUP_REMOVED lines=17> */
[----:B------:R5:W-:Y:S01]  /*f1c0*/  @!P1 SYNCS.ARRIVE.TRANS64.RED.A1T0 RZ, [R134+URZ], RZ ;  /* 0x000000ff86ff99a7 */ /* 0x000be2000810043f */
[----:B------:R-:W-:-:S04]  /*f1d0*/  F2FP.F16.F32.PACK_AB R176, R215, R14 ;  /* 0x0000000ed7b0723e */ /* 0x000fc800000000ff */
[----:B------:R-:W-:Y:S01]  /*f1e0*/  MUFU.EX2 R123, R123 ;  /* 0x0000007b007b7308 */ /* 0x000fe20000000800 */
[----:B-----5:R-:W-:Y:S02]  /*f1f0*/  @!P1 VIADD R134, R136, 0x36860 ;  /* 0x0003686088869836 */ /* 0x020fe40000000000 */
[----:B------:R-:W-:-:S05]  /*f200*/  FADD.FTZ R136, R12, R147 ;  /* 0x000000930c887221 */ /* 0x000fca0000010000 */
[----:B------:R-:W5:Y:S01]  /*f210*/  MUFU.EX2 R20, R20 ;  /* 0x0000001400147308 */ /* 0x000f620000000800 */
[----:B------:R-:W-:-:S04]  /*f220*/  @!P1 PRMT R134, RZ, 0x654, R134 ;  /* 0x00000654ff869816 */ /* 0x000fc80000000086 */
[----:B------:R2:W-:Y:S02]  /*f230*/  @!P1 SYNCS.ARRIVE.TRANS64.RED.A1T0 RZ, [R134+URZ], RZ ;  /* 0x000000ff86ff99a7 */ /* 0x0005e4000810043f */
[-C--:B--2---:R-:W-:Y:S01]  /*f240*/  FFMA.FTZ R134, R129, R6.reuse, -R10 ;  /* 0x0000000681867223 */ /* 0x084fe2000001080a */
[----:B------:R-:W-:Y:S01]  /*f250*/  FADD.FTZ R129, R203, R136 ;  /* 0x00000088cb817221 */ /* 0x000fe20000010000 */
[-CC-:B------:R-:W-:Y:S01]  /*f260*/  FFMA.FTZ R136, R137, R6.reuse, -R10.reuse ;  /* 0x0000000689887223 */ /* 0x180fe2000001080a */
[----:B------:R-:W-:Y:S01]  /*f270*/  FFMA.FTZ R10, R127, R6, -R10 ;  /* 0x000000067f0a7223 */ /* 0x000fe2000001080a */
[C---:B---3--:R-:W-:Y:S01]  /*f280*/  F2FP.F16.F32.PACK_AB R203, R120.reuse, R203 ;  /* 0x000000cb78cb723e */ /* 0x048fe200000000ff */
[----:B------:R-:W-:Y:S01]  /*f290*/  FADD.FTZ R138, R120, R129 ;  /* 0x00000081788a7221 */ /* 0x000fe20000010000 */
[----:B------:R-:W-:Y:S01]  /*f2a0*/  FADD.FTZ R129, R197, R140 ;  /* 0x0000008cc5817221 */ /* 0x000fe20000010000 */
[----:B------:R-:W2:Y:S01]  /*f2b0*/  MUFU.EX2 R134, R134 ;  /* 0x0000008600867308 */ /* 0x000ea20000000800 */
[----:B-1----:R-:W-:Y:S01]  /*f2c0*/  F2FP.F16.F32.PACK_AB R197, R122, R15 ;  /* 0x0000000f7ac5723e */ /* 0x002fe200000000ff */
[----:B----4-:R-:W-:Y:S01]  /*f2d0*/  FADD.FTZ R125, R15, R138 ;  /* 0x0000008a0f7d7221 */ /* 0x010fe20000010000 */
[----:B------:R-:W-:Y:S01]  /*f2e0*/  FADD.FTZ R140, R198, R129 ;  /* 0x00000081c68c7221 */ /* 0x000fe20000010000 */
[----:B-----5:R-:W-:-:S02]  /*f2f0*/  F2FP.F16.F32.PACK_AB R178, R11, R20 ;  /* 0x000000140bb2723e */ /* 0x020fc400000000ff */
[----:B------:R-:W-:Y:S01]  /*f300*/  FADD.FTZ R138, R122, R125 ;  /* 0x0000007d7a8a7221 */ /* 0x000fe20000010000 */
[C---:B------:R-:W-:Y:S01]  /*f310*/  FADD.FTZ R129, R21.reuse, R140 ;  /* 0x0000008c15817221 */ /* 0x040fe20000010000 */
[----:B------:R-:W1:Y:S01]  /*f320*/  MUFU.EX2 R136, R136 ;  /* 0x0000008800887308 */ /* 0x000e620000000800 */
[----:B------:R-:W-:Y:S01]  /*f330*/  F2FP.F16.F32.PACK_AB R198, R21, R198 ;  /* 0x000000c615c6723e */ /* 0x000fe200000000ff */
[----:B------:R-:W-:Y:S01]  /*f340*/  FADD.FTZ R125, R199, R138 ;  /* 0x0000008ac77d7221 */ /* 0x000fe20000010000 */
[----:B------:R-:W-:Y:S01]  /*f350*/  FADD.FTZ R140, R192, R129 ;  /* 0x00000081c08c7221 */ /* 0x000fe20000010000 */
[C---:B------:R-:W-:Y:S02]  /*f360*/  F2FP.F16.F32.PACK_AB R199, R124.reuse, R199 ;  /* 0x000000c77cc7723e */ /* 0x040fe400000000ff */
[----:B------:R-:W-:Y:S01]  /*f370*/  FADD.FTZ R138, R124, R125 ;  /* 0x0000007d7c8a7221 */ /* 0x000fe20000010000 */
[C---:B------:R-:W-:Y:S01]  /*f380*/  FADD.FTZ R127, R189.reuse, R140 ;  /* 0x0000008cbd7f7221 */ /* 0x040fe20000010000 */
[----:B------:R-:W3:Y:S01]  /*f390*/  MUFU.EX2 R122, R141 ;  /* 0x0000008d007a7308 */ /* 0x000ee20000000800 */
[----:B------:R-:W-:Y:S01]  /*f3a0*/  F2FP.F16.F32.PACK_AB R192, R189, R192 ;  /* 0x000000c0bdc0723e */ /* 0x000fe200000000ff */
[----:B------:R-:W-:Y:S01]  /*f3b0*/  FADD.FTZ R125, R193, R138 ;  /* 0x0000008ac17d7221 */ /* 0x000fe20000010000 */
[----:B------:R-:W-:Y:S01]  /*f3c0*/  FADD.FTZ R140, R194, R127 ;  /* 0x0000007fc28c7221 */ /* 0x000fe20000010000 */
[----:B------:R-:W-:-:S02]  /*f3d0*/  F2FP.F16.F32.PACK_AB R193, R126, R193 ;  /* 0x000000c17ec1723e */ /* 0x000fc400000000ff */
[----:B------:R-:W-:Y:S01]  /*f3e0*/  FADD.FTZ R138, R126, R125 ;  /* 0x0000007d7e8a7221 */ /* 0x000fe20000010000 */
[C---:B------:R-:W-:Y:S01]  /*f3f0*/  FADD.FTZ R125, R171.reuse, R140 ;  /* 0x0000008cab7d7221 */ /* 0x040fe20000010000 */
[----:B------:R-:W4:Y:S01]  /*f400*/  MUFU.EX2 R124, R143 ;  /* 0x0000008f007c7308 */ /* 0x000f220000000800 */
[----:B------:R-:W-:Y:S01]  /*f410*/  F2FP.F16.F32.PACK_AB R194, R171, R194 ;  /* 0x000000c2abc2723e */ /* 0x000fe200000000ff */
[----:B------:R-:W-:Y:S01]  /*f420*/  FADD.FTZ R13, R195, R138 ;  /* 0x0000008ac30d7221 */ /* 0x000fe20000010000 */
[----:B------:R-:W-:Y:S01]  /*f430*/  FADD.FTZ R12, R188, R125 ;  /* 0x0000007dbc0c7221 */ /* 0x000fe20000010000 */
[C---:B------:R-:W-:Y:S02]  /*f440*/  F2FP.F16.F32.PACK_AB R195, R128.reuse, R195 ;  /* 0x000000c380c3723e */ /* 0x040fe400000000ff */
[----:B------:R-:W-:Y:S01]  /*f450*/  FADD.FTZ R13, R128, R13 ;  /* 0x0000000d800d7221 */ /* 0x000fe20000010000 */
[----:B------:R-:W-:Y:S01]  /*f460*/  F2FP.F16.F32.PACK_AB R188, R173, R188 ;  /* 0x000000bcadbc723e */ /* 0x000fe200000000ff */
[----:B------:R5:W-:Y:S01]  /*f470*/  MUFU.EX2 R179, R10 ;  /* 0x0000000a00b37308 */ /* 0x000be20000000800 */
[----:B------:R-:W-:Y:S01]  /*f480*/  F2FP.F16.F32.PACK_AB R189, R145, R130 ;  /* 0x0000008291bd723e */ /* 0x000fe200000000ff */
[----:B------:R-:W-:Y:S01]  /*f490*/  FADD.FTZ R120, R130, R13 ;  /* 0x0000000d82787221 */ /* 0x000fe20000010000 */
[----:B------:R-:W-:-:S03]  /*f4a0*/  FADD.FTZ R13, R173, R12 ;  /* 0x0000000cad0d7221 */ /* 0x000fc60000010000 */
[----:B------:R-:W-:Y:S01]  /*f4b0*/  FADD.FTZ R15, R145, R120 ;  /* 0x00000078910f7221 */ /* 0x000fe20000010000 */
[----:B------:R-:W-:Y:S01]  /*f4c0*/  FADD.FTZ R12, R190, R13 ;  /* 0x0000000dbe0c7221 */ /* 0x000fe20000010000 */
[C---:B------:R-:W-:Y:S02]  /*f4d0*/  F2FP.F16.F32.PACK_AB R190, R191.reuse, R190 ;  /* 0x000000bebfbe723e */ /* 0x040fe400000000ff */
        /* <DEDUP_REMOVED lines=8> */
[C---:B--2---:R-:W-:Y:S02]  /*f560*/  F2FP.F16.F32.PACK_AB R185, R134.reuse, R3 ;  /* 0x0000000386b9723e */ /* 0x044fe400000000ff */
[----:B------:R-:W-:Y:S01]  /*f570*/  FADD.FTZ R12, R134, R13 ;  /* 0x0000000d860c7221 */ /* 0x000fe20000010000 */
[----:B------:R-:W-:Y:S01]  /*f580*/  FADD.FTZ R120, R186, R15 ;  /* 0x0000000fba787221 */ /* 0x000fe20000010000 */
[----:B------:R-:W-:Y:S02]  /*f590*/  F2FP.F16.F32.PACK_AB R186, R187, R186 ;  /* 0x000000babbba723e */ /* 0x000fe400000000ff */
[----:B------:R-:W-:Y:S01]  /*f5a0*/  FADD.FTZ R13, R7, R12 ;  /* 0x0000000c070d7221 */ /* 0x000fe20000010000 */
[----:B------:R-:W-:Y:S01]  /*f5b0*/  FADD.FTZ R15, R187, R120 ;  /* 0x00000078bb0f7221 */ /* 0x000fe20000010000 */
[C---:B-1----:R-:W-:Y:S01]  /*f5c0*/  F2FP.F16.F32.PACK_AB R187, R136.reuse, R7 ;  /* 0x0000000788bb723e */ /* 0x042fe200000000ff */
        /* <DEDUP_REMOVED lines=9> */
[C---:B------:R-:W-:Y:S02]  /*f660*/  F2FP.F16.F32.PACK_AB R182, R183.reuse, R182 ;  /* 0x000000b6b7b6723e */ /* 0x040fe400000000ff */
[----:B---3--:R-:W-:Y:S01]  /*f670*/  FADD.FTZ R13, R122, R13 ;  /* 0x0000000d7a0d7221 */ /* 0x008fe20000010000 */
[----:B------:R-:W-:Y:S01]  /*f680*/  FADD.FTZ R3, R183, R12 ;  /* 0x0000000cb7037221 */ /* 0x000fe20000010000 */
[----:B------:R-:W-:-:S02]  /*f690*/  F2FP.F16.F32.PACK_AB R183, R135, R122 ;  /* 0x0000007a87b7723e */ /* 0x000fc400000000ff */
[----:B------:R-:W-:Y:S01]  /*f6a0*/  FADD.FTZ R13, R135, R13 ;  /* 0x0000000d870d7221 */ /* 0x000fe20000010000 */
[----:B------:R-:W-:Y:S01]  /*f6b0*/  FADD.FTZ R12, R14, R3 ;  /* 0x000000030e0c7221 */ /* 0x000fe20000010000 */
[----:B----4-:R-:W-:Y:S02]  /*f6c0*/  F2FP.F16.F32.PACK_AB R177, R123, R124 ;  /* 0x0000007c7bb1723e */ /* 0x010fe400000000ff */
[----:B------:R-:W-:Y:S01]  /*f6d0*/  FADD.FTZ R13, R124, R13 ;  /* 0x0000000d7c0d7221 */ /* 0x000fe20000010000 */
[----:B------:R-:W-:-:S03]  /*f6e0*/  FADD.FTZ R3, R215, R12 ;  /* 0x0000000cd7037221 */ /* 0x000fc60000010000 */
[----:B------:R-:W-:Y:S01]  /*f6f0*/  FADD.FTZ R13, R123, R13 ;  /* 0x0000000d7b0d7221 */ /* 0x000fe20000010000 */
[----:B-----5:R-:W-:-:S03]  /*f700*/  FADD.FTZ R10, R20, R3 ;  /* 0x00000003140a7221 */ /* 0x020fc60000010000 */
[----:B-1----:R-:W-:Y:S01]  /*f710*/  FADD.FTZ R13, R120, R13 ;  /* 0x0000000d780d7221 */ /* 0x002fe20000010000 */
[----:B------:R-:W-:Y:S01]  /*f720*/  FADD.FTZ R7, R11, R10 ;  /* 0x0000000a0b077221 */ /* 0x000fe20000010000 */
[----:B------:R-:W-:Y:S01]  /*f730*/  IMAD.MOV.U32 R11, RZ, RZ, R8 ;  /* 0x000000ffff0b7224 */ /* 0x000fe200078e0008 */
[----:B------:R-:W-:Y:S01]  /*f740*/  MOV R10, R9 ;  /* 0x00000009000a7202 */ /* 0x000fe20000000f00 */
[C---:B------:R-:W-:Y:S01]  /*f750*/  FADD.FTZ R3, R179.reuse, R13 ;  /* 0x0000000db3037221 */ /* 0x040fe20000010000 */
[----:B------:R-:W-:Y:S01]  /*f760*/  F2FP.F16.F32.PACK_AB R179, R179, R120 ;  /* 0x00000078b3b3723e */ /* 0x000fe200000000ff */
[----:B------:R-:W-:Y:S06]  /*f770*/  @P2 BRA `(.L_x_1884) ;  /* 0xffffffbc00142947 */ /* 0x000fec000383ffff */
.L_x_1875:
        /* <DEDUP_REMOVED lines=99> */
.L_x_1885:
[----:B------:R-:W-:Y:S01]  /*fdb0*/  R2UR UR4, R16 ;  /* 0x00000000100472ca */ /* 0x000fe200000e0000 */
[----:B------:R-:W-:-:S12]  /*fdc0*/  ULEA UR5, UR46, UR61, 0x3 ;  /* 0x0000003d2e057291 */ /* 0x000fd8000f8e183f */
[----:B------:R-:W-:-:S05]  /*fdd0*/  IMAD.U32 R0, RZ, RZ, UR4 ;  /* 0x00000004ff007e24 */ /* 0x000fca000f8e00ff */
[----:B------:R-:W-:-:S04]  /*fde0*/  SHF.L.U32 R0, R0, 0x1f, RZ ;  /* 0x0000001f00007819 */ /* 0x000fc800000006ff */
[----:B------:R1:W2:Y:S01]  /*fdf0*/  SYNCS.PHASECHK.TRANS64.TRYWAIT P2, [UR5+0x36850], R0 ;  /* 0x03685000ff0075a7 */ /* 0x0002a20008040145 */
[----:B------:R-:W-:Y:S05]  /*fe00*/  @!P0 BRA `(.L_x_1886) ;  /* 0x0000000000048947 */ /* 0x000fea0003800000 */
[----:B------:R-:W-:Y:S01]  /*fe10*/  BPT.TRAP 0x1 ;  /* 0x000000040000795c */ /* 0x000fe20000300000 */
.L_x_1886:
[----:B--2---:R-:W-:Y:S05]  /*fe20*/  @P2 BRA `(.L_x_1887) ;  /* 0x0000000000082947 */ /* 0x004fea0003800000 */
[----:B------:R-:W2:Y:S02]  /*fe30*/  SYNCS.PHASECHK.TRANS64.TRYWAIT P0, [UR5+0x36850], R0 ;  /* 0x03685000ff0075a7 */ /* 0x000ea40008000145 */
[----:B--2---:R-:W-:Y:S05]  /*fe40*/  @!P0 BRA `(.L_x_1888) ;  /* 0x00000054008c8947 */ /* 0x004fea0003800000 */
.L_x_1887:
[----:B------:R-:W-:Y:S01]  /*fe50*/  UIADD3 UR61, UR61, 0x400, URZ ;  /* 0x000004003d3d7890 */ /* 0x000fe2000fffe03f */
[----:B------:R-:W-:Y:S01]  /*fe60*/  WARPGROUP.ARRIVE ;  /* 0x00000000000079c5 */ /* 0x000fe20000000000 */
[----:B------:R-:W-:Y:S01]  /*fe70*/  UMOV UR7, 0x40000040 ;  /* 0x4000004000077882 */ /* 0x000fe20000000000 */
[----:B-12---:R-:W1:Y:S01]  /*fe80*/  SHFL.BFLY PT, R0, R7, 0x2, 0x1f ;  /* 0x0c401f0007007f89 */ /* 0x006e6200000e0000 */
[----:B------:R-:W-:Y:S01]  /*fe90*/  USHF.R.U32.HI UR61, URZ, 0x4, UR61 ;  /* 0x000000043f3d7899 */ /* 0x000fe2000801163d */
[----:B------:R-:W-:Y:S01]  /*fea0*/  IMAD.MOV.U32 R4, RZ, RZ, RZ ;  /* 0x000000ffff047224 */ /* 0x000fe200078e00ff */
[----:B------:R-:W-:Y:S01]  /*feb0*/  R2UR UR8, R16 ;  /* 0x00000000100872ca */ /* 0x000fe200000e0000 */
[----:B------:R-:W2:Y:S01]  /*fec0*/  SHFL.BFLY PT, R2, R3, 0x2, 0x1f ;  /* 0x0c401f0003027f89 */ /* 0x000ea200000e0000 */
[----:B------:R-:W-:Y:S01]  /*fed0*/  ULOP3.LUT UR61, UR61, 0x3fff, URZ, 0xc0, !UPT ;  /* 0x00003fff3d3d7892 */ /* 0x000fe2000f8ec03f */
[----:B------:R-:W-:-:S03]  /*fee0*/  IADD3 R209, R209, 0x1, RZ ;  /* 0x00000001d1d17810 */ /* 0x000fc60007ffe0ff */
[----:B------:R-:W-:-:S04]  /*fef0*/  ULOP3.LUT UR4, UR61, 0x3800000, URZ, 0xfc, !UPT ;  /* 0x038000003d047892 */ /* 0x000fc8000f8efc3f */
[----:B------:R-:W-:Y:S02]  /*ff00*/  UIMAD UR4, UR46, 0xa80, UR4 ;  /* 0x00000a802e0478a4 */ /* 0x000fe4000f8e0204 */
[----:B------:R-:W-:-:S04]  /*ff10*/  UIADD3 UR46, UR46, 0x1, URZ ;  /* 0x000000012e2e7890 */ /* 0x000fc8000fffe03f */
[----:B------:R-:W-:Y:S01]  /*ff20*/  UISETP.NE.AND UP0, UPT, UR46, 0x2, UPT ;  /* 0x000000022e00788c */ /* 0x000fe2000bf05270 */
[----:B------:R-:W-:Y:S02]  /*ff30*/  UMOV UR6, UR4 ;  /* 0x0000000400067c82 */ /* 0x000fe40008000000 */
[----:B------:R-:W-:Y:S01]  /*ff40*/  HGMMA.64x192x16.F32 R24, R200, gdesc[UR4].tnspB, R24, gsb0 ;  /* 0x42e00004c8187df0 */ /* 0x000fe20008000818 */
[----:B------:R-:W-:Y:S01]  /*ff50*/  UIADD3 UR6, UR4, 0x80, URZ ;  /* 0x0000008004067890 */ /* 0x000fe2000fffe03f */
[----:B-1----:R-:W-:Y:S01]  /*ff60*/  FADD.FTZ R0, R0, R7 ;  /* 0x0000000700007221 */ /* 0x002fe20000010000 */
[----:B------:R-:W-:Y:S01]  /*ff70*/  UMOV UR7, 0x40000040 ;  /* 0x4000004000077882 */ /* 0x000fe20000000000 */
[----:B------:R-:W-:Y:S01]  /*ff80*/  USEL UR46, UR46, URZ, UP0 ;  /* 0x0000003f2e2e7287 */ /* 0x000fe20008000000 */
[----:B--2---:R-:W-:Y:S01]  /*ff90*/  FADD.FTZ R2, R2, R3 ;  /* 0x0000000302027221 */ /* 0x004fe20000010000 */
[----:B------:R-:W-:Y:S01]  /*ffa0*/  MOV R3, UR5 ;  /* 0x0000000500037c02 */ /* 0x000fe20008000f00 */
[----:B------:R-:W1:Y:S04]  /*ffb0*/  SHFL.BFLY PT, R5, R0, 0x1, 0x1f ;  /* 0x0c201f0000057f89 */ /* 0x000e6800000e0000 */
[----:B------:R-:W2:Y:S01]  /*ffc0*/  SHFL.BFLY PT, R11, R2, 0x1, 0x1f ;  /* 0x0c201f00020b7f89 */ /* 0x000ea200000e0000 */
[----:B------:R-:W-:-:S02]  /*ffd0*/  @!P1 VIADD R3, R3, 0x36860 ;  /* 0x0003686003039836 */ /* 0x000fc40000000000 */
[----:B-1----:R-:W-:Y:S01]  /*ffe0*/  FADD.FTZ R12, R0, R5 ;  /* 0x00000005000c7221 */ /* 0x002fe20000010000 */
[----:B------:R-:W-:Y:S02]  /*fff0*/  IMAD.MOV.U32 R0, RZ, RZ, -0x800000 ;  /* 0xff800000ff007424 */ /* 0x000fe400078e00ff */
[----:B--2---:R-:W-:Y:S02]  /*10000*/  FADD.FTZ R13, R2, R11 ;  /* 0x0000000b020d7221 */ /* 0x004fe40000010000 */
[----:B------:R-:W-:Y:S01]  /*10010*/  FSETP.NE.FTZ.AND P0, PT, R12, RZ, PT ;  /* 0x000000ff0c00720b */ /* 0x000fe20003f15000 */
[----:B------:R-:W-:Y:S01]  /*10020*/  IMAD.MOV.U32 R2, RZ, RZ, -0x800000 ;  /* 0xff800000ff027424 */ /* 0x000fe200078e00ff */
[----:B------:R-:W-:Y:S02]  /*10030*/  MOV R11, RZ ;  /* 0x000000ff000b7202 */ /* 0x000fe40000000f00 */
        /* <DEDUP_REMOVED lines=40> */
[----:B------:R-:W-:-:S06]  /*102c0*/  ULOP3.LUT UR8, UR8, UR4, URZ, 0x3c, !UPT ;  /* 0x0000000408087292 */ /* 0x000fcc000f8e3c3f */
[----:B------:R-:W-:Y:S01]  /*102d0*/  IMAD.U32 R16, RZ, RZ, UR8 ;  /* 0x00000008ff107e24 */ /* 0x000fe2000f8e00ff */
[----:B------:R-:W-:Y:S02]  /*102e0*/  WARPGROUP.DEPBAR.LE gsb0, 0x0 ;  /* 0x00008000000079c5 */ /* 0x000fe40000010000 */
[----:B------:R-:W-:-:S06]  /*102f0*/  WARPGROUP.ARRIVE ;  /* 0x00000000000079c5 */ /* 0x000fcc0000000000 */
        /* <DEDUP_REMOVED lines=99> */
.L_x_1858:
        /* <DEDUP_REMOVED lines=8> */
[C---:B------:R-:W-:Y:S01]  /*109b0*/  IADD3 R13, P4, R18.reuse, 0x60, RZ ;  /* 0x00000060120d7810 */ /* 0x040fe20007f9e0ff */
[----:B------:R-:W-:Y:S01]  /*109c0*/  VIADD R129, R205, UR42 ;  /* 0x0000002acd817c36 */ /* 0x000fe20008000000 */
[C---:B------:R-:W-:Y:S01]  /*109d0*/  IADD3 R21, P5, R18.reuse, 0x4020, RZ ;  /* 0x0000402012157810 */ /* 0x040fe20007fbe0ff */
[----:B------:R-:W-:Y:S01]  /*109e0*/  ULDC UR10, c[0x0][0xa88] ;  /* 0x0002a200000a7ab9 */ /* 0x000fe20000000800 */
[----:B------:R-:W-:Y:S01]  /*109f0*/  LOP3.LUT R12, R13, 0x380, RZ, 0xc0, !PT ;  /* 0x000003800d0c7812 */ /* 0x000fe200078ec0ff */
[----:B------:R-:W-:Y:S01]  /*10a00*/  VIADD R4, R129, 0x8 ;  /* 0x0000000881047836 */ /* 0x000fe20000000000 */
[----:B------:R-:W-:Y:S01]  /*10a10*/  IADD3 R9, P3, R18, 0x20, RZ ;  /* 0x0000002012097810 */ /* 0x000fe20007f7e0ff */
[----:B------:R-:W-:Y:S01]  /*10a20*/  USHF.R.S32.HI UR5, URZ, 0x1f, UR43 ;  /* 0x0000001f3f057899 */ /* 0x000fe2000801142b */
[----:B------:R-:W-:Y:S01]  /*10a30*/  SHF.R.U64 R12, R12, 0x3, RZ ;  /* 0x000000030c0c7819 */ /* 0x000fe200000012ff */
[----:B------:R-:W-:Y:S01]  /*10a40*/  ULDC.64 UR8, c[0x0][0xb70] ;  /* 0x0002dc0000087ab9 */ /* 0x000fe20000000a00 */
[C---:B------:R-:W-:Y:S01]  /*10a50*/  IADD3 R11, P2, R18.reuse, 0x40, RZ ;  /* 0x00000040120b7810 */ /* 0x040fe20007f5e0ff */
[----:B------:R-:W-:Y:S01]  /*10a60*/  UIMAD UR5, UR5, UR8, URZ ;  /* 0x00000008050572a4 */ /* 0x000fe2000f8e023f */
[----:B------:R-:W-:Y:S01]  /*10a70*/  IADD3 R15, P6, R18, 0x4000, RZ ;  /* 0x00004000120f7810 */ /* 0x000fe20007fde0ff */
[----:B------:R-:W-:Y:S01]  /*10a80*/  UIMAD.WIDE.U32 UR6, UR43, UR8, URZ ;  /* 0x000000082b0672a5 */ /* 0x000fe2000f8e003f */
[----:B------:R-:W-:Y:S01]  /*10a90*/  LOP3.LUT R12, R12, R13, RZ, 0x3c, !PT ;  /* 0x0000000d0c0c7212 */ /* 0x000fe200078e3cff */
[----:B------:R-:W-:Y:S01]  /*10aa0*/  IMAD.X R13, RZ, RZ, R19, P4 ;  /* 0x000000ffff0d7224 */ /* 0x000fe200020e0613 */
[----:B------:R-:W-:Y:S01]  /*10ab0*/  LOP3.LUT R20, R21, 0x380, RZ, 0xc0, !PT ;  /* 0x0000038015147812 */ /* 0x000fe200078ec0ff */
[----:B------:R-:W-:Y:S01]  /*10ac0*/  UIMAD UR5, UR43, UR9, UR5 ;  /* 0x000000092b0572a4 */ /* 0x000fe2000f8e0205 */
[C---:B------:R-:W-:Y:S01]  /*10ad0*/  LOP3.LUT R5, R18.reuse, 0x380, RZ, 0xc0, !PT ;  /* 0x0000038012057812 */ /* 0x040fe200078ec0ff */
[----:B------:R-:W-:Y:S01]  /*10ae0*/  ULDC.64 UR12, c[0x0][0x208] ;  /* 0x00008200000c7ab9 */ /* 0x000fe20000000a00 */
[----:B------:R-:W-:Y:S01]  /*10af0*/  IADD3 R35, P4, R18, 0x8000, RZ ;  /* 0x0000800012237810 */ /* 0x000fe20007f9e0ff */
[----:B------:R-:W-:Y:S01]  /*10b00*/  UIADD3 UR5, UR7, UR5, URZ ;  /* 0x0000000507057290 */ /* 0x000fe2000fffe03f */
[----:B------:R-:W-:-:S02]  /*10b10*/  LOP3.LUT R8, R9, 0x380, RZ, 0xc0, !PT ;  /* 0x0000038009087812 */ /* 0x000fc400078ec0ff */
[----:B------:R-:W-:Y:S02]  /*10b20*/  LOP3.LUT R10, R11, 0x380, RZ, 0xc0, !PT ;  /* 0x000003800b0a7812 */ /* 0x000fe400078ec0ff */
[----:B------:R-:W-:Y:S02]  /*10b30*/  LOP3.LUT R14, R15, 0x380, RZ, 0xc0, !PT ;  /* 0x000003800f0e7812 */ /* 0x000fe400078ec0ff */
[----:B------:R-:W-:Y:S02]  /*10b40*/  LOP3.LUT P0, RZ, R211, 0x3, RZ, 0xc0, !PT ;  /* 0x00000003d3ff7812 */ /* 0x000fe4000780c0ff */
[----:B------:R-:W-:Y:S02]  /*10b50*/  SHF.R.U64 R20, R20, 0x3, RZ ;  /* 0x0000000314147819 */ /* 0x000fe400000012ff */
[----:B------:R-:W-:Y:S02]  /*10b60*/  SHF.R.U64 R5, R5, 0x3, RZ ;  /* 0x0000000305057819 */ /* 0x000fe400000012ff */
[----:B------:R-:W-:-:S02]  /*10b70*/  LOP3.LUT R28, R35, 0x380, RZ, 0xc0, !PT ;  /* 0x00000380231c7812 */ /* 0x000fc400078ec0ff */
[----:B------:R-:W-:Y:S02]  /*10b80*/  SHF.R.U64 R8, R8, 0x3, RZ ;  /* 0x0000000308087819 */ /* 0x000fe400000012ff */
[----:B------:R-:W-:Y:S02]  /*10b90*/  SHF.R.U64 R10, R10, 0x3, RZ ;  /* 0x000000030a0a7819 */ /* 0x000fe400000012ff */
[----:B------:R-:W-:Y:S02]  /*10ba0*/  SHF.R.U64 R14, R14, 0x3, RZ ;  /* 0x000000030e0e7819 */ /* 0x000fe400000012ff */
[----:B------:R-:W-:Y:S02]  /*10bb0*/  ISETP.GE.OR P1, PT, R4, UR10, P0 ;  /* 0x0000000a04007c0c */ /* 0x000fe40008726670 */
[----:B------:R-:W-:Y:S01]  /*10bc0*/  LOP3.LUT R20, R20, R21, RZ, 0x3c, !PT ;  /* 0x0000001514147212 */ /* 0x000fe200078e3cff */
[----:B------:R-:W-:Y:S01]  /*10bd0*/  IMAD.X R21, RZ, RZ, R19, P5 ;  /* 0x000000ffff157224 */ /* 0x000fe200028e0613 */
[----:B------:R-:W-:-:S02]  /*10be0*/  LOP3.LUT R4, R5, R18, RZ, 0x3c, !PT ;  /* 0x0000001205047212 */ /* 0x000fc400078e3cff */
[----:B------:R-:W-:Y:S02]  /*10bf0*/  SHF.R.U64 R28, R28, 0x3, RZ ;  /* 0x000000031c1c7819 */ /* 0x000fe400000012ff */
[----:B------:R-:W-:Y:S02]  /*10c00*/  LOP3.LUT R8, R8, R9, RZ, 0x3c, !PT ;  /* 0x0000000908087212 */ /* 0x000fe400078e3cff */
[----:B------:R-:W-:Y:S01]  /*10c10*/  LOP3.LUT R10, R10, R11, RZ, 0x3c, !PT ;  /* 0x0000000b0a0a7212 */ /* 0x000fe200078e3cff */
[----:B------:R-:W-:Y:S01]  /*10c20*/  IMAD.X R11, RZ, RZ, R19, P2 ;  /* 0x000000ffff0b7224 */ /* 0x000fe200010e0613 */
[----:B------:R-:W-:Y:S02]  /*10c30*/  MOV R5, R19 ;  /* 0x0000001300057202 */ /* 0x000fe40000000f00 */
[----:B------:R-:W-:Y:S02]  /*10c40*/  LOP3.LUT R14, R14, R15, RZ, 0x3c, !PT ;  /* 0x0000000f0e0e7212 */ /* 0x000fe400078e3cff */
[----:B------:R-:W-:-:S02]  /*10c50*/  IADD3.X R9, RZ, R19, RZ, P3, !PT ;  /* 0x00000013ff097210 */ /* 0x000fc40001ffe4ff */
[C---:B------:R-:W-:Y:S02]  /*10c60*/  IADD3 R25, P3, R18.reuse, 0x4040, RZ ;  /* 0x0000404012197810 */ /* 0x040fe40007f7e0ff */
[C---:B------:R-:W-:Y:S02]  /*10c70*/  IADD3 R15, P2, R18.reuse, 0x4060, RZ ;  /* 0x00004060120f7810 */ /* 0x040fe40007f5e0ff */
[----:B------:R-:W-:Y:S02]  /*10c80*/  IADD3 R82, P5, R18, 0x8040, RZ ;  /* 0x0000804012527810 */ /* 0x000fe40007fbe0ff */
[----:B------:R-:W-:Y:S02]  /*10c90*/  LOP3.LUT R28, R28, R35, RZ, 0x3c, !PT ;  /* 0x000000231c1c7212 */ /* 0x000fe400078e3cff */
[----:B------:R-:W-:Y:S02]  /*10ca0*/  MOV R35, R4 ;  /* 0x0000000400237202 */ /* 0x000fe40000000f00 */
[----:B------:R-:W-:-:S02]  /*10cb0*/  MOV R125, R20 ;  /* 0x00000014007d7202 */ /* 0x000fc40000000f00 */
[----:B------:R-:W-:Y:S01]  /*10cc0*/  F2FP.F16.F32.PACK_AB R4, R122, R7 ;  /* 0x000000077a04723e */ /* 0x000fe200000000ff */
[----:B------:R-:W1:Y:S01]  /*10cd0*/  LDC.64 R20, c[0x0][0xb78] ;  /* 0x0002de00ff147b82 */ /* 0x000e620000000a00 */
[----:B------:R-:W-:Y:S02]  /*10ce0*/  LOP3.LUT R24, R25, 0x380, RZ, 0xc0, !PT ;  /* 0x0000038019187812 */ /* 0x000fe400078ec0ff */
[----:B------:R-:W-:Y:S02]  /*10cf0*/  LOP3.LUT R26, R15, 0x380, RZ, 0xc0, !PT ;  /* 0x000003800f1a7812 */ /* 0x000fe400078ec0ff */
[----:B------:R-:W-:Y:S02]  /*10d00*/  LOP3.LUT R7, R82, 0x380, RZ, 0xc0, !PT ;  /* 0x0000038052077812 */ /* 0x000fe400078ec0ff */
[----:B------:R-:W-:Y:S02]  /*10d10*/  F2FP.F16.F32.PACK_AB R6, R29, R6 ;  /* 0x000000061d06723e */ /* 0x000fe400000000ff */
[----:B------:R-:W-:-:S02]  /*10d20*/  SHF.R.U64 R24, R24, 0x3, RZ ;  /* 0x0000000318187819 */ /* 0x000fc400000012ff */
[----:B------:R-:W-:Y:S02]  /*10d30*/  SHF.R.U64 R26, R26, 0x3, RZ ;  /* 0x000000031a1a7819 */ /* 0x000fe400000012ff */
[----:B------:R-:W-:Y:S02]  /*10d40*/  SHF.R.U64 R29, R7, 0x3, RZ ;  /* 0x00000003071d7819 */ /* 0x000fe400000012ff */
[----:B------:R-:W-:Y:S01]  /*10d50*/  F2FP.F16.F32.PACK_AB R7, R27, R30 ;  /* 0x0000001e1b07723e */ /* 0x000fe200000000ff */
[--C-:B------:R-:W-:Y:S01]  /*10d60*/  IMAD.X R27, RZ, RZ, R19.reuse, P2 ;  /* 0x000000ffff1b7224 */ /* 0x100fe200010e0613 */
[----:B------:R-:W-:Y:S02]  /*10d70*/  LOP3.LUT R24, R24, R25, RZ, 0x3c, !PT ;  /* 0x0000001918187212 */ /* 0x000fe400078e3cff */
[----:B------:R-:W-:Y:S01]  /*10d80*/  LOP3.LUT R26, R26, R15, RZ, 0x3c, !PT ;  /* 0x0000000f1a1a7212 */ /* 0x000fe200078e3cff */
[--C-:B------:R-:W-:Y:S01]  /*10d90*/  IMAD.X R15, RZ, RZ, R19.reuse, P6 ;  /* 0x000000ffff0f7224 */ /* 0x100fe200030e0613 */
[----:B------:R-:W-:Y:S01]  /*10da0*/  LOP3.LUT R30, R29, R82, RZ, 0x3c, !PT ;  /* 0x000000521d1e7212 */ /* 0x000fe200078e3cff */
[----:B------:R-:W-:Y:S01]  /*10db0*/  IMAD.X R29, RZ, RZ, R19, P4 ;  /* 0x000000ffff1d7224 */ /* 0x000fe200020e0613 */
[----:B------:R-:W-:-:S02]  /*10dc0*/  IADD3.X R25, RZ, R19, RZ, P3, !PT ;  /* 0x00000013ff197210 */ /* 0x000fc40001ffe4ff */
[C---:B------:R-:W-:Y:S02]  /*10dd0*/  IADD3 R83, P6, R18.reuse, 0x8020, RZ ;  /* 0x0000802012537810 */ /* 0x040fe40007fde0ff */
[----:B------:R-:W-:Y:S02]  /*10de0*/  IADD3 R123, P3, R18, 0x8060, RZ ;  /* 0x00008060127b7810 */ /* 0x000fe40007f7e0ff */
[----:B------:R-:W-:Y:S01]  /*10df0*/  F2FP.F16.F32.PACK_AB R5, R32, R121 ;  /* 0x000000792005723e */ /* 0x000fe200000000ff */
[----:B------:R-:W-:Y:S01]  /*10e00*/  BAR.SYNC.DEFER_BLOCKING 0x1, 0x100 ;  /* 0x0044000000007b1d */ /* 0x000fe20000010000 */
[----:B------:R-:W-:Y:S02]  /*10e10*/  LOP3.LUT R34, R83, 0x380, RZ, 0xc0, !PT ;  /* 0x0000038053227812 */ /* 0x000fe400078ec0ff */
[----:B------:R-:W-:Y:S02]  /*10e20*/  LOP3.LUT R32, R123, 0x380, RZ, 0xc0, !PT ;  /* 0x000003807b207812 */ /* 0x000fe400078ec0ff */
[----:B------:R-:W-:Y:S01]  /*10e30*/  MOV R121, R28 ;  /* 0x0000001c00797202 */ /* 0x000fe20000000f00 */
[----:B------:R-:W-:Y:S01]  /*10e40*/  IMAD.U32 R29, RZ, RZ, UR7 ;  /* 0x00000007ff1d7e24 */ /* 0x000fe2000f8e00ff */
[----:B------:R-:W-:Y:S01]  /*10e50*/  SHF.R.U64 R34, R34, 0x3, RZ ;  /* 0x0000000322227819 */ /* 0x000fe200000012ff */
[----:B------:R-:W-:Y:S01]  /*10e60*/  IMAD.U32 R29, RZ, RZ, UR5 ;  /* 0x00000005ff1d7e24 */ /* 0x000fe2000f8e00ff */
[----:B------:R-:W-:Y:S01]  /*10e70*/  USHF.R.S32.HI UR5, URZ, 0x1f, UR44 ;  /* 0x0000001f3f057899 */ /* 0x000fe2000801142c */
[----:B------:R-:W-:-:S02]  /*10e80*/  SHF.R.U64 R32, R32, 0x3, RZ ;  /* 0x0000000320207819 */ /* 0x000fc400000012ff */
[----:B------:R-:W-:Y:S02]  /*10e90*/  MOV R128, R8 ;  /* 0x0000000800807202 */ /* 0x000fe40000000f00 */
[----:B------:R-:W-:Y:S02]  /*10ea0*/  LOP3.LUT R34, R34, R83, RZ, 0x3c, !PT ;  /* 0x0000005322227212 */ /* 0x000fe400078e3cff */
[----:B------:R-:W-:Y:S02]  /*10eb0*/  LOP3.LUT R32, R32, R123, RZ, 0x3c, !PT ;  /* 0x0000007b20207212 */ /* 0x000fe400078e3cff */
[----:B------:R-:W-:Y:S02]  /*10ec0*/  MOV R127, R10 ;  /* 0x0000000a007f7202 */ /* 0x000fe40000000f00 */
[----:B------:R-:W-:Y:S02]  /*10ed0*/  MOV R82, R12 ;  /* 0x0000000c00527202 */ /* 0x000fe40000000f00 */
[----:B------:R-:W-:Y:S01]  /*10ee0*/  MOV R83, R14 ;  /* 0x0000000e00537202 */ /* 0x000fe20000000f00 */
[----:B------:R2:W-:Y:S01]  /*10ef0*/  STSM.16.M88.4 [R35], R4 ;  /* 0x0000000423007844 */ /* 0x0005e20000000200 */
[----:B------:R-:W-:Y:S01]  /*10f00*/  MOV R28, UR6 ;  /* 0x00000006001c7c02 */ /* 0x000fe20008000f00 */
[----:B------:R-:W-:Y:S01]  /*10f10*/  ULDC.64 UR6, c[0x0][0xb40] ;  /* 0x0002d00000067ab9 */ /* 0x000fe20000000a00 */
[----:B------:R-:W-:-:S02]  /*10f20*/  F2FP.F16.F32.PACK_AB R8, R41, R40 ;  /* 0x000000282908723e */ /* 0x000fc400000000ff */
[----:B------:R-:W-:Y:S02]  /*10f30*/  F2FP.F16.F32.PACK_AB R9, R43, R42 ;  /* 0x0000002a2b09723e */ /* 0x000fe400000000ff */
[----:B------:R-:W-:Y:S02]  /*10f40*/  F2FP.F16.F32.PACK_AB R10, R45, R44 ;  /* 0x0000002c2d0a723e */ /* 0x000fe400000000ff */
[----:B------:R-:W-:Y:S02]  /*10f50*/  F2FP.F16.F32.PACK_AB R11, R47, R46 ;  /* 0x0000002e2f0b723e */ /* 0x000fe400000000ff */
[----:B------:R-:W-:Y:S02]  /*10f60*/  MOV R123, R24 ;  /* 0x00000018007b7202 */ /* 0x000fe40000000f00 */
[----:B------:R-:W-:Y:S02]  /*10f70*/  MOV R122, R26 ;  /* 0x0000001a007a7202 */ /* 0x000fe40000000f00 */
[----:B------:R-:W-:-:S02]  /*10f80*/  F2FP.F16.F32.PACK_AB R12, R49, R48 ;  /* 0x00000030310c723e */ /* 0x000fc400000000ff */
[----:B--2---:R-:W-:Y:S01]  /*10f90*/  F2FP.F16.F32.PACK_AB R7, R124, R31 ;  /* 0x0000001f7c07723e */ /* 0x004fe200000000ff */
[--C-:B------:R-:W-:Y:S01]  /*10fa0*/  IMAD.X R31, RZ, RZ, R19.reuse, P5 ;  /* 0x000000ffff1f7224 */ /* 0x100fe200028e0613 */
[----:B------:R-:W-:Y:S01]  /*10fb0*/  F2FP.F16.F32.PACK_AB R5, R126, R33 ;  /* 0x000000217e05723e */ /* 0x000fe200000000ff */
[----:B------:R-:W-:Y:S01]  /*10fc0*/  IMAD.X R33, RZ, RZ, R19, P3 ;  /* 0x000000ffff217224 */ /* 0x000fe200018e0613 */
[----:B------:R-:W-:Y:S02]  /*10fd0*/  F2FP.F16.F32.PACK_AB R4, R120, R3 ;  /* 0x000000037804723e */ /* 0x000fe400000000ff */
[----:B------:R-:W-:Y:S02]  /*10fe0*/  F2FP.F16.F32.PACK_AB R6, R37, R36 ;  /* 0x000000242506723e */ /* 0x000fe400000000ff */
[----:B------:R-:W-:Y:S01]  /*10ff0*/  MOV R3, R30 ;  /* 0x0000001e00037202 */ /* 0x000fe20000000f00 */
[----:B-1----:R-:W-:Y:S01]  /*11000*/  IMAD R30, R20, UR5, RZ ;  /* 0x00000005141e7c24 */ /* 0x002fe2000f8e02ff */
[----:B------:R-:W-:Y:S01]  /*11010*/  F2FP.F16.F32.PACK_AB R13, R51, R50 ;  /* 0x00000032330d723e */ /* 0x000fe200000000ff */
[----:B------:R1:W-:Y:S01]  /*11020*/  STSM.16.M88.4 [R128], R4 ;  /* 0x0000000480007844 */ /* 0x0003e20000000200 */
[----:B------:R-:W-:-:S02]  /*11030*/  F2FP.F16.F32.PACK_AB R14, R53, R52 ;  /* 0x00000034350e723e */ /* 0x000fc400000000ff */
[----:B------:R-:W-:Y:S01]  /*11040*/  F2FP.F16.F32.PACK_AB R15, R55, R54 ;  /* 0x00000036370f723e */ /* 0x000fe200000000ff */
[----:B------:R-:W-:Y:S01]  /*11050*/  STSM.16.M88.4 [R127], R8 ;  /* 0x000000087f007844 */ /* 0x000fe20000000200 */
[----:B------:R-:W-:Y:S02]  /*11060*/  F2FP.F16.F32.PACK_AB R24, R57, R56 ;  /* 0x000000383918723e */ /* 0x000fe400000000ff */
[----:B------:R-:W-:Y:S01]  /*11070*/  F2FP.F16.F32.PACK_AB R25, R59, R58 ;  /* 0x0000003a3b19723e */ /* 0x000fe200000000ff */
[----:B------:R2:W-:Y:S01]  /*11080*/  STSM.16.M88.4 [R82], R12 ;  /* 0x0000000c52007844 */ /* 0x0005e20000000200 */
[----:B------:R-:W-:Y:S02]  /*11090*/  F2FP.F16.F32.PACK_AB R26, R61, R60 ;  /* 0x0000003c3d1a723e */ /* 0x000fe400000000ff */
[----:B------:R-:W-:Y:S02]  /*110a0*/  F2FP.F16.F32.PACK_AB R27, R63, R62 ;  /* 0x0000003e3f1b723e */ /* 0x000fe400000000ff */
[----:B------:R-:W-:Y:S01]  /*110b0*/  MOV R32, R32 ;  /* 0x0000002000207202 */ /* 0x000fe20000000f00 */
[----:B------:R-:W-:Y:S01]  /*110c0*/  IMAD R33, R21, UR44, R30 ;  /* 0x0000002c15217c24 */ /* 0x000fe2000f8e021e */
[----:B------:R-:W-:Y:S01]  /*110d0*/  IADD3.X R35, RZ, R19, RZ, P6, !PT ;  /* 0x00000013ff237210 */ /* 0x000fe200037fe4ff */
[----:B------:R-:W-:Y:S01]  /*110e0*/  IMAD.WIDE.U32 R20, R20, UR44, R28 ;  /* 0x0000002c14147c25 */ /* 0x000fe2000f8e001c */
[----:B-1----:R-:W-:Y:S01]  /*110f0*/  F2FP.F16.F32.PACK_AB R4, R65, R64 ;  /* 0x000000404104723e */ /* 0x002fe200000000ff */
[----:B------:R1:W-:Y:S01]  /*11100*/  STSM.16.M88.4 [R83], R24 ;  /* 0x0000001853007844 */ /* 0x0003e20000000200 */
[----:B------:R-:W-:-:S02]  /*11110*/  F2FP.F16.F32.PACK_AB R5, R67, R66 ;  /* 0x000000424305723e */ /* 0x000fc400000000ff */
[----:B------:R-:W-:Y:S02]  /*11120*/  F2FP.F16.F32.PACK_AB R6, R69, R68 ;  /* 0x000000444506723e */ /* 0x000fe400000000ff */
[----:B------:R-:W-:Y:S02]  /*11130*/  F2FP.F16.F32.PACK_AB R7, R71, R70 ;  /* 0x000000464707723e */ /* 0x000fe400000000ff */
[----:B------:R-:W-:Y:S02]  /*11140*/  F2FP.F16.F32.PACK_AB R28, R73, R72 ;  /* 0x00000048491c723e */ /* 0x000fe400000000ff */
[----:B------:R-:W-:Y:S01]  /*11150*/  F2FP.F16.F32.PACK_AB R29, R75, R74 ;  /* 0x0000004a4b1d723e */ /* 0x000fe200000000ff */
[----:B------:R3:W-:Y:S01]  /*11160*/  STSM.16.M88.4 [R125], R4 ;  /* 0x000000047d007844 */ /* 0x0007e20000000200 */
[----:B------:R-:W-:Y:S02]  /*11170*/  F2FP.F16.F32.PACK_AB R30, R77, R76 ;  /* 0x0000004c4d1e723e */ /* 0x000fe400000000ff */
[----:B------:R-:W-:-:S02]  /*11180*/  F2FP.F16.F32.PACK_AB R31, R79, R78 ;  /* 0x0000004e4f1f723e */ /* 0x000fc400000000ff */
[----:B------:R-:W-:Y:S02]  /*11190*/  F2FP.F16.F32.PACK_AB R80, R81, R80 ;  /* 0x000000505150723e */ /* 0x000fe400000000ff */
[----:B------:R-:W-:Y:S01]  /*111a0*/  F2FP.F16.F32.PACK_AB R88, R89, R88 ;  /* 0x000000585958723e */ /* 0x000fe200000000ff */
[----:B------:R-:W-:Y:S01]  /*111b0*/  STSM.16.M88.4 [R123], R28 ;  /* 0x0000001c7b007844 */ /* 0x000fe20000000200 */
[----:B------:R-:W-:Y:S02]  /*111c0*/  F2FP.F16.F32.PACK_AB R81, R39, R38 ;  /* 0x000000262751723e */ /* 0x000fe400000000ff */
[----:B--2---:R-:W-:Y:S02]  /*111d0*/  F2FP.F16.F32.PACK_AB R82, R85, R84 ;  /* 0x000000545552723e */ /* 0x004fe400000000ff */
[----:B-1----:R-:W-:Y:S02]  /*111e0*/  F2FP.F16.F32.PACK_AB R83, R87, R86 ;  /* 0x000000565753723e */ /* 0x002fe400000000ff */
[----:B------:R-:W-:-:S02]  /*111f0*/  F2FP.F16.F32.PACK_AB R89, R91, R90 ;  /* 0x0000005a5b59723e */ /* 0x000fc400000000ff */
[----:B------:R-:W-:Y:S01]  /*11200*/  F2FP.F16.F32.PACK_AB R96, R97, R96 ;  /* 0x000000606160723e */ /* 0x000fe200000000ff */
[----:B------:R-:W-:Y:S01]  /*11210*/  STSM.16.M88.4 [R122], R80 ;  /* 0x000000507a007844 */ /* 0x000fe20000000200 */
[----:B------:R-:W-:Y:S02]  /*11220*/  F2FP.F16.F32.PACK_AB R90, R93, R92 ;  /* 0x0000005c5d5a723e */ /* 0x000fe400000000ff */
[----:B------:R-:W-:Y:S02]  /*11230*/  F2FP.F16.F32.PACK_AB R91, R95, R94 ;  /* 0x0000005e5f5b723e */ /* 0x000fe400000000ff */
[----:B------:R-:W-:Y:S02]  /*11240*/  F2FP.F16.F32.PACK_AB R97, R99, R98 ;  /* 0x000000626361723e */ /* 0x000fe400000000ff */
[----:B------:R-:W-:Y:S01]  /*11250*/  F2FP.F16.F32.PACK_AB R104, R105, R104 ;  /* 0x000000686968723e */ /* 0x000fe200000000ff */
[----:B------:R-:W-:Y:S01]  /*11260*/  STSM.16.M88.4 [R121], R88 ;  /* 0x0000005879007844 */ /* 0x000fe20000000200 */
[----:B------:R-:W-:-:S02]  /*11270*/  MOV R34, R34 ;  /* 0x0000002200227202 */ /* 0x000fc40000000f00 */
[----:B---3--:R-:W-:Y:S02]  /*11280*/  SHF.R.S32.HI R5, RZ, 0x1f, R129 ;  /* 0x0000001fff057819 */ /* 0x008fe40000011481 */
[----:B------:R-:W-:Y:S02]  /*11290*/  IADD3 R6, P2, R129, R20, RZ ;  /* 0x0000001481067210 */ /* 0x000fe40007f5e0ff */
        /* <DEDUP_REMOVED lines=11> */
[----:B------:R-:W-:Y:S02]  /*11350*/  IADD3.X R5, R5, R21, R33, P2, !PT ;  /* 0x0000001505057210 */ /* 0x000fe400017fe421 */
[----:B------:R-:W-:Y:S01]  /*11360*/  LEA R4, P2, R6, UR6, 0x2 ;  /* 0x0000000606047c11 */ /* 0x000fe2000f8410ff */
[----:B------:R-:W-:Y:S01]  /*11370*/  STSM.16.M88.4 [R32], R112 ;  /* 0x0000007020007844 */ /* 0x000fe20000000200 */
[----:B------:R-:W-:-:S02]  /*11380*/  ISETP.GE.OR P0, PT, R129, UR10, P0 ;  /* 0x0000000a81007c0c */ /* 0x000fc40008706670 */
[----:B------:R-:W-:Y:S01]  /*11390*/  LEA.HI.X R5, R6, UR7, R5, 0x2, P2 ;  /* 0x0000000706057c11 */ /* 0x000fe200090f1405 */
[----:B------:R-:W-:Y:S01]  /*113a0*/  @!PT LDS RZ, [RZ] ;  /* 0x00000000fffff984 */ /* 0x000fe20000000800 */
[----:B------:R-:W-:Y:S01]  /*113b0*/  @!PT LDS RZ, [RZ] ;  /* 0x00000000fffff984 */ /* 0x000fe20000000800 */
[----:B------:R-:W-:Y:S01]  /*113c0*/  @!PT LDS RZ, [RZ] ;  /* 0x00000000fffff984 */ /* 0x000fe20000000800 */
[----:B------:R-:W-:Y:S01]  /*113d0*/  @!PT LDS RZ, [RZ] ;  /* 0x00000000fffff984 */ /* 0x000fe20000000800 */
[----:B------:R1:W-:Y:S06]  /*113e0*/  MEMBAR.ALL.CTA ;  /* 0x0000000000007992 */ /* 0x0003ec0000008000 */
[----:B-1----:R-:W1:Y:S04]  /*113f0*/  FENCE.VIEW.ASYNC.S ;  /* 0x00000000000073c6 */ /* 0x002e680000000000 */
        /* <DEDUP_REMOVED lines=32> */
.L_x_1892:
[----:B------:R-:W-:Y:S05]  /*11600*/  BSYNC B0 ;  /* 0x0000000000007941 */ /* 0x000fea0003800000 */
.L_x_1891:
[----:B------:R-:W-:Y:S05]  /*11610*/  BRA `(.L_x_1890) ;  /* 0x0000000800607947 */ /* 0x000fea0003800000 */
.L_x_1889:
        /* <DEDUP_REMOVED lines=16> */
[----:B------:R-:W-:Y:S01]  /*11720*/  ULDC.64 UR8, c[0x0][0xb40] ;  /* 0x0002d00000087ab9 */ /* 0x000fe20000000a00 */
[----:B------:R-:W-:-:S05]  /*11730*/  ULDC.64 UR10, c[0x0][0x208] ;  /* 0x00008200000a7ab9 */ /* 0x000fca0000000a00 */
[----:B------:R-:W5:Y:S01]  /*11740*/  LDC.64 R10, c[0x0][0xb78] ;  /* 0x0002de00ff0a7b82 */ /* 0x000f620000000a00 */
[C---:B----4-:R-:W-:Y:S02]  /*11750*/  IMAD R0, R4.reuse, UR6, RZ ;  /* 0x0000000604007c24 */ /* 0x050fe4000f8e02ff */
[----:B------:R-:W-:-:S04]  /*11760*/  IMAD.WIDE.U32 R2, R4, UR43, R2 ;  /* 0x0000002b04027c25 */ /* 0x000fc8000f8e0002 */
[----:B------:R-:W-:Y:S02]  /*11770*/  IMAD R5, R5, UR43, R0 ;  /* 0x0000002b05057c24 */ /* 0x000fe4000f8e0200 */
[----:B-----5:R-:W-:-:S03]  /*11780*/  IMAD R0, R10, UR7, RZ ;  /* 0x000000070a007c24 */ /* 0x020fc6000f8e02ff */
[----:B------:R-:W-:Y:S01]  /*11790*/  IADD3 R3, R3, R5, RZ ;  /* 0x0000000503037210 */ /* 0x000fe20007ffe0ff */
[----:B------:R-:W-:Y:S02]  /*117a0*/  IMAD R5, R11, UR44, R0 ;  /* 0x0000002c0b057c24 */ /* 0x000fe4000f8e0200 */
[----:B------:R-:W-:-:S04]  /*117b0*/  IMAD.WIDE.U32 R2, R10, UR44, R2 ;  /* 0x0000002c0a027c25 */ /* 0x000fc8000f8e0002 */
[----:B------:R-:W-:Y:S01]  /*117c0*/  IMAD.IADD R3, R3, 0x1, R5 ;  /* 0x0000000103037824 */ /* 0x000fe200078e0205 */
[----:B------:R-:W-:-:S04]  /*117d0*/  LEA R4, P0, R2, UR8, 0x2 ;  /* 0x0000000802047c11 */ /* 0x000fc8000f8010ff */
[----:B------:R-:W-:Y:S01]  /*117e0*/  LEA.HI.X R5, R2, UR9, R3, 0x2, P0 ;  /* 0x0000000902057c11 */ /* 0x000fe200080f1403 */
[----:B------:R-:W-:-:S05]  /*117f0*/  IMAD.MOV.U32 R3, RZ, RZ, -0x800000 ;  /* 0xff800000ff037424 */ /* 0x000fca00078e00ff */
[----:B------:R4:W-:Y:S03]  /*11800*/  STG.E desc[UR10][R4.64], R3 ;  /* 0x0000000304007986 */ /* 0x0009e6000c10190a */
.L_x_1894:
[----:B------:R-:W-:Y:S05]  /*11810*/  BSYNC B0 ;  /* 0x0000000000007941 */ /* 0x000fea0003800000 */
.L_x_1893:
[----:B------:R-:W-:Y:S01]  /*11820*/  R2UR UR8, R208 ;  /* 0x00000000d00872ca */ /* 0x000fe200000e0000 */
[----:B------:R-:W-:Y:S01]  /*11830*/  ULDC UR5, c[0x0][0xa88] ;  /* 0x0002a20000057ab9 */ /* 0x000fe20000000800 */
[C---:B--2---:R-:W-:Y:S01]  /*11840*/  IMAD R0, R6.reuse, UR6, RZ ;  /* 0x0000000606007c24 */ /* 0x044fe2000f8e02ff */
[----:B------:R-:W-:Y:S01]  /*11850*/  UIADD3 UR42, -UR42, UR5, URZ ;  /* 0x000000052a2a7290 */ /* 0x000fe2000fffe13f */
[----:B----4-:R-:W-:Y:S01]  /*11860*/  IMAD.WIDE.U32 R2, R6, UR43, R22 ;  /* 0x0000002b06027c25 */ /* 0x010fe2000f8e0016 */
[C---:B------:R-:W-:Y:S01]  /*11870*/  IADD3 R4, R206.reuse, 0x20, RZ ;  /* 0x00000020ce047810 */ /* 0x040fe20007ffe0ff */
[----:B------:R-:W-:Y:S01]  /*11880*/  BSSY B0, `(.L_x_1895) ;  /* 0x0000026000007945 */ /* 0x000fe20003800000 */
[----:B------:R-:W-:Y:S01]  /*11890*/  SHF.R.S32.HI R207, RZ, 0x1f, R206 ;  /* 0x0000001fffcf7819 */ /* 0x000fe200000114ce */
[----:B------:R-:W-:Y:S01]  /*118a0*/  IMAD R5, R7, UR43, R0 ;  /* 0x0000002b07057c24 */ /* 0x000fe2000f8e0200 */
[C---:B------:R-:W-:Y:S01]  /*118b0*/  ISETP.GE.AND P3, PT, R206.reuse, UR42, PT ;  /* 0x0000002ace007c0c */ /* 0x040fe2000bf66270 */
[----:B------:R-:W-:Y:S01]  /*118c0*/  VIADD R0, R206, 0x40 ;  /* 0x00000040ce007836 */ /* 0x000fe20000000000 */
[----:B------:R-:W-:Y:S01]  /*118d0*/  ISETP.GE.AND P0, PT, R4, UR42, PT ;  /* 0x0000002a04007c0c */ /* 0x000fe2000bf06270 */
[----:B------:R-:W-:Y:S01]  /*118e0*/  VIADD R4, R206, 0x60 ;  /* 0x00000060ce047836 */ /* 0x000fe20000000000 */
[----:B------:R-:W-:Y:S01]  /*118f0*/  ULOP3.LUT UR5, URZ, UR8, URZ, 0x33, !UPT ;  /* 0x000000083f057292 */ /* 0x000fe2000f8e333f */
[----:B------:R-:W-:-:S02]  /*11900*/  IADD3 R3, R3, R5, RZ ;  /* 0x0000000503037210 */ /* 0x000fc40007ffe0ff */
[----:B------:R-:W-:Y:S01]  /*11910*/  ISETP.GE.AND P1, PT, R0, UR42, PT ;  /* 0x0000002a00007c0c */ /* 0x000fe2000bf26270 */
[----:B---3--:R-:W-:Y:S01]  /*11920*/  IMAD R0, R8, UR7, RZ ;  /* 0x0000000708007c24 */ /* 0x008fe2000f8e02ff */
[----:B------:R-:W-:Y:S01]  /*11930*/  ISETP.GE.AND P2, PT, R4, UR42, PT ;  /* 0x0000002a04007c0c */ /* 0x000fe2000bf46270 */
[----:B-1----:R-:W-:Y:S02]  /*11940*/  VIADD R5, R12, UR5 ;  /* 0x000000050c057c36 */ /* 0x002fe40008000000 */
[----:B------:R-:W-:Y:S02]  /*11950*/  IMAD R9, R9, UR44, R0 ;  /* 0x0000002c09097c24 */ /* 0x000fe4000f8e0200 */
[----:B------:R-:W-:-:S04]  /*11960*/  IMAD.WIDE.U32 R6, R8, UR44, R2 ;  /* 0x0000002c08067c25 */ /* 0x000fc8000f8e0002 */
[----:B------:R-:W-:-:S04]  /*11970*/  IMAD.WIDE R4, R5, 0x80, R206 ;  /* 0x0000008005047825 */ /* 0x000fc800078e02ce */
[----:B------:R-:W-:Y:S01]  /*11980*/  IMAD.IADD R11, R7, 0x1, R9 ;  /* 0x00000001070b7824 */ /* 0x000fe200078e0209 */
        /* <DEDUP_REMOVED lines=13> */
[----:B------:R-:W-:Y:S01]  /*11a60*/  ULDC.64 UR6, c[0x0][0xa80] ;  /* 0x0002a00000067ab9 */ /* 0x000fe20000000a00 */
[----:B------:R-:W-:Y:S01]  /*11a70*/  ULDC.64 UR8, c[0x0][0x208] ;  /* 0x0000820000087ab9 */ /* 0x000fe20000000a00 */
[----:B------:R-:W-:Y:S01]  /*11a80*/  IMAD.IADD R3, R3, 0x1, R9 ;  /* 0x0000000103037824 */ /* 0x000fe200078e0209 */
[----:B------:R-:W-:-:S04]  /*11a90*/  LEA R8, P6, R2, UR6, 0x1 ;  /* 0x0000000602087c11 */ /* 0x000fc8000f8c08ff */
[----:B------:R-:W-:-:S05]  /*11aa0*/  LEA.HI.X R9, R2, UR7, R3, 0x1, P6 ;  /* 0x0000000702097c11 */ /* 0x000fca000b0f0c03 */
[----:B------:R1:W-:Y:S04]  /*11ab0*/  @!P3 STG.E.128 desc[UR8][R8.64], RZ ;  /* 0x000000ff0800b986 */ /* 0x0003e8000c101d08 */
[----:B------:R1:W-:Y:S04]  /*11ac0*/  @!P4 STG.E.128 desc[UR8][R8.64+0x80], RZ ;  /* 0x000080ff0800c986 */ /* 0x0003e8000c101d08 */
[----:B------:R1:W-:Y:S02]  /*11ad0*/  @!P5 STG.E.128 desc[UR8][R8.64+0x100], RZ ;  /* 0x000100ff0800d986 */ /* 0x0003e4000c101d08 */
.L_x_1896:
[----:B------:R-:W-:Y:S05]  /*11ae0*/  BSYNC B0 ;  /* 0x0000000000007941 */ /* 0x000fea0003800000 */
.L_x_1895:
[----:B------:R-:W-:Y:S04]  /*11af0*/  BSSY B0, `(.L_x_1897) ;  /* 0x0000018000007945 */ /* 0x000fe80003800000 */
[----:B------:R-:W-:Y:S05]  /*11b00*/  @P0 BRA `(.L_x_1898) ;  /* 0x0000000000580947 */ /* 0x000fea0003800000 */
[----:B-1----:R-:W-:Y:S01]  /*11b10*/  IADD3 R9, P0, R4, 0x20, RZ ;  /* 0x0000002004097810 */ /* 0x002fe20007f1e0ff */
[----:B------:R-:W-:Y:S01]  /*11b20*/  ULDC UR5, c[0x0][0xa8c] ;  /* 0x0002a30000057ab9 */ /* 0x000fe20000000800 */
[----:B------:R-:W-:Y:S01]  /*11b30*/  IADD3 R2, R22, 0x40, RZ ;  /* 0x0000004016027810 */ /* 0x000fe20007ffe0ff */
[----:B------:R-:W-:Y:S01]  /*11b40*/  ULDC.64 UR6, c[0x0][0xad8] ;  /* 0x0002b60000067ab9 */ /* 0x000fe20000000a00 */
[----:B------:R-:W-:Y:S01]  /*11b50*/  MOV R3, R11 ;  /* 0x0000000b00037202 */ /* 0x000fe20000000f00 */
[----:B------:R-:W-:Y:S01]  /*11b60*/  IMAD.X R0, RZ, RZ, R5, P0 ;  /* 0x000000ffff007224 */ /* 0x000fe200000e0605 */
[----:B------:R-:W-:Y:S01]  /*11b70*/  ISETP.GE.AND P4, PT, R2, UR5, PT ;  /* 0x0000000502007c0c */ /* 0x000fe2000bf86270 */
[----:B------:R-:W-:Y:S01]  /*11b80*/  IMAD.MOV.U32 R2, RZ, RZ, R6 ;  /* 0x000000ffff027224 */ /* 0x000fe200078e0006 */
[C---:B------:R-:W-:Y:S01]  /*11b90*/  ISETP.GE.AND P3, PT, R22.reuse, UR5, PT ;  /* 0x0000000516007c0c */ /* 0x040fe2000bf66270 */
[----:B------:R-:W-:Y:S01]  /*11ba0*/  VIADD R8, R22, 0x80 ;  /* 0x0000008016087836 */ /* 0x000fe20000000000 */
[----:B------:R-:W-:Y:S01]  /*11bb0*/  ULDC.64 UR8, c[0x0][0x208] ;  /* 0x0000820000087ab9 */ /* 0x000fe20000000a00 */
[----:B------:R-:W-:-:S02]  /*11bc0*/  IMAD R0, R0, UR6, RZ ;  /* 0x0000000600007c24 */ /* 0x000fc4000f8e02ff */
        /* <DEDUP_REMOVED lines=10> */
.L_x_1898:
[----:B------:R-:W-:Y:S05]  /*11c70*/  BSYNC B0 ;  /* 0x0000000000007941 */ /* 0x000fea0003800000 */
.L_x_1897:
[----:B------:R-:W-:Y:S04]  /*11c80*/  BSSY B0, `(.L_x_1899) ;  /* 0x0000018000007945 */ /* 0x000fe80003800000 */
[----:B------:R-:W-:Y:S05]  /*11c90*/  @P1 BRA `(.L_x_1900) ;  /* 0x0000000000581947 */ /* 0x000fea0003800000 */
[----:B-12---:R-:W-:Y:S01]  /*11ca0*/  IADD3 R9, P0, R4, 0x40, RZ ;  /* 0x0000004004097810 */ /* 0x006fe20007f1e0ff */
        /* <DEDUP_REMOVED lines=21> */
.L_x_1900:
[----:B------:R-:W-:Y:S05]  /*11e00*/  BSYNC B0 ;  /* 0x0000000000007941 */ /* 0x000fea0003800000 */
.L_x_1899:
[----:B------:R-:W-:Y:S04]  /*11e10*/  BSSY B0, `(.L_x_1890) ;  /* 0x0000018000007945 */ /* 0x000fe80003800000 */
[----:B------:R-:W-:Y:S05]  /*11e20*/  @P2 BRA `(.L_x_1901) ;  /* 0x0000000000582947 */ /* 0x000fea0003800000 */
[----:B------:R-:W-:Y:S01]  /*11e30*/  IADD3 R7, P0, R4, 0x60, RZ ;  /* 0x0000006004077810 */ /* 0x000fe20007f1e0ff */
[----:B------:R-:W-:Y:S01]  /*11e40*/  VIADD R0, R22, 0x40 ;  /* 0x0000004016007836 */ /* 0x000fe20000000000 */
[----:B------:R-:W-:Y:S01]  /*11e50*/  MOV R2, R6 ;  /* 0x0000000600027202 */ /* 0x000fe20000000f00 */
[----:B------:R-:W-:Y:S01]  /*11e60*/  ULDC.64 UR6, c[0x0][0xad8] ;  /* 0x0002b60000067ab9 */ /* 0x000fe20000000a00 */
[----:B------:R-:W-:Y:S01]  /*11e70*/  ULDC UR5, c[0x0][0xa8c] ;  /* 0x0002a30000057ab9 */ /* 0x000fe20000000800 */
[----:B------:R-:W-:Y:S01]  /*11e80*/  IMAD.X R4, RZ, RZ, R5, P0 ;  /* 0x000000ffff047224 */ /* 0x000fe200000e0605 */
[----:B------:R-:W-:Y:S01]  /*11e90*/  ISETP.GE.AND P2, PT, R0, UR5, PT ;  /* 0x0000000500007c0c */ /* 0x000fe2000bf46270 */
[----:B------:R-:W-:Y:S01]  /*11ea0*/  IMAD.MOV.U32 R3, RZ, RZ, R11 ;  /* 0x000000ffff037224 */ /* 0x000fe200078e000b */
[----:B------:R-:W-:Y:S01]  /*11eb0*/  IADD3 R0, R22, 0x80, RZ ;  /* 0x0000008016007810 */ /* 0x000fe20007ffe0ff */
[----:B------:R-:W-:Y:S01]  /*11ec0*/  IMAD R4, R4, UR6, RZ ;  /* 0x0000000604047c24 */ /* 0x000fe2000f8e02ff */
[----:B------:R-:W-:Y:S01]  /*11ed0*/  ISETP.GE.AND P1, PT, R22, UR5, PT ;  /* 0x0000000516007c0c */ /* 0x000fe2000bf26270 */
[----:B------:R-:W-:Y:S01]  /*11ee0*/  IMAD.WIDE.U32 R2, R7, UR6, R2 ;  /* 0x0000000607027c25 */ /* 0x000fe2000f8e0002 */
[----:B------:R-:W-:Y:S01]  /*11ef0*/  ISETP.GE.AND P3, PT, R0, UR5, PT ;  /* 0x0000000500007c0c */ /* 0x000fe2000bf66270 */
[----:B------:R-:W-:-:S02]  /*11f00*/  ULDC.64 UR8, c[0x0][0x208] ;  /* 0x0000820000087ab9 */ /* 0x000fc40000000a00 */
        /* <DEDUP_REMOVED lines=8> */
.L_x_1901:
[----:B------:R-:W-:Y:S05]  /*11f90*/  BSYNC B0 ;  /* 0x0000000000007941 */ /* 0x000fea0003800000 */
.L_x_1890:
[----:B--2---:R-:W2:Y:S02]  /*11fa0*/  LDC R0, c[0x0][0xda8] ;  /* 0x00036a00ff007b82 */ /* 0x004ea40000000800 */
[----:B--2---:R-:W-:-:S13]  /*11fb0*/  ISETP.LE.AND P0, PT, R0, UR4, PT ;  /* 0x0000000400007c0c */ /* 0x004fda000bf03270 */
[----:B------:R-:W-:Y:S05]  /*11fc0*/  @!P0 BRA `(.L_x_1902) ;  /* 0xfffffeec00708947 */ /* 0x000fea000383ffff */
[----:B------:R-:W-:Y:S05]  /*11fd0*/  EXIT ;  /* 0x000000000000794d */ /* 0x000fea0003800000 */
.L_x_1854:
[----:B------:R-:W-:-:S08]  /*11fe0*/  NOP ;  /* 0x0000000000007918 */ /* 0x000fd00000000000 */
[----:B-1----:R-:W1:-:S00]  /*11ff0*/  USETMAXREG.DEALLOC.CTAPOOL 0x18 ;  /* 0x00000018000079c8 */ /* 0x002e4000080e0500 */
[----:B-1----:R-:W-:-:S06]  /*12000*/  LOP3.LUT R0, R0, 0x3, RZ, 0xc0, !PT ;  /* 0x0000000300007812 */ /* 0x002fcc00078ec0ff */
[----:B------:R-:W1:Y:S02]  /*12010*/  SHFL.IDX PT, R0, R0, RZ, 0x1f ;  /* 0x00001fff00007589 */ /* 0x000e6400000e0000 */
[----:B-1----:R-:W-:-:S13]  /*12020*/  ISETP.NE.AND P0, PT, R0, RZ, PT ;  /* 0x000000ff0000720c */ /* 0x002fda0003f05270 */
[----:B--2---:R-:W-:Y:S05]  /*12030*/  @P0 EXIT ;  /* 0x000000000000094d */ /* 0x004fea0003800000 */
[----:B------:R-:W1:Y:S01]  /*12040*/  S2UR UR4, SR_CTAID.X ;  /* 0x00000000000479c3 */ /* 0x000e620000002500 */
[----:B------:R2:W-:Y:S01]  /*12050*/  STL [R1+0x4], RZ ;  /* 0x000004ff01007387 */ /* 0x0005e20000100800 */
[----:B------:R-:W-:Y:S01]  /*12060*/  MOV R17, 0x1 ;  /* 0x0000000100117802 */ /* 0x000fe20000000f00 */
[----:B------:R-:W-:-:S05]  /*12070*/  IMAD.MOV.U32 R16, RZ, RZ, RZ ;  /* 0x000000ffff107224 */ /* 0x000fca00078e00ff */
[----:B------:R-:W1:Y:S02]  /*12080*/  LDC R0, c[0x0][0xda8] ;  /* 0x00036a00ff007b82 */ /* 0x000e640000000800 */
[----:B-1----:R-:W-:-:S13]  /*12090*/  ISETP.LE.AND P0, PT, R0, UR4, PT ;  /* 0x0000000400007c0c */ /* 0x002fda000bf03270 */
[----:B--2---:R-:W-:Y:S05]  /*120a0*/  @P0 BRA `(.L_x_1903) ;  /* 0x0000002c00980947 */ /* 0x004fea0003800000 */
[----:B------:R-:W-:Y:S01]  /*120b0*/  MOV R0, UR4 ;  /* 0x0000000400007c02 */ /* 0x000fe20008000f00 */
[----:B------:R-:W-:Y:S01]  /*120c0*/  IMAD.MOV.U32 R16, RZ, RZ, RZ ;  /* 0x000000ffff107224 */ /* 0x000fe200078e00ff */
[----:B------:R-:W-:Y:S01]  /*120d0*/  MOV R17, 0x1 ;  /* 0x0000000100117802 */ /* 0x000fe20000000f00 */
[----:B------:R-:W-:Y:S01]  /*120e0*/  ULDC UR44, c[0x0][0xc] ;  /* 0x00000300002c7ab9 */ /* 0x000fe20000000800 */
[----:B------:R-:W-:Y:S01]  /*120f0*/  ULDC.64 UR38, c[0x0][0x198] ;  /* 0x0000660000267ab9 */ /* 0x000fe20000000a00 */
[----:B------:R1:W-:Y:S04]  /*12100*/  STL [R1], R0 ;  /* 0x0000000001007387 */ /* 0x0003e80000100800 */
[----:B------:R1:W-:Y:S02]  /*12110*/  STL [R1+0x4], RZ ;  /* 0x000004ff01007387 */ /* 0x0003e40000100800 */
.L_x_1951:
[----:B------:R-:W2:Y:S01]  /*12120*/  LDL R6, [R1] ;  /* 0x0000000001067983 */ /* 0x000ea20000100800 */
[----:B------:R-:W-:Y:S01]  /*12130*/  ULDC UR8, c[0x0][0xdd0] ;  /* 0x0003740000087ab9 */ /* 0x000fe20000000800 */
[----:B-1----:R-:W1:Y:S01]  /*12140*/  LDC R0, c[0x0][0xde8] ;  /* 0x00037a00ff007b82 */ /* 0x002e620000000800 */
[----:B------:R-:W-:-:S11]  /*12150*/  UISETP.NE.AND UP0, UPT, UR8, 0x1, UPT ;  /* 0x000000010800788c */ /* 0x000fd6000bf05270 */
[----:B------:R-:W-:Y:S01]  /*12160*/  @UP0 ULDC UR4, c[0x0][0xdd4] ;  /* 0x0003750000040ab9 */ /* 0x000fe20000000800 */
[----:B------:R-:W-:Y:S01]  /*12170*/  @UP0 ULDC UR9, c[0x0][0xdd8] ;  /* 0x0003760000090ab9 */ /* 0x000fe20000000800 */
[C---:B--2---:R-:W-:Y:S02]  /*12180*/  R2UR UR6, R6.reuse ;  /* 0x00000000060672ca */ /* 0x044fe400000e0000 */
[----:B------:R-:W-:-:S11]  /*12190*/  R2UR UR7, R6 ;  /* 0x00000000060772ca */ /* 0x000fd600000e0000 */
        /* <DEDUP_REMOVED lines=14> */
.L_x_1904:
[----:B------:R-:W-:Y:S01]  /*12280*/  ULDC UR9, c[0x0][0xdc4] ;  /* 0x0003710000097ab9 */ /* 0x000fe20000000800 */
[----:B------:R-:W-:Y:S01]  /*12290*/  UMOV UR7, UR8 ;  /* 0x0000000800077c82 */ /* 0x000fe20008000000 */
[----:B------:R-:W-:-:S11]  /*122a0*/  UISETP.NE.AND UP0, UPT, UR9, 0x1, UPT ;  /* 0x000000010900788c */ /* 0x000fd6000bf05270 */
[----:B------:R-:W-:Y:S02]  /*122b0*/  @UP0 ULDC.64 UR10, c[0x0][0xdc8] ;  /* 0x00037200000a0ab9 */ /* 0x000fe40000000a00 */
[----:B------:R-:W-:-:S04]  /*122c0*/  UIMAD.WIDE.U32 UR4, UR8, UR10, URZ ;  /* 0x0000000a080472a5 */ /* 0x000fc8000f8e003f */
[----:B------:R-:W-:-:S04]  /*122d0*/  @UP0 USHF.R.U32.HI UR7, URZ, UR11, UR5 ;  /* 0x0000000b3f070299 */ /* 0x000fc80008011605 */
[----:B------:R-:W-:-:S12]  /*122e0*/  UIMAD UR4, UR7, UR9, URZ ;  /* 0x00000009070472a4 */ /* 0x000fd8000f8e023f */
.L_x_1905:
[----:B------:R-:W1:Y:S01]  /*122f0*/  LDC R0, c[0x0][0x404] ;  /* 0x00010100ff007b82 */ /* 0x000e620000000800 */
[----:B------:R-:W-:Y:S01]  /*12300*/  ULOP3.LUT UR5, URZ, UR7, URZ, 0x33, !UPT ;  /* 0x000000073f057292 */ /* 0x000fe2000f8e333f */
[----:B------:R-:W-:Y:S01]  /*12310*/  BSSY B6, `(.L_x_1906) ;  /* 0x00002ad000067945 */ /* 0x000fe20003800000 */
[----:B------:R-:W-:Y:S01]  /*12320*/  ULDC.64 UR10, c[0x0][0x3f8] ;  /* 0x0000fe00000a7ab9 */ /* 0x000fe20000000a00 */
[----:B------:R-:W-:Y:S01]  /*12330*/  ULDC UR7, c[0x0][0xdac] ;  /* 0x00036b0000077ab9 */ /* 0x000fe20000000800 */
[----:B------:R-:W-:Y:S01]  /*12340*/  ISETP.NE.U32.AND P0, PT, RZ, UR10, PT ;  /* 0x0000000aff007c0c */ /* 0x000fe2000bf05070 */
[----:B------:R-:W-:Y:S02]  /*12350*/  UIADD3 UR5, UR5, UR7, URZ ;  /* 0x0000000705057290 */ /* 0x000fe4000fffe03f */
[----:B------:R-:W2:Y:S01]  /*12360*/  LDC R2, c[0x0][0x288] ;  /* 0x0000a200ff027b82 */ /* 0x000ea20000000800 */
[----:B------:R-:W-:Y:S01]  /*12370*/  ISETP.NE.AND.EX P0, PT, RZ, UR11, PT, P0 ;  /* 0x0000000bff007c0c */ /* 0x000fe2000bf05300 */
[----:B------:R-:W-:Y:S01]  /*12380*/  USHF.L.U32 UR41, UR5, 0x7, URZ ;  /* 0x0000000705297899 */ /* 0x000fe2000800063f */
[----:B------:R-:W-:Y:S01]  /*12390*/  ULDC UR7, c[0x0][0xdb8] ;  /* 0x00036e0000077ab9 */ /* 0x000fe20000000800 */
[----:B------:R-:W-:-:S02]  /*123a0*/  UIADD3 UR4, UR8, -UR4, URZ ;  /* 0x8000000408047290 */ /* 0x000fc4000fffe03f */
[----:B------:R-:W-:Y:S02]  /*123b0*/  UISETP.NE.AND UP0, UPT, UR7, 0x1, UPT ;  /* 0x000000010700788c */ /* 0x000fe4000bf05270 */
[----:B------:R-:W3:Y:S01]  /*123c0*/  LDC R4, c[0x0][0x2e0] ;  /* 0x0000b800ff047b82 */ /* 0x000ee20000000800 */
[----:B------:R-:W-:Y:S01]  /*123d0*/  IMAD.U32 R5, RZ, RZ, UR41 ;  /* 0x00000029ff057e24 */ /* 0x000fe2000f8e00ff */
[----:B------:R-:W-:Y:S02]  /*123e0*/  ULDC UR5, c[0x0][0xdc4] ;  /* 0x0003710000057ab9 */ /* 0x000fe40000000800 */
[----:B------:R-:W-:Y:S01]  /*123f0*/  UIMAD UR6, UR6, UR5, UR4 ;  /* 0x00000005060672a4 */ /* 0x000fe2000f8e0204 */
[----:B-1----:R-:W-:-:S04]  /*12400*/  SEL R3, R0, 0x1, P0 ;  /* 0x0000000100037807 */ /* 0x002fc80000000000 */
[----:B------:R-:W-:Y:S01]  /*12410*/  @UP0 ULDC UR4, c[0x0][0xdbc] ;  /* 0x00036f0000040ab9 */ /* 0x000fe20000000800 */
[----:B------:R-:W-:Y:S01]  /*12420*/  @UP0 ULDC UR8, c[0x0][0xdc0] ;  /* 0x0003700000080ab9 */ /* 0x000fe20000000800 */
[----:B------:R-:W-:Y:S02]  /*12430*/  UIMAD.WIDE.U32 UR4, UR6, UR4, URZ ;  /* 0x00000004060472a5 */ /* 0x000fe4000f8e003f */
[----:B------:R-:W-:Y:S01]  /*12440*/  UMOV UR43, UR6 ;  /* 0x00000006002b7c82 */ /* 0x000fe20008000000 */
[----:B--2---:R-:W-:Y:S01]  /*12450*/  IADD3 R2, R5, 0xef, -R2 ;  /* 0x000000ef05027810 */ /* 0x004fe20007ffe802 */
[----:B------:R-:W-:-:S04]  /*12460*/  @UP0 USHF.R.U32.HI UR43, URZ, UR8, UR5 ;  /* 0x000000083f2b0299 */ /* 0x000fc80008011605 */
[----:B------:R-:W-:Y:S01]  /*12470*/  UIADD3 UR42, -UR43, URZ, URZ ;  /* 0x0000003f2b2a7290 */ /* 0x000fe2000fffe13f */
[----:B---3--:R-:W-:-:S03]  /*12480*/  IMAD R5, R3, R4, 0x6f ;  /* 0x0000006f03057424 */ /* 0x008fc600078e0204 */
[----:B------:R-:W-:Y:S01]  /*12490*/  UIMAD UR42, UR7, UR42, UR6 ;  /* 0x0000002a072a72a4 */ /* 0x000fe2000f8e0206 */
[----:B------:R-:W-:Y:S01]  /*124a0*/  IMAD R3, R3, R4, R2 ;  /* 0x0000000403037224 */ /* 0x000fe200078e0202 */
[----:B------:R-:W-:Y:S01]  /*124b0*/  MOV R4, RZ ;  /* 0x000000ff00047202 */ /* 0x000fe20000000f00 */
[----:B------:R-:W-:-:S04]  /*124c0*/  IMAD.MOV.U32 R2, RZ, RZ, RZ ;  /* 0x000000ffff027224 */ /* 0x000fc800078e00ff */
[----:B------:R-:W-:-:S04]  /*124d0*/  IMAD.HI R4, R5, -0x6db6db6d, R4 ;  /* 0x9249249305047827 */ /* 0x000fc800078e0204 */
[----:B------:R-:W-:Y:S01]  /*124e0*/  IMAD.HI R2, R3, -0x6db6db6d, R2 ;  /* 0x9249249303027827 */ /* 0x000fe200078e0202 */
[----:B------:R-:W-:-:S04]  /*124f0*/  SHF.R.U32.HI R3, RZ, 0x1f, R4 ;  /* 0x0000001fff037819 */ /* 0x000fc80000011604 */
[----:B------:R-:W-:Y:S02]  /*12500*/  SHF.R.U32.HI R5, RZ, 0x1f, R2 ;  /* 0x0000001fff057819 */ /* 0x000fe40000011602 */
[----:B------:R-:W-:Y:S02]  /*12510*/  LEA.HI.SX32 R3, R4, R3, 0x1a ;  /* 0x0000000304037211 */ /* 0x000fe400078fd2ff */
[----:B------:R-:W-:-:S04]  /*12520*/  LEA.HI.SX32 R2, R2, R5, 0x1a ;  /* 0x0000000502027211 */ /* 0x000fc800078fd2ff */
[----:B------:R-:W-:-:S04]  /*12530*/  VIMNMX R19, R3, R2, PT ;  /* 0x0000000203137248 */ /* 0x000fc80003fe0100 */
[----:B------:R-:W-:-:S13]  /*12540*/  ISETP.GT.AND P0, PT, R19, RZ, PT ;  /* 0x000000ff1300720c */ /* 0x000fda0003f04270 */
[----:B------:R-:W-:Y:S05]  /*12550*/  @P0 BRA `(.L_x_1907) ;  /* 0x00000000004c0947 */ /* 0x000fea0003800000 */
[----:B------:R-:W1:Y:S01]  /*12560*/  S2R R7, SR_TID.X ;  /* 0x0000000000077919 */ /* 0x000e620000002100 */
[----:B------:R-:W-:Y:S02]  /*12570*/  MOV R13, R6 ;  /* 0x00000006000d7202 */ /* 0x000fe40000000f00 */
[----:B-1----:R-:W-:-:S04]  /*12580*/  LOP3.LUT R7, R7, 0x1f, RZ, 0xc0, !PT ;  /* 0x0000001f07077812 */ /* 0x002fc800078ec0ff */
[----:B------:R-:W-:-:S13]  /*12590*/  ISETP.NE.AND P0, PT, R7, RZ, PT ;  /* 0x000000ff0700720c */ /* 0x000fda0003f05270 */
[----:B------:R-:W-:Y:S05]  /*125a0*/  @P0 BRA `(.L_x_1908) ;  /* 0x00000028000c0947 */ /* 0x000fea0003800000 */
[----:B------:R-:W1:Y:S01]  /*125b0*/  S2R R5, SR_LANEID ;  /* 0x0000000000057919 */ /* 0x000e620000000000 */
[----:B------:R-:W-:Y:S01]  /*125c0*/  VOTEU.ANY UR4, UPT, PT ;  /* 0x0000000000047886 */ /* 0x000fe200038e0100 */
[----:B------:R-:W2:Y:S01]  /*125d0*/  LDC.64 R2, c[0x0][0xdf0] ;  /* 0x00037c00ff027b82 */ /* 0x000ea20000000a00 */
[----:B------:R-:W1:Y:S01]  /*125e0*/  FLO.U32 R0, UR4 ;  /* 0x0000000400007d00 */ /* 0x000e6200080e0000 */
[----:B------:R-:W-:Y:S01]  /*125f0*/  ULDC.64 UR6, c[0x0][0x208] ;  /* 0x0000820000067ab9 */ /* 0x000fe20000000a00 */
        /* <DEDUP_REMOVED lines=9> */
.L_x_1907:
[----:B------:R-:W1:Y:S01]  /*12690*/  S2R R3, SR_CgaCtaId ;  /* 0x0000000000037919 */ /* 0x000e620000008800 */
[----:B------:R-:W-:-:S04]  /*126a0*/  MOV R18, 0x400 ;  /* 0x0000040000127802 */ /* 0x000fc80000000f00 */
[----:B-1----:R-:W-:-:S05]  /*126b0*/  LEA R18, R3, R18, 0x18 ;  /* 0x0000001203127211 */ /* 0x002fca00078ec0ff */
[----:B------:R-:W-:-:S05]  /*126c0*/  VIADD R0, R18, 0x21400 ;  /* 0x0002140012007836 */ /* 0x000fca0000000000 */
[----:B------:R-:W-:-:S13]  /*126d0*/  LOP3.LUT P0, RZ, R0, 0x3ff, RZ, 0xc0, !PT ;  /* 0x000003ff00ff7812 */ /* 0x000fda000780c0ff */
[----:B------:R-:W-:Y:S05]  /*126e0*/  @!P0 BRA `(.L_x_1909) ;  /* 0x0000000000408947 */ /* 0x000fea0003800000 */
[----:B------:R-:W-:Y:S01]  /*126f0*/  MOV R2, 0x0 ;  /* 0x0000000000027802 */ /* 0x000fe20000000f00 */
[----:B------:R-:W-:Y:S01]  /*12700*/  ULDC.64 UR6, c[0x4][0xa8] ;  /* 0x01002a0000067ab9 */ /* 0x000fe20000000a00 */
[----:B------:R-:W-:Y:S01]  /*12710*/  ULDC.64 UR8, c[0x4][0xb0] ;  /* 0x01002c0000087ab9 */ /* 0x000fe20000000a00 */
[----:B------:R-:W-:Y:S01]  /*12720*/  ULDC.64 UR4, c[0x4][0x8] ;  /* 0x0100020000047ab9 */ /* 0x000fe20000000a00 */
[----:B------:R-:W-:Y:S01]  /*12730*/  MOV R4, UR6 ;  /* 0x0000000600047c02 */ /* 0x000fe20008000f00 */
[----:B------:R-:W-:Y:S01]  /*12740*/  IMAD.U32 R5, RZ, RZ, UR7 ;  /* 0x00000007ff057e24 */ /* 0x000fe2000f8e00ff */
[----:B------:R-:W1:Y:S01]  /*12750*/  LDC.64 R2, c[0x4][R2] ;  /* 0x0100000002027b82 */ /* 0x000e620000000a00 */
[----:B------:R-:W-:Y:S01]  /*12760*/  MOV R6, UR8 ;  /* 0x0000000800067c02 */ /* 0x000fe20008000f00 */
[----:B------:R-:W-:Y:S01]  /*12770*/  IMAD.U32 R7, RZ, RZ, UR9 ;  /* 0x00000009ff077e24 */ /* 0x000fe2000f8e00ff */
[----:B------:R-:W-:Y:S01]  /*12780*/  MOV R10, UR4 ;  /* 0x00000004000a7c02 */ /* 0x000fe20008000f00 */
[----:B------:R-:W-:Y:S01]  /*12790*/  IMAD.U32 R11, RZ, RZ, UR5 ;  /* 0x00000005ff0b7e24 */ /* 0x000fe2000f8e00ff */
[----:B------:R-:W-:Y:S01]  /*127a0*/  MOV R8, 0x70 ;  /* 0x0000007000087802 */ /* 0x000fe20000000f00 */
[----:B------:R-:W-:Y:S01]  /*127b0*/  IMAD.MOV.U32 R12, RZ, RZ, 0x1 ;  /* 0x00000001ff0c7424 */ /* 0x000fe200078e00ff */
[----:B------:R-:W-:-:S07]  /*127c0*/  MOV R13, RZ ;  /* 0x000000ff000d7202 */ /* 0x000fce0000000f00 */
[----:B------:R-:W-:-:S07]  /*127d0*/  LEPC R20, `(.L_x_1909) ;  /* 0x000000001014794e */ /* 0x000fce0000000000 */
[----:B-1----:R-:W-:Y:S05]  /*127e0*/  CALL.ABS.NOINC R2 ;  /* 0x0000000002007343 */ /* 0x002fea0003c00000 */
.L_x_1909:
[----:B------:R-:W-:-:S05]  /*127f0*/  VIADD R0, R18, 0x400 ;  /* 0x0000040012007836 */ /* 0x000fca0000000000 */
        /* <DEDUP_REMOVED lines=11> */
[----:B------:R-:W-:Y:S01]  /*128b0*/  MOV R10, UR4 ;  /* 0x00000004000a7c02 */ /* 0x000fe20008000f00 */
[----:B------:R-:W-:Y:S01]  /*128c0*/  IMAD.U32 R11, RZ, RZ, UR5 ;  /* 0x00000005ff0b7e24 */ /* 0x000fe2000f8e00ff */
[----:B------:R-:W-:Y:S01]  /*128d0*/  MOV R8, 0x70 ;  /* 0x0000007000087802 */ /* 0x000fe20000000f00 */
[----:B------:R-:W-:Y:S01]  /*128e0*/  IMAD.MOV.U32 R12, RZ, RZ, 0x1 ;  /* 0x00000001ff0c7424 */ /* 0x000fe200078e00ff */
[----:B-1----:R-:W-:-:S07]  /*128f0*/  MOV R13, RZ ;  /* 0x000000ff000d7202 */ /* 0x002fce0000000f00 */
[----:B------:R-:W-:-:S07]  /*12900*/  LEPC R20, `(.L_x_1911) ;  /* 0x000000001014794e */ /* 0x000fce0000000000 */
[----:B--2---:R-:W-:Y:S05]  /*12910*/  CALL.ABS.NOINC R2 ;  /* 0x0000000002007343 */ /* 0x004fea0003c00000 */
.L_x_1911:
        /* <DEDUP_REMOVED lines=15> */
[----:B-1----:R-:W-:Y:S05]  /*12a10*/  CALL.ABS.NOINC R2 ;  /* 0x0000000002007343 */ /* 0x002fea0003c00000 */
.L_x_1910:
[----:B------:R-:W-:Y:S01]  /*12a20*/  ULDC.64 UR4, c[0x0][0x9f8] ;  /* 0x00027e0000047ab9 */ /* 0x000fe20000000a00 */
[----:B------:R-:W-:Y:S01]  /*12a30*/  MOV R5, UR43 ;  /* 0x0000002b00057c02 */ /* 0x000fe20008000f00 */
[----:B------:R-:W-:Y:S01]  /*12a40*/  IMAD.U32 R0, RZ, RZ, UR43 ;  /* 0x0000002bff007e24 */ /* 0x000fe2000f8e00ff */
[----:B------:R-:W-:Y:S01]  /*12a50*/  ISETP.NE.U32.AND P0, PT, RZ, UR4, PT ;  /* 0x00000004ff007c0c */ /* 0x000fe2000bf05070 */
[----:B------:R-:W-:Y:S01]  /*12a60*/  ULDC.64 UR6, c[0x0][0x208] ;  /* 0x0000820000067ab9 */ /* 0x000fe20000000a00 */
[----:B------:R-:W1:Y:S01]  /*12a70*/  LDC R4, c[0x0][0x428] ;  /* 0x00010a00ff047b82 */ /* 0x000e620000000800 */
[----:B------:R-:W2:Y:S01]  /*12a80*/  S2R R6, SR_TID.X ;  /* 0x0000000000067919 */ /* 0x000ea20000002100 */
[----:B------:R-:W-:-:S13]  /*12a90*/  ISETP.NE.AND.EX P0, PT, RZ, UR5, PT, P0 ;  /* 0x00000005ff007c0c */ /* 0x000fda000bf05300 */
[----:B------:R-:W3:Y:S02]  /*12aa0*/  @P0 LDC.64 R2, c[0x0][0x9f8] ;  /* 0x00027e00ff020b82 */ /* 0x000ee40000000a00 */
[----:B---3--:R-:W-:-:S05]  /*12ab0*/  @P0 IMAD.WIDE R2, R5, 0x4, R2 ;  /* 0x0000000405020825 */ /* 0x008fca00078e0202 */
[----:B------:R3:W4:Y:S01]  /*12ac0*/  @P0 LDG.E R0, desc[UR6][R2.64] ;  /* 0x0000000602000981 */ /* 0x000722000c1e1900 */
[----:B-1----:R-:W-:Y:S01]  /*12ad0*/  ISETP.NE.AND P0, PT, R4, 0x1, PT ;  /* 0x000000010400780c */ /* 0x002fe20003f05270 */
[----:B------:R-:W-:Y:S01]  /*12ae0*/  UMOV UR40, URZ ;  /* 0x0000003f00287c82 */ /* 0x000fe20008000000 */
[----:B--2---:R-:W-:Y:S01]  /*12af0*/  LOP3.LUT R7, R6, 0x1f, RZ, 0xc0, !PT ;  /* 0x0000001f06077812 */ /* 0x004fe200078ec0ff */
[----:B------:R-:W-:Y:S01]  /*12b00*/  UMOV UR8, 0x40 ;  /* 0x0000004000087882 */ /* 0x000fe20000000000 */
[----:B------:R-:W-:Y:S01]  /*12b10*/  MOV R4, UR42 ;  /* 0x0000002a00047c02 */ /* 0x000fe20008000f00 */
        /* <DEDUP_REMOVED lines=19> */
[----:B------:R-:W-:Y:S01]  /*12c50*/  VIADD R5, R19, 0xffffffff ;  /* 0xffffffff13057836 */ /* 0x000fe20000000000 */
[----:B-1----:R-:W-:Y:S01]  /*12c60*/  ISETP.NE.U32.AND P0, PT, R2, RZ, PT ;  /* 0x000000ff0200720c */ /* 0x002fe20003f05070 */
[----:B------:R2:W-:Y:S03]  /*12c70*/  @!UP1 UTMAPF.L2.4D [UR12], [UR4] ;  /* 0x0000000c040095b8 */ /* 0x0005e60008018000 */
[----:B------:R-:W-:-:S04]  /*12c80*/  ISETP.NE.AND.EX P0, PT, R3, RZ, PT, P0 ;  /* 0x000000ff0300720c */ /* 0x000fc80003f05300 */
[----:B----4-:R-:W-:Y:S01]  /*12c90*/  SEL R6, R0, RZ, !P0 ;  /* 0x000000ff00067207 */ /* 0x010fe20004000000 */
[----:B--2---:R-:W-:Y:S08]  /*12ca0*/  BRA.DIV UR6, `(.L_x_1912) ;  /* 0x0000002a060c7947 */ /* 0x004ff0000b800000 */
.L_x_1963:
[----:B------:R-:W-:Y:S01]  /*12cb0*/  UMOV UR4, 0xffffffff ;  /* 0xffffffff00047882 */ /* 0x000fe20000000000 */
[----:B------:R-:W-:Y:S02]  /*12cc0*/  SHF.R.S32.HI R12, RZ, 0x1f, R0 ;  /* 0x0000001fff0c7819 */ /* 0x000fe40000011400 */
[----:B------:R-:W-:Y:S05]  /*12cd0*/  BRA.DIV UR4, `(.L_x_1913) ;  /* 0x0000002a042c7947 */ /* 0x000fea000b800000 */
[----:B------:R-:W-:-:S13]  /*12ce0*/  ELECT P6, URZ, PT ;  /* 0x00000000003f782f */ /* 0x000fda00038c0000 */
.L_x_1966:
[----:B------:R-:W-:Y:S05]  /*12cf0*/  @!P6 BRA `(.L_x_1914) ;  /* 0x0000000000f8e947 */ /* 0x000fea0003800000 */
[----:B------:R-:W-:Y:S01]  /*12d00*/  MOV R6, R0 ;  /* 0x0000000000067202 */ /* 0x000fe20000000f00 */
        /* <DEDUP_REMOVED lines=13> */
[----:B------:R-:W-:-:S03]  /*12de0*/  SHF.R.S32.HI R7, RZ, 0x1f, R6 ;  /* 0x0000001fff077819 */ /* 0x000fc60000011406 */
[----:B------:R-:W-:-:S04]  /*12df0*/  IMAD.WIDE.U32 R6, R0, UR4, R6 ;  /* 0x0000000400067c25 */ /* 0x000fc8000f8e0006 */
[----:B------:R-:W-:Y:S01]  /*12e00*/  IMAD.IADD R9, R7, 0x1, R9 ;  /* 0x0000000107097824 */ /* 0x000fe200078e0209 */
[----:B------:R-:W-:-:S04]  /*12e10*/  LEA R8, P2, R6, R2, 0x2 ;  /* 0x0000000206087211 */ /* 0x000fc800078410ff */
[----:B------:R-:W-:-:S05]  /*12e20*/  LEA.HI.X R9, R6, R3, R9, 0x2, P2 ;  /* 0x0000000306097211 */ /* 0x000fca00010f1409 */
[----:B------:R1:W5:Y:S04]  /*12e30*/  LDG.E R6, desc[UR6][R8.64] ;  /* 0x0000000608067981 */ /* 0x000368000c1e1900 */
.L_x_1915:
[----:B-1----:R-:W-:Y:S02]  /*12e40*/  LEA R8, R16, R18, 0x3 ;  /* 0x0000001210087211 */ /* 0x002fe400078e18ff */
[----:B------:R-:W-:-:S04]  /*12e50*/  SHF.L.U32 R7, R17, 0x1f, RZ ;  /* 0x0000001f11077819 */ /* 0x000fc800000006ff */
[----:B------:R-:W1:Y:S02]  /*12e60*/  SYNCS.PHASECHK.TRANS64.TRYWAIT P2, [R8+URZ+0x36840], R7 ;  /* 0x03684007080075a7 */ /* 0x000e64000804017f */
[----:B-1----:R-:W-:Y:S05]  /*12e70*/  @!P2 BRA `(.L_x_1916) ;  /* 0x0000002400e4a947 */ /* 0x002fea0003800000 */
.L_x_1967:
        /* <DEDUP_REMOVED lines=11> */
.L_x_1917:
[----:B-1----:R-:W-:Y:S01]  /*12f30*/  IMAD R7, R16, 0xa800, R18 ;  /* 0x0000a80010077824 */ /* 0x002fe200078e0212 */
        /* <DEDUP_REMOVED lines=26> */
.L_x_1914:
[----:B------:R-:W-:Y:S05]  /*130e0*/  WARPSYNC.ALL ;  /* 0x0000000000007948 */ /* 0x000fea0003800000 */
[----:B------:R-:W2:Y:S01]  /*130f0*/  LDL.LU R8, [R1+0x4] ;  /* 0x0000040001087983 */ /* 0x000ea20000300800 */
[----:B------:R-:W-:Y:S02]  /*13100*/  ELECT P2, URZ, PT ;  /* 0x00000000003f782f */ /* 0x000fe40003840000 */
[----:B------:R-:W-:Y:S01]  /*13110*/  ISETP.GE.AND P3, PT, R19, 0x2, PT ;  /* 0x000000021300780c */ /* 0x000fe20003f66270 */
[----:B------:R-:W-:Y:S01]  /*13120*/  UIADD3 UR4, UP0, UR38, 0x270, URZ ;  /* 0x0000027026047890 */ /* 0x000fe2000ff1e03f */
[----:B------:R-:W-:Y:S01]  /*13130*/  UMOV UR11, UR41 ;  /* 0x00000029000b7c82 */ /* 0x000fe20008000000 */
[----:B------:R-:W-:-:S02]  /*13140*/  UMOV UR12, UR42 ;  /* 0x0000002a000c7c82 */ /* 0x000fc40008000000 */
[----:B------:R-:W-:Y:S01]  /*13150*/  UIADD3.X UR5, URZ, UR39, URZ, UP0, !UPT ;  /* 0x000000273f057290 */ /* 0x000fe200087fe43f */
[----:B------:R-:W-:Y:S01]  /*13160*/  UMOV UR13, UR43 ;  /* 0x0000002b000d7c82 */ /* 0x000fe20008000000 */
[----:B------:R-:W-:Y:S01]  /*13170*/  UMOV UR6, 0x0 ;  /* 0x0000000000067882 */ /* 0x000fe20000000000 */
[----:B------:R-:W-:Y:S01]  /*13180*/  UMOV UR7, 0x12f00000 ;  /* 0x12f0000000077882 */ /* 0x000fe20000000000 */
[----:B------:R-:W-:Y:S01]  /*13190*/  UMOV UR10, URZ ;  /* 0x0000003f000a7c82 */ /* 0x000fe20008000000 */
[----:B------:R-:W-:Y:S01]  /*131a0*/  UMOV UR27, UR41 ;  /* 0x00000029001b7c82 */ /* 0x000fe20008000000 */
[----:B------:R-:W-:Y:S01]  /*131b0*/  @P2 MOV R7, 0xc000 ;  /* 0x0000c00000072802 */ /* 0x000fe20000000f00 */
[----:B------:R-:W-:Y:S06]  /*131c0*/  BAR.SYNC.DEFER_BLOCKING 0x8, 0x120 ;  /* 0x0204800000007b1d */ /* 0x000fec0000010000 */
[----:B------:R-:W-:Y:S01]  /*131d0*/  UMOV UR28, UR42 ;  /* 0x0000002a001c7c82 */ /* 0x000fe20008000000 */
[----:B------:R-:W-:Y:S01]  /*131e0*/  UMOV UR29, UR43 ;  /* 0x0000002b001d7c82 */ /* 0x000fe20008000000 */
[----:B------:R-:W-:Y:S01]  /*131f0*/  UMOV UR26, 0x40 ;  /* 0x00000040001a7882 */ /* 0x000fe20000000000 */
[----:B------:R-:W-:Y:S01]  /*13200*/  UMOV UR19, UR41 ;  /* 0x0000002900137c82 */ /* 0x000fe20008000000 */
[----:B------:R-:W-:Y:S01]  /*13210*/  UMOV UR20, UR42 ;  /* 0x0000002a00147c82 */ /* 0x000fe20008000000 */
[----:B------:R-:W-:Y:S01]  /*13220*/  UMOV UR21, UR43 ;  /* 0x0000002b00157c82 */ /* 0x000fe20008000000 */
[----:B------:R-:W-:Y:S01]  /*13230*/  UMOV UR18, 0x80 ;  /* 0x0000008000127882 */ /* 0x000fe20000000000 */
[----:B------:R1:W-:Y:S02]  /*13240*/  @P2 SYNCS.ARRIVE.TRANS64 RZ, [R18+URZ+0x36800], R7 ;  /* 0x0368000712ff29a7 */ /* 0x0003e4000800003f */
[----:B-1----:R-:W-:-:S05]  /*13250*/  @P2 VIADD R7, R18, 0x15400 ;  /* 0x0001540012072836 */ /* 0x002fca0000000000 */
[----:B------:R-:W-:Y:S02]  /*13260*/  @P2 R2UR UR8, R7 ;  /* 0x00000000070822ca */ /* 0x000fe400000e0000 */
[----:B------:R-:W-:-:S04]  /*13270*/  @P2 IADD3 R7, R18, 0x36800, RZ ;  /* 0x0003680012072810 */ /* 0x000fc80007ffe0ff */
[----:B------:R-:W-:Y:S01]  /*13280*/  @P2 R2UR UR9, R7 ;  /* 0x00000000070922ca */ /* 0x000fe200000e0000 */
[----:B------:R-:W-:-:S05]  /*13290*/  @P2 VIADD R7, R18, 0x19400 ;  /* 0x0001940012072836 */ /* 0x000fca0000000000 */
[----:B------:R-:W-:Y:S02]  /*132a0*/  @P2 R2UR UR24, R7 ;  /* 0x00000000071822ca */ /* 0x000fe400000e0000 */
[----:B------:R-:W-:-:S04]  /*132b0*/  @P2 IADD3 R7, R18, 0x1d400, RZ ;  /* 0x0001d40012072810 */ /* 0x000fc80007ffe0ff */
[----:B------:R-:W-:Y:S01]  /*132c0*/  @P2 R2UR UR16, R7 ;  /* 0x00000000071022ca */ /* 0x000fe200000e0000 */
[----:B------:R-:W-:Y:S01]  /*132d0*/  UMOV UR25, UR9 ;  /* 0x0000000900197c82 */ /* 0x000fe20008000000 */
[----:B------:R1:W-:Y:S01]  /*132e0*/  UTMALDG.4D [UR8], [UR4], desc[UR6] ;  /* 0x00000608040075b4 */ /* 0x0003e20008019000 */
[----:B------:R-:W-:-:S04]  /*132f0*/  UMOV UR17, UR9 ;  /* 0x0000000900117c82 */ /* 0x000fc80008000000 */
[----:B------:R1:W-:Y:S06]  /*13300*/  UTMALDG.4D [UR24], [UR4], desc[UR6] ;  /* 0x00000618040075b4 */ /* 0x0003ec0008019000 */
[----:B------:R1:W-:Y:S01]  /*13310*/  UTMALDG.4D [UR16], [UR4], desc[UR6] ;  /* 0x00000610040075b4 */ /* 0x0003e20008019000 */
[----:B--2---:R-:W-:-:S05]  /*13320*/  VIADD R8, R8, 0x1 ;  /* 0x0000000108087836 */ /* 0x004fca0000000000 */
[----:B------:R-:W-:Y:S01]  /*13330*/  LEA.HI R7, R8, R8, RZ, 0x1 ;  /* 0x0000000808077211 */ /* 0x000fe200078f08ff */
[----:B------:R1:W-:Y:S03]  /*13340*/  STL [R1+0x4], R8 ;  /* 0x0000040801007387 */ /* 0x0003e60000100800 */
[----:B------:R-:W-:-:S04]  /*13350*/  LOP3.LUT R7, R7, 0xfffffffe, RZ, 0xc0, !PT ;  /* 0xfffffffe07077812 */ /* 0x000fc800078ec0ff */
[----:B------:R-:W-:-:S04]  /*13360*/  IADD3 R7, R8, -R7, RZ ;  /* 0x8000000708077210 */ /* 0x000fc80007ffe0ff */
[----:B------:R-:W-:-:S04]  /*13370*/  SHF.L.U32 R7, R7, 0x1f, RZ ;  /* 0x0000001f07077819 */ /* 0x000fc800000006ff */
[----:B------:R-:W2:Y:S02]  /*13380*/  SYNCS.PHASECHK.TRANS64.TRYWAIT P2, [R18+URZ+0x36820], R7 ;  /* 0x03682007120075a7 */ /* 0x000ea4000804017f */
[----:B-12---:R-:W-:Y:S05]  /*13390*/  @!P2 BRA `(.L_x_1918) ;  /* 0x0000002000b0a947 */ /* 0x006fea0003800000 */
.L_x_1968:
[----:B------:R-:W-:Y:S05]  /*133a0*/  @!P3 BRA `(.L_x_1919) ;  /* 0x00000014007cb947 */ /* 0x000fea0003800000 */
[C---:B-1----:R-:W-:Y:S01]  /*133b0*/  LOP3.LUT R7, R19.reuse, 0x1, RZ, 0xc0, !PT ;  /* 0x0000000113077812 */ /* 0x042fe200078ec0ff */
[----:B------:R-:W-:Y:S01]  /*133c0*/  VIADD R10, R19, 0xfffffffe ;  /* 0xfffffffe130a7836 */ /* 0x000fe20000000000 */
[----:B------:R-:W-:Y:S02]  /*133d0*/  ULDC.64 UR36, c[0x0][0x408] ;  /* 0x0001020000247ab9 */ /* 0x000fe40000000a00 */
[----:B------:R-:W-:Y:S02]  /*133e0*/  ISETP.NE.U32.AND P2, PT, R7, 0x1, PT ;  /* 0x000000010700780c */ /* 0x000fe40003f45070 */
[----:B------:R-:W-:-:S11]  /*133f0*/  MOV R7, R10 ;  /* 0x0000000a00077202 */ /* 0x000fd60000000f00 */
[----:B------:R-:W-:Y:S05]  /*13400*/  @!P2 BRA `(.L_x_1920) ;  /* 0x0000000400cca947 */ /* 0x000fea0003800000 */
        /* <DEDUP_REMOVED lines=8> */
[----:B------:R-:W-:Y:S01]  /*13490*/  IMAD.MOV.U32 R7, RZ, RZ, R10 ;  /* 0x000000ffff077224 */ /* 0x000fe200078e000a */
[----:B------:R-:W-:Y:S06]  /*134a0*/  @!P0 BRA `(.L_x_1923) ;  /* 0x0000000000488947 */ /* 0x000fec0003800000 */
[----:B------:R-:W1:Y:S01]  /*134b0*/  LDC R14, c[0x0][0x41c] ;  /* 0x00010700ff0e7b82 */ /* 0x000e620000000800 */
[----:B------:R-:W-:Y:S01]  /*134c0*/  ULDC.64 UR4, c[0x0][0x408] ;  /* 0x0001020000047ab9 */ /* 0x000fe20000000a00 */
[----:B------:R-:W-:Y:S01]  /*134d0*/  ULDC.64 UR6, c[0x0][0x208] ;  /* 0x0000820000067ab9 */ /* 0x000fe20000000a00 */
        /* <DEDUP_REMOVED lines=8> */
[----:B------:R-:W-:Y:S02]  /*13560*/  IMAD R14, R12, UR4, RZ ;  /* 0x000000040c0e7c24 */ /* 0x000fe4000f8e02ff */
[----:B------:R-:W-:-:S04]  /*13570*/  IMAD.WIDE.U32 R8, R0, UR4, R8 ;  /* 0x0000000400087c25 */ /* 0x000fc8000f8e0008 */
[----:B------:R-:W-:Y:S01]  /*13580*/  IMAD R14, R0, UR5, R14 ;  /* 0x00000005000e7c24 */ /* 0x000fe2000f8e020e */
[----:B------:R-:W-:-:S04]  /*13590*/  LEA R2, P2, R8, R2, 0x2 ;  /* 0x0000000208027211 */ /* 0x000fc800078410ff */
[----:B------:R-:W-:-:S04]  /*135a0*/  IADD3 R9, R14, R9, RZ ;  /* 0x000000090e097210 */ /* 0x000fc80007ffe0ff */
[----:B------:R-:W-:-:S05]  /*135b0*/  LEA.HI.X R3, R8, R3, R9, 0x2, P2 ;  /* 0x0000000308037211 */ /* 0x000fca00010f1409 */
[----:B------:R1:W5:Y:S02]  /*135c0*/  LDG.E R8, desc[UR6][R2.64] ;  /* 0x0000000602087981 */ /* 0x000364000c1e1900 */
.L_x_1923:
[----:B-1----:R-:W-:Y:S01]  /*135d0*/  IMAD R3, R11, 0x8, R18 ;  /* 0x000000080b037824 */ /* 0x002fe200078e0212 */
[----:B------:R-:W-:-:S04]  /*135e0*/  SHF.L.U32 R2, R13, 0x1f, RZ ;  /* 0x0000001f0d027819 */ /* 0x000fc800000006ff */
[----:B------:R-:W1:Y:S02]  /*135f0*/  SYNCS.PHASECHK.TRANS64.TRYWAIT P2, [R3+URZ+0x36840], R2 ;  /* 0x03684002030075a7 */ /* 0x000e64000804017f */
[----:B-1----:R-:W-:Y:S05]  /*13600*/  @!P2 BRA `(.L_x_1924) ;  /* 0x000000200028a947 */ /* 0x002fea0003800000 */
.L_x_1969:
[----:B------:R-:W2:Y:S02]  /*13610*/  S2R R9, SR_TID.X ;  /* 0x0000000000097919 */ /* 0x000ea40000002100 */
[----:B--2---:R-:W-:-:S04]  /*13620*/  LOP3.LUT R9, R9, 0x7f, RZ, 0xc0, !PT ;  /* 0x0000007f09097812 */ /* 0x004fc800078ec0ff */
[----:B------:R-:W-:-:S13]  /*13630*/  ISETP.NE.AND P3, PT, R9, RZ, PT ;  /* 0x000000ff0900720c */ /* 0x000fda0003f65270 */
        /* <DEDUP_REMOVED lines=8> */
.L_x_1925:
        /* <DEDUP_REMOVED lines=11> */
[----:B------:R-:W-:Y:S01]  /*13770*/  VIADD R3, R18, 0x36800 ;  /* 0x0003680012037836 */ /* 0x000fe20000000000 */
[----:B------:R-:W-:Y:S01]  /*13780*/  UMOV UR16, 0x40 ;  /* 0x0000004000107882 */ /* 0x000fe20000000000 */
[----:B------:R-:W-:Y:S01]  /*13790*/  UMOV UR17, 0x80 ;  /* 0x0000008000117882 */ /* 0x000fe20000000000 */
[----:B------:R-:W-:Y:S01]  /*137a0*/  UIADD3 UR9, UR9, 0x36830, URZ ;  /* 0x0003683009097890 */ /* 0x000fe2000fffe03f */
[----:B------:R-:W-:Y:S01]  /*137b0*/  SHF.L.U32 R2, R17, 0x1f, RZ ;  /* 0x0000001f11027819 */ /* 0x000fe200000006ff */
[----:B------:R-:W-:Y:S01]  /*137c0*/  UIMAD UR11, UR11, 0x70, URZ ;  /* 0x000000700b0b78a4 */ /* 0x000fe2000f8e023f */
[----:B------:R-:W-:Y:S01]  /*137d0*/  LEA R3, R16, R3, 0x3 ;  /* 0x0000000310037211 */ /* 0x000fe200078e18ff */
[----:B------:R-:W-:-:S02]  /*137e0*/  UIADD3 UR8, UR14, 0x21400, URZ ;  /* 0x000214000e087890 */ /* 0x000fc4000fffe03f */
        /* <DEDUP_REMOVED lines=11> */
.L_x_1970:
[----:B------:R-:W-:Y:S05]  /*138a0*/  @P3 BRA `(.L_x_1927) ;  /* 0x0000000000203947 */ /* 0x000fea0003800000 */
[----:B------:R-:W2:Y:S01]  /*138b0*/  S2R R9, SR_TID.X ;  /* 0x0000000000097919 */ /* 0x000ea20000002100 */
[----:B-1----:R-:W-:Y:S01]  /*138c0*/  IMAD R2, R16, 0x8, R18 ;  /* 0x0000000810027824 */ /* 0x002fe200078e0212 */
[----:B------:R-:W-:-:S04]  /*138d0*/  MOV R3, 0xa800 ;  /* 0x0000a80000037802 */ /* 0x000fc80000000f00 */
[----:B------:R3:W-:Y:S01]  /*138e0*/  SYNCS.ARRIVE.TRANS64 RZ, [R2+URZ+0x36850], R3 ;  /* 0x0368500302ff79a7 */ /* 0x0007e2000800003f */
[----:B--2---:R-:W-:-:S04]  /*138f0*/  LOP3.LUT R9, R9, 0x1f, RZ, 0xc0, !PT ;  /* 0x0000001f09097812 */ /* 0x004fc800078ec0ff */
[----:B------:R-:W-:-:S13]  /*13900*/  ISETP.NE.AND P2, PT, R9, RZ, PT ;  /* 0x000000ff0900720c */ /* 0x000fda0003f45270 */
[----:B---3--:R-:W-:Y:S05]  /*13910*/  @!P2 BRA `(.L_x_1927) ;  /* 0x000000000004a947 */ /* 0x008fea0003800000 */
[----:B------:R-:W-:Y:S01]  /*13920*/  BPT.TRAP 0x1 ;  /* 0x000000040000795c */ /* 0x000fe20000300000 */
.L_x_1927:
[--C-:B-1----:R-:W-:Y:S01]  /*13930*/  IMAD R2, R16, 0x8, R18.reuse ;  /* 0x0000000810027824 */ /* 0x102fe200078e0212 */
[----:B------:R-:W-:Y:S01]  /*13940*/  R2UR UR11, R5 ;  /* 0x00000000050b72ca */ /* 0x000fe200000e0000 */
[----:B------:R-:W-:Y:S01]  /*13950*/  UIADD3 UR4, UP0, UR38, 0x470, URZ ;  /* 0x0000047026047890 */ /* 0x000fe2000ff1e03f */
[----:B------:R-:W-:Y:S01]  /*13960*/  R2UR UR13, R6 ;  /* 0x00000000060d72ca */ /* 0x000fe200000e0000 */
[----:B------:R-:W-:Y:S01]  /*13970*/  UMOV UR10, URZ ;  /* 0x0000003f000a7c82 */ /* 0x000fe20008000000 */
[----:B------:R-:W-:Y:S01]  /*13980*/  R2UR UR9, R2 ;  /* 0x00000000020972ca */ /* 0x000fe200000e0000 */
[----:B------:R-:W-:Y:S01]  /*13990*/  IMAD R2, R16, 0xa800, R18 ;  /* 0x0000a80010027824 */ /* 0x000fe200078e0212 */
[----:B------:R-:W-:Y:S01]  /*139a0*/  R2UR UR12, R4 ;  /* 0x00000000040c72ca */ /* 0x000fe200000e0000 */
[----:B------:R-:W-:Y:S01]  /*139b0*/  UIADD3.X UR5, URZ, UR39, URZ, UP0, !UPT ;  /* 0x000000273f057290 */ /* 0x000fe200087fe43f */
[----:B------:R-:W-:Y:S01]  /*139c0*/  MOV R6, R8 ;  /* 0x0000000800067202 */ /* 0x000fe20000000f00 */
[----:B------:R-:W-:Y:S01]  /*139d0*/  UMOV UR6, 0x0 ;  /* 0x0000000000067882 */ /* 0x000fe20000000000 */
[----:B------:R-:W-:Y:S01]  /*139e0*/  R2UR UR15, R2 ;  /* 0x00000000020f72ca */ /* 0x000fe200000e0000 */
[----:B------:R-:W-:Y:S01]  /*139f0*/  UMOV UR7, 0x14f00000 ;  /* 0x14f0000000077882 */ /* 0x000fe20000000000 */
[----:B------:R-:W-:Y:S01]  /*13a00*/  UMOV UR16, 0x40 ;  /* 0x0000004000107882 */ /* 0x000fe20000000000 */
[----:B------:R-:W-:Y:S01]  /*13a10*/  UIMAD UR11, UR11, 0x70, URZ ;  /* 0x000000700b0b78a4 */ /* 0x000fe2000f8e023f */
[----:B------:R-:W-:-:S03]  /*13a20*/  IMAD.MOV.U32 R5, RZ, RZ, R7 ;  /* 0x000000ffff057224 */ /* 0x000fc600078e0007 */
        /* <DEDUP_REMOVED lines=13> */
.L_x_1922:
[----:B------:R-:W-:Y:S05]  /*13b00*/  BSYNC B0 ;  /* 0x0000000000007941 */ /* 0x000fea0003800000 */
.L_x_1921:
[----:B------:R-:W-:Y:S01]  /*13b10*/  IADD3 R7, R19, -0x3, RZ ;  /* 0xfffffffd13077810 */ /* 0x000fe20007ffe0ff */
[----:B------:R-:W-:Y:S01]  /*13b20*/  IMAD.MOV.U32 R16, RZ, RZ, R11 ;  /* 0x000000ffff107224 */ /* 0x000fe200078e000b */
[----:B------:R-:W-:-:S07]  /*13b30*/  MOV R17, R13 ;  /* 0x0000000d00117202 */ /* 0x000fce0000000f00 */
.L_x_1920:
[----:B------:R-:W-:Y:S01]  /*13b40*/  ISETP.NE.AND P2, PT, R10, RZ, PT ;  /* 0x000000ff0a00720c */ /* 0x000fe20003f45270 */
[----:B------:R-:W-:-:S12]  /*13b50*/  BSSY B0, `(.L_x_1919) ;  /* 0x00000e4000007945 */ /* 0x000fd80003800000 */
[----:B------:R-:W-:Y:S05]  /*13b60*/  @!P2 BRA `(.L_x_1928) ;  /* 0x0000000c0088a947 */ /* 0x000fea0003800000 */
[----:B------:R-:W-:-:S07]  /*13b70*/  IMAD.MOV.U32 R8, RZ, RZ, R6 ;  /* 0x000000ffff087224 */ /* 0x000fce00078e0006 */
.L_x_1943:
[----:B------:R-:W-:Y:S01]  /*13b80*/  IADD3 R10, R16, 0x1, RZ ;  /* 0x00000001100a7810 */ /* 0x000fe20007ffe0ff */
        /* <DEDUP_REMOVED lines=13> */
[----:B-1----:R-:W-:Y:S01]  /*13c60*/  @P2 IMAD.HI.U32 R14, R7, R2, RZ ;  /* 0x00000002070e2227 */ /* 0x002fe200078e00ff */
[----:B------:R-:W-:-:S04]  /*13c70*/  MOV R2, R7 ;  /* 0x0000000700027202 */ /* 0x000fc80000000f00 */
[----:B------:R-:W-:Y:S01]  /*13c80*/  @P2 SHF.R.U32.HI R2, RZ, R3, R14 ;  /* 0x00000003ff022219 */ /* 0x000fe2000001160e */
[----:B------:R-:W-:-:S03]  /*13c90*/  IMAD R14, R12, UR36, RZ ;  /* 0x000000240c0e7c24 */ /* 0x000fc6000f8e02ff */
[--C-:B------:R-:W-:Y:S01]  /*13ca0*/  SHF.R.S32.HI R3, RZ, 0x1f, R2.reuse ;  /* 0x0000001fff037819 */ /* 0x100fe20000011402 */
[----:B------:R-:W-:Y:S02]  /*13cb0*/  IMAD.MOV R13, RZ, RZ, -R2 ;  /* 0x000000ffff0d7224 */ /* 0x000fe400078e0a02 */
[----:B------:R-:W-:Y:S02]  /*13cc0*/  IMAD R14, R0, UR37, R14 ;  /* 0x00000025000e7c24 */ /* 0x000fe4000f8e020e */
[----:B------:R-:W-:Y:S02]  /*13cd0*/  IMAD R13, R8, R13, R7 ;  /* 0x0000000d080d7224 */ /* 0x000fe400078e0207 */
[----:B------:R-:W1:Y:S01]  /*13ce0*/  LDC.64 R8, c[0x0][0x3f8] ;  /* 0x0000fe00ff087b82 */ /* 0x000e620000000a00 */
[----:B------:R-:W-:-:S05]  /*13cf0*/  IMAD.WIDE.U32 R2, R0, UR36, R2 ;  /* 0x0000002400027c25 */ /* 0x000fca000f8e0002 */
[----:B------:R-:W-:Y:S02]  /*13d00*/  IADD3 R14, R14, R3, RZ ;  /* 0x000000030e0e7210 */ /* 0x000fe40007ffe0ff */
[----:B-1----:R-:W-:-:S04]  /*13d10*/  LEA R8, P2, R2, R8, 0x2 ;  /* 0x0000000802087211 */ /* 0x002fc800078410ff */
[----:B------:R-:W-:-:S05]  /*13d20*/  LEA.HI.X R9, R2, R9, R14, 0x2, P2 ;  /* 0x0000000902097211 */ /* 0x000fca00010f140e */
[----:B------:R1:W5:Y:S04]  /*13d30*/  LDG.E R8, desc[UR4][R8.64] ;  /* 0x0000000408087981 */ /* 0x000368000c1e1900 */
.L_x_1931:
[----:B------:R-:W-:Y:S01]  /*13d40*/  IMAD R2, R10, 0x8, R18 ;  /* 0x000000080a027824 */ /* 0x000fe200078e0212 */
[----:B------:R-:W-:-:S04]  /*13d50*/  SHF.L.U32 R3, R11, 0x1f, RZ ;  /* 0x0000001f0b037819 */ /* 0x000fc800000006ff */
[----:B------:R-:W2:Y:S02]  /*13d60*/  SYNCS.PHASECHK.TRANS64.TRYWAIT P2, [R2+URZ+0x36840], R3 ;  /* 0x03684003020075a7 */ /* 0x000ea4000804017f */
[----:B--2---:R-:W-:Y:S05]  /*13d70*/  @!P2 BRA `(.L_x_1932) ;  /* 0x000000180074a947 */ /* 0x004fea0003800000 */
.L_x_1971:
        /* <DEDUP_REMOVED lines=11> */
.L_x_1933:
[----:B------:R-:W-:Y:S01]  /*13e30*/  R2UR UR9, R2 ;  /* 0x00000000020972ca */ /* 0x000fe200000e0000 */
[----:B--2---:R-:W-:Y:S01]  /*13e40*/  IMAD R2, R10, 0xa800, R18 ;  /* 0x0000a8000a027824 */ /* 0x004fe200078e0212 */
[----:B------:R-:W-:Y:S01]  /*13e50*/  R2UR UR11, R13 ;  /* 0x000000000d0b72ca */ /* 0x000fe200000e0000 */
        /* <DEDUP_REMOVED lines=8> */
[----:B------:R-:W-:Y:S01]  /*13ee0*/  VIADD R3, R18, 0x36800 ;  /* 0x0003680012037836 */ /* 0x000fe20000000000 */
[----:B------:R-:W-:Y:S01]  /*13ef0*/  UMOV UR16, 0x40 ;  /* 0x0000004000107882 */ /* 0x000fe20000000000 */
[----:B------:R-:W-:Y:S01]  /*13f00*/  UIADD3 UR9, UR9, 0x36830, URZ ;  /* 0x0003683009097890 */ /* 0x000fe2000fffe03f */
[----:B------:R-:W-:Y:S01]  /*13f10*/  SHF.L.U32 R17, R17, 0x1f, RZ ;  /* 0x0000001f11117819 */ /* 0x000fe200000006ff */
[----:B------:R-:W-:Y:S01]  /*13f20*/  UIMAD UR11, UR11, 0x70, URZ ;  /* 0x000000700b0b78a4 */ /* 0x000fe2000f8e023f */
[----:B------:R-:W-:Y:S01]  /*13f30*/  LEA R2, R16, R3, 0x3 ;  /* 0x0000000310027211 */ /* 0x000fe200078e18ff */
[----:B------:R-:W-:-:S02]  /*13f40*/  UMOV UR17, 0x80 ;  /* 0x0000008000117882 */ /* 0x000fc40000000000 */
        /* <DEDUP_REMOVED lines=12> */
.L_x_1972:
        /* <DEDUP_REMOVED lines=8> */
.L_x_1935:
[----:B------:R-:W-:Y:S01]  /*14090*/  IMAD R16, R16, 0xa800, R18 ;  /* 0x0000a80010107824 */ /* 0x000fe200078e0212 */
        /* <DEDUP_REMOVED lines=12> */
[----:B------:R-:W-:Y:S01]  /*14160*/  IMAD.MOV.U32 R6, RZ, RZ, R8 ;  /* 0x000000ffff067224 */ /* 0x000fe200078e0008 */
[----:B------:R-:W-:-:S02]  /*14170*/  UIMAD UR11, UR11, 0x70, URZ ;  /* 0x000000700b0b78a4 */ /* 0x000fc4000f8e023f */
        /* <DEDUP_REMOVED lines=14> */
.L_x_1930:
[----:B------:R-:W-:Y:S05]  /*14260*/  BSYNC B1 ;  /* 0x0000000000017941 */ /* 0x000fea0003800000 */
.L_x_1929:
        /* <DEDUP_REMOVED lines=10> */
[----:B------:R-:W-:Y:S01]  /*14310*/  IMAD R14, R12, UR36, RZ ;  /* 0x000000240c0e7c24 */ /* 0x000fe2000f8e02ff */
[----:B------:R-:W-:-:S03]  /*14320*/  ULDC.64 UR4, c[0x0][0x208] ;  /* 0x0000820000047ab9 */ /* 0x000fc60000000a00 */
        /* <DEDUP_REMOVED lines=15> */
.L_x_1938:
[----:B------:R-:W-:Y:S01]  /*14420*/  IMAD R2, R16, 0x8, R18 ;  /* 0x0000000810027824 */ /* 0x000fe200078e0212 */
[----:B------:R-:W-:-:S04]  /*14430*/  SHF.L.U32 R3, R17, 0x1f, RZ ;  /* 0x0000001f11037819 */ /* 0x000fc800000006ff */
[----:B------:R-:W2:Y:S02]  /*14440*/  SYNCS.PHASECHK.TRANS64.TRYWAIT P2, [R2+URZ+0x36840], R3 ;  /* 0x03684003020075a7 */ /* 0x000ea4000804017f */
[----:B--2---:R-:W-:Y:S05]  /*14450*/  @!P2 BRA `(.L_x_1939) ;  /* 0x0000001000e4a947 */ /* 0x004fea0003800000 */
.L_x_1973:
        /* <DEDUP_REMOVED lines=11> */
.L_x_1940:
[----:B--2---:R-:W-:Y:S01]  /*14510*/  VIADD R3, R18, 0x36800 ;  /* 0x0003680012037836 */ /* 0x004fe20000000000 */
[----:B------:R-:W-:Y:S01]  /*14520*/  R2UR UR11, R13 ;  /* 0x000000000d0b72ca */ /* 0x000fe200000e0000 */
[----:B------:R-:W-:Y:S01]  /*14530*/  UIADD3 UR4, UP0, UR38, 0x370, URZ ;  /* 0x0000037026047890 */ /* 0x000fe2000ff1e03f */
[----:B------:R-:W-:Y:S01]  /*14540*/  R2UR UR12, R4 ;  /* 0x00000000040c72ca */ /* 0x000fe200000e0000 */
[----:B------:R-:W-:Y:S01]  /*14550*/  UMOV UR10, URZ ;  /* 0x0000003f000a7c82 */ /* 0x000fe20008000000 */
[----:B------:R-:W-:Y:S01]  /*14560*/  LEA R2, R16, R3, 0x3 ;  /* 0x0000000310027211 */ /* 0x000fe200078e18ff */
[----:B------:R-:W-:Y:S01]  /*14570*/  UIADD3.X UR5, URZ, UR39, URZ, UP0, !UPT ;  /* 0x000000273f057290 */ /* 0x000fe200087fe43f */
[----:B-----5:R-:W-:Y:S01]  /*14580*/  R2UR UR13, R8 ;  /* 0x00000000080d72ca */ /* 0x020fe200000e0000 */
[----:B------:R-:W-:Y:S01]  /*14590*/  UMOV UR6, 0x0 ;  /* 0x0000000000067882 */ /* 0x000fe20000000000 */
[----:B------:R-:W-:Y:S01]  /*145a0*/  R2UR UR9, R2 ;  /* 0x00000000020972ca */ /* 0x000fe200000e0000 */
[----:B------:R-:W-:Y:S01]  /*145b0*/  IMAD R2, R16, 0xa800, R18 ;  /* 0x0000a80010027824 */ /* 0x000fe200078e0212 */
[----:B------:R-:W-:Y:S01]  /*145c0*/  UMOV UR7, 0x14f00000 ;  /* 0x14f0000000077882 */ /* 0x000fe20000000000 */
[----:B------:R-:W-:Y:S01]  /*145d0*/  UMOV UR17, 0x40 ;  /* 0x0000004000117882 */ /* 0x000fe20000000000 */
[----:B------:R-:W-:Y:S01]  /*145e0*/  UMOV UR18, 0x80 ;  /* 0x0000008000127882 */ /* 0x000fe20000000000 */
[----:B------:R-:W-:Y:S01]  /*145f0*/  UIMAD UR11, UR11, 0x70, URZ ;  /* 0x000000700b0b78a4 */ /* 0x000fe2000f8e023f */
[----:B------:R-:W-:Y:S01]  /*14600*/  R2UR UR8, R2 ;  /* 0x00000000020872ca */ /* 0x000fe200000e0000 */
[----:B------:R-:W-:Y:S01]  /*14610*/  IMAD R2, R10, 0x8, R3 ;  /* 0x000000080a027824 */ /* 0x000fe200078e0203 */
        /* <DEDUP_REMOVED lines=15> */
.L_x_1974:
[----:B------:R-:W-:Y:S05]  /*14710*/  @P3 BRA `(.L_x_1942) ;  /* 0x00000000001c3947 */ /* 0x000fea0003800000 */
[----:B------:R-:W2:Y:S02]  /*14720*/  S2R R3, SR_TID.X ;  /* 0x0000000000037919 */ /* 0x000ea40000002100 */
[----:B--2---:R-:W-:Y:S02]  /*14730*/  LOP3.LUT R9, R3, 0x1f, RZ, 0xc0, !PT ;  /* 0x0000001f03097812 */ /* 0x004fe400078ec0ff */
[----:B------:R-:W-:Y:S02]  /*14740*/  MOV R3, 0xa800 ;  /* 0x0000a80000037802 */ /* 0x000fe40000000f00 */
[----:B------:R-:W-:Y:S02]  /*14750*/  ISETP.NE.AND P2, PT, R9, RZ, PT ;  /* 0x000000ff0900720c */ /* 0x000fe40003f45270 */
[----:B------:R2:W-:Y:S11]  /*14760*/  SYNCS.ARRIVE.TRANS64 RZ, [R2+URZ+0x50], R3 ;  /* 0x0000500302ff79a7 */ /* 0x0005f6000800003f */
[----:B--2---:R-:W-:Y:S05]  /*14770*/  @!P2 BRA `(.L_x_1942) ;  /* 0x000000000004a947 */ /* 0x004fea0003800000 */
[----:B------:R-:W-:Y:S01]  /*14780*/  BPT.TRAP 0x1 ;  /* 0x000000040000795c */ /* 0x000fe20000300000 */
.L_x_1942:
        /* <DEDUP_REMOVED lines=13> */
[----:B------:R-:W-:Y:S01]  /*14860*/  MOV R6, R8 ;  /* 0x0000000800067202 */ /* 0x000fe20000000f00 */
[----:B------:R-:W-:-:S02]  /*14870*/  UIMAD UR11, UR11, 0x70, URZ ;  /* 0x000000700b0b78a4 */ /* 0x000fc4000f8e023f */
        /* <DEDUP_REMOVED lines=13> */
.L_x_1937:
[----:B------:R-:W-:Y:S05]  /*14950*/  BSYNC B1 ;  /* 0x0000000000017941 */ /* 0x000fea0003800000 */
.L_x_1936:
[C---:B------:R-:W-:Y:S01]  /*14960*/  ISETP.GT.AND P2, PT, R7.reuse, 0x1, PT ;  /* 0x000000010700780c */ /* 0x040fe20003f44270 */
[----:B------:R-:W-:-:S12]  /*14970*/  VIADD R7, R7, 0xfffffffe ;  /* 0xfffffffe07077836 */ /* 0x000fd80000000000 */
[----:B------:R-:W-:Y:S05]  /*14980*/  @P2 BRA `(.L_x_1943) ;  /* 0xfffffff0007c2947 */ /* 0x000fea000383ffff */
.L_x_1928:
[----:B------:R-:W-:Y:S05]  /*14990*/  BSYNC B0 ;  /* 0x0000000000007941 */ /* 0x000fea0003800000 */
.L_x_1919:
[----:B------:R-:W-:Y:S04]  /*149a0*/  BSSY B0, `(.L_x_1944) ;  /* 0x0000010000007945 */ /* 0x000fe80003800000 */
[----:B------:R-:W-:Y:S05]  /*149b0*/  @P1 BRA `(.L_x_1945) ;  /* 0x0000000000381947 */ /* 0x000fea0003800000 */
[----:B-1----:R-:W1:Y:S01]  /*149c0*/  S2R R7, SR_LANEID ;  /* 0x0000000000077919 */ /* 0x002e620000000000 */
        /* <DEDUP_REMOVED lines=11> */
[----:B-1----:R-:W-:-:S05]  /*14a80*/  IADD3 R0, R0, UR44, R9 ;  /* 0x0000002c00007c10 */ /* 0x002fca000fffe009 */
[----:B------:R2:W-:Y:S02]  /*14a90*/  STL [R1], R0 ;  /* 0x0000000001007387 */ /* 0x0005e40000100800 */
.L_x_1945:
[----:B------:R-:W-:Y:S05]  /*14aa0*/  BSYNC B0 ;  /* 0x0000000000007941 */ /* 0x000fea0003800000 */
.L_x_1944:
[----:B------:R-:W-:Y:S04]  /*14ab0*/  BSSY B0, `(.L_x_1946) ;  /* 0x000002c000007945 */ /* 0x000fe80003800000 */
[----:B------:R-:W-:Y:S05]  /*14ac0*/  @!P6 BRA `(.L_x_1947) ;  /* 0x0000000000a8e947 */ /* 0x000fea0003800000 */
[----:B--2---:R-:W1:Y:S01]  /*14ad0*/  S2R R0, SR_TID.X ;  /* 0x0000000000007919 */ /* 0x004e620000002100 */
[----:B------:R-:W-:Y:S02]  /*14ae0*/  LEA R3, R16, R18, 0x3 ;  /* 0x0000001210037211 */ /* 0x000fe400078e18ff */
[----:B-1----:R-:W-:Y:S02]  /*14af0*/  LOP3.LUT R2, R0, 0x7f, RZ, 0xc0, !PT ;  /* 0x0000007f00027812 */ /* 0x002fe400078ec0ff */
[----:B------:R-:W-:Y:S02]  /*14b00*/  SHF.L.U32 R0, R17, 0x1f, RZ ;  /* 0x0000001f11007819 */ /* 0x000fe400000006ff */
[----:B------:R-:W-:Y:S02]  /*14b10*/  ISETP.NE.AND P1, PT, R2, RZ, PT ;  /* 0x000000ff0200720c */ /* 0x000fe40003f25270 */
[----:B------:R-:W1:Y:S02]  /*14b20*/  SYNCS.PHASECHK.TRANS64.TRYWAIT P0, [R3+URZ+0x36860], R0 ;  /* 0x03686000030075a7 */ /* 0x000e64000800017f */
[----:B-1----:R-:W-:Y:S09]  /*14b30*/  @!P0 BRA `(.L_x_1948) ;  /* 0x0000000c00548947 */ /* 0x002ff20003800000 */
.L_x_1975:
        /* <DEDUP_REMOVED lines=8> */
.L_x_1949:
        /* <DEDUP_REMOVED lines=26> */
[----:B---3--:R-:W-:Y:S01]  /*14d60*/  NOP ;  /* 0x0000000000007918 */ /* 0x008fe20000000000 */
.L_x_1947:
[----:B------:R-:W-:Y:S05]  /*14d70*/  BSYNC B0 ;  /* 0x0000000000007941 */ /* 0x000fea0003800000 */
.L_x_1946:
[----:B------:R3:W5:Y:S01]  /*14d80*/  LDL.LU R13, [R1] ;  /* 0x00000000010d7983 */ /* 0x0007620000300800 */
[----:B------:R-:W-:-:S04]  /*14d90*/  IADD3 R16, R16, 0x1, RZ ;  /* 0x0000000110107810 */ /* 0x000fc80007ffe0ff */
[----:B------:R-:W-:-:S04]  /*14da0*/  ISETP.NE.AND P0, PT, R16, 0x2, PT ;  /* 0x000000021000780c */ /* 0x000fc80003f05270 */
[----:B-12---:R-:W-:Y:S02]  /*14db0*/  SEL R0, RZ, 0x1, P0 ;  /* 0x00000001ff007807 */ /* 0x006fe40000000000 */
[----:B------:R-:W-:Y:S02]  /*14dc0*/  SEL R16, R16, RZ, P0 ;  /* 0x000000ff10107207 */ /* 0x000fe40000000000 */
[----:B---3--:R-:W-:-:S07]  /*14dd0*/  LOP3.LUT R17, R17, R0, RZ, 0x3c, !PT ;  /* 0x0000000011117212 */ /* 0x008fce00078e3cff */
.L_x_1908:
[----:B------:R-:W-:Y:S05]  /*14de0*/  BSYNC B6 ;  /* 0x0000000000067941 */ /* 0x000fea0003800000 */
.L_x_1906:
[----:B------:R-:W-:-:S03]  /*14df0*/  UMOV UR4, 0xffffffff ;  /* 0xffffffff00047882 */ /* 0x000fc60000000000 */
[----:B------:R-:W-:Y:S05]  /*14e00*/  BRA.DIV UR4, `(.L_x_1950) ;  /* 0x0000000a04b47947 */ /* 0x000fea000b800000 */
[----:B-----5:R1:W2:Y:S02]  /*14e10*/  SHFL.IDX PT, R14, R13, RZ, 0x1f ;  /* 0x00001fff0d0e7589 */ /* 0x0202a400000e0000 */
.L_x_1978:
[----:B------:R-:W3:Y:S01]  /*14e20*/  S2R R0, SR_TID.X ;  /* 0x0000000000007919 */ /* 0x000ee20000002100 */
[----:B------:R-:W-:Y:S05]  /*14e30*/  WARPSYNC.ALL ;  /* 0x0000000000007948 */ /* 0x000fea0003800000 */
[----:B------:R-:W-:Y:S01]  /*14e40*/  BAR.SYNC.DEFER_BLOCKING 0x4, 0x120 ;  /* 0x0104800000007b1d */ /* 0x000fe20000010000 */
[----:B--2---:R-:W-:-:S05]  /*14e50*/  IMAD.MOV.U32 R2, RZ, RZ, R14 ;  /* 0x000000ffff027224 */ /* 0x004fca00078e000e */
[----:B------:R-:W-:Y:S01]  /*14e60*/  ULDC UR4, c[0x0][0xda8] ;  /* 0x00036a0000047ab9 */ /* 0x000fe20000000800 */
[----:B------:R2:W-:Y:S01]  /*14e70*/  STL [R1], R2 ;  /* 0x0000000201007387 */ /* 0x0005e20000100800 */
[----:B---3--:R-:W-:-:S04]  /*14e80*/  LOP3.LUT R0, R0, 0x1f, RZ, 0xc0, !PT ;  /* 0x0000001f00007812 */ /* 0x008fc800078ec0ff */
[----:B------:R-:W-:-:S13]  /*14e90*/  ISETP.NE.AND P0, PT, R0, RZ, PT ;  /* 0x000000ff0000720c */ /* 0x000fda0003f05270 */
[----:B------:R-:W3:Y:S01]  /*14ea0*/  @!P0 S2R R3, SR_CgaCtaId ;  /* 0x0000000000038919 */ /* 0x000ee20000008800 */
[----:B------:R-:W-:-:S04]  /*14eb0*/  @!P0 MOV R0, 0x400 ;  /* 0x0000040000008802 */ /* 0x000fc80000000f00 */
[----:B---3--:R-:W-:-:S05]  /*14ec0*/  @!P0 LEA R0, R3, R0, 0x18 ;  /* 0x0000000003008211 */ /* 0x008fca00078ec0ff */
[----:B------:R2:W-:Y:S01]  /*14ed0*/  @!P0 STS [R0+0x368d0], R13 ;  /* 0x0368d00d00008388 */ /* 0x0005e20000000800 */
[----:B------:R-:W-:Y:S06]  /*14ee0*/  BAR.ARV 0x5, 0x120 ;  /* 0x0144800000007b1d */ /* 0x000fec0000002000 */
[----:B------:R-:W-:-:S13]  /*14ef0*/  ISETP.GE.AND P0, PT, R2, UR4, PT ;  /* 0x0000000402007c0c */ /* 0x000fda000bf06270 */
[----:B--2---:R-:W-:Y:S05]  /*14f00*/  @!P0 BRA `(.L_x_1951) ;  /* 0xffffffd000848947 */ /* 0x004fea000383ffff */
.L_x_1903:
[----:B------:R-:W2:Y:S01]  /*14f10*/  LDL.LU R0, [R1+0x4] ;  /* 0x0000040001007983 */ /* 0x000ea20000300800 */
[----:B------:R-:W3:Y:S01]  /*14f20*/  S2R R5, SR_CgaCtaId ;  /* 0x0000000000057919 */ /* 0x000ee20000008800 */
[----:B--2---:R-:W-:-:S04]  /*14f30*/  IADD3 R0, R0, 0x1, RZ ;  /* 0x0000000100007810 */ /* 0x004fc80007ffe0ff */
[----:B------:R-:W-:-:S04]  /*14f40*/  LEA.HI R2, R0, R0, RZ, 0x1 ;  /* 0x0000000000027211 */ /* 0x000fc800078f08ff */
[----:B------:R-:W-:Y:S02]  /*14f50*/  LOP3.LUT R3, R2, 0xfffffffe, RZ, 0xc0, !PT ;  /* 0xfffffffe02037812 */ /* 0x000fe400078ec0ff */
[----:B------:R-:W-:-:S03]  /*14f60*/  MOV R2, 0x400 ;  /* 0x0000040000027802 */ /* 0x000fc60000000f00 */
[----:B------:R-:W-:Y:S01]  /*14f70*/  IMAD.IADD R0, R0, 0x1, -R3 ;  /* 0x0000000100007824 */ /* 0x000fe200078e0a03 */
[----:B---3--:R-:W-:-:S04]  /*14f80*/  LEA R7, R5, R2, 0x18 ;  /* 0x0000000205077211 */ /* 0x008fc800078ec0ff */
[----:B------:R-:W-:-:S04]  /*14f90*/  SHF.L.U32 R0, R0, 0x1f, RZ ;  /* 0x0000001f00007819 */ /* 0x000fc800000006ff */
[----:B------:R-:W2:Y:S02]  /*14fa0*/  SYNCS.PHASECHK.TRANS64.TRYWAIT P0, [R7+URZ+0x36820], R0 ;  /* 0x03682000070075a7 */ /* 0x000ea4000800017f */
[----:B--2---:R-:W-:Y:S05]  /*14fb0*/  @!P0 BRA `(.L_x_1952) ;  /* 0x00000008006c8947 */ /* 0x004fea0003800000 */
.L_x_1979:
        /* <DEDUP_REMOVED lines=9> */
[----:B------:R-:W2:Y:S02]  /*15050*/  LDL.LU R2, [R1+0x8] ;  /* 0x0000080001027983 */ /* 0x000ea40000300800 */
[----:B--2---:R-:W-:-:S04]  /*15060*/  LOP3.LUT R0, R2, 0x2, RZ, 0xfc, !PT ;  /* 0x0000000202007812 */ /* 0x004fc800078efcff */
[----:B------:R-:W-:-:S13]  /*15070*/  ISETP.NE.AND P2, PT, R0, 0x3, PT ;  /* 0x000000030000780c */ /* 0x000fda0003f45270 */
[----:B------:R-:W-:Y:S05]  /*15080*/  @!P2 BRA `(.L_x_1955) ;  /* 0x000000000004a947 */ /* 0x000fea0003800000 */
[----:B------:R-:W-:Y:S01]  /*15090*/  BPT.TRAP 0x1 ;  /* 0x000000040000795c */ /* 0x000fe20000300000 */
.L_x_1955:
[----:B------:R-:W-:Y:S02]  /*150a0*/  IADD3 R3, R7, 0x36840, RZ ;  /* 0x0003684007037810 */ /* 0x000fe40007ffe0ff */
[----:B------:R-:W-:Y:S02]  /*150b0*/  SHF.L.U32 R4, R17, 0x1f, RZ ;  /* 0x0000001f11047819 */ /* 0x000fe400000006ff */
[C---:B------:R-:W-:Y:S01]  /*150c0*/  IADD3 R0, R16.reuse, 0x1, RZ ;  /* 0x0000000110007810 */ /* 0x040fe20007ffe0ff */
        /* <DEDUP_REMOVED lines=9> */
.L_x_1980:
[----:B------:R-:W3:Y:S02]  /*15160*/  SYNCS.PHASECHK.TRANS64.TRYWAIT P0, [R3+URZ], R0 ;  /* 0x00000000030075a7 */ /* 0x000ee4000800017f */
[----:B---3--:R-:W-:Y:S05]  /*15170*/  @!P0 BRA `(.L_x_1957) ;  /* 0x0000000800248947 */ /* 0x008fea0003800000 */
.L_x_1981:
[----:B------:R-:W-:Y:S05]  /*15180*/  @!P2 BRA `(.L_x_1958) ;  /* 0x000000000004a947 */ /* 0x000fea0003800000 */
[----:B------:R-:W-:Y:S01]  /*15190*/  BPT.TRAP 0x1 ;  /* 0x000000040000795c */ /* 0x000fe20000300000 */
.L_x_1958:
[----:B---3--:R-:W-:-:S05]  /*151a0*/  IADD3 R3, R7, 0x36860, RZ ;  /* 0x0003686007037810 */ /* 0x008fca0007ffe0ff */
[----:B--2---:R-:W-:-:S04]  /*151b0*/  IMAD R5, R16, 0x8, R3 ;  /* 0x0000000810057824 */ /* 0x004fc800078e0203 */
[----:B------:R-:W2:Y:S02]  /*151c0*/  SYNCS.PHASECHK.TRANS64.TRYWAIT P0, [R5+URZ], R4 ;  /* 0x00000004050075a7 */ /* 0x000ea4000800017f */
[----:B--2---:R-:W-:Y:S05]  /*151d0*/  @!P0 BRA `(.L_x_1959) ;  /* 0x0000000800208947 */ /* 0x004fea0003800000 */
.L_x_1982:
[----:B------:R-:W-:-:S07]  /*151e0*/  LEA R3, R2, R3, 0x3 ;  /* 0x0000000302037211 */ /* 0x000fce00078e18ff */
.L_x_1960:
[----:B---3--:R3:W4:Y:S02]  /*151f0*/  SYNCS.PHASECHK.TRANS64.TRYWAIT P0, [R3+URZ], R0 ;  /* 0x00000000030075a7 */ /* 0x008724000800017f */
[----:B----4-:R-:W-:Y:S05]  /*15200*/  @!P0 NANOSLEEP.SYNCS 0x989680 ;  /* 0x009896800000895d */ /* 0x010fea0003900000 */
[----:B------:R-:W4:Y:S02]  /*15210*/  @!P0 SYNCS.PHASECHK.TRANS64 P0, [R3+URZ], R0 ;  /* 0x00000000030085a7 */ /* 0x000f24000800007f */
[----:B----4-:R-:W-:Y:S05]  /*15220*/  @!P0 BRA `(.L_x_1960) ;  /* 0xfffffffc00f08947 */ /* 0x010fea000383ffff */
.L_x_1954:
[----:B------:R-:W-:Y:S05]  /*15230*/  BSYNC B0 ;  /* 0x0000000000007941 */ /* 0x000fea0003800000 */
.L_x_1953:
[----:B------:R-:W-:Y:S05]  /*15240*/  EXIT ;  /* 0x000000000000794d */ /* 0x000fea0003800000 */
.L_x_1860:
[----:B-1----:R-:W-:-:S04]  /*15250*/  IMAD.U32 R3, RZ, RZ, UR61 ;  /* 0x0000003dff037e24 */ /* 0x002fc8000f8e00ff */
[----:B------:R1:W2:Y:S03]  /*15260*/  SYNCS.PHASECHK.TRANS64.TRYWAIT P1, [R3+URZ+0x36800], R0 ;  /* 0x03680000030075a7 */ /* 0x0002a6000802017f */
[----:B--2---:R-:W-:Y:S05]  /*15270*/  @!P1 NANOSLEEP.SYNCS 0x989680 ;  /* 0x009896800000995d */ /* 0x004fea0003900000 */
[----:B------:R-:W2:Y:S02]  /*15280*/  @!P1 SYNCS.PHASECHK.TRANS64 P1, [R3+URZ+0x36800], R0 ;  /* 0x03680000030095a7 */ /* 0x000ea4000802007f */
[----:B--2---:R-:W-:Y:S05]  /*15290*/  @!P1 BRA `(.L_x_1860) ;  /* 0xfffffffc00ec9947 */ /* 0x004fea000383ffff */
[----:B------:R-:W-:Y:S05]  /*152a0*/  BRA `(.L_x_1961) ;  /* 0xfffffec4002c7947 */ /* 0x000fea000383ffff */
.L_x_1864:
[----:B--2---:R2:W3:Y:S02]  /*152b0*/  SYNCS.PHASECHK.TRANS64.TRYWAIT P2, [R0+URZ+0x36830], R3 ;  /* 0x03683003000075a7 */ /* 0x0044e4000804017f */
[----:B---3--:R-:W-:Y:S05]  /*152c0*/  @!P2 NANOSLEEP.SYNCS 0x989680 ;  /* 0x009896800000a95d */ /* 0x008fea0003900000 */
[----:B------:R-:W3:Y:S02]  /*152d0*/  @!P2 SYNCS.PHASECHK.TRANS64 P2, [R0+URZ+0x36830], R3 ;  /* 0x036830030000a5a7 */ /* 0x000ee4000804007f */
[----:B---3--:R-:W-:Y:S05]  /*152e0*/  @!P2 BRA `(.L_x_1864) ;  /* 0xfffffffc00f0a947 */ /* 0x008fea000383ffff */
[----:B------:R-:W-:Y:S05]  /*152f0*/  BRA `(.L_x_1863) ;  /* 0xfffffec400587947 */ /* 0x000fea000383ffff */
.L_x_1869:
[----:B--2---:R-:W-:-:S04]  /*15300*/  MOV R9, UR60 ;  /* 0x0000003c00097c02 */ /* 0x004fc80008000f00 */
[----:B------:R2:W3:Y:S03]  /*15310*/  SYNCS.PHASECHK.TRANS64.TRYWAIT P2, [R9+URZ+0x36830], R6 ;  /* 0x03683006090075a7 */ /* 0x0004e6000804017f */
[----:B---3--:R-:W-:Y:S05]  /*15320*/  @!P2 NANOSLEEP.SYNCS 0x989680 ;  /* 0x009896800000a95d */ /* 0x008fea0003900000 */
[----:B------:R-:W3:Y:S02]  /*15330*/  @!P2 SYNCS.PHASECHK.TRANS64 P2, [R9+URZ+0x36830], R6 ;  /* 0x036830060900a5a7 */ /* 0x000ee4000804007f */
[----:B---3--:R-:W-:Y:S05]  /*15340*/  @!P2 BRA `(.L_x_1869) ;  /* 0xfffffffc00eca947 */ /* 0x008fea000383ffff */
[----:B------:R-:W-:Y:S05]  /*15350*/  BRA `(.L_x_1868) ;  /* 0xffffff1400447947 */ /* 0x000fea000383ffff */
.L_x_1873:
[----:B--2---:R-:W-:-:S04]  /*15360*/  IMAD.U32 R9, RZ, RZ, UR10 ;  /* 0x0000000aff097e24 */ /* 0x004fc8000f8e00ff */
[----:B------:R2:W4:Y:S03]  /*15370*/  SYNCS.PHASECHK.TRANS64.TRYWAIT P2, [R9+URZ+0x36850], R0 ;  /* 0x03685000090075a7 */ /* 0x000526000804017f */
[----:B----4-:R-:W-:Y:S05]  /*15380*/  @!P2 NANOSLEEP.SYNCS 0x989680 ;  /* 0x009896800000a95d */ /* 0x010fea0003900000 */
[----:B------:R-:W4:Y:S02]  /*15390*/  @!P2 SYNCS.PHASECHK.TRANS64 P2, [R9+URZ+0x36850], R0 ;  /* 0x036850000900a5a7 */ /* 0x000f24000804007f */
[----:B----4-:R-:W-:Y:S05]  /*153a0*/  @!P2 BRA `(.L_x_1873) ;  /* 0xfffffffc00eca947 */ /* 0x010fea000383ffff */
[----:B------:R-:W-:Y:S05]  /*153b0*/  BRA `(.L_x_1872) ;  /* 0xffffff3800f87947 */ /* 0x000fea000383ffff */
.L_x_1879:
[----:B--2---:R-:W-:-:S04]  /*153c0*/  MOV R9, UR6 ;  /* 0x0000000600097c02 */ /* 0x004fc80008000f00 */
[----:B------:R2:W3:Y:S03]  /*153d0*/  SYNCS.PHASECHK.TRANS64.TRYWAIT P2, [R9+URZ+0x36830], R6 ;  /* 0x03683006090075a7 */ /* 0x0004e6000804017f */
[----:B---3--:R-:W-:Y:S05]  /*153e0*/  @!P2 NANOSLEEP.SYNCS 0x989680 ;  /* 0x009896800000a95d */ /* 0x008fea0003900000 */
[----:B------:R-:W3:Y:S02]  /*153f0*/  @!P2 SYNCS.PHASECHK.TRANS64 P2, [R9+URZ+0x36830], R6 ;  /* 0x036830060900a5a7 */ /* 0x000ee4000804007f */
[----:B---3--:R-:W-:Y:S05]  /*15400*/  @!P2 BRA `(.L_x_1879) ;  /* 0xfffffffc00eca947 */ /* 0x008fea000383ffff */
[----:B------:R-:W-:Y:S05]  /*15410*/  BRA `(.L_x_1878) ;  /* 0xffffff6000347947 */ /* 0x000fea000383ffff */
.L_x_1883:
[----:B--2---:R-:W-:-:S04]  /*15420*/  IMAD.U32 R9, RZ, RZ, UR7 ;  /* 0x00000007ff097e24 */ /* 0x004fc8000f8e00ff */
[----:B------:R2:W4:Y:S03]  /*15430*/  SYNCS.PHASECHK.TRANS64.TRYWAIT P2, [R9+URZ+0x36850], R0 ;  /* 0x03685000090075a7 */ /* 0x000526000804017f */
[----:B----4-:R-:W-:Y:S05]  /*15440*/  @!P2 NANOSLEEP.SYNCS 0x989680 ;  /* 0x009896800000a95d */ /* 0x010fea0003900000 */
[----:B------:R-:W4:Y:S02]  /*15450*/  @!P2 SYNCS.PHASECHK.TRANS64 P2, [R9+URZ+0x36850], R0 ;  /* 0x036850000900a5a7 */ /* 0x000f24000804007f */
[----:B----4-:R-:W-:Y:S05]  /*15460*/  @!P2 BRA `(.L_x_1883) ;  /* 0xfffffffc00eca947 */ /* 0x010fea000383ffff */
[----:B------:R-:W-:Y:S05]  /*15470*/  BRA `(.L_x_1882) ;  /* 0xffffff8400e47947 */ /* 0x000fea000383ffff */
.L_x_1888:
[----:B--2---:R-:W-:-:S04]  /*15480*/  MOV R5, UR5 ;  /* 0x0000000500057c02 */ /* 0x004fc80008000f00 */
[----:B------:R2:W3:Y:S03]  /*15490*/  SYNCS.PHASECHK.TRANS64.TRYWAIT P0, [R5+URZ+0x36850], R0 ;  /* 0x03685000050075a7 */ /* 0x0004e6000800017f */
[----:B---3--:R-:W-:Y:S05]  /*154a0*/  @!P0 NANOSLEEP.SYNCS 0x989680 ;  /* 0x009896800000895d */ /* 0x008fea0003900000 */
[----:B------:R-:W3:Y:S02]  /*154b0*/  @!P0 SYNCS.PHASECHK.TRANS64 P0, [R5+URZ+0x36850], R0 ;  /* 0x03685000050085a7 */ /* 0x000ee4000800007f */
[----:B---3--:R-:W-:Y:S05]  /*154c0*/  @!P0 BRA `(.L_x_1888) ;  /* 0xfffffffc00ec8947 */ /* 0x008fea000383ffff */
[----:B------:R-:W-:Y:S05]  /*154d0*/  BRA `(.L_x_1887) ;  /* 0xffffffa8005c7947 */ /* 0x000fea000383ffff */
.L_x_1912:
[----:B------:R-:W1:Y:S01]  /*154e0*/  S2R R7, SR_TID.X ;  /* 0x0000000000077919 */ /* 0x000e620000002100 */
        /* <DEDUP_REMOVED lines=9> */
.L_x_1962:
[----:B------:R-:W-:Y:S05]  /*15580*/  BRA `(.L_x_1963) ;  /* 0xffffffd400c87947 */ /* 0x000fea000383ffff */
.L_x_1913:
[----:B------:R-:W-:Y:S01]  /*15590*/  BSSY B0, `(.L_x_1964) ;  /* 0x0000006000007945 */ /* 0x000fe20003800000 */
[----:B------:R-:W-:-:S07]  /*155a0*/  IMAD.MOV.U32 R15, RZ, RZ, -0x1 ;  /* 0xffffffffff0f7424 */ /* 0x000fce00078e00ff */
[----:B------:R-:W-:Y:S05]  /*155b0*/  WARPSYNC.COLLECTIVE R15, `(.L_x_1965) ;  /* 0x000000000f0c7348 */ /* 0x000fea0003c00000 */
[----:B------:R-:W-:Y:S02]  /*155c0*/  ELECT P6, UR62, PT ;  /* 0x00000000003e782f */ /* 0x000fe400038c0000 */
[----:B------:R-:W-:Y:S01]  /*155d0*/  MOV R14, UR62 ;  /* 0x0000003e000e7c02 */ /* 0x000fe20008000f00 */
[----:B------:R-:W-:Y:S10]  /*155e0*/  ENDCOLLECTIVE ;  /* 0x000000000000791b */ /* 0x000ff40003800000 */
.L_x_1965:
[----:B------:R-:W-:Y:S05]  /*155f0*/  BSYNC B0 ;  /* 0x0000000000007941 */ /* 0x000fea0003800000 */
.L_x_1964:
[----:B------:R-:W-:Y:S05]  /*15600*/  BRA `(.L_x_1966) ;  /* 0xffffffd400b87947 */ /* 0x000fea000383ffff */
.L_x_1916:
[----:B-1----:R1:W2:Y:S02]  /*15610*/  SYNCS.PHASECHK.TRANS64.TRYWAIT P2, [R8+URZ+0x36840], R7 ;  /* 0x03684007080075a7 */ /* 0x0022a4000804017f */
[----:B--2---:R-:W-:Y:S05]  /*15620*/  @!P2 NANOSLEEP.SYNCS 0x989680 ;  /* 0x009896800000a95d */ /* 0x004fea0003900000 */
[----:B------:R-:W2:Y:S02]  /*15630*/  @!P2 SYNCS.PHASECHK.TRANS64 P2, [R8+URZ+0x36840], R7 ;  /* 0x036840070800a5a7 */ /* 0x000ea4000804007f */
[----:B--2---:R-:W-:Y:S05]  /*15640*/  @!P2 BRA `(.L_x_1916) ;  /* 0xfffffffc00f0a947 */ /* 0x004fea000383ffff */
[----:B------:R-:W-:Y:S05]  /*15650*/  BRA `(.L_x_1967) ;  /* 0xffffffd800087947 */ /* 0x000fea000383ffff */
.L_x_1918:
[----:B-1----:R1:W2:Y:S02]  /*15660*/  SYNCS.PHASECHK.TRANS64.TRYWAIT P2, [R18+URZ+0x36820], R7 ;  /* 0x03682007120075a7 */ /* 0x0022a4000804017f */
[----:B--2---:R-:W-:Y:S05]  /*15670*/  @!P2 NANOSLEEP.SYNCS 0x989680 ;  /* 0x009896800000a95d */ /* 0x004fea0003900000 */
[----:B------:R-:W2:Y:S02]  /*15680*/  @!P2 SYNCS.PHASECHK.TRANS64 P2, [R18+URZ+0x36820], R7 ;  /* 0x036820071200a5a7 */ /* 0x000ea4000804007f */
[----:B--2---:R-:W-:Y:S05]  /*15690*/  @!P2 BRA `(.L_x_1918) ;  /* 0xfffffffc00f0a947 */ /* 0x004fea000383ffff */
[----:B------:R-:W-:Y:S05]  /*156a0*/  BRA `(.L_x_1968) ;  /* 0xffffffdc003c7947 */ /* 0x000fea000383ffff */
.L_x_1924:
[----:B-1----:R1:W2:Y:S02]  /*156b0*/  SYNCS.PHASECHK.TRANS64.TRYWAIT P2, [R3+URZ+0x36840], R2 ;  /* 0x03684002030075a7 */ /* 0x0022a4000804017f */
[----:B--2---:R-:W-:Y:S05]  /*156c0*/  @!P2 NANOSLEEP.SYNCS 0x989680 ;  /* 0x009896800000a95d */ /* 0x004fea0003900000 */
[----:B------:R-:W2:Y:S02]  /*156d0*/  @!P2 SYNCS.PHASECHK.TRANS64 P2, [R3+URZ+0x36840], R2 ;  /* 0x036840020300a5a7 */ /* 0x000ea4000804007f */
[----:B--2---:R-:W-:Y:S05]  /*156e0*/  @!P2 BRA `(.L_x_1924) ;  /* 0xfffffffc00f0a947 */ /* 0x004fea000383ffff */
[----:B------:R-:W-:Y:S05]  /*156f0*/  BRA `(.L_x_1969) ;  /* 0xffffffdc00c47947 */ /* 0x000fea000383ffff */
.L_x_1926:
[----:B-1----:R1:W2:Y:S02]  /*15700*/  SYNCS.PHASECHK.TRANS64.TRYWAIT P2, [R3+URZ+0x60], R2 ;  /* 0x00006002030075a7 */ /* 0x0022a4000804017f */
[----:B--2---:R-:W-:Y:S05]  /*15710*/  @!P2 NANOSLEEP.SYNCS 0x989680 ;  /* 0x009896800000a95d */ /* 0x004fea0003900000 */
[----:B------:R-:W2:Y:S02]  /*15720*/  @!P2 SYNCS.PHASECHK.TRANS64 P2, [R3+URZ+0x60], R2 ;  /* 0x000060020300a5a7 */ /* 0x000ea4000804007f */
[----:B--2---:R-:W-:Y:S05]  /*15730*/  @!P2 BRA `(.L_x_1926) ;  /* 0xfffffffc00f0a947 */ /* 0x004fea000383ffff */
[----:B------:R-:W-:Y:S05]  /*15740*/  BRA `(.L_x_1970) ;  /* 0xffffffe000547947 */ /* 0x000fea000383ffff */
.L_x_1932:
[----:B--2---:R2:W3:Y:S02]  /*15750*/  SYNCS.PHASECHK.TRANS64.TRYWAIT P2, [R2+URZ+0x36840], R3 ;  /* 0x03684003020075a7 */ /* 0x0044e4000804017f */
[----:B---3--:R-:W-:Y:S05]  /*15760*/  @!P2 NANOSLEEP.SYNCS 0x989680 ;  /* 0x009896800000a95d */ /* 0x008fea0003900000 */
[----:B------:R-:W3:Y:S02]  /*15770*/  @!P2 SYNCS.PHASECHK.TRANS64 P2, [R2+URZ+0x36840], R3 ;  /* 0x036840030200a5a7 */ /* 0x000ee4000804007f */
[----:B---3--:R-:W-:Y:S05]  /*15780*/  @!P2 BRA `(.L_x_1932) ;  /* 0xfffffffc00f0a947 */ /* 0x008fea000383ffff */
[----:B------:R-:W-:Y:S05]  /*15790*/  BRA `(.L_x_1971) ;  /* 0xffffffe400787947 */ /* 0x000fea000383ffff */
.L_x_1934:
[----:B-1----:R1:W2:Y:S02]  /*157a0*/  SYNCS.PHASECHK.TRANS64.TRYWAIT P2, [R2+URZ+0x60], R17 ;  /* 0x00006011020075a7 */ /* 0x0022a4000804017f */
[----:B--2---:R-:W-:Y:S05]  /*157b0*/  @!P2 NANOSLEEP.SYNCS 0x989680 ;  /* 0x009896800000a95d */ /* 0x004fea0003900000 */
[----:B------:R-:W2:Y:S02]  /*157c0*/  @!P2 SYNCS.PHASECHK.TRANS64 P2, [R2+URZ+0x60], R17 ;  /* 0x000060110200a5a7 */ /* 0x000ea4000804007f */
[----:B--2---:R-:W-:Y:S05]  /*157d0*/  @!P2 BRA `(.L_x_1934) ;  /* 0xfffffffc00f0a947 */ /* 0x004fea000383ffff */
[----:B------:R-:W-:Y:S05]  /*157e0*/  BRA `(.L_x_1972) ;  /* 0xffffffe800087947 */ /* 0x000fea000383ffff */
.L_x_1939:
[----:B--2---:R2:W3:Y:S02]  /*157f0*/  SYNCS.PHASECHK.TRANS64.TRYWAIT P2, [R2+URZ+0x36840], R3 ;  /* 0x03684003020075a7 */ /* 0x0044e4000804017f */
[----:B---3--:R-:W-:Y:S05]  /*15800*/  @!P2 NANOSLEEP.SYNCS 0x989680 ;  /* 0x009896800000a95d */ /* 0x008fea0003900000 */
[----:B------:R-:W3:Y:S02]  /*15810*/  @!P2 SYNCS.PHASECHK.TRANS64 P2, [R2+URZ+0x36840], R3 ;  /* 0x036840030200a5a7 */ /* 0x000ee4000804007f */
[----:B---3--:R-:W-:Y:S05]  /*15820*/  @!P2 BRA `(.L_x_1939) ;  /* 0xfffffffc00f0a947 */ /* 0x008fea000383ffff */
[----:B------:R-:W-:Y:S05]  /*15830*/  BRA `(.L_x_1973) ;  /* 0xffffffec00087947 */ /* 0x000fea000383ffff */
.L_x_1941:
[----:B-1----:R1:W2:Y:S02]  /*15840*/  SYNCS.PHASECHK.TRANS64.TRYWAIT P2, [R2+URZ+0x60], R11 ;  /* 0x0000600b020075a7 */ /* 0x0022a4000804017f */
[----:B--2---:R-:W-:Y:S05]  /*15850*/  @!P2 NANOSLEEP.SYNCS 0x989680 ;  /* 0x009896800000a95d */ /* 0x004fea0003900000 */
[----:B------:R-:W2:Y:S02]  /*15860*/  @!P2 SYNCS.PHASECHK.TRANS64 P2, [R2+URZ+0x60], R11 ;  /* 0x0000600b0200a5a7 */ /* 0x000ea4000804007f */
[----:B--2---:R-:W-:Y:S05]  /*15870*/  @!P2 BRA `(.L_x_1941) ;  /* 0xfffffffc00f0a947 */ /* 0x004fea000383ffff */
[----:B------:R-:W-:Y:S05]  /*15880*/  BRA `(.L_x_1974) ;  /* 0xffffffec00a07947 */ /* 0x000fea000383ffff */
.L_x_1948:
[----:B-1----:R1:W2:Y:S02]  /*15890*/  SYNCS.PHASECHK.TRANS64.TRYWAIT P0, [R3+URZ+0x36860], R0 ;  /* 0x03686000030075a7 */ /* 0x0022a4000800017f */
[----:B--2---:R-:W-:Y:S05]  /*158a0*/  @!P0 NANOSLEEP.SYNCS 0x989680 ;  /* 0x009896800000895d */ /* 0x004fea0003900000 */
[----:B------:R-:W2:Y:S02]  /*158b0*/  @!P0 SYNCS.PHASECHK.TRANS64 P0, [R3+URZ+0x36860], R0 ;  /* 0x03686000030085a7 */ /* 0x000ea4000800007f */
[----:B--2---:R-:W-:Y:S05]  /*158c0*/  @!P0 BRA `(.L_x_1948) ;  /* 0xfffffffc00f08947 */ /* 0x004fea000383ffff */
[----:B------:R-:W-:Y:S05]  /*158d0*/  BRA `(.L_x_1975) ;  /* 0xfffffff000987947 */ /* 0x000fea000383ffff */
.L_x_1950:
[----:B------:R-:W-:Y:S01]  /*158e0*/  BSSY B0, `(.L_x_1976) ;  /* 0x0000007000007945 */ /* 0x000fe20003800000 */
[----:B------:R-:W-:Y:S01]  /*158f0*/  MOV R12, RZ ;  /* 0x000000ff000c7202 */ /* 0x000fe20000000f00 */
[----:B------:R-:W-:Y:S01]  /*15900*/  IMAD.MOV.U32 R11, RZ, RZ, 0x1f ;  /* 0x0000001fff0b7424 */ /* 0x000fe200078e00ff */
[----:B------:R-:W-:-:S07]  /*15910*/  MOV R15, 0xffffffff ;  /* 0xffffffff000f7802 */ /* 0x000fce0000000f00 */
[----:B-----5:R-:W-:Y:S05]  /*15920*/  WARPSYNC.COLLECTIVE R15, `(.L_x_1977) ;  /* 0x000000000f087348 */ /* 0x020fea0003c00000 */
[----:B-----5:R1:W2:Y:S02]  /*15930*/  SHFL.IDX P6, R14, R13, R12, R11 ;  /* 0x0000000c0d0e7389 */ /* 0x0202a400000c000b */
[----:B-12---:R-:W-:Y:S01]  /*15940*/  ENDCOLLECTIVE ;  /* 0x000000000000791b */ /* 0x006fe20003800000 */
.L_x_1977:
[----:B------:R-:W-:Y:S05]  /*15950*/  BSYNC B0 ;  /* 0x0000000000007941 */ /* 0x000fea0003800000 */
.L_x_1976:
[----:B------:R-:W-:Y:S05]  /*15960*/  BRA `(.L_x_1978) ;  /* 0xfffffff4002c7947 */ /* 0x000fea000383ffff */
.L_x_1952:
[----:B--2---:R2:W3:Y:S02]  /*15970*/  SYNCS.PHASECHK.TRANS64.TRYWAIT P0, [R7+URZ+0x36820], R0 ;  /* 0x03682000070075a7 */ /* 0x0044e4000800017f */
[----:B---3--:R-:W-:Y:S05]  /*15980*/  @!P0 NANOSLEEP.SYNCS 0x989680 ;  /* 0x009896800000895d */ /* 0x008fea0003900000 */
[----:B------:R-:W3:Y:S02]  /*15990*/  @!P0 SYNCS.PHASECHK.TRANS64 P0, [R7+URZ+0x36820], R0 ;  /* 0x03682000070085a7 */ /* 0x000ee4000800007f */
[----:B---3--:R-:W-:Y:S05]  /*159a0*/  @!P0 BRA `(.L_x_1952) ;  /* 0xfffffffc00f08947 */ /* 0x008fea000383ffff */
[----:B------:R-:W-:Y:S05]  /*159b0*/  BRA `(.L_x_1979) ;  /* 0xfffffff400807947 */ /* 0x000fea000383ffff */
.L_x_1956:
[----:B--2---:R2:W3:Y:S02]  /*159c0*/  SYNCS.PHASECHK.TRANS64.TRYWAIT P0, [R5+URZ], R4 ;  /* 0x00000004050075a7 */ /* 0x0044e4000800017f */
[----:B---3--:R-:W-:Y:S05]  /*159d0*/  @!P0 NANOSLEEP.SYNCS 0x989680 ;  /* 0x009896800000895d */ /* 0x008fea0003900000 */
[----:B------:R-:W3:Y:S02]  /*159e0*/  @!P0 SYNCS.PHASECHK.TRANS64 P0, [R5+URZ], R4 ;  /* 0x00000004050085a7 */ /* 0x000ee4000800007f */
[----:B---3--:R-:W-:Y:S05]  /*159f0*/  @!P0 BRA `(.L_x_1956) ;  /* 0xfffffffc00f08947 */ /* 0x008fea000383ffff */
[----:B------:R-:W-:Y:S05]  /*15a00*/  BRA `(.L_x_1980) ;  /* 0xfffffff400d47947 */ /* 0x000fea000383ffff */
.L_x_1957:
[----:B---3--:R3:W4:Y:S02]  /*15a10*/  SYNCS.PHASECHK.TRANS64.TRYWAIT P0, [R3+URZ], R0 ;  /* 0x00000000030075a7 */ /* 0x008724000800017f */
[----:B----4-:R-:W-:Y:S05]  /*15a20*/  @!P0 NANOSLEEP.SYNCS 0x989680 ;  /* 0x009896800000895d */ /* 0x010fea0003900000 */
[----:B------:R-:W4:Y:S02]  /*15a30*/  @!P0 SYNCS.PHASECHK.TRANS64 P0, [R3+URZ], R0 ;  /* 0x00000000030085a7 */ /* 0x000f24000800007f */
[----:B----4-:R-:W-:Y:S05]  /*15a40*/  @!P0 BRA `(.L_x_1957) ;  /* 0xfffffffc00f08947 */ /* 0x010fea000383ffff */
[----:B------:R-:W-:Y:S05]  /*15a50*/  BRA `(.L_x_1981) ;  /* 0xfffffff400c87947 */ /* 0x000fea000383ffff */
.L_x_1959:
[----:B--2---:R2:W3:Y:S02]  /*15a60*/  SYNCS.PHASECHK.TRANS64.TRYWAIT P0, [R5+URZ], R4 ;  /* 0x00000004050075a7 */ /* 0x0044e4000800017f */
[----:B---3--:R-:W-:Y:S05]  /*15a70*/  @!P0 NANOSLEEP.SYNCS 0x989680 ;  /* 0x009896800000895d */ /* 0x008fea0003900000 */
[----:B------:R-:W3:Y:S02]  /*15a80*/  @!P0 SYNCS.PHASECHK.TRANS64 P0, [R5+URZ], R4 ;  /* 0x00000004050085a7 */ /* 0x000ee4000800007f */
[----:B---3--:R-:W-:Y:S05]  /*15a90*/  @!P0 BRA `(.L_x_1959) ;  /* 0xfffffffc00f08947 */ /* 0x008fea000383ffff */
[----:B------:R-:W-:Y:S05]  /*15aa0*/  BRA `(.L_x_1982) ;  /* 0xfffffff400cc7947 */ /* 0x000fea000383ffff */
.L_x_1983:
        /* <DEDUP_REMOVED lines=13> */
.L_x_2662:


//--------------------- .text._ZN7cutlass13device_kernelIN5flash11enable_sm90INS1_16FlashAttnFwdSm90INS1_25CollectiveMainloopFwdSm90ILi2EN4cute5tupleIJNS5_1CILi1EEES8_S8_EEENS6_IJNS7_ILi128EEENS7_ILi112EEENS7_ILi192EEEEEELi192ENS_6half_tEfNS_4arch4Sm90ELb1ELb0ELb1ELb1ELb0ELb0ELb0ELb1ELb1ELb0ELb0ELb0EEENS1_21CollectiveEpilogueFwdINS6_IJSA_SC_SB_EEES9_SE_SG_Li256ELb1ELb0ELb0ELb0EEENS1_36VarlenDynamicPersistentTileSchedulerILi128ELi112ELi256ELi32ELb0ELb0ELb1ELb1ELb1ELb1EEEEEEEEEvNT_6ParamsE --------------------------
	.section	.text._ZN7cutlass13device_kernelIN5flash11enable_sm90INS1_16FlashAttnFwdSm90INS1_25CollectiveMainloopFwdSm90ILi2EN4cute5tupleIJNS5_1CILi1EEES8_S8_EEENS6_IJNS7_ILi128EEENS7_ILi112EEENS7_ILi192EEEEEELi192ENS_6half_tEfNS_4arch4Sm90ELb1ELb0ELb1ELb1ELb0ELb0ELb0ELb1ELb1ELb0ELb0ELb0EEENS1_21CollectiveEpilogueFwdINS6_IJSA_SC_SB_EEES9_SE_SG_Li256ELb1ELb0ELb0ELb0EEENS1_36VarlenDynamicPersistentTileSchedulerILi128ELi112ELi256ELi32ELb0ELb0ELb1ELb1ELb1ELb1EEEEEEEEEvNT_6ParamsE,"ax",@progbits
	.align	128
.text._ZN7cutlass13device_kernelIN5flash11enable_sm90INS1_16FlashAttnFwdSm90INS1_25CollectiveMainloopFwdSm90ILi2EN4cute5tupleIJNS5_1CILi1EEES8_S8_EEENS6_IJNS7_ILi128EEENS7_ILi112EEENS7_ILi192EEEEEELi192ENS_6half_tEfNS_4arch4Sm90ELb1ELb0ELb1ELb1ELb0ELb0ELb0ELb1ELb1ELb0ELb0ELb0EEENS1_21CollectiveEpilogueFwdINS6_IJSA_SC_SB_EEES9_SE_SG_Li256ELb1ELb0ELb0ELb0EEENS1_36VarlenDynamicPersistentTileSchedulerILi128ELi112ELi256ELi32ELb0ELb0ELb1ELb1ELb1ELb1EEEEEEEEEvNT_6ParamsE:
        .type           _ZN7cutlass13device_kernelIN5flash11enable_sm90INS1_16FlashAttnFwdSm90INS1_25CollectiveMainloopFwdSm90ILi2EN4cute5tupleIJNS5_1CILi1EEES8_S8_EEENS6_IJNS7_ILi128EEENS7_ILi112EEENS7_ILi192EEEEEELi192ENS_6half_tEfNS_4arch4Sm90ELb1ELb0ELb1ELb1ELb0ELb0ELb0ELb1ELb1ELb0ELb0ELb0EEENS1_21CollectiveEpilogueFwdINS6_IJSA_SC_SB_EEES9_SE_SG_Li256ELb1ELb0ELb0ELb0EEENS1_36VarlenDynamicPersistentTileSchedulerILi128ELi112ELi256ELi32ELb0ELb0ELb1ELb1ELb1ELb1EEEEEEEEEvNT_6ParamsE,@function
        .size           _ZN7cutlass13device_kernelIN5flash11enable_sm90INS1_16FlashAttnFwdSm90INS1_25CollectiveMainloopFwdSm90ILi2EN4cute5tupleIJNS5_1CILi1EEES8_S8_EEENS6_IJNS7_ILi128EEENS7_ILi112EEENS7_ILi192EEEEEELi192ENS_6half_tEfNS_4arch4Sm90ELb1ELb0ELb1ELb1ELb0ELb0ELb0ELb1ELb1ELb0ELb0ELb0EEENS1_21CollectiveEpilogueFwdINS6_IJSA_SC_SB_EEES9_SE_SG_Li256ELb1ELb0ELb0ELb0EEENS1_36VarlenDynamicPersistentTileSchedulerILi128ELi112ELi256ELi32ELb0ELb0ELb1ELb1ELb1ELb1EEEEEEEEEvNT_6ParamsE,(.L_x_2663 - _ZN7cutlass13device_kernelIN5flash11enable_sm90INS1_16FlashAttnFwdSm90INS1_25CollectiveMainloopFwdSm90ILi2EN4cute5tupleIJNS5_1CILi1EEES8_S8_EEENS6_IJNS7_ILi128EEENS7_ILi112EEENS7_ILi192EEEEEELi192ENS_6half_tEfNS_4arch4Sm90ELb1ELb0ELb1ELb1ELb0ELb0ELb0ELb1ELb1ELb0ELb0ELb0EEENS1_21CollectiveEpilogueFwdINS6_IJSA_SC_SB_EEES9_SE_SG_Li256ELb1ELb0ELb0ELb0EEENS1_36VarlenDynamicPersistentTileSchedulerILi128ELi112ELi256ELi32ELb0ELb0ELb1ELb1ELb1ELb1EEEEEEEEEvNT_6ParamsE)
        .other          _ZN7cutlass13device_kernelIN5flash11enable_sm90INS1_16FlashAttnFwdSm90INS1_25CollectiveMainloopFwdSm90ILi2EN4cute5tupleIJNS5_1CILi1EEES8_S8_EEENS6_IJNS7_ILi128EEENS7_ILi112EEENS7_ILi192EEEEEELi192ENS_6half_tEfNS_4arch4Sm90ELb1ELb0ELb1ELb1ELb0ELb0ELb0ELb1ELb1ELb0ELb0ELb0EEENS1_21CollectiveEpilogueFwdINS6_IJSA_SC_SB_EEES9_SE_SG_Li256ELb1ELb0ELb0ELb0EEENS1_36VarlenDynamicPersistentTileSchedulerILi128ELi112ELi256ELi32ELb0ELb0ELb1ELb1ELb1ELb1EEEEEEEEEvNT_6ParamsE,@"STO_CUDA_ENTRY STV_DEFAULT"
_ZN7cutlass13device_kernelIN5flash11enable_sm90INS1_16FlashAttnFwdSm90INS1_25CollectiveMainloopFwdSm90ILi2EN4cute5tupleIJNS5_1CILi1EEES8_S8_EEENS6_IJNS7_ILi128EEENS7_ILi112EEENS7_ILi192EEEEEELi192ENS_6half_tEfNS_4arch4Sm90ELb1ELb0ELb1ELb1ELb0ELb0ELb0ELb1ELb1ELb0ELb0ELb0EEENS1_21CollectiveEpilogueFwdINS6_IJSA_SC_SB_EEES9_SE_SG_Li256ELb1ELb0ELb0ELb0EEENS1_36VarlenDynamicPersistentTileSchedulerILi128ELi112ELi256ELi32ELb0ELb0ELb1ELb1ELb1ELb1EEEEEEEEEvNT_6ParamsE:
        /* <DEDUP_REMOVED lines=21> */
.L_x_1985:
[----:B------:R-:W-:Y:S05]  /*0150*/  BSYNC B0 ;  /* 0x0000000000007941 */ /* 0x000fea0003800000 */
.L_x_1984:
        /* <DEDUP_REMOVED lines=41> */
.L_x_1986:
        /* <DEDUP_REMOVED lines=22> */
.L_x_1987:
        /* <DEDUP_REMOVED lines=18> */
.L_x_1988:
        /* <DEDUP_REMOVED lines=22> */
.L_x_1989:
        /* <DEDUP_REMOVED lines=22> */
.L_x_1990:
        /* <DEDUP_REMOVED lines=8> */
.L_x_1992:
        /* <DEDUP_REMOVED lines=17> */
[----:B------:R-:W-:Y:S01]  /*0ac0*/  UMOV UR36, URZ ;  /* 0x0000003f00247c82 */ /* 0x000fe20008000000 */
[----:B------:R-:W0:Y:S10]  /*0ad0*/  S2R R0, SR_TID.X ;  /* 0x0000000000007919 */ /* 0x000e340000002100 */
[----:B------:R-:W-:Y:S01]  /*0ae0*/  IMAD.U32 R17, RZ, RZ, UR5 ;  /* 0x00000005ff117e24 */ /* 0x000fe2000f8e00ff */
[----:B------:R-:W-:Y:S01]  /*0af0*/  R2UR UR5, R82 ;  /* 0x00000000520572ca */ /* 0x000fe200000e0000 */
[----:B0-----:R-:W-:-:S05]  /*0b00*/  VIADD R215, R0, 0xffffff80 ;  /* 0xffffff8000d77836 */ /* 0x001fca0000000000 */
[----:B------:R-:W-:-:S04]  /*0b10*/  SHF.R.S32.HI R0, RZ, 0x1f, R215 ;  /* 0x0000001fff007819 */ /* 0x000fc800000114d7 */
[CC--:B------:R-:W-:Y:S02]  /*0b20*/  LEA.HI R3, R0.reuse, R215.reuse, RZ, 0x7 ;  /* 0x000000d700037211 */ /* 0x0c0fe400078f38ff */
[----:B------:R-:W-:Y:S02]  /*0b30*/  LEA.HI R4, R0, R215, RZ, 0x5 ;  /* 0x000000d700047211 */ /* 0x000fe400078f28ff */
[----:B------:R-:W-:Y:S02]  /*0b40*/  SHF.R.S32.HI R212, RZ, 0x7, R3 ;  /* 0x00000007ffd47819 */ /* 0x000fe40000011403 */
[----:B--2---:R-:W-:Y:S02]  /*0b50*/  R2UR UR4, R2 ;  /* 0x00000000020472ca */ /* 0x004fe400000e0000 */
[C---:B------:R-:W-:Y:S02]  /*0b60*/  LOP3.LUT R2, R3.reuse, 0xffffff80, RZ, 0xc0, !PT ;  /* 0xffffff8003027812 */ /* 0x040fe400078ec0ff */
[----:B------:R-:W-:-:S03]  /*0b70*/  LEA.HI R3, R3, R212, RZ, 0x1 ;  /* 0x000000d403037211 */ /* 0x000fc600078f08ff */
[----:B------:R-:W-:Y:S01]  /*0b80*/  IMAD.IADD R211, R215, 0x1, -R2 ;  /* 0x00000001d7d37824 */ /* 0x000fe200078e0a02 */
[----:B------:R-:W-:-:S04]  /*0b90*/  LOP3.LUT R3, R3, 0x3fffffe, RZ, 0xc0, !PT ;  /* 0x03fffffe03037812 */ /* 0x000fc800078ec0ff */
[----:B------:R-:W-:Y:S01]  /*0ba0*/  SHF.R.S32.HI R8, RZ, 0x1f, R211 ;  /* 0x0000001fff087819 */ /* 0x000fe200000114d3 */
[----:B------:R-:W-:Y:S01]  /*0bb0*/  ULOP3.LUT UR4, UR4, 0x1, URZ, 0xfc, !UPT ;  /* 0x0000000104047892 */ /* 0x000fe2000f8efc3f */
[----:B------:R-:W-:Y:S02]  /*0bc0*/  IADD3 R3, R212, -R3, RZ ;  /* 0x80000003d4037210 */ /* 0x000fe40007ffe0ff */
[CC--:B------:R-:W-:Y:S02]  /*0bd0*/  LEA.HI R9, R8.reuse, R211.reuse, RZ, 0x2 ;  /* 0x000000d308097211 */ /* 0x0c0fe400078f10ff */
[----:B------:R-:W-:Y:S01]  /*0be0*/  LEA.HI R8, R8, R211, RZ, 0x5 ;  /* 0x000000d308087211 */ /* 0x000fe200078f28ff */
[----:B------:R-:W-:Y:S01]  /*0bf0*/  IMAD.U32 R214, RZ, RZ, UR4 ;  /* 0x00000004ffd67e24 */ /* 0x000fe2000f8e00ff */
[--C-:B------:R-:W-:Y:S01]  /*0c00*/  SHF.R.S32.HI R5, RZ, 0x2, R9.reuse ;  /* 0x00000002ff057819 */ /* 0x100fe20000011409 */
[----:B------:R-:W-:Y:S01]  /*0c10*/  UMOV UR4, URZ ;  /* 0x0000003f00047c82 */ /* 0x000fe20008000000 */
[----:B------:R-:W-:-:S02]  /*0c20*/  SHF.R.S32.HI R2, RZ, 0x1f, R9 ;  /* 0x0000001fff027819 */ /* 0x000fc40000011409 */
[----:B------:R-:W-:Y:S02]  /*0c30*/  SHF.R.S32.HI R8, RZ, 0x5, R8 ;  /* 0x00000005ff087819 */ /* 0x000fe40000011408 */
[----:B------:R-:W-:Y:S02]  /*0c40*/  LEA.HI R2, R2, R5, RZ, 0x3 ;  /* 0x0000000502027211 */ /* 0x000fe400078f18ff */
[----:B------:R-:W-:Y:S02]  /*0c50*/  LOP3.LUT R204, R9, 0x7ffffffc, RZ, 0xc0, !PT ;  /* 0x7ffffffc09cc7812 */ /* 0x000fe400078ec0ff */
[----:B------:R-:W-:Y:S02]  /*0c60*/  LOP3.LUT R6, R2, 0xfffffff8, RZ, 0xc0, !PT ;  /* 0xfffffff802067812 */ /* 0x000fe400078ec0ff */
[CC--:B------:R-:W-:Y:S01]  /*0c70*/  LEA.HI R2, R0.reuse, R215.reuse, RZ, 0x4 ;  /* 0x000000d700027211 */ /* 0x0c0fe200078f20ff */
[----:B------:R-:W-:Y:S01]  /*0c80*/  IMAD.IADD R204, R211, 0x1, -R204 ;  /* 0x00000001d3cc7824 */ /* 0x000fe200078e0acc */
[----:B------:R-:W-:Y:S01]  /*0c90*/  LEA.HI R0, R0, R215, RZ, 0x3 ;  /* 0x000000d700007211 */ /* 0x000fe200078f18ff */
[----:B------:R-:W-:Y:S01]  /*0ca0*/  IMAD.IADD R11, R5, 0x1, -R6 ;  /* 0x00000001050b7824 */ /* 0x000fe200078e0a06 */
[----:B------:R-:W-:-:S02]  /*0cb0*/  SHF.R.S32.HI R5, RZ, 0x4, R2 ;  /* 0x00000004ff057819 */ /* 0x000fc40000011402 */
[----:B------:R-:W-:Y:S01]  /*0cc0*/  SHF.L.U32 R6, R4, 0x5, RZ ;  /* 0x0000000504067819 */ /* 0x000fe200000006ff */
[----:B------:R-:W-:Y:S01]  /*0cd0*/  IMAD R8, R8, 0x10, R11 ;  /* 0x0000001008087824 */ /* 0x000fe200078e020b */
[C---:B------:R-:W-:Y:S02]  /*0ce0*/  LOP3.LUT R4, R2.reuse, 0x3fffff0, RZ, 0xc0, !PT ;  /* 0x03fffff002047812 */ /* 0x040fe400078ec0ff */
[----:B------:R-:W-:Y:S01]  /*0cf0*/  LEA.HI R2, R2, R5, RZ, 0x1 ;  /* 0x0000000502027211 */ /* 0x000fe200078f08ff */
[----:B------:R-:W-:Y:S01]  /*0d00*/  IMAD R205, R3, 0x40, R8 ;  /* 0x0000004003cd7824 */ /* 0x000fe200078e0208 */
[----:B------:R-:W-:Y:S01]  /*0d10*/  LOP3.LUT R7, R6, 0xfffffc00, RZ, 0xc0, !PT ;  /* 0xfffffc0006077812 */ /* 0x000fe200078ec0ff */
[----:B------:R-:W-:Y:S01]  /*0d20*/  IMAD.IADD R4, R215, 0x1, -R4 ;  /* 0x00000001d7047824 */ /* 0x000fe200078e0a04 */
[----:B------:R-:W-:Y:S02]  /*0d30*/  LOP3.LUT R2, R2, 0x1ffffffe, RZ, 0xc0, !PT ;  /* 0x1ffffffe02027812 */ /* 0x000fe400078ec0ff */
[----:B------:R-:W-:Y:S01]  /*0d40*/  SHF.R.S32.HI R22, RZ, 0x3, R0 ;  /* 0x00000003ff167819 */ /* 0x000fe20000011400 */
[----:B------:R-:W-:Y:S01]  /*0d50*/  IMAD R7, R4, 0x40, R7 ;  /* 0x0000004004077824 */ /* 0x000fe200078e0207 */
[----:B------:R-:W-:Y:S01]  /*0d60*/  MOV R210, UR4 ;  /* 0x0000000400d27c02 */ /* 0x000fe20008000f00 */
[----:B------:R-:W-:-:S04]  /*0d70*/  IMAD.IADD R2, R5, 0x1, -R2 ;  /* 0x0000000105027824 */ /* 0x000fc800078e0a02 */
[----:B------:R-:W-:Y:S01]  /*0d80*/  IMAD R213, R2, 0x8, R7 ;  /* 0x0000000802d57824 */ /* 0x000fe200078e0207 */
[----:B------:R-:W-:-:S05]  /*0d90*/  LOP3.LUT R2, R0, 0x1ffffff8, RZ, 0xc0, !PT ;  /* 0x1ffffff800027812 */ /* 0x000fca00078ec0ff */
[----:B------:R-:W-:-:S04]  /*0da0*/  IMAD.IADD R2, R215, 0x1, -R2 ;  /* 0x00000001d7027824 */ /* 0x000fc800078e0a02 */
[----:B------:R-:W-:-:S07]  /*0db0*/  IMAD.SHL.U32 R16, R2, 0x8, RZ ;  /* 0x0000000802107824 */ /* 0x000fce00078e00ff */
.L_x_2046:
[----:B0-----:R-:W0:Y:S01]  /*0dc0*/  LDC.64 R2, c[0x0][0xc60] ;  /* 0x00031800ff027b82 */ /* 0x001e220000000a00 */
[----:B------:R-:W-:Y:S01]  /*0dd0*/  ULDC.64 UR10, c[0x0][0x208] ;  /* 0x00008200000a7ab9 */ /* 0x000fe20000000a00 */
[----:B------:R-:W-:Y:S01]  /*0de0*/  ULDC.64 UR6, c[0x0][0xa28] ;  /* 0x00028a0000067ab9 */ /* 0x000fe20000000a00 */
[----:B------:R-:W-:Y:S01]  /*0df0*/  ULDC.64 UR8, c[0x0][0xa18] ;  /* 0x0002860000087ab9 */ /* 0x000fe20000000a00 */
[----:B0-----:R-:W-:-:S06]  /*0e00*/  IMAD.WIDE R2, R83, 0x4, R2 ;  /* 0x0000000453027825 */ /* 0x001fcc00078e0202 */
[----:B--2---:R-:W2:Y:S01]  /*0e10*/  LDG.E R2, desc[UR10][R2.64] ;  /* 0x0000000a02027981 */ /* 0x004ea2000c1e1900 */
[----:B------:R-:W-:Y:S02]  /*0e20*/  UISETP.NE.U32.AND UP0, UPT, UR6, URZ, UPT ;  /* 0x0000003f0600728c */ /* 0x000fe4000bf05070 */
[----:B------:R-:W-:Y:S02]  /*0e30*/  UISETP.NE.U32.AND UP1, UPT, UR8, URZ, UPT ;  /* 0x0000003f0800728c */ /* 0x000fe4000bf25070 */
[----:B------:R-:W-:Y:S02]  /*0e40*/  UISETP.NE.AND.EX UP0, UPT, UR7, URZ, UPT, UP0 ;  /* 0x0000003f0700728c */ /* 0x000fe4000bf05300 */
[----:B------:R-:W-:-:S04]  /*0e50*/  UISETP.NE.AND.EX UP1, UPT, UR9, URZ, UPT, UP1 ;  /* 0x0000003f0900728c */ /* 0x000fc8000bf25310 */
[----:B------:R-:W-:Y:S02]  /*0e60*/  PLOP3.LUT P0, PT, PT, PT, UP0, 0x80, 0x0 ;  /* 0x000000000000781c */ /* 0x000fe40003f0f008 */
[----:B------:R-:W-:Y:S02]  /*0e70*/  PLOP3.LUT P2, PT, PT, PT, UP1, 0x80, 0x0 ;  /* 0x000000000000781c */ /* 0x000fe40003f4f018 */
[----:B--2---:R-:W-:-:S13]  /*0e80*/  R2UR UR4, R2 ;  /* 0x00000000020472ca */ /* 0x004fda00000e0000 */
[----:B------:R-:W-:Y:S02]  /*0e90*/  USHF.R.S32.HI UR12, URZ, 0x1f, UR4 ;  /* 0x0000001f3f0c7899 */ /* 0x000fe40008011404 */
[----:B------:R-:W-:Y:S01]  /*0ea0*/  IMAD.U32 R206, RZ, RZ, UR4 ;  /* 0x00000004ffce7e24 */ /* 0x000fe2000f8e00ff */
[----:B------:R-:W-:-:S04]  /*0eb0*/  @UP0 ULEA UR6, UP2, UR4, UR6, 0x2 ;  /* 0x0000000604060291 */ /* 0x000fc8000f84103f */
[----:B------:R-:W-:Y:S02]  /*0ec0*/  @UP0 ULEA.HI.X UR7, UR4, UR7, UR12, 0x2, UP2 ;  /* 0x0000000704070291 */ /* 0x000fe400090f140c */
[----:B------:R-:W-:Y:S01]  /*0ed0*/  IMAD.U32 R208, RZ, RZ, UR12 ;  /* 0x0000000cffd07e24 */ /* 0x000fe2000f8e00ff */
[----:B------:R-:W-:Y:S01]  /*0ee0*/  @UP1 ULEA UR8, UP0, UR4, UR8, 0x2 ;  /* 0x0000000804081291 */ /* 0x000fe2000f80103f */
[----:B------:R-:W-:-:S03]  /*0ef0*/  IMAD.U32 R2, RZ, RZ, UR6 ;  /* 0x00000006ff027e24 */ /* 0x000fc6000f8e00ff */
[----:B------:R-:W-:Y:S01]  /*0f00*/  @UP1 ULEA.HI.X UR9, UR4, UR9, UR12, 0x2, UP0 ;  /* 0x0000000904091291 */ /* 0x000fe200080f140c */
[----:B------:R-:W-:Y:S01]  /*0f10*/  IMAD.U32 R3, RZ, RZ, UR7 ;  /* 0x00000007ff037e24 */ /* 0x000fe2000f8e00ff */
[----:B---345:R-:W-:Y:S01]  /*0f20*/  MOV R4, UR8 ;  /* 0x0000000800047c02 */ /* 0x038fe20008000f00 */
[----:B------:R-:W-:Y:S01]  /*0f30*/  ULDC.64 UR6, c[0x0][0x3f8] ;  /* 0x0000fe0000067ab9 */ /* 0x000fe20000000a00 */
[----:B------:R-:W-:Y:S02]  /*0f40*/  ULDC UR8, c[0x0][0x2e0] ;  /* 0x0000b80000087ab9 */ /* 0x000fe40000000800 */
[----:B------:R-:W-:Y:S01]  /*0f50*/  IMAD.U32 R5, RZ, RZ, UR9 ;  /* 0x00000009ff057e24 */ /* 0x000fe2000f8e00ff */
[----:B------:R-:W2:Y:S04]  /*0f60*/  @P0 LDG.E R2, desc[UR10][R2.64] ;  /* 0x0000000a02020981 */ /* 0x000ea8000c1e1900 */
[----:B------:R-:W3:Y:S01]  /*0f70*/  @P2 LDG.E R4, desc[UR10][R4.64] ;  /* 0x0000000a04042981 */ /* 0x000ee2000c1e1900 */
[----:B------:R-:W-:Y:S01]  /*0f80*/  ULDC UR9, c[0x0][0x288] ;  /* 0x0000a20000097ab9 */ /* 0x000fe20000000800 */
[----:B------:R-:W-:Y:S01]  /*0f90*/  UISETP.NE.U32.AND UP0, UPT, UR6, URZ, UPT ;  /* 0x0000003f0600728c */ /* 0x000fe2000bf05070 */
[----:B------:R-:W-:Y:S01]  /*0fa0*/  IMAD.U32 R207, RZ, RZ, UR5 ;  /* 0x00000005ffcf7e24 */ /* 0x000fe2000f8e00ff */
[----:B------:R-:W-:Y:S01]  /*0fb0*/  ULDC.64 UR10, c[0x0][0xa20] ;  /* 0x00028800000a7ab9 */ /* 0x000fe20000000a00 */
[----:B------:R-:W-:Y:S01]  /*0fc0*/  ULDC UR6, c[0x0][0x404] ;  /* 0x0001010000067ab9 */ /* 0x000fe20000000800 */
[----:B------:R-:W-:Y:S01]  /*0fd0*/  UISETP.NE.AND.EX UP0, UPT, UR7, URZ, UPT, UP0 ;  /* 0x0000003f0700728c */ /* 0x000fe2000bf05300 */
[----:B------:R-:W-:Y:S01]  /*0fe0*/  ISETP.NE.U32.AND P1, PT, RZ, UR10, PT ;  /* 0x0000000aff007c0c */ /* 0x000fe2000bf25070 */
[----:B------:R-:W-:-:S02]  /*0ff0*/  UMOV UR4, URZ ;  /* 0x0000003f00047c82 */ /* 0x000fc40008000000 */
[----:B------:R-:W-:Y:S01]  /*1000*/  USEL UR6, UR6, 0x1, UP0 ;  /* 0x0000000106067887 */ /* 0x000fe20008000000 */
[----:B------:R-:W-:-:S03]  /*1010*/  ISETP.NE.AND.EX P1, PT, RZ, UR11, PT, P1 ;  /* 0x0000000bff007c0c */ /* 0x000fc6000bf25310 */
[----:B------:R-:W-:Y:S01]  /*1020*/  UIMAD UR8, UR6, UR8, URZ ;  /* 0x00000008060872a4 */ /* 0x000fe2000f8e023f */
[----:B--2---:R-:W-:Y:S02]  /*1030*/  @P0 R2UR UR4, R2 ;  /* 0x00000000020402ca */ /* 0x004fe400000e0000 */
[----:B---3--:R-:W-:-:S13]  /*1040*/  @P2 R2UR UR9, R4 ;  /* 0x00000000040922ca */ /* 0x008fda00000e0000 */
[----:B------:R-:W-:Y:S01]  /*1050*/  IMAD.U32 R18, RZ, RZ, UR9 ;  /* 0x00000009ff127e24 */ /* 0x000fe2000f8e00ff */
[----:B-1----:R-:W-:Y:S06]  /*1060*/  @P2 BRA `(.L_x_1993) ;  /* 0x0000000000402947 */ /* 0x002fec0003800000 */
[----:B------:R-:W-:Y:S02]  /*1070*/  ULDC.64 UR6, c[0x0][0xa00] ;  /* 0x0002800000067ab9 */ /* 0x000fe40000000a00 */
[----:B------:R-:W-:-:S04]  /*1080*/  ISETP.NE.U32.AND P0, PT, RZ, UR6, PT ;  /* 0x00000006ff007c0c */ /* 0x000fc8000bf05070 */
[----:B------:R-:W-:-:S13]  /*1090*/  ISETP.NE.AND.EX P0, PT, RZ, UR7, PT, P0 ;  /* 0x00000007ff007c0c */ /* 0x000fda000bf05300 */
[----:B------:R-:W-:Y:S05]  /*10a0*/  @!P0 BRA `(.L_x_1993) ;  /* 0x0000000000308947 */ /* 0x000fea0003800000 */
[----:B------:R-:W-:Y:S01]  /*10b0*/  R2UR UR5, R206 ;  /* 0x00000000ce0572ca */ /* 0x000fe200000e0000 */
[----:B------:R-:W-:Y:S01]  /*10c0*/  ULDC.64 UR6, c[0x0][0xa00] ;  /* 0x0002800000067ab9 */ /* 0x000fe20000000a00 */
[----:B------:R-:W-:-:S11]  /*10d0*/  ULDC.64 UR12, c[0x0][0x208] ;  /* 0x00008200000c7ab9 */ /* 0x000fd60000000a00 */
[----:B------:R-:W-:-:S06]  /*10e0*/  UIMAD.WIDE UR6, UR5, 0x4, UR6 ;  /* 0x00000004050678a5 */ /* 0x000fcc000f8e0206 */
[----:B------:R-:W-:Y:S02]  /*10f0*/  IMAD.U32 R2, RZ, RZ, UR6 ;  /* 0x00000006ff027e24 */ /* 0x000fe4000f8e00ff */
[----:B------:R-:W-:-:S05]  /*1100*/  IMAD.U32 R3, RZ, RZ, UR7 ;  /* 0x00000007ff037e24 */ /* 0x000fca000f8e00ff */
[----:B------:R-:W2:Y:S04]  /*1110*/  LDG.E R4, desc[UR12][R2.64] ;  /* 0x0000000c02047981 */ /* 0x000ea8000c1e1900 */
[----:B------:R-:W3:Y:S01]  /*1120*/  LDG.E R0, desc[UR12][R2.64+0x4] ;  /* 0x0000040c02007981 */ /* 0x000ee2000c1e1900 */
[----:B--2---:R-:W-:Y:S02]  /*1130*/  R2UR UR5, R4 ;  /* 0x00000000040572ca */ /* 0x004fe400000e0000 */
[----:B---3--:R-:W-:-:S13]  /*1140*/  R2UR UR6, R0 ;  /* 0x00000000000672ca */ /* 0x008fda00000e0000 */
[----:B------:R-:W-:-:S06]  /*1150*/  UIADD3 UR5, -UR5, UR6, URZ ;  /* 0x0000000605057290 */ /* 0x000fcc000fffe13f */
[----:B------:R-:W-:-:S07]  /*1160*/  MOV R18, UR5 ;  /* 0x0000000500127c02 */ /* 0x000fce0008000f00 */
.L_x_1993:
[----:B------:R-:W-:-:S13]  /*1170*/  R2UR UR5, R17 ;  /* 0x00000000110572ca */ /* 0x000fda00000e0000 */
[----:B------:R-:W-:Y:S01]  /*1180*/  IMAD.U32 R209, RZ, RZ, UR5 ;  /* 0x00000005ffd17e24 */ /* 0x000fe2000f8e00ff */
[----:B------:R-:W-:Y:S06]  /*1190*/  @!P1 BRA `(.L_x_1994) ;  /* 0x0000000000289947 */ /* 0x000fec0003800000 */
[----:B------:R-:W-:Y:S01]  /*11a0*/  R2UR UR6, R206 ;  /* 0x00000000ce0672ca */ /* 0x000fe200000e0000 */
[----:B------:R-:W-:Y:S01]  /*11b0*/  ULDC.64 UR8, c[0x0][0x208] ;  /* 0x0000820000087ab9 */ /* 0x000fe20000000a00 */
[----:B------:R-:W-:-:S11]  /*11c0*/  R2UR UR7, R208 ;  /* 0x00000000d00772ca */ /* 0x000fd600000e0000 */
[----:B------:R-:W-:-:S04]  /*11d0*/  ULEA UR5, UP0, UR6, UR10, 0x2 ;  /* 0x0000000a06057291 */ /* 0x000fc8000f80103f */
[----:B------:R-:W-:Y:S02]  /*11e0*/  ULEA.HI.X UR6, UR6, UR11, UR7, 0x2, UP0 ;  /* 0x0000000b06067291 */ /* 0x000fe400080f1407 */
[----:B------:R-:W-:-:S04]  /*11f0*/  IMAD.U32 R2, RZ, RZ, UR5 ;  /* 0x00000005ff027e24 */ /* 0x000fc8000f8e00ff */
[----:B------:R-:W-:-:S05]  /*1200*/  IMAD.U32 R3, RZ, RZ, UR6 ;  /* 0x00000006ff037e24 */ /* 0x000fca000f8e00ff */
[----:B------:R-:W2:Y:S02]  /*1210*/  LDG.E R2, desc[UR8][R2.64] ;  /* 0x0000000802027981 */ /* 0x000ea4000c1e1900 */
[----:B--2---:R-:W-:Y:S01]  /*1220*/  R2UR UR8, R2 ;  /* 0x00000000020872ca */ /* 0x004fe200000e0000 */
[----:B------:R-:W-:-:S14]  /*1230*/  BRA `(.L_x_1995) ;  /* 0x00000000003c7947 */ /* 0x000fdc0003800000 */
.L_x_1994:
        /* <DEDUP_REMOVED lines=14> */
[----:B------:R-:W-:-:S12]  /*1320*/  UIADD3 UR8, -UR8, UR5, URZ ;  /* 0x0000000508087290 */ /* 0x000fd8000fffe13f */
.L_x_1995:
[----:B------:R-:W-:Y:S01]  /*1330*/  R2UR UR5, R17 ;  /* 0x00000000110572ca */ /* 0x000fe200000e0000 */
[----:B------:R-:W-:Y:S01]  /*1340*/  UIADD3 UR7, -UR4, UR8, URZ ;  /* 0x0000000804077290 */ /* 0x000fe2000fffe13f */
[----:B------:R-:W-:Y:S02]  /*1350*/  R2UR UR8, R18 ;  /* 0x00000000120872ca */ /* 0x000fe400000e0000 */
[----:B------:R-:W-:Y:S01]  /*1360*/  CS2R R2, SRZ ;  /* 0x0000000000027805 */ /* 0x000fe2000001ff00 */
[----:B------:R-:W-:Y:S01]  /*1370*/  UMOV UR4, URZ ;  /* 0x0000003f00047c82 */ /* 0x000fe20008000000 */
[----:B------:R-:W-:Y:S02]  /*1380*/  PLOP3.LUT P0, PT, PT, PT, PT, 0x80, 0x0 ;  /* 0x000000000000781c */ /* 0x000fe40003f0f070 */
[----:B------:R-:W-:Y:S01]  /*1390*/  CS2R R118, SRZ ;  /* 0x0000000000767805 */ /* 0x000fe2000001ff00 */
[----:B------:R-:W-:Y:S01]  /*13a0*/  IMAD.U32 R19, RZ, RZ, UR7 ;  /* 0x00000007ff137e24 */ /* 0x000fe2000f8e00ff */
[----:B------:R-:W-:-:S02]  /*13b0*/  MOV R0, RZ ;  /* 0x000000ff00007202 */ /* 0x000fc40000000f00 */
[----:B------:R-:W-:Y:S02]  /*13c0*/  CS2R R116, SRZ ;  /* 0x0000000000747805 */ /* 0x000fe4000001ff00 */
[----:B------:R-:W-:Y:S02]  /*13d0*/  CS2R R114, SRZ ;  /* 0x0000000000727805 */ /* 0x000fe4000001ff00 */
[----:B------:R-:W-:Y:S02]  /*13e0*/  CS2R R112, SRZ ;  /* 0x0000000000707805 */ /* 0x000fe4000001ff00 */
[----:B------:R-:W-:Y:S01]  /*13f0*/  CS2R R110, SRZ ;  /* 0x00000000006e7805 */ /* 0x000fe2000001ff00 */
[----:B------:R-:W-:Y:S01]  /*1400*/  ULEA UR6, UR5, 0xef, 0x7 ;  /* 0x000000ef05067891 */ /* 0x000fe2000f8e383f */
[----:B------:R-:W-:Y:S01]  /*1410*/  CS2R R108, SRZ ;  /* 0x00000000006c7805 */ /* 0x000fe2000001ff00 */
[----:B------:R-:W-:Y:S01]  /*1420*/  UIADD3 UR5, UR7, 0x6f, URZ ;  /* 0x0000006f07057890 */ /* 0x000fe2000fffe03f */
[----:B------:R-:W-:Y:S01]  /*1430*/  CS2R R106, SRZ ;  /* 0x00000000006a7805 */ /* 0x000fe2000001ff00 */
[----:B------:R-:W-:Y:S01]  /*1440*/  UIADD3 UR7, UR7, UR6, -UR8 ;  /* 0x0000000607077290 */ /* 0x000fe2000fffe808 */
[----:B------:R-:W-:Y:S01]  /*1450*/  CS2R R104, SRZ ;  /* 0x0000000000687805 */ /* 0x000fe2000001ff00 */
[----:B------:R-:W-:Y:S01]  /*1460*/  UIMAD.WIDE UR4, UR5, -0x6db6db6d, UR4 ;  /* 0x92492493050478a5 */ /* 0x000fe2000f8e0204 */
[----:B------:R-:W-:Y:S01]  /*1470*/  CS2R R102, SRZ ;  /* 0x0000000000667805 */ /* 0x000fe2000001ff00 */
[----:B------:R-:W-:Y:S01]  /*1480*/  UMOV UR6, URZ ;  /* 0x0000003f00067c82 */ /* 0x000fe20008000000 */
[----:B------:R-:W-:Y:S01]  /*1490*/  CS2R R100, SRZ ;  /* 0x0000000000647805 */ /* 0x000fe2000001ff00 */
[----:B------:R-:W-:Y:S01]  /*14a0*/  UIMAD.WIDE UR6, UR7, -0x6db6db6d, UR6 ;  /* 0x92492493070678a5 */ /* 0x000fe2000f8e0206 */
[----:B------:R-:W-:Y:S01]  /*14b0*/  CS2R R98, SRZ ;  /* 0x0000000000627805 */ /* 0x000fe2000001ff00 */
[----:B------:R-:W-:Y:S01]  /*14c0*/  USHF.R.U32.HI UR4, URZ, 0x1f, UR5 ;  /* 0x0000001f3f047899 */ /* 0x000fe20008011605 */
[----:B------:R-:W-:Y:S01]  /*14d0*/  CS2R R96, SRZ ;  /* 0x0000000000607805 */ /* 0x000fe2000001ff00 */
[----:B------:R-:W-:Y:S01]  /*14e0*/  USHF.R.U32.HI UR6, URZ, 0x1f, UR7 ;  /* 0x0000001f3f067899 */ /* 0x000fe20008011607 */
[----:B------:R-:W-:Y:S01]  /*14f0*/  IMAD.MOV.U32 R86, RZ, RZ, RZ ;  /* 0x000000ffff567224 */ /* 0x000fe200078e00ff */
[----:B------:R-:W-:Y:S01]  /*1500*/  ULEA.HI.SX32 UR4, UR5, UR4, 0x1a ;  /* 0x0000000405047291 */ /* 0x000fe2000f8fd23f */
[----:B------:R-:W-:Y:S01]  /*1510*/  CS2R R90, SRZ ;  /* 0x00000000005a7805 */ /* 0x000fe2000001ff00 */
[----:B------:R-:W-:Y:S01]  /*1520*/  ULEA.HI.SX32 UR6, UR7, UR6, 0x1a ;  /* 0x0000000607067291 */ /* 0x000fe2000f8fd23f */
[----:B------:R-:W-:Y:S01]  /*1530*/  CS2R R92, SRZ ;  /* 0x00000000005c7805 */ /* 0x000fe2000001ff00 */
[----:B------:R-:W-:Y:S01]  /*1540*/  IMAD.MOV.U32 R43, RZ, RZ, RZ ;  /* 0x000000ffff2b7224 */ /* 0x000fe200078e00ff */
[----:B------:R-:W-:Y:S01]  /*1550*/  CS2R R88, SRZ ;  /* 0x0000000000587805 */ /* 0x000fe2000001ff00 */
[----:B------:R-:W-:Y:S01]  /*1560*/  UISETP.LT.AND UP0, UPT, UR4, UR6, UPT ;  /* 0x000000060400728c */ /* 0x000fe2000bf01270 */
[----:B------:R-:W-:-:S02]  /*1570*/  CS2R R128, SRZ ;  /* 0x0000000000807805 */ /* 0x000fc4000001ff00 */
[----:B------:R-:W-:Y:S02]  /*1580*/  CS2R R38, SRZ ;  /* 0x0000000000267805 */ /* 0x000fe4000001ff00 */
[----:B------:R-:W-:Y:S01]  /*1590*/  CS2R R84, SRZ ;  /* 0x0000000000547805 */ /* 0x000fe2000001ff00 */
[----:B------:R-:W-:Y:S01]  /*15a0*/  USEL UR37, UR4, UR6, UP0 ;  /* 0x0000000604257287 */ /* 0x000fe20008000000 */
[----:B------:R-:W-:Y:S02]  /*15b0*/  CS2R R46, SRZ ;  /* 0x00000000002e7805 */ /* 0x000fe4000001ff00 */
[----:B------:R-:W-:Y:S02]  /*15c0*/  CS2R R36, SRZ ;  /* 0x0000000000247805 */ /* 0x000fe4000001ff00 */
[----:B------:R-:W-:Y:S01]  /*15d0*/  CS2R R78, SRZ ;  /* 0x00000000004e7805 */ /* 0x000fe2000001ff00 */
[----:B------:R-:W-:Y:S01]  /*15e0*/  UISETP.GE.AND UP0, UPT, UR37, 0x1, UPT ;  /* 0x000000012500788c */ /* 0x000fe2000bf06270 */
[----:B------:R-:W-:-:S02]  /*15f0*/  CS2R R76, SRZ ;  /* 0x00000000004c7805 */ /* 0x000fc4000001ff00 */
[----:B------:R-:W-:Y:S02]  /*1600*/  CS2R R74, SRZ ;  /* 0x00000000004a7805 */ /* 0x000fe4000001ff00 */
[----:B------:R-:W-:Y:S02]  /*1610*/  CS2R R72, SRZ ;  /* 0x0000000000487805 */ /* 0x000fe4000001ff00 */
[----:B------:R-:W-:Y:S02]  /*1620*/  CS2R R70, SRZ ;  /* 0x0000000000467805 */ /* 0x000fe4000001ff00 */
[----:B------:R-:W-:Y:S02]  /*1630*/  CS2R R68, SRZ ;  /* 0x0000000000447805 */ /* 0x000fe4000001ff00 */
[----:B------:R-:W-:Y:S02]  /*1640*/  PLOP3.LUT P1, PT, PT, PT, UP0, 0x80, 0x0 ;  /* 0x000000000000781c */ /* 0x000fe40003f2f008 */
        /* <DEDUP_REMOVED lines=19> */
[----:B------:R-:W-:Y:S01]  /*1780*/  CS2R R6, SRZ ;  /* 0x0000000000067805 */ /* 0x000fe2000001ff00 */
[----:B------:R-:W-:Y:S01]  /*1790*/  IMAD.MOV.U32 R32, RZ, RZ, RZ ;  /* 0x000000ffff207224 */ /* 0x000fe200078e00ff */
[----:B------:R-:W-:Y:S01]  /*17a0*/  MOV R135, RZ ;  /* 0x000000ff00877202 */ /* 0x000fe20000000f00 */
        /* <DEDUP_REMOVED lines=32> */
.L_x_1997:
        /* <DEDUP_REMOVED lines=11> */
.L_x_2134:
[----:B------:R-:W-:Y:S05]  /*1a60*/  @!P0 BRA `(.L_x_1999) ;  /* 0x0000000000048947 */ /* 0x000fea0003800000 */
[----:B------:R-:W-:Y:S01]  /*1a70*/  BPT.TRAP 0x1 ;  /* 0x000000040000795c */ /* 0x000fe20000300000 */
.L_x_1999:
[----:B0-----:R-:W-:Y:S01]  /*1a80*/  IMAD.U32 R3, RZ, RZ, UR60 ;  /* 0x0000003cff037e24 */ /* 0x001fe2000f8e00ff */
[----:B------:R-:W-:-:S04]  /*1a90*/  MOV R0, UR36 ;  /* 0x0000002400007c02 */ /* 0x000fc80008000f00 */
[----:B------:R-:W-:Y:S02]  /*1aa0*/  LEA R0, R0, UR38, 0x3 ;  /* 0x0000002600007c11 */ /* 0x000fe4000f8e18ff */
[----:B------:R-:W-:-:S04]  /*1ab0*/  SHF.L.U32 R3, R3, 0x1f, RZ ;  /* 0x0000001f03037819 */ /* 0x000fc800000006ff */
[----:B------:R0:W1:Y:S01]  /*1ac0*/  SYNCS.PHASECHK.TRANS64.TRYWAIT P2, [R0+URZ+0x36830], R3 ;  /* 0x03683003000075a7 */ /* 0x000062000804017f */
[----:B------:R-:W-:Y:S05]  /*1ad0*/  @!P0 BRA `(.L_x_2000) ;  /* 0x0000000000048947 */ /* 0x000fea0003800000 */
[----:B------:R-:W-:Y:S01]  /*1ae0*/  BPT.TRAP 0x1 ;  /* 0x000000040000795c */ /* 0x000fe20000300000 */
.L_x_2000:
[----:B------:R-:W2:Y:S01]  /*1af0*/  S2R R2, SR_TID.X ;  /* 0x0000000000027919 */ /* 0x000ea20000002100 */
[----:B------:R-:W-:Y:S01]  /*1b00*/  IMAD.MOV.U32 R119, RZ, RZ, RZ ;  /* 0x000000ffff777224 */ /* 0x000fe200078e00ff */
[----:B--2---:R-:W-:Y:S01]  /*1b10*/  LOP3.LUT P1, RZ, R2, 0x7f, RZ, 0xc0, !PT ;  /* 0x0000007f02ff7812 */ /* 0x004fe2000782c0ff */
[----:B-1----:R-:W-:-:S12]  /*1b20*/  @P2 BRA `(.L_x_2001) ;  /* 0x0000000000082947 */ /* 0x002fd80003800000 */
[----:B------:R-:W1:Y:S02]  /*1b30*/  SYNCS.PHASECHK.TRANS64.TRYWAIT P2, [R0+URZ+0x36830], R3 ;  /* 0x03683003000075a7 */ /* 0x000e64000804017f */
[----:B-1----:R-:W-:Y:S05]  /*1b40*/  @!P2 BRA `(.L_x_2002) ;  /* 0x00000168000ca947 */ /* 0x002fea0003800000 */
.L_x_2001:
[----:B------:R-:W-:Y:S05]  /*1b50*/  WARPSYNC.ALL ;  /* 0x0000000000007948 */ /* 0x000fea0003800000 */
[----:B------:R-:W-:Y:S01]  /*1b60*/  UIADD3 UR4, UR38, 0x21400, URZ ;  /* 0x0002140026047890 */ /* 0x000fe2000fffe03f */
[----:B------:R-:W-:Y:S01]  /*1b70*/  WARPGROUP.ARRIVE ;  /* 0x00000000000079c5 */ /* 0x000fe20000000000 */
[----:B------:R-:W-:Y:S01]  /*1b80*/  ULOP3.LUT UR5, UR39, 0x10000, URZ, 0xfc, !UPT ;  /* 0x0001000027057892 */ /* 0x000fe2000f8efc3f */
[----:B------:R-:W-:Y:S01]  /*1b90*/  MOV R7, UR38 ;  /* 0x0000002600077c02 */ /* 0x000fe20008000f00 */
[----:B------:R-:W-:Y:S01]  /*1ba0*/  USHF.R.U32.HI UR4, URZ, 0x4, UR4 ;  /* 0x000000043f047899 */ /* 0x000fe20008011604 */
[----:B------:R-:W-:Y:S01]  /*1bb0*/  MOV R8, UR37 ;  /* 0x0000002500087c02 */ /* 0x000fe20008000f00 */
[----:B------:R-:W-:Y:S01]  /*1bc0*/  UMOV UR57, 0x40000040 ;  /* 0x4000004000397882 */ /* 0x000fe20000000000 */
[----:B------:R-:W-:Y:S01]  /*1bd0*/  UMOV UR59, 0x40000040 ;  /* 0x40000040003b7882 */ /* 0x000fe20000000000 */
[----:B------:R-:W-:Y:S01]  /*1be0*/  ULOP3.LUT UR4, UR4, 0x3fff, URZ, 0xc0, !UPT ;  /* 0x00003fff04047892 */ /* 0x000fe2000f8ec03f */
[----:B------:R-:W-:Y:S01]  /*1bf0*/  MOV R9, UR36 ;  /* 0x0000002400097c02 */ /* 0x000fe20008000f00 */
[----:B------:R-:W-:Y:S01]  /*1c00*/  UMOV UR56, UR5 ;  /* 0x0000000500387c82 */ /* 0x000fe20008000000 */
[----:B------:R-:W-:Y:S01]  /*1c10*/  UMOV UR9, UR57 ;  /* 0x0000003900097c82 */ /* 0x000fe20008000000 */
[----:B------:R-:W-:Y:S01]  /*1c20*/  ULOP3.LUT UR6, UR4, 0x10000, URZ, 0xfc, !UPT ;  /* 0x0001000004067892 */ /* 0x000fe2000f8efc3f */
[----:B------:R-:W-:Y:S01]  /*1c30*/  MOV R4, UR57 ;  /* 0x0000003900047c02 */ /* 0x000fe20008000f00 */
[----:B------:R-:W-:Y:S01]  /*1c40*/  UMOV UR8, UR56 ;  /* 0x0000003800087c82 */ /* 0x000fe20008000000 */
[----:B------:R-:W-:Y:S01]  /*1c50*/  UMOV UR11, 0x40000040 ;  /* 0x40000040000b7882 */ /* 0x000fe20000000000 */
[----:B------:R-:W-:Y:S01]  /*1c60*/  UIMAD UR4, UR36, 0xa80, UR6 ;  /* 0x00000a80240478a4 */ /* 0x000fe2000f8e0206 */
[----:B------:R-:W-:Y:S01]  /*1c70*/  MOV R6, UR56 ;  /* 0x0000003800067c02 */ /* 0x000fe20008000f00 */
[----:B------:R-:W-:Y:S01]  /*1c80*/  UMOV UR12, UR56 ;  /* 0x00000038000c7c82 */ /* 0x000fe20008000000 */
[----:B------:R-:W-:Y:S01]  /*1c90*/  UMOV UR13, UR57 ;  /* 0x00000039000d7c82 */ /* 0x000fe20008000000 */
[----:B------:R-:W-:Y:S01]  /*1ca0*/  UIADD3 UR10, UR4, 0x80, URZ ;  /* 0x00000080040a7890 */ /* 0x000fe2000fffe03f */
[----:B------:R-:W-:Y:S01]  /*1cb0*/  IMAD.U32 R5, RZ, RZ, UR6 ;  /* 0x00000006ff057e24 */ /* 0x000fe2000f8e00ff */
[----:B------:R-:W-:Y:S01]  /*1cc0*/  UIADD3 UR14, UR4, 0x100, URZ ;  /* 0x00000100040e7890 */ /* 0x000fe2000fffe03f */
[----:B01----:R-:W-:Y:S01]  /*1cd0*/  @!P1 VIADD R0, R0, 0x36840 ;  /* 0x0003684000009836 */ /* 0x003fe20000000000 */
[----:B------:R-:W-:Y:S01]  /*1ce0*/  UMOV UR58, UR4 ;  /* 0x00000004003a7c82 */ /* 0x000fe20008000000 */
[----:B------:R-:W-:Y:S01]  /*1cf0*/  UMOV UR15, 0x40000040 ;  /* 0x40000040000f7882 */ /* 0x000fe20000000000 */
[----:B------:R-:W-:Y:S01]  /*1d00*/  HGMMA.64x16x16.F32 R72, gdesc[UR56], RZ, !UPT, gsb0 ;  /* 0x00200000384879f0 */ /* 0x000fe2000c0008ff */
[----:B------:R-:W-:Y:S01]  /*1d10*/  UIADD3 UR18, UR4, 0x180, URZ ;  /* 0x0000018004127890 */ /* 0x000fe2000fffe03f */
[----:B------:R-:W-:Y:S01]  /*1d20*/  @!P1 PRMT R0, RZ, 0x654, R0 ;  /* 0x00000654ff009816 */ /* 0x000fe20000000000 */
[----:B------:R-:W-:Y:S01]  /*1d30*/  UMOV UR16, UR56 ;  /* 0x0000003800107c82 */ /* 0x000fe20008000000 */
[----:B------:R-:W-:Y:S01]  /*1d40*/  UMOV UR17, UR57 ;  /* 0x0000003900117c82 */ /* 0x000fe20008000000 */
[----:B------:R-:W-:Y:S01]  /*1d50*/  UMOV UR19, 0x40000040 ;  /* 0x4000004000137882 */ /* 0x000fe20000000000 */
[----:B------:R-:W-:Y:S01]  /*1d60*/  UIADD3 UR22, UR4, 0x200, URZ ;  /* 0x0000020004167890 */ /* 0x000fe2000fffe03f */
[-C--:B------:R-:W-:Y:S01]  /*1d70*/  MOV R118, R119.reuse ;  /* 0x0000007700767202 */ /* 0x080fe20000000f00 */
        /* <DEDUP_REMOVED lines=9> */
[--C-:B------:R-:W-:Y:S01]  /*1e10*/  IMAD.MOV.U32 R116, RZ, RZ, R119.reuse ;  /* 0x000000ffff747224 */ /* 0x100fe200078e0077 */
[----:B------:R-:W-:Y:S01]  /*1e20*/  UIADD3 UR7, UR4, 0x2, URZ ;  /* 0x0000000204077890 */ /* 0x000fe2000fffe03f */
[--C-:B------:R-:W-:Y:S01]  /*1e30*/  IMAD.MOV.U32 R115, RZ, RZ, R119.reuse ;  /* 0x000000ffff737224 */ /* 0x100fe200078e0077 */
        /* <DEDUP_REMOVED lines=18> */
[----:B------:R-:W-:Y:S01]  /*1f60*/  UMOV UR39, 0x40000040 ;  /* 0x4000004000277882 */ /* 0x000fe20000000000 */
[----:B------:R-:W-:Y:S01]  /*1f70*/  UMOV UR59, 0x40000040 ;  /* 0x40000040003b7882 */ /* 0x000fe20000000000 */
        /* <DEDUP_REMOVED lines=9> */
[--C-:B------:R-:W-:Y:S01]  /*2010*/  IMAD.MOV.U32 R90, RZ, RZ, R119.reuse ;  /* 0x000000ffff5a7224 */ /* 0x100fe200078e0077 */
[----:B------:R-:W-:Y:S02]  /*2020*/  WARPGROUP.DEPBAR.LE gsb0, 0x0 ;  /* 0x00008000000079c5 */ /* 0x000fe40000010000 */
[----:B------:R-:W-:Y:S01]  /*2030*/  WARPGROUP.ARRIVE ;  /* 0x00000000000079c5 */ /* 0x000fe20000000000 */
[--C-:B------:R-:W-:Y:S02]  /*2040*/  IMAD.MOV.U32 R86, RZ, RZ, R119.reuse ;  /* 0x000000ffff567224 */ /* 0x100fe400078e0077 */
[--C-:B------:R-:W-:Y:S02]  /*2050*/  IMAD.MOV.U32 R84, RZ, RZ, R119.reuse ;  /* 0x000000ffff547224 */ /* 0x100fe400078e0077 */
[----:B------:R-:W-:Y:S01]  /*2060*/  IMAD.MOV.U32 R80, RZ, RZ, R119 ;  /* 0x000000ffff507224 */ /* 0x000fe200078e0077 */
[----:B------:R-:W-:Y:S01]  /*2070*/  HGMMA.64x16x16.F32 R64, gdesc[UR8], RZ, !UPT, gsb0 ;  /* 0x00200000084079f0 */ /* 0x000fe2000c0008ff */
[----:B------:R-:W-:Y:S01]  /*2080*/  UIADD3 UR10, UR4, 0x300, URZ ;  /* 0x00000300040a7890 */ /* 0x000fe2000fffe03f */
[----:B------:R-:W-:Y:S01]  /*2090*/  UMOV UR8, UR56 ;  /* 0x0000003800087c82 */ /* 0x000fe20008000000 */
[----:B------:R-:W-:Y:S01]  /*20a0*/  UMOV UR9, UR57 ;  /* 0x0000003900097c82 */ /* 0x000fe20008000000 */
[----:B------:R-:W-:Y:S01]  /*20b0*/  UMOV UR11, 0x40000040 ;  /* 0x40000040000b7882 */ /* 0x000fe20000000000 */
[----:B------:R-:W-:-:S02]  /*20c0*/  WARPGROUP.DEPBAR.LE gsb0, 0x0 ;  /* 0x00008000000079c5 */ /* 0x000fc40000010000 */
        /* <DEDUP_REMOVED lines=382> */
[----:B------:R-:W-:Y:S02]  /*38b0*/  UIADD3 UR6, UR5, 0x804, URZ ;  /* 0x0000080405067890 */ /* 0x000fe4000fffe03f */
        /* <DEDUP_REMOVED lines=89> */
[----:B------:R-:W-:Y:S01]  /*3e50*/  UMOV UR50, UR6 ;  /* 0x0000000600327c82 */ /* 0x000fe20008000000 */
[----:B------:R-:W-:Y:S01]  /*3e60*/  UMOV UR51, 0x40000040 ;  /* 0x4000004000337882 */ /* 0x000fe20000000000 */
[----:B------:R-:W-:Y:S01]  /*3e70*/  UIMAD UR6, UR37, -0x70, UR11 ;  /* 0xffffff90250678a4 */ /* 0x000fe2000f8e020b */
[----:B------:R-:W-:Y:S02]  /*3e80*/  WARPGROUP.DEPBAR.LE gsb0, 0x0 ;  /* 0x00008000000079c5 */ /* 0x000fe40000010000 */
[----:B------:R-:W-:-:S06]  /*3e90*/  WARPGROUP.ARRIVE ;  /* 0x00000000000079c5 */ /* 0x000fcc0000000000 */
[----:B------:R-:W-:Y:S01]  /*3ea0*/  HGMMA.64x16x16.F32 R32, gdesc[UR52], R32, gsb0 ;  /* 0x00200000342079f0 */ /* 0x000fe20008000820 */
[----:B------:R-:W-:Y:S01]  /*3eb0*/  UMOV UR52, UR5 ;  /* 0x0000000500347c82 */ /* 0x000fe20008000000 */
[----:B------:R-:W-:Y:S01]  /*3ec0*/  UMOV UR53, 0x40000040 ;  /* 0x4000004000357882 */ /* 0x000fe20000000000 */
[----:B------:R-:W-:Y:S01]  /*3ed0*/  UMOV UR54, UR7 ;  /* 0x0000000700367c82 */ /* 0x000fe20008000000 */
[----:B------:R-:W-:Y:S01]  /*3ee0*/  UMOV UR55, 0x40000040 ;  /* 0x4000004000377882 */ /* 0x000fe20000000000 */
[----:B------:R-:W-:Y:S01]  /*3ef0*/  UIADD3 UR7, -UR14, 0x71, UR6 ;  /* 0x000000710e077890 */ /* 0x000fe2000fffe106 */
[----:B------:R-:W-:Y:S01]  /*3f00*/  ULDC UR5, c[0x0][0x9d8] ;  /* 0x0002760000057ab9 */ /* 0x000fe20000000800 */
[----:B------:R-:W-:-:S06]  /*3f10*/  UIADD3 UR6, UR6, 0x70, URZ ;  /* 0x0000007006067890 */ /* 0x000fcc000fffe03f */
[----:B------:R-:W-:Y:S01]  /*3f20*/  MOV R7, UR6 ;  /* 0x0000000600077c02 */ /* 0x000fe20008000f00 */
        /* <DEDUP_REMOVED lines=21> */
[----:B------:R-:W-:Y:S01]  /*4080*/  FMUL.FTZ R8, R76, UR5 ;  /* 0x000000054c087c20 */ /* 0x000fe20008410000 */
[----:B------:R-:W-:Y:S01]  /*4090*/  MOV R76, R119 ;  /* 0x00000077004c7202 */ /* 0x000fe20000000f00 */
[----:B------:R-:W-:-:S02]  /*40a0*/  IMAD.MOV.U32 R72, RZ, RZ, R119 ;  /* 0x000000ffff487224 */ /* 0x000fc400078e0077 */
[----:B------:R-:W1:Y:S08]  /*40b0*/  MUFU.TANH R75, R75 ;  /* 0x0000004b004b7308 */ /* 0x000e700000002400 */
[----:B------:R-:W2:Y:S08]  /*40c0*/  MUFU.TANH R78, R78 ;  /* 0x0000004e004e7308 */ /* 0x000eb00000002400 */
[----:B------:R-:W3:Y:S08]  /*40d0*/  MUFU.TANH R79, R79 ;  /* 0x0000004f004f7308 */ /* 0x000ef00000002400 */
        /* <DEDUP_REMOVED lines=12> */
[----:B------:R-:W4:Y:S01]  /*41a0*/  MUFU.TANH R66, R66 ;  /* 0x0000004200427308 */ /* 0x000f220000002400 */
[----:B------:R-:W-:Y:S01]  /*41b0*/  UMOV UR55, 0x40000040 ;  /* 0x4000004000377882 */ /* 0x000fe20000000000 */
[----:B------:R-:W-:Y:S01]  /*41c0*/  FMUL.FTZ R9, R64, UR5 ;  /* 0x0000000540097c20 */ /* 0x000fe20008410000 */
[----:B------:R-:W-:Y:S01]  /*41d0*/  FMUL.FTZ R11, R69, UR5 ;  /* 0x00000005450b7c20 */ /* 0x000fe20008410000 */
[----:B------:R-:W-:Y:S01]  /*41e0*/  FMUL.FTZ R12, R68, UR5 ;  /* 0x00000005440c7c20 */ /* 0x000fe20008410000 */
[----:B------:R-:W-:-:S03]  /*41f0*/  IMAD.MOV.U32 R68, RZ, RZ, R119 ;  /* 0x000000ffff447224 */ /* 0x000fc600078e0077 */
[----:B------:R-:W5:Y:S08]  /*4200*/  MUFU.TANH R67, R67 ;  /* 0x0000004300437308 */ /* 0x000f700000002400 */
[----:B------:R-:W5:Y:S08]  /*4210*/  MUFU.TANH R70, R70 ;  /* 0x0000004600467308 */ /* 0x000f700000002400 */
[----:B------:R-:W5:Y:S08]  /*4220*/  MUFU.TANH R71, R71 ;  /* 0x0000004700477308 */ /* 0x000f700000002400 */
[----:B------:R-:W-:Y:S08]  /*4230*/  MUFU.TANH R4, R4 ;  /* 0x0000000400047308 */ /* 0x000ff00000002400 */
[----:B------:R-:W-:Y:S08]  /*4240*/  MUFU.TANH R9, R9 ;  /* 0x0000000900097308 */ /* 0x000ff00000002400 */
[----:B------:R-:W-:Y:S01]  /*4250*/  MUFU.TANH R10, R10 ;  /* 0x0000000a000a7308 */ /* 0x000fe20000002400 */
[----:B------:R-:W-:-:S02]  /*4260*/  WARPGROUP.DEPBAR.LE gsb0, 0x0 ;  /* 0x00008000000079c5 */ /* 0x000fc40000010000 */
[----:B------:R-:W-:Y:S01]  /*4270*/  WARPGROUP.ARRIVE ;  /* 0x00000000000079c5 */ /* 0x000fe20000000000 */
[----:B------:R-:W-:Y:S01]  /*4280*/  FMUL.FTZ R14, R57, UR5 ;  /* 0x00000005390e7c20 */ /* 0x000fe20008410000 */
[----:B------:R-:W-:Y:S01]  /*4290*/  FMUL.FTZ R20, R60, UR5 ;  /* 0x000000053c147c20 */ /* 0x000fe20008410000 */
[----:B------:R-:W-:Y:S02]  /*42a0*/  IMAD.U32 R57, RZ, RZ, UR7 ;  /* 0x00000007ff397e24 */ /* 0x000fe4000f8e00ff */
[----:B------:R-:W-:Y:S01]  /*42b0*/  FMUL.FTZ R13, R56, UR5 ;  /* 0x00000005380d7c20 */ /* 0x000fe20008410000 */
[----:B------:R-:W-:Y:S01]  /*42c0*/  IMAD.U32 R60, RZ, RZ, UR10 ;  /* 0x0000000aff3c7e24 */ /* 0x000fe2000f8e00ff */
[----:B------:R-:W-:Y:S01]  /*42d0*/  HGMMA.64x16x16.F32 R48, gdesc[UR52], R48, gsb0 ;  /* 0x00200000343079f0 */ /* 0x000fe20008000830 */
[----:B------:R-:W-:Y:S01]  /*42e0*/  UIADD3 UR54, UR4, 0x906, URZ ;  /* 0x0000090604367890 */ /* 0x000fe2000fffe03f */
[----:B------:R-:W-:Y:S01]  /*42f0*/  IMAD R57, R204, -0x2, R57 ;  /* 0xfffffffecc397824 */ /* 0x000fe200078e0239 */
[----:B------:R-:W-:Y:S01]  /*4300*/  UMOV UR55, 0x40000040 ;  /* 0x4000004000377882 */ /* 0x000fe20000000000 */
[----:B------:R-:W-:-:S02]  /*4310*/  IMAD R60, R60, 0x80, R205 ;  /* 0x000000803c3c7824 */ /* 0x000fc400078e02cd */
[----:B------:R-:W-:Y:S01]  /*4320*/  FMUL.FTZ R15, R61, UR5 ;  /* 0x000000053d0f7c20 */ /* 0x000fe20008410000 */
[----:B------:R-:W-:Y:S02]  /*4330*/  IMAD R56, R204, -0x2, R7 ;  /* 0xfffffffecc387824 */ /* 0x000fe400078e0207 */
[----:B------:R-:W-:Y:S01]  /*4340*/  FMUL.FTZ R58, R58, UR5 ;  /* 0x000000053a3a7c20 */ /* 0x000fe20008410000 */
[----:B------:R-:W-:Y:S01]  /*4350*/  FMUL.FTZ R59, R59, UR5 ;  /* 0x000000053b3b7c20 */ /* 0x000fe20008410000 */
[----:B------:R-:W-:Y:S01]  /*4360*/  IADD3 R7, R57, 0x8, R60 ;  /* 0x0000000839077810 */ /* 0x000fe20007ffe03c */
[----:B------:R-:W-:Y:S01]  /*4370*/  FMUL.FTZ R62, R62, UR5 ;  /* 0x000000053e3e7c20 */ /* 0x000fe20008410000 */
[----:B------:R-:W-:Y:S01]  /*4380*/  FMUL.FTZ R63, R63, UR5 ;  /* 0x000000053f3f7c20 */ /* 0x000fe20008410000 */
[----:B------:R-:W-:Y:S01]  /*4390*/  MUFU.TANH R12, R12 ;  /* 0x0000000c000c7308 */ /* 0x000fe20000002400 */
[----:B------:R-:W-:Y:S01]  /*43a0*/  VIMNMX R61, R56, R7, PT ;  /* 0x00000007383d7248 */ /* 0x000fe20003fe0100 */
[----:B------:R-:W-:Y:S01]  /*43b0*/  UIADD3 UR7, UR37, -0x2, URZ ;  /* 0xfffffffe25077890 */ /* 0x000fe2000fffe03f */
[----:B------:R-:W-:Y:S01]  /*43c0*/  VIADDMNMX R56, R60, R57, R56, PT ;  /* 0x000000393c387246 */ /* 0x000fe20003800138 */
[----:B------:R-:W-:Y:S01]  /*43d0*/  IMAD.MOV.U32 R60, RZ, RZ, R119 ;  /* 0x000000ffff3c7224 */ /* 0x000fe200078e0077 */
[----:B------:R-:W-:-:S02]  /*43e0*/  ISETP.GT.AND P3, PT, R61, RZ, PT ;  /* 0x000000ff3d00720c */ /* 0x000fc40003f64270 */
[C---:B------:R-:W-:Y:S01]  /*43f0*/  ISETP.GT.AND P4, PT, R61.reuse, 0x1, PT ;  /* 0x000000013d00780c */ /* 0x040fe20003f84270 */
[----:B------:R-:W5:Y:S01]  /*4400*/  MUFU.TANH R58, R58 ;  /* 0x0000003a003a7308 */ /* 0x000f620000002400 */
[----:B------:R-:W-:Y:S02]  /*4410*/  ISETP.GT.AND P5, PT, R61, 0x8, PT ;  /* 0x000000083d00780c */ /* 0x000fe40003fa4270 */
[----:B0-----:R-:W-:Y:S01]  /*4420*/  FSEL R65, R74, -INF , P3 ;  /* 0xff8000004a417808 */ /* 0x001fe20001800000 */
[--C-:B------:R-:W-:Y:S01]  /*4430*/  IMAD.MOV.U32 R74, RZ, RZ, R119.reuse ;  /* 0x000000ffff4a7224 */ /* 0x100fe200078e0077 */
[----:B-1----:R-:W-:Y:S02]  /*4440*/  FSEL R75, R75, -INF , P4 ;  /* 0xff8000004b4b7808 */ /* 0x002fe40002000000 */
[----:B------:R-:W-:Y:S01]  /*4450*/  ISETP.GT.AND P6, PT, R61, 0x9, PT ;  /* 0x000000093d00780c */ /* 0x000fe20003fc4270 */
[----:B------:R-:W0:Y:S01]  /*4460*/  MUFU.TANH R59, R59 ;  /* 0x0000003b003b7308 */ /* 0x000e220000002400 */
[----:B--2---:R-:W-:Y:S01]  /*4470*/  FSEL R69, R78, -INF , P5 ;  /* 0xff8000004e457808 */ /* 0x004fe20002800000 */
[----:B------:R-:W-:Y:S01]  /*4480*/  IMAD.MOV.U32 R78, RZ, RZ, R119 ;  /* 0x000000ffff4e7224 */ /* 0x000fe200078e0077 */
[----:B------:R-:W-:-:S02]  /*4490*/  FMNMX.FTZ R64, R65, R75, !PT ;  /* 0x0000004b41407209 */ /* 0x000fc40007810000 */
[----:B------:R-:W-:Y:S02]  /*44a0*/  ISETP.GT.AND P2, PT, R61, 0x10, PT ;  /* 0x000000103d00780c */ /* 0x000fe40003f44270 */
[----:B---3--:R-:W-:Y:S01]  /*44b0*/  FSEL R79, R79, -INF , P6 ;  /* 0xff8000004f4f7808 */ /* 0x008fe20003000000 */
[----:B------:R-:W1:Y:S01]  /*44c0*/  MUFU.TANH R62, R62 ;  /* 0x0000003e003e7308 */ /* 0x000e620000002400 */
[----:B------:R-:W-:Y:S02]  /*44d0*/  FMNMX.FTZ R64, R69, R64, !PT ;  /* 0x0000004045407209 */ /* 0x000fe40007810000 */
[----:B------:R-:W-:Y:S02]  /*44e0*/  ISETP.GT.AND P3, PT, R61, 0x11, PT ;  /* 0x000000113d00780c */ /* 0x000fe40003f64270 */
[----:B----4-:R-:W-:Y:S01]  /*44f0*/  FSEL R73, R66, -INF , P2 ;  /* 0xff80000042497808 */ /* 0x010fe20001000000 */
[----:B------:R-:W-:Y:S01]  /*4500*/  IMAD.MOV.U32 R66, RZ, RZ, R119 ;  /* 0x000000ffff427224 */ /* 0x000fe200078e0077 */
[----:B------:R-:W-:Y:S01]  /*4510*/  FMNMX.FTZ R64, R79, R64, !PT ;  /* 0x000000404f407209 */ /* 0x000fe20007810000 */
[----:B------:R-:W2:Y:S01]  /*4520*/  MUFU.TANH R63, R63 ;  /* 0x0000003f003f7308 */ /* 0x000ea20000002400 */
[----:B------:R-:W-:-:S02]  /*4530*/  ISETP.GT.AND P2, PT, R61, 0x18, PT ;  /* 0x000000183d00780c */ /* 0x000fc40003f44270 */
[----:B-----5:R-:W-:Y:S02]  /*4540*/  FSEL R67, R67, -INF , P3 ;  /* 0xff80000043437808 */ /* 0x020fe40001800000 */
        /* <DEDUP_REMOVED lines=12> */
[----:B------:R-:W-:Y:S01]  /*4610*/  UMOV UR55, 0x40000040 ;  /* 0x4000004000377882 */ /* 0x000fe20000000000 */
[----:B------:R-:W-:Y:S01]  /*4620*/  FMNMX.FTZ R64, R77, R64, !PT ;  /* 0x000000404d407209 */ /* 0x000fe20007810000 */
[----:B------:R-:W3:Y:S01]  /*4630*/  MUFU.TANH R50, R50 ;  /* 0x0000003200327308 */ /* 0x000ee20000002400 */
[----:B------:R-:W-:Y:S01]  /*4640*/  ISETP.GT.AND P3, PT, R61, 0x21, PT ;  /* 0x000000213d00780c */ /* 0x000fe20003f64270 */
[----:B------:R-:W-:Y:S01]  /*4650*/  FMUL.FTZ R54, R54, UR5 ;  /* 0x0000000536367c20 */ /* 0x000fe20008410000 */
[----:B------:R-:W-:Y:S01]  /*4660*/  FSEL R81, R58, -INF , P2 ;  /* 0xff8000003a517808 */ /* 0x000fe20001000000 */
[----:B------:R-:W-:Y:S01]  /*4670*/  FMUL.FTZ R55, R55, UR5 ;  /* 0x0000000537377c20 */ /* 0x000fe20008410000 */
[----:B------:R-:W-:Y:S01]  /*4680*/  FMNMX.FTZ R64, R71, R64, !PT ;  /* 0x0000004047407209 */ /* 0x000fe20007810000 */
[----:B------:R-:W-:Y:S01]  /*4690*/  FMUL.FTZ R21, R48, UR5 ;  /* 0x0000000530157c20 */ /* 0x000fe20008410000 */
[----:B------:R-:W-:Y:S01]  /*46a0*/  ISETP.GT.AND P2, PT, R61, 0x28, PT ;  /* 0x000000283d00780c */ /* 0x000fe20003f44270 */
[----:B------:R-:W4:Y:S01]  /*46b0*/  MUFU.TANH R51, R51 ;  /* 0x0000003300337308 */ /* 0x000f220000002400 */
[----:B0-----:R-:W-:Y:S01]  /*46c0*/  FSEL R83, R59, -INF , P3 ;  /* 0xff8000003b537808 */ /* 0x001fe20001800000 */
[----:B------:R-:W-:Y:S01]  /*46d0*/  FMUL.FTZ R48, R49, UR5 ;  /* 0x0000000531307c20 */ /* 0x000fe20008410000 */
[----:B------:R-:W-:Y:S01]  /*46e0*/  FMNMX.FTZ R64, R81, R64, !PT ;  /* 0x0000004051407209 */ /* 0x000fe20007810000 */
[----:B------:R-:W-:Y:S01]  /*46f0*/  FMUL.FTZ R52, R52, UR5 ;  /* 0x0000000534347c20 */ /* 0x000fe20008410000 */
[----:B------:R-:W-:Y:S01]  /*4700*/  ISETP.GT.AND P3, PT, R61, 0x29, PT ;  /* 0x000000293d00780c */ /* 0x000fe20003f64270 */
[----:B------:R-:W-:Y:S01]  /*4710*/  FMUL.FTZ R53, R53, UR5 ;  /* 0x0000000535357c20 */ /* 0x000fe20008410000 */
[----:B-1----:R-:W-:Y:S01]  /*4720*/  FSEL R85, R62, -INF , P2 ;  /* 0xff8000003e557808 */ /* 0x002fe20001000000 */
[----:B------:R-:W-:Y:S01]  /*4730*/  MUFU.TANH R54, R54 ;  /* 0x0000003600367308 */ /* 0x000fe20000002400 */
[----:B------:R-:W-:Y:S01]  /*4740*/  FMNMX.FTZ R64, R83, R64, !PT ;  /* 0x0000004053407209 */ /* 0x000fe20007810000 */
[----:B------:R-:W-:Y:S01]  /*4750*/  IMAD.MOV.U32 R62, RZ, RZ, R119 ;  /* 0x000000ffff3e7224 */ /* 0x000fe200078e0077 */
[----:B------:R-:W-:-:S02]  /*4760*/  ISETP.GT.AND P2, PT, R61, 0x30, PT ;  /* 0x000000303d00780c */ /* 0x000fc40003f44270 */
[----:B--2---:R-:W-:Y:S02]  /*4770*/  FSEL R87, R63, -INF , P3 ;  /* 0xff8000003f577808 */ /* 0x004fe40001800000 */
[----:B------:R-:W-:Y:S01]  /*4780*/  FMNMX.FTZ R64, R85, R64, !PT ;  /* 0x0000004055407209 */ /* 0x000fe20007810000 */
[----:B------:R-:W0:Y:S01]  /*4790*/  MUFU.TANH R55, R55 ;  /* 0x0000003700377308 */ /* 0x000e220000002400 */
[----:B------:R-:W-:Y:S02]  /*47a0*/  ISETP.GT.AND P3, PT, R61, 0x31, PT ;  /* 0x000000313d00780c */ /* 0x000fe40003f64270 */
[----:B---3--:R-:W-:Y:S02]  /*47b0*/  FSEL R89, R50, -INF , P2 ;  /* 0xff80000032597808 */ /* 0x008fe40001000000 */
[----:B------:R-:W-:Y:S02]  /*47c0*/  FMNMX.FTZ R64, R87, R64, !PT ;  /* 0x0000004057407209 */ /* 0x000fe40007810000 */
[----:B------:R-:W-:Y:S01]  /*47d0*/  ISETP.GT.AND P2, PT, R61, 0x38, PT ;  /* 0x000000383d00780c */ /* 0x000fe20003f44270 */
[----:B------:R-:W-:Y:S01]  /*47e0*/  MUFU.TANH R11, R11 ;  /* 0x0000000b000b7308 */ /* 0x000fe20000002400 */
[----:B----4-:R-:W-:-:S02]  /*47f0*/  FSEL R91, R51, -INF , P3 ;  /* 0xff800000335b7808 */ /* 0x010fc40001800000 */
[----:B------:R-:W-:Y:S02]  /*4800*/  FMNMX.FTZ R64, R89, R64, !PT ;  /* 0x0000004059407209 */ /* 0x000fe40007810000 */
[----:B------:R-:W-:Y:S02]  /*4810*/  ISETP.GT.AND P3, PT, R61, 0x39, PT ;  /* 0x000000393d00780c */ /* 0x000fe40003f64270 */
[----:B------:R-:W-:Y:S01]  /*4820*/  FMNMX.FTZ R64, R91, R64, !PT ;  /* 0x000000405b407209 */ /* 0x000fe20007810000 */
[----:B------:R-:W-:Y:S01]  /*4830*/  MUFU.TANH R13, R13 ;  /* 0x0000000d000d7308 */ /* 0x000fe20000002400 */
[----:B------:R-:W-:Y:S02]  /*4840*/  ISETP.GT.AND P4, PT, R56, 0x8, PT ;  /* 0x000000083800780c */ /* 0x000fe40003f84270 */
[-C--:B------:R-:W-:Y:S02]  /*4850*/  MOV R70, R119.reuse ;  /* 0x0000007700467202 */ /* 0x080fe40000000f00 */
[----:B------:R-:W-:Y:S01]  /*4860*/  MOV R58, R119 ;  /* 0x00000077003a7202 */ /* 0x000fe20000000f00 */
[----:B------:R-:W-:-:S02]  /*4870*/  WARPGROUP.DEPBAR.LE gsb0, 0x0 ;  /* 0x00008000000079c5 */ /* 0x000fc40000010000 */
        /* <DEDUP_REMOVED lines=9> */
[----:B------:R-:W-:Y:S01]  /*4910*/  UMOV UR55, 0x40000040 ;  /* 0x4000004000377882 */ /* 0x000fe20000000000 */
[----:B------:R-:W-:Y:S01]  /*4920*/  ULDC UR4, c[0x0][0x988] ;  /* 0x0002620000047ab9 */ /* 0x000fe20000000800 */
[----:B------:R-:W-:Y:S01]  /*4930*/  FMUL.FTZ R41, R41, UR5 ;  /* 0x0000000529297c20 */ /* 0x000fe20008410000 */
[----:B------:R-:W-:Y:S01]  /*4940*/  FMUL.FTZ R44, R44, UR5 ;  /* 0x000000052c2c7c20 */ /* 0x000fe20008410000 */
[----:B------:R-:W-:Y:S01]  /*4950*/  MUFU.TANH R42, R42 ;  /* 0x0000002a002a7308 */ /* 0x000fe20000002400 */
[----:B------:R-:W-:-:S07]  /*4960*/  FMUL.FTZ R45, R45, UR5 ;  /* 0x000000052d2d7c20 */ /* 0x000fce0008410000 */
[----:B------:R-:W1:Y:S08]  /*4970*/  MUFU.TANH R6, R43 ;  /* 0x0000002b00067308 */ /* 0x000e700000002400 */
[----:B------:R-:W2:Y:S08]  /*4980*/  MUFU.TANH R46, R46 ;  /* 0x0000002e002e7308 */ /* 0x000eb00000002400 */
[----:B------:R1:W3:Y:S08]  /*4990*/  MUFU.TANH R7, R47 ;  /* 0x0000002f00077308 */ /* 0x0002f00000002400 */
[----:B------:R-:W-:Y:S08]  /*49a0*/  MUFU.TANH R20, R20 ;  /* 0x0000001400147308 */ /* 0x000ff00000002400 */
[----:B------:R-:W-:Y:S01]  /*49b0*/  MUFU.TANH R15, R15 ;  /* 0x0000000f000f7308 */ /* 0x000fe20000002400 */
[----:B------:R-:W-:-:S02]  /*49c0*/  WARPGROUP.DEPBAR.LE gsb0, 0x0 ;  /* 0x00008000000079c5 */ /* 0x000fc40000010000 */
[----:B------:R-:W-:Y:S01]  /*49d0*/  WARPGROUP.ARRIVE ;  /* 0x00000000000079c5 */ /* 0x000fe20000000000 */
[----:B------:R-:W-:Y:S01]  /*49e0*/  FMUL.FTZ R35, R35, UR5 ;  /* 0x0000000523237c20 */ /* 0x000fe20008410000 */
[----:B------:R-:W-:Y:S01]  /*49f0*/  FMUL.FTZ R34, R34, UR5 ;  /* 0x0000000522227c20 */ /* 0x000fe20008410000 */
[----:B------:R-:W-:Y:S01]  /*4a00*/  FMUL.FTZ R50, R39, UR5 ;  /* 0x0000000527327c20 */ /* 0x000fe20008410000 */
[----:B0-----:R-:W-:Y:S01]  /*4a10*/  FSEL R39, R55, -INF , P3 ;  /* 0xff80000037277808 */ /* 0x001fe20001800000 */
[----:B------:R0:W-:Y:S01]  /*4a20*/  MUFU.TANH R49, R35 ;  /* 0x0000002300317308 */ /* 0x0001e20000002400 */
[----:B------:R-:W-:Y:S01]  /*4a30*/  HGMMA.64x16x16.F32 R24, gdesc[UR52], R24, gsb0 ;  /* 0x00200000341879f0 */ /* 0x000fe20008000818 */
[----:B------:R-:W-:Y:S01]  /*4a40*/  ISETP.GT.AND P3, PT, R61, 0x41, PT ;  /* 0x000000413d00780c */ /* 0x000fe20003f64270 */
[----:B------:R-:W-:Y:S01]  /*4a50*/  FMUL.FTZ R38, R38, UR5 ;  /* 0x0000000526267c20 */ /* 0x000fe20008410000 */
[----:B------:R-:W-:Y:S01]  /*4a60*/  FMUL.FTZ R32, R32, UR5 ;  /* 0x0000000520207c20 */ /* 0x000fe20008410000 */
[----:B------:R-:W-:Y:S01]  /*4a70*/  FMUL.FTZ R33, R33, UR5 ;  /* 0x0000000521217c20 */ /* 0x000fe20008410000 */
[----:B-1----:R-:W-:Y:S01]  /*4a80*/  FSEL R47, R6, -INF , P3 ;  /* 0xff800000062f7808 */ /* 0x002fe20001800000 */
[----:B------:R-:W-:Y:S01]  /*4a90*/  FMUL.FTZ R36, R36, UR5 ;  /* 0x0000000524247c20 */ /* 0x000fe20008410000 */
[----:B------:R-:W1:Y:S01]  /*4aa0*/  MUFU.TANH R34, R34 ;  /* 0x0000002200227308 */ /* 0x000e620000002400 */
[----:B0-----:R-:W-:Y:S01]  /*4ab0*/  FSEL R35, R54, -INF , P2 ;  /* 0xff80000036237808 */ /* 0x001fe20001000000 */
[----:B------:R-:W-:Y:S01]  /*4ac0*/  FMUL.FTZ R37, R37, UR5 ;  /* 0x0000000525257c20 */ /* 0x000fe20008410000 */
[----:B------:R-:W-:Y:S01]  /*4ad0*/  ISETP.GT.AND P2, PT, R61, 0x40, PT ;  /* 0x000000403d00780c */ /* 0x000fe20003f44270 */
[----:B------:R-:W-:Y:S01]  /*4ae0*/  IMAD.MOV.U32 R54, RZ, RZ, R119 ;  /* 0x000000ffff367224 */ /* 0x000fe200078e0077 */
[----:B------:R-:W-:-:S02]  /*4af0*/  FMNMX.FTZ R64, R35, R64, !PT ;  /* 0x0000004023407209 */ /* 0x000fc40007810000 */
[----:B------:R-:W-:Y:S01]  /*4b00*/  FSEL R43, R42, -INF , P2 ;  /* 0xff8000002a2b7808 */ /* 0x000fe20001000000 */
[----:B------:R-:W0:Y:S01]  /*4b10*/  MUFU.TANH R38, R38 ;  /* 0x0000002600267308 */ /* 0x000e220000002400 */
[----:B------:R-:W-:Y:S02]  /*4b20*/  FMNMX.FTZ R64, R39, R64, !PT ;  /* 0x0000004027407209 */ /* 0x000fe40007810000 */
[----:B------:R-:W-:Y:S02]  /*4b30*/  ISETP.GT.AND P2, PT, R61, 0x48, PT ;  /* 0x000000483d00780c */ /* 0x000fe40003f44270 */
[----:B------:R-:W-:Y:S02]  /*4b40*/  FMNMX.FTZ R64, R43, R64, !PT ;  /* 0x000000402b407209 */ /* 0x000fe40007810000 */
[----:B------:R-:W-:Y:S01]  /*4b50*/  ISETP.GT.AND P3, PT, R61, 0x49, PT ;  /* 0x000000493d00780c */ /* 0x000fe20003f64270 */
[----:B------:R-:W4:Y:S01]  /*4b60*/  MUFU.TANH R50, R50 ;  /* 0x0000003200327308 */ /* 0x000f220000002400 */
[----:B--2---:R-:W-:-:S02]  /*4b70*/  FSEL R93, R46, -INF , P2 ;  /* 0xff8000002e5d7808 */ /* 0x004fc40001000000 */
[----:B------:R-:W-:Y:S02]  /*4b80*/  FMNMX.FTZ R64, R47, R64, !PT ;  /* 0x000000402f407209 */ /* 0x000fe40007810000 */
[----:B------:R-:W-:Y:S02]  /*4b90*/  ISETP.GT.AND P2, PT, R61, 0x50, PT ;  /* 0x000000503d00780c */ /* 0x000fe40003f44270 */
[----:B---3--:R-:W-:Y:S01]  /*4ba0*/  FSEL R95, R7, -INF , P3 ;  /* 0xff800000075f7808 */ /* 0x008fe20001800000 */
[----:B------:R-:W-:Y:S01]  /*4bb0*/  MUFU.TANH R21, R21 ;  /* 0x0000001500157308 */ /* 0x000fe20000002400 */
[----:B------:R-:W-:Y:S02]  /*4bc0*/  FMNMX.FTZ R64, R93, R64, !PT ;  /* 0x000000405d407209 */ /* 0x000fe40007810000 */
[----:B------:R-:W-:Y:S02]  /*4bd0*/  ISETP.GT.AND P3, PT, R61, 0x51, PT ;  /* 0x000000513d00780c */ /* 0x000fe40003f64270 */
[----:B-1----:R-:W-:-:S02]  /*4be0*/  FSEL R97, R34, -INF , P2 ;  /* 0xff80000022617808 */ /* 0x002fc40001000000 */
[----:B------:R-:W-:Y:S01]  /*4bf0*/  FMNMX.FTZ R64, R95, R64, !PT ;  /* 0x000000405f407209 */ /* 0x000fe20007810000 */
[----:B------:R-:W-:Y:S01]  /*4c00*/  MUFU.TANH R48, R48 ;  /* 0x0000003000307308 */ /* 0x000fe20000002400 */
[----:B------:R-:W-:Y:S02]  /*4c10*/  ISETP.GT.AND P2, PT, R61, 0x58, PT ;  /* 0x000000583d00780c */ /* 0x000fe40003f44270 */
[----:B------:R-:W-:Y:S02]  /*4c20*/  FSEL R99, R49, -INF , P3 ;  /* 0xff80000031637808 */ /* 0x000fe40001800000 */
[----:B------:R-:W-:Y:S02]  /*4c30*/  FMNMX.FTZ R64, R97, R64, !PT ;  /* 0x0000004061407209 */ /* 0x000fe40007810000 */
[----:B------:R-:W-:Y:S01]  /*4c40*/  ISETP.GT.AND P3, PT, R61, 0x59, PT ;  /* 0x000000593d00780c */ /* 0x000fe20003f64270 */
[----:B------:R-:W-:Y:S01]  /*4c50*/  MUFU.TANH R52, R52 ;  /* 0x0000003400347308 */ /* 0x000fe20000002400 */
[----:B0-----:R-:W-:-:S02]  /*4c60*/  FSEL R101, R38, -INF , P2 ;  /* 0xff80000026657808 */ /* 0x001fc40001000000 */
[----:B------:R-:W-:Y:S01]  /*4c70*/  FMNMX.FTZ R64, R99, R64, !PT ;  /* 0x0000004063407209 */ /* 0x000fe20007810000 */
[----:B------:R-:W-:Y:S02]  /*4c80*/  WARPGROUP.DEPBAR.LE gsb0, 0x0 ;  /* 0x00008000000079c5 */ /* 0x000fe40000010000 */
[----:B------:R-:W-:Y:S01]  /*4c90*/  FMUL.FTZ R26, R26, UR5 ;  /* 0x000000051a1a7c20 */ /* 0x000fe20008410000 */
[----:B------:R-:W-:Y:S01]  /*4ca0*/  FMUL.FTZ R27, R27, UR5 ;  /* 0x000000051b1b7c20 */ /* 0x000fe20008410000 */
[----:B------:R-:W-:Y:S01]  /*4cb0*/  FMUL.FTZ R30, R30, UR5 ;  /* 0x000000051e1e7c20 */ /* 0x000fe20008410000 */
[----:B------:R-:W-:Y:S01]  /*4cc0*/  FMUL.FTZ R31, R31, UR5 ;  /* 0x000000051f1f7c20 */ /* 0x000fe20008410000 */
[----:B------:R-:W-:Y:S01]  /*4cd0*/  ISETP.GT.AND P2, PT, R61, 0x60, PT ;  /* 0x000000603d00780c */ /* 0x000fe20003f44270 */
[----:B------:R-:W-:Y:S01]  /*4ce0*/  MUFU.TANH R53, R53 ;  /* 0x0000003500357308 */ /* 0x000fe20000002400 */
[----:B----4-:R-:W-:Y:S01]  /*4cf0*/  FSEL R103, R50, -INF , P3 ;  /* 0xff80000032677808 */ /* 0x010fe20001800000 */
[----:B------:R-:W-:Y:S01]  /*4d00*/  FMUL.FTZ R24, R24, UR5 ;  /* 0x0000000518187c20 */ /* 0x000fe20008410000 */
[----:B------:R-:W-:Y:S01]  /*4d10*/  FMNMX.FTZ R64, R101, R64, !PT ;  /* 0x0000004065407209 */ /* 0x000fe20007810000 */
[----:B------:R-:W-:Y:S01]  /*4d20*/  FMUL.FTZ R25, R25, UR5 ;  /* 0x0000000519197c20 */ /* 0x000fe20008410000 */
[----:B------:R-:W-:Y:S01]  /*4d30*/  ISETP.GT.AND P3, PT, R61, 0x61, PT ;  /* 0x000000613d00780c */ /* 0x000fe20003f64270 */
[----:B------:R-:W-:Y:S01]  /*4d40*/  FMUL.FTZ R28, R28, UR5 ;  /* 0x000000051c1c7c20 */ /* 0x000fe20008410000 */
[----:B------:R-:W-:Y:S01]  /*4d50*/  FMNMX.FTZ R64, R103, R64, !PT ;  /* 0x0000004067407209 */ /* 0x000fe20007810000 */
[----:B------:R-:W0:Y:S01]  /*4d60*/  MUFU.TANH R26, R26 ;  /* 0x0000001a001a7308 */ /* 0x000e220000002400 */
[----:B------:R-:W-:Y:S01]  /*4d70*/  FMUL.FTZ R29, R29, UR5 ;  /* 0x000000051d1d7c20 */ /* 0x000fe20008410000 */
[----:B------:R1:W-:Y:S01]  /*4d80*/  @!P1 SYNCS.ARRIVE.TRANS64.RED.A1T0 RZ, [R0+URZ], RZ ;  /* 0x000000ff00ff99a7 */ /* 0x0003e2000810043f */
[----:B------:R-:W-:Y:S01]  /*4d90*/  IMAD.MOV.U32 R50, RZ, RZ, R119 ;  /* 0x000000ffff327224 */ /* 0x000fe200078e0077 */
[----:B------:R-:W-:-:S04]  /*4da0*/  MOV R46, R119 ;  /* 0x00000077002e7202 */ /* 0x000fc80000000f00 */
[----:B------:R-:W2:Y:S08]  /*4db0*/  MUFU.TANH R27, R27 ;  /* 0x0000001b001b7308 */ /* 0x000eb00000002400 */
[----:B------:R-:W3:Y:S01]  /*4dc0*/  MUFU.TANH R30, R30 ;  /* 0x0000001e001e7308 */ /* 0x000ee20000002400 */
[----:B0-----:R-:W-:Y:S02]  /*4dd0*/  FSEL R105, R26, -INF , P2 ;  /* 0xff8000001a697808 */ /* 0x001fe40001000000 */
[----:B------:R-:W-:-:S02]  /*4de0*/  ISETP.GT.AND P2, PT, R61, 0x68, PT ;  /* 0x000000683d00780c */ /* 0x000fc40003f44270 */
[----:B------:R-:W-:-:S03]  /*4df0*/  FMNMX.FTZ R64, R105, R64, !PT ;  /* 0x0000004069407209 */ /* 0x000fc60007810000 */
[----:B------:R-:W0:Y:S01]  /*4e00*/  MUFU.TANH R31, R31 ;  /* 0x0000001f001f7308 */ /* 0x000e220000002400 */
[----:B--2---:R-:W-:Y:S02]  /*4e10*/  FSEL R107, R27, -INF , P3 ;  /* 0xff8000001b6b7808 */ /* 0x004fe40001800000 */
[----:B------:R-:W-:Y:S02]  /*4e20*/  ISETP.GT.AND P3, PT, R61, 0x69, PT ;  /* 0x000000693d00780c */ /* 0x000fe40003f64270 */
[----:B------:R-:W-:-:S03]  /*4e30*/  FMNMX.FTZ R64, R107, R64, !PT ;  /* 0x000000406b407209 */ /* 0x000fc60007810000 */
[----:B------:R-:W-:Y:S01]  /*4e40*/  MUFU.TANH R40, R40 ;  /* 0x0000002800287308 */ /* 0x000fe20000002400 */
[----:B---3--:R-:W-:-:S04]  /*4e50*/  FSEL R109, R30, -INF , P2 ;  /* 0xff8000001e6d7808 */ /* 0x008fc80001000000 */
[----:B------:R-:W-:-:S03]  /*4e60*/  FMNMX.FTZ R64, R109, R64, !PT ;  /* 0x000000406d407209 */ /* 0x000fc60007810000 */
[----:B------:R-:W-:Y:S01]  /*4e70*/  MUFU.TANH R41, R41 ;  /* 0x0000002900297308 */ /* 0x000fe20000002400 */
[----:B0-----:R-:W-:Y:S02]  /*4e80*/  FSEL R111, R31, -INF , P3 ;  /* 0xff8000001f6f7808 */ /* 0x001fe40001800000 */
[----:B------:R-:W-:Y:S02]  /*4e90*/  ISETP.GT.AND P3, PT, R56, 0x1, PT ;  /* 0x000000013800780c */ /* 0x000fe40003f64270 */
[----:B------:R-:W-:Y:S02]  /*4ea0*/  FMNMX.FTZ R64, R111, R64, !PT ;  /* 0x000000406f407209 */ /* 0x000fe40007810000 */
[----:B------:R-:W-:Y:S01]  /*4eb0*/  FSEL R3, R3, -INF , P3 ;  /* 0xff80000003037808 */ /* 0x000fe20001800000 */
[----:B------:R-:W-:Y:S01]  /*4ec0*/  MUFU.TANH R44, R44 ;  /* 0x0000002c002c7308 */ /* 0x000fe20000002400 */
[----:B------:R-:W-:Y:S01]  /*4ed0*/  FSEL R31, R8, -INF , P4 ;  /* 0xff800000081f7808 */ /* 0x000fe20002000000 */
[----:B------:R-:W0:Y:S01]  /*4ee0*/  SHFL.BFLY PT, R7, R64, 0x2, 0x1f ;  /* 0x0c401f0040077f89 */ /* 0x000e2200000e0000 */
[----:B------:R-:W-:-:S04]  /*4ef0*/  ISETP.GT.AND P3, PT, R56, 0x10, PT ;  /* 0x000000103800780c */ /* 0x000fc80003f64270 */
[----:B------:R-:W-:Y:S01]  /*4f00*/  FSEL R9, R9, -INF , P3 ;  /* 0xff80000009097808 */ /* 0x000fe20001800000 */
[----:B------:R-:W-:Y:S01]  /*4f10*/  MUFU.TANH R45, R45 ;  /* 0x0000002d002d7308 */ /* 0x000fe20000002400 */
[----:B------:R-:W-:-:S04]  /*4f20*/  ISETP.GT.AND P3, PT, R56, 0x18, PT ;  /* 0x000000183800780c */ /* 0x000fc80003f64270 */
[----:B------:R-:W-:Y:S02]  /*4f30*/  FSEL R55, R12, -INF , P3 ;  /* 0xff8000000c377808 */ /* 0x000fe40001800000 */
[C---:B------:R-:W-:Y:S01]  /*4f40*/  ISETP.GT.AND P3, PT, R56.reuse, 0x20, PT ;  /* 0x000000203800780c */ /* 0x040fe20003f64270 */
[----:B------:R-:W-:Y:S03]  /*4f50*/  MUFU.TANH R32, R32 ;  /* 0x0000002000207308 */ /* 0x000fe60000002400 */
[----:B------:R-:W-:Y:S02]  /*4f60*/  FSEL R13, R13, -INF , P3 ;  /* 0xff8000000d0d7808 */ /* 0x000fe40001800000 */
[----:B------:R-:W-:-:S03]  /*4f70*/  ISETP.GT.AND P3, PT, R56, 0x28, PT ;  /* 0x000000283800780c */ /* 0x000fc60003f64270 */
[----:B------:R-:W-:Y:S01]  /*4f80*/  MUFU.TANH R33, R33 ;  /* 0x0000002100217308 */ /* 0x000fe20000002400 */
[----:B------:R-:W-:Y:S02]  /*4f90*/  FSEL R59, R20, -INF , P3 ;  /* 0xff800000143b7808 */ /* 0x000fe40001800000 */
[----:B0-----:R-:W-:Y:S02]  /*4fa0*/  FMNMX.FTZ R6, R64, R7, !PT ;  /* 0x0000000740067209 */ /* 0x001fe40007810000 */
[C---:B------:R-:W-:Y:S02]  /*4fb0*/  ISETP.GT.AND P3, PT, R56.reuse, 0x30, PT ;  /* 0x000000303800780c */ /* 0x040fe40003f64270 */
[----:B------:R-:W-:Y:S01]  /*4fc0*/  MOV R64, R119 ;  /* 0x0000007700407202 */ /* 0x000fe20000000f00 */
[----:B------:R-:W0:Y:S01]  /*4fd0*/  SHFL.BFLY PT, R7, R6, 0x1, 0x1f ;  /* 0x0c201f0006077f89 */ /* 0x000e2200000e0000 */
[----:B------:R-:W-:Y:S01]  /*4fe0*/  FSEL R21, R21, -INF , P3 ;  /* 0xff80000015157808 */ /* 0x000fe20001800000 */
[----:B------:R-:W-:Y:S01]  /*4ff0*/  MUFU.TANH R36, R36 ;  /* 0x0000002400247308 */ /* 0x000fe20000002400 */
[----:B------:R-:W-:-:S04]  /*5000*/  ISETP.GT.AND P3, PT, R56, 0x38, PT ;  /* 0x000000383800780c */ /* 0x000fc80003f64270 */
[----:B------:R-:W-:Y:S02]  /*5010*/  FSEL R63, R52, -INF , P3 ;  /* 0xff800000343f7808 */ /* 0x000fe40001800000 */
[----:B------:R-:W-:Y:S01]  /*5020*/  ISETP.GT.AND P3, PT, R56, 0x40, PT ;  /* 0x000000403800780c */ /* 0x000fe20003f64270 */
[----:B------:R-:W-:Y:S01]  /*5030*/  MUFU.TANH R37, R37 ;  /* 0x0000002500257308 */ /* 0x000fe20000002400 */
[----:B------:R-:W-:-:S07]  /*5040*/  MOV R52, R119 ;  /* 0x0000007700347202 */ /* 0x000fce0000000f00 */
[----:B------:R-:W-:Y:S01]  /*5050*/  MUFU.TANH R24, R24 ;  /* 0x0000001800187308 */ /* 0x000fe20000002400 */
[----:B0-----:R-:W-:Y:S01]  /*5060*/  FMNMX.FTZ R7, R6, R7, !PT ;  /* 0x0000000706077209 */ /* 0x001fe20007810000 */
[----:B------:R-:W-:-:S06]  /*5070*/  IMAD.U32 R6, RZ, RZ, UR4 ;  /* 0x00000004ff067e24 */ /* 0x000fcc000f8e00ff */
[----:B------:R-:W-:Y:S01]  /*5080*/  MUFU.TANH R25, R25 ;  /* 0x0000001900197308 */ /* 0x000fe20000002400 */
[----:B------:R-:W-:Y:S01]  /*5090*/  UIADD3 UR4, UR11, -UR14, URZ ;  /* 0x8000000e0b047290 */ /* 0x000fe2000fffe03f */
[C---:B------:R-:W-:Y:S01]  /*50a0*/  FSETP.NEU.FTZ.AND P2, PT, R7.reuse, -INF , PT ;  /* 0xff8000000700780b */ /* 0x040fe20003f5d000 */
[----:B------:R-:W-:Y:S02]  /*50b0*/  FMUL.FTZ R26, R7, R6 ;  /* 0x00000006071a7220 */ /* 0x000fe40000410000 */
[----:B------:R-:W-:-:S03]  /*50c0*/  ULEA UR5, UR10, UR4, 0x7 ;  /* 0x000000040a057291 */ /* 0x000fc6000f8e383f */
[----:B------:R-:W-:Y:S01]  /*50d0*/  FSEL R26, R26, RZ, P2 ;  /* 0x000000ff1a1a7208 */ /* 0x000fe20001000000 */
[----:B------:R-:W-:Y:S01]  /*50e0*/  MUFU.TANH R28, R28 ;  /* 0x0000001c001c7308 */ /* 0x000fe20000002400 */
[----:B------:R-:W-:Y:S01]  /*50f0*/  ISETP.GT.AND P2, PT, R56, RZ, PT ;  /* 0x000000ff3800720c */ /* 0x000fe20003f44270 */
[----:B------:R-:W-:Y:S02]  /*5100*/  UMOV UR4, URZ ;  /* 0x0000003f00047c82 */ /* 0x000fe40008000000 */
[-CC-:B------:R-:W-:Y:S01]  /*5110*/  FFMA.FTZ R201, R65, R6.reuse, -R26.reuse ;  /* 0x0000000641c97223 */ /* 0x180fe2000001081a */
[----:B------:R-:W-:Y:S01]  /*5120*/  FSEL R27, R2, -INF , P2 ;  /* 0xff800000021b7808 */ /* 0x000fe20001000000 */
[-CC-:B------:R-:W-:Y:S01]  /*5130*/  FFMA.FTZ R203, R69, R6.reuse, -R26.reuse ;  /* 0x0000000645cb7223 */ /* 0x180fe2000001081a */
[----:B------:R-:W-:Y:S01]  /*5140*/  ISETP.GT.AND P2, PT, R56, 0x9, PT ;  /* 0x000000093800780c */ /* 0x000fe20003f44270 */
[-CC-:B------:R-:W-:Y:S01]  /*5150*/  FFMA.FTZ R12, R71, R6.reuse, -R26.reuse ;  /* 0x00000006470c7223 */ /* 0x180fe2000001081a */
[----:B------:R-:W-:Y:S01]  /*5160*/  FMNMX.FTZ R8, R27, R3, !PT ;  /* 0x000000031b087209 */ /* 0x000fe20007810000 */
[----:B------:R-:W-:Y:S01]  /*5170*/  MUFU.TANH R29, R29 ;  /* 0x0000001d001d7308 */ /* 0x000fe20000002400 */
[----:B------:R-:W-:Y:S01]  /*5180*/  FSEL R49, R4, -INF , P2 ;  /* 0xff80000004317808 */ /* 0x000fe20001000000 */
[--C-:B------:R-:W-:Y:S01]  /*5190*/  FFMA.FTZ R197, R73, R6, -R26.reuse ;  /* 0x0000000649c57223 */ /* 0x100fe2000001081a */
[----:B------:R-:W-:Y:S01]  /*51a0*/  FMNMX.FTZ R8, R31, R8, !PT ;  /* 0x000000081f087209 */ /* 0x000fe20007810000 */
[-CC-:B------:R-:W-:Y:S01]  /*51b0*/  FFMA.FTZ R2, R75, R6.reuse, -R26.reuse ;  /* 0x000000064b027223 */ /* 0x180fe2000001081a */
[----:B------:R-:W-:Y:S01]  /*51c0*/  ISETP.GT.AND P2, PT, R56, 0x11, PT ;  /* 0x000000113800780c */ /* 0x000fe20003f44270 */
[--C-:B------:R-:W-:Y:S01]  /*51d0*/  FFMA.FTZ R20, R35, R6, -R26.reuse ;  /* 0x0000000623147223 */ /* 0x100fe2000001081a */
[----:B------:R-:W-:Y:S01]  /*51e0*/  FMNMX.FTZ R8, R49, R8, !PT ;  /* 0x0000000831087209 */ /* 0x000fe20007810000 */
[----:B------:R-:W-:Y:S01]  /*51f0*/  MUFU.EX2 R201, R201 ;  /* 0x000000c900c97308 */ /* 0x000fe20000000800 */
[----:B------:R-:W-:Y:S01]  /*5200*/  FSEL R51, R10, -INF , P2 ;  /* 0xff8000000a337808 */ /* 0x000fe20001000000 */
[--C-:B------:R-:W-:Y:S01]  /*5210*/  FFMA.FTZ R10, R67, R6, -R26.reuse ;  /* 0x00000006430a7223 */ /* 0x100fe2000001081a */
[----:B------:R-:W-:Y:S01]  /*5220*/  FMNMX.FTZ R8, R9, R8, !PT ;  /* 0x0000000809087209 */ /* 0x000fe20007810000 */
[-CC-:B------:R-:W-:Y:S01]  /*5230*/  FFMA.FTZ R4, R79, R6.reuse, -R26.reuse ;  /* 0x000000064f047223 */ /* 0x180fe2000001081a */
[C---:B------:R-:W-:Y:S01]  /*5240*/  ISETP.GT.AND P2, PT, R56.reuse, 0x19, PT ;  /* 0x000000193800780c */ /* 0x040fe20003f44270 */
[--C-:B------:R-:W-:Y:S01]  /*5250*/  FFMA.FTZ R199, R77, R6, -R26.reuse ;  /* 0x000000064dc77223 */ /* 0x100fe2000001081a */
[----:B------:R-:W-:Y:S01]  /*5260*/  FMNMX.FTZ R8, R51, R8, !PT ;  /* 0x0000000833087209 */ /* 0x000fe20007810000 */
[----:B------:R-:W0:Y:S01]  /*5270*/  MUFU.EX2 R2, R2 ;  /* 0x0000000200027308 */ /* 0x000e220000000800 */
        /* <DEDUP_REMOVED lines=13> */
[----:B------:R-:W-:Y:S01]  /*5350*/  FFMA.FTZ R91, R91, R6, -R26 ;  /* 0x000000065b5b7223 */ /* 0x000fe2000001081a */
[----:B------:R-:W-:Y:S01]  /*5360*/  FMNMX.FTZ R8, R57, R8, !PT ;  /* 0x0000000839087209 */ /* 0x000fe20007810000 */
[----:B------:R-:W-:Y:S01]  /*5370*/  MUFU.EX2 R191, R20 ;  /* 0x0000001400bf7308 */ /* 0x000fe20000000800 */
[----:B------:R-:W-:Y:S01]  /*5380*/  FSEL R15, R15, -INF , P2 ;  /* 0xff8000000f0f7808 */ /* 0x000fe20001000000 */
[----:B0-----:R-:W-:Y:S01]  /*5390*/  FADD.FTZ R42, R201, R2 ;  /* 0x00000002c92a7221 */ /* 0x001fe20000010000 */
        /* <DEDUP_REMOVED lines=33> */
[----:B------:R-:W-:Y:S01]  /*55b0*/  FFMA.FTZ R26, R111, R6, -R26 ;  /* 0x000000066f1a7223 */ /* 0x000fe2000001081a */
[----:B------:R-:W-:Y:S01]  /*55c0*/  FMNMX.FTZ R8, R41, R8, !PT ;  /* 0x0000000829087209 */ /* 0x000fe20007810000 */
[----:B------:R-:W-:Y:S01]  /*55d0*/  UIMAD.WIDE UR4, UR5, -0x6db6db6d, UR4 ;  /* 0x92492493050478a5 */ /* 0x000fe2000f8e0204 */
[C---:B------:R-:W-:Y:S01]  /*55e0*/  ISETP.GT.AND P3, PT, R56.reuse, 0x50, PT ;  /* 0x000000503800780c */ /* 0x040fe20003f64270 */
[----:B------:R-:W-:Y:S01]  /*55f0*/  MUFU.EX2 R12, R12 ;  /* 0x0000000c000c7308 */ /* 0x000fe20000000800 */
[----:B------:R-:W-:Y:S01]  /*5600*/  FSEL R45, R45, -INF , P2 ;  /* 0xff8000002d2d7808 */ /* 0x000fe20001000000 */
[----:B------:R-:W-:Y:S01]  /*5610*/  USHF.R.U32.HI UR4, URZ, 0x1f, UR5 ;  /* 0x0000001f3f047899 */ /* 0x000fe20008011605 */
[----:B------:R-:W-:Y:S01]  /*5620*/  FMNMX.FTZ R8, R67, R8, !PT ;  /* 0x0000000843087209 */ /* 0x000fe20007810000 */
[--C-:B------:R-:W-:Y:S01]  /*5630*/  IMAD.MOV.U32 R111, RZ, RZ, R119.reuse ;  /* 0x000000ffff6f7224 */ /* 0x100fe200078e0077 */
[----:B------:R-:W-:Y:S01]  /*5640*/  ISETP.GT.AND P2, PT, R56, 0x51, PT ;  /* 0x000000513800780c */ /* 0x000fe20003f44270 */
[----:B------:R-:W-:Y:S01]  /*5650*/  ULEA.HI.SX32 UR4, UR5, UR4, 0x1a ;  /* 0x0000000405047291 */ /* 0x000fe2000f8fd23f */
[----:B------:R-:W-:Y:S01]  /*5660*/  FSEL R69, R32, -INF , P3 ;  /* 0xff80000020457808 */ /* 0x000fe20001800000 */
[----:B------:R-:W-:Y:S01]  /*5670*/  MUFU.EX2 R193, R193 ;  /* 0x000000c100c17308 */ /* 0x000fe20000000800 */
[----:B------:R-:W-:Y:S01]  /*5680*/  FMNMX.FTZ R8, R45, R8, !PT ;  /* 0x000000082d087209 */ /* 0x000fe20007810000 */
[----:B------:R-:W-:Y:S01]  /*5690*/  UISETP.LT.AND UP0, UPT, URZ, UR4, UPT ;  /* 0x000000043f00728c */ /* 0x000fe2000bf01270 */
[C---:B------:R-:W-:Y:S01]  /*56a0*/  ISETP.GT.AND P3, PT, R56.reuse, 0x58, PT ;  /* 0x000000583800780c */ /* 0x040fe20003f64270 */
[--C-:B------:R-:W-:Y:S01]  /*56b0*/  IMAD.MOV.U32 R83, RZ, RZ, R119.reuse ;  /* 0x000000ffff537224 */ /* 0x100fe200078e0077 */
[----:B------:R-:W-:Y:S01]  /*56c0*/  FSEL R33, R33, -INF , P2 ;  /* 0xff80000021217808 */ /* 0x000fe20001000000 */
[----:B------:R-:W-:Y:S01]  /*56d0*/  USEL UR61, URZ, UR4, !UP0 ;  /* 0x000000043f3d7287 */ /* 0x000fe2000c000000 */
[----:B------:R-:W-:Y:S01]  /*56e0*/  FMNMX.FTZ R8, R69, R8, !PT ;  /* 0x0000000845087209 */ /* 0x000fe20007810000 */
[----:B------:R-:W-:Y:S01]  /*56f0*/  MUFU.EX2 R14, R14 ;  /* 0x0000000e000e7308 */ /* 0x000fe20000000800 */
[----:B------:R-:W-:Y:S01]  /*5700*/  ISETP.GT.AND P2, PT, R56, 0x59, PT ;  /* 0x000000593800780c */ /* 0x000fe20003f44270 */
[----:B------:R-:W-:Y:S01]  /*5710*/  UISETP.GE.AND UP0, UPT, UR7, UR61, UPT ;  /* 0x0000003d0700728c */ /* 0x000fe2000bf06270 */
[----:B------:R-:W-:Y:S01]  /*5720*/  FSEL R71, R36, -INF , P3 ;  /* 0xff80000024477808 */ /* 0x000fe20001800000 */
[--C-:B------:R-:W-:Y:S01]  /*5730*/  IMAD.MOV.U32 R81, RZ, RZ, R119.reuse ;  /* 0x000000ffff517224 */ /* 0x100fe200078e0077 */
[----:B------:R-:W-:Y:S01]  /*5740*/  FMNMX.FTZ R8, R33, R8, !PT ;  /* 0x0000000821087209 */ /* 0x000fe20007810000 */
[--C-:B------:R-:W-:Y:S01]  /*5750*/  IMAD.MOV.U32 R79, RZ, RZ, R119.reuse ;  /* 0x000000ffff4f7224 */ /* 0x100fe200078e0077 */
[C---:B------:R-:W-:Y:S01]  /*5760*/  ISETP.GT.AND P3, PT, R56.reuse, 0x60, PT ;  /* 0x000000603800780c */ /* 0x040fe20003f64270 */
[----:B------:R-:W-:Y:S01]  /*5770*/  MUFU.EX2 R85, R85 ;  /* 0x0000005500557308 */ /* 0x000fe20000000800 */
[----:B------:R-:W-:Y:S01]  /*5780*/  FSEL R37, R37, -INF , P2 ;  /* 0xff80000025257808 */ /* 0x000fe20001000000 */
[--C-:B------:R-:W-:Y:S01]  /*5790*/  IMAD.MOV.U32 R77, RZ, RZ, R119.reuse ;  /* 0x000000ffff4d7224 */ /* 0x100fe200078e0077 */
[----:B------:R-:W-:Y:S01]  /*57a0*/  FMNMX.FTZ R8, R71, R8, !PT ;  /* 0x0000000847087209 */ /* 0x000fe20007810000 */
[----:B------:R-:W-:Y:S01]  /*57b0*/  IMAD.MOV.U32 R48, RZ, RZ, R119 ;  /* 0x000000ffff307224 */ /* 0x000fe200078e0077 */
[----:B------:R-:W-:-:S02]  /*57c0*/  ISETP.GT.AND P2, PT, R56, 0x61, PT ;  /* 0x000000613800780c */ /* 0x000fc40003f44270 */
[----:B------:R-:W-:Y:S01]  /*57d0*/  FSEL R73, R24, -INF , P3 ;  /* 0xff80000018497808 */ /* 0x000fe20001800000 */
[----:B------:R0:W2:Y:S01]  /*57e0*/  MUFU.EX2 R30, R87 ;  /* 0x00000057001e7308 */ /* 0x0000a20000000800 */
[----:B------:R-:W-:Y:S02]  /*57f0*/  FMNMX.FTZ R8, R37, R8, !PT ;  /* 0x0000000825087209 */ /* 0x000fe40007810000 */
[C---:B------:R-:W-:Y:S02]  /*5800*/  ISETP.GT.AND P3, PT, R56.reuse, 0x68, PT ;  /* 0x000000683800780c */ /* 0x040fe40003f64270 */
[----:B------:R-:W-:Y:S02]  /*5810*/  FSEL R25, R25, -INF , P2 ;  /* 0xff80000019197808 */ /* 0x000fe40001000000 */
[----:B------:R-:W-:Y:S01]  /*5820*/  FMNMX.FTZ R8, R73, R8, !PT ;  /* 0x0000000849087209 */ /* 0x000fe20007810000 */
[----:B------:R-:W-:Y:S01]  /*5830*/  MUFU.EX2 R89, R89 ;  /* 0x0000005900597308 */ /* 0x000fe20000000800 */
[----:B------:R-:W-:Y:S01]  /*5840*/  ISETP.GT.AND P2, PT, R56, 0x69, PT ;  /* 0x000000693800780c */ /* 0x000fe20003f44270 */
[--C-:B0-----:R-:W-:Y:S01]  /*5850*/  IMAD.MOV.U32 R87, RZ, RZ, R119.reuse ;  /* 0x000000ffff577224 */ /* 0x101fe200078e0077 */
[----:B------:R-:W-:Y:S01]  /*5860*/  FSEL R75, R28, -INF , P3 ;  /* 0xff8000001c4b7808 */ /* 0x000fe20001800000 */
[----:B------:R-:W-:Y:S01]  /*5870*/  IMAD.MOV.U32 R56, RZ, RZ, R119 ;  /* 0x000000ffff387224 */ /* 0x000fe200078e0077 */
[----:B------:R-:W-:-:S02]  /*5880*/  FMNMX.FTZ R8, R25, R8, !PT ;  /* 0x0000000819087209 */ /* 0x000fc40007810000 */
[----:B------:R-:W-:Y:S01]  /*5890*/  FSEL R29, R29, -INF , P2 ;  /* 0xff8000001d1d7808 */ /* 0x000fe20001000000 */
[----:B------:R0:W3:Y:S01]  /*58a0*/  MUFU.EX2 R24, R91 ;  /* 0x0000005b00187308 */ /* 0x0000e20000000800 */
[----:B------:R-:W-:Y:S02]  /*58b0*/  FMNMX.FTZ R8, R75, R8, !PT ;  /* 0x000000084b087209 */ /* 0x000fe40007810000 */
[----:B------:R-:W-:Y:S02]  /*58c0*/  F2FP.F16.F32.PACK_AB R201, R2, R201 ;  /* 0x000000c902c9723e */ /* 0x000fe400000000ff */
[----:B------:R-:W-:Y:S02]  /*58d0*/  FMNMX.FTZ R8, R29, R8, !PT ;  /* 0x000000081d087209 */ /* 0x000fe40007810000 */
[----:B--2---:R-:W-:Y:S01]  /*58e0*/  F2FP.F16.F32.PACK_AB R195, R30, R85 ;  /* 0x000000551ec3723e */ /* 0x004fe200000000ff */
[----:B------:R2:W-:Y:S01]  /*58f0*/  MUFU.EX2 R28, R39 ;  /* 0x00000027001c7308 */ /* 0x0005e20000000800 */
[--C-:B0-----:R-:W-:Y:S01]  /*5900*/  IMAD.MOV.U32 R91, RZ, RZ, R119.reuse ;  /* 0x000000ffff5b7224 */ /* 0x101fe200078e0077 */
[----:B------:R-:W0:Y:S06]  /*5910*/  SHFL.BFLY PT, R35, R8, 0x2, 0x1f ;  /* 0x0c401f0008237f89 */ /* 0x000e2c00000e0000 */
[----:B------:R-:W-:Y:S01]  /*5920*/  MUFU.EX2 R43, R43 ;  /* 0x0000002b002b7308 */ /* 0x000fe20000000800 */
[----:B---3--:R-:W-:Y:S01]  /*5930*/  F2FP.F16.F32.PACK_AB R189, R24, R89 ;  /* 0x0000005918bd723e */ /* 0x008fe200000000ff */
[----:B--2---:R-:W-:-:S06]  /*5940*/  IMAD.MOV.U32 R39, RZ, RZ, R119 ;  /* 0x000000ffff277224 */ /* 0x004fcc00078e0077 */
[----:B------:R2:W3:Y:S08]  /*5950*/  MUFU.EX2 R32, R47 ;  /* 0x0000002f00207308 */ /* 0x0004f00000000800 */
[----:B------:R-:W-:Y:S01]  /*5960*/  MUFU.EX2 R93, R93 ;  /* 0x0000005d005d7308 */ /* 0x000fe20000000800 */
[----:B--2---:R-:W-:Y:S01]  /*5970*/  IMAD.MOV.U32 R47, RZ, RZ, R119 ;  /* 0x000000ffff2f7224 */ /* 0x004fe200078e0077 */
[----:B0-----:R-:W-:-:S05]  /*5980*/  FMNMX.FTZ R35, R8, R35, !PT ;  /* 0x0000002308237209 */ /* 0x001fca0007810000 */
[----:B------:R-:W0:Y:S01]  /*5990*/  SHFL.BFLY PT, R8, R35, 0x1, 0x1f ;  /* 0x0c201f0023087f89 */ /* 0x000e2200000e0000 */
[----:B------:R2:W4:Y:S01]  /*59a0*/  MUFU.EX2 R34, R95 ;  /* 0x0000005f00227308 */ /* 0x0005220000000800 */
[----:B---3--:R-:W-:-:S07]  /*59b0*/  F2FP.F16.F32.PACK_AB R185, R32, R43 ;  /* 0x0000002b20b9723e */ /* 0x008fce00000000ff */
[----:B------:R-:W-:Y:S01]  /*59c0*/  MUFU.EX2 R97, R97 ;  /* 0x0000006100617308 */ /* 0x000fe20000000800 */
[----:B--2---:R-:W-:-:S07]  /*59d0*/  IMAD.MOV.U32 R95, RZ, RZ, R119 ;  /* 0x000000ffff5f7224 */ /* 0x004fce00078e0077 */
[----:B------:R2:W3:Y:S01]  /*59e0*/  MUFU.EX2 R36, R99 ;  /* 0x0000006300247308 */ /* 0x0004e20000000800 */
[----:B----4-:R-:W-:Y:S02]  /*59f0*/  F2FP.F16.F32.PACK_AB R187, R34, R93 ;  /* 0x0000005d22bb723e */ /* 0x010fe400000000ff */
[----:B0-----:R-:W-:-:S05]  /*5a00*/  FMNMX.FTZ R8, R35, R8, !PT ;  /* 0x0000000823087209 */ /* 0x001fca0007810000 */
[----:B------:R-:W-:Y:S01]  /*5a10*/  MUFU.EX2 R101, R101 ;  /* 0x0000006500657308 */ /* 0x000fe20000000800 */
[--C-:B--2---:R-:W-:Y:S01]  /*5a20*/  IMAD.MOV.U32 R99, RZ, RZ, R119.reuse ;  /* 0x000000ffff637224 */ /* 0x104fe200078e0077 */
[C---:B------:R-:W-:Y:S01]  /*5a30*/  FSETP.NEU.FTZ.AND P2, PT, R8.reuse, -INF , PT ;  /* 0xff8000000800780b */ /* 0x040fe20003f5d000 */
[----:B------:R-:W-:Y:S01]  /*5a40*/  FMUL.FTZ R20, R8, R6 ;  /* 0x0000000608147220 */ /* 0x000fe20000410000 */
[----:B------:R-:W-:-:S04]  /*5a50*/  IMAD.MOV.U32 R35, RZ, RZ, R119 ;  /* 0x000000ffff237224 */ /* 0x000fc800078e0077 */
[----:B------:R-:W-:Y:S01]  /*5a60*/  MUFU.EX2 R38, R103 ;  /* 0x0000006700267308 */ /* 0x000fe20000000800 */
[----:B------:R-:W-:Y:S02]  /*5a70*/  FSEL R20, R20, RZ, P2 ;  /* 0x000000ff14147208 */ /* 0x000fe40001000000 */
[----:B------:R-:W-:Y:S02]  /*5a80*/  PLOP3.LUT P2, PT, PT, PT, UP0, 0x80, 0x0 ;  /* 0x000000000000781c */ /* 0x000fe40003f4f008 */
[----:B---3--:R-:W-:Y:S01]  /*5a90*/  F2FP.F16.F32.PACK_AB R181, R36, R97 ;  /* 0x0000006124b5723e */ /* 0x008fe200000000ff */
        /* <DEDUP_REMOVED lines=29> */
[----:B------:R3:W4:Y:S01]  /*5c70*/  MUFU.EX2 R202, R49 ;  /* 0x0000003100ca7308 */ /* 0x0007220000000800 */
[----:B------:R-:W-:Y:S01]  /*5c80*/  FADD.FTZ R3, R199, R42 ;  /* 0x0000002ac7037221 */ /* 0x000fe20000010000 */
[----:B--2---:R-:W-:Y:S01]  /*5c90*/  FADD.FTZ R42, R27, R200 ;  /* 0x000000c81b2a7221 */ /* 0x004fe20000010000 */
[-CC-:B------:R-:W-:Y:S01]  /*5ca0*/  FFMA.FTZ R71, R71, R6.reuse, -R20.reuse ;  /* 0x0000000647477223 */ /* 0x180fe20000010814 */
[-CC-:B------:R-:W-:Y:S01]  /*5cb0*/  FFMA.FTZ R37, R37, R6.reuse, -R20.reuse ;  /* 0x0000000625257223 */ /* 0x180fe20000010814 */
[----:B------:R-:W-:Y:S01]  /*5cc0*/  FADD.FTZ R44, R12, R3 ;  /* 0x000000030c2c7221 */ /* 0x000fe20000010000 */
[-CC-:B------:R-:W-:Y:S01]  /*5cd0*/  FFMA.FTZ R73, R73, R6.reuse, -R20.reuse ;  /* 0x0000000649497223 */ /* 0x180fe20000010814 */
[-C--:B------:R-:W-:Y:S01]  /*5ce0*/  FFMA.FTZ R25, R25, R6.reuse, -R20 ;  /* 0x0000000619197223 */ /* 0x080fe20000010814 */
[----:B------:R-:W2:Y:S01]  /*5cf0*/  MUFU.EX2 R9, R9 ;  /* 0x0000000900097308 */ /* 0x000ea20000000800 */
[----:B0-----:R-:W-:Y:S01]  /*5d00*/  FADD.FTZ R3, R31, R42 ;  /* 0x0000002a1f037221 */ /* 0x001fe20000010000 */
[-CC-:B------:R-:W-:Y:S01]  /*5d10*/  FFMA.FTZ R75, R75, R6.reuse, -R20.reuse ;  /* 0x000000064b4b7223 */ /* 0x180fe20000010814 */
[----:B------:R-:W-:Y:S01]  /*5d20*/  FFMA.FTZ R20, R29, R6, -R20 ;  /* 0x000000061d147223 */ /* 0x000fe20000010814 */
[----:B------:R-:W-:Y:S01]  /*5d30*/  F2FP.F16.F32.PACK_AB R203, R4, R203 ;  /* 0x000000cb04cb723e */ /* 0x000fe200000000ff */
[--C-:B------:R-:W-:Y:S01]  /*5d40*/  IMAD.MOV.U32 R103, RZ, RZ, R119.reuse ;  /* 0x000000ffff677224 */ /* 0x100fe200078e0077 */
[----:B------:R-:W-:Y:S01]  /*5d50*/  F2FP.F16.F32.PACK_AB R183, R38, R101 ;  /* 0x0000006526b7723e */ /* 0x000fe200000000ff */
[----:B---3--:R-:W-:Y:S01]  /*5d60*/  IMAD.MOV.U32 R49, RZ, RZ, R119 ;  /* 0x000000ffff317224 */ /* 0x008fe200078e0077 */
[----:B------:R0:W3:Y:S01]  /*5d70*/  MUFU.EX2 R196, R51 ;  /* 0x0000003300c47308 */ /* 0x0000e20000000800 */
[----:B----4-:R-:W-:Y:S01]  /*5d80*/  FADD.FTZ R42, R202, R3 ;  /* 0x00000003ca2a7221 */ /* 0x010fe20000010000 */
[----:B------:R-:W-:Y:S01]  /*5d90*/  F2FP.F16.F32.PACK_AB R200, R200, R27 ;  /* 0x0000001bc8c8723e */ /* 0x000fe200000000ff */
[--C-:B------:R-:W-:Y:S01]  /*5da0*/  IMAD.MOV.U32 R29, RZ, RZ, R119.reuse ;  /* 0x000000ffff1d7224 */ /* 0x100fe200078e0077 */
[----:B------:R-:W-:Y:S01]  /*5db0*/  F2FP.F16.F32.PACK_AB R202, R202, R31 ;  /* 0x0000001fcaca723e */ /* 0x000fe200000000ff */
[--C-:B------:R-:W-:Y:S01]  /*5dc0*/  IMAD.MOV.U32 R31, RZ, RZ, R119.reuse ;  /* 0x000000ffff1f7224 */ /* 0x100fe200078e0077 */
[----:B------:R-:W-:Y:S01]  /*5dd0*/  F2FP.F16.F32.PACK_AB R197, R10, R197 ;  /* 0x000000c50ac5723e */ /* 0x000fe200000000ff */
[--C-:B------:R-:W-:Y:S01]  /*5de0*/  IMAD.MOV.U32 R27, RZ, RZ, R119.reuse ;  /* 0x000000ffff1b7224 */ /* 0x100fe200078e0077 */
[----:B------:R-:W4:Y:S01]  /*5df0*/  MUFU.EX2 R55, R55 ;  /* 0x0000003700377308 */ /* 0x000f220000000800 */
[----:B--2---:R-:W-:Y:S01]  /*5e00*/  FADD.FTZ R3, R9, R42 ;  /* 0x0000002a09037221 */ /* 0x004fe20000010000 */
[----:B------:R-:W-:Y:S01]  /*5e10*/  F2FP.F16.F32.PACK_AB R199, R12, R199 ;  /* 0x000000c70cc7723e */ /* 0x000fe200000000ff */
[----:B0-----:R-:W-:-:S05]  /*5e20*/  IMAD.MOV.U32 R51, RZ, RZ, R119 ;  /* 0x000000ffff337224 */ /* 0x001fca00078e0077 */
[----:B------:R0:W2:Y:S01]  /*5e30*/  MUFU.EX2 R198, R11 ;  /* 0x0000000b00c67308 */ /* 0x0000a20000000800 */
[C---:B---3--:R-:W-:Y:S01]  /*5e40*/  FADD.FTZ R42, R196.reuse, R3 ;  /* 0x00000003c42a7221 */ /* 0x048fe20000010000 */
[----:B------:R-:W-:-:S06]  /*5e50*/  F2FP.F16.F32.PACK_AB R196, R196, R9 ;  /* 0x00000009c4c4723e */ /* 0x000fcc00000000ff */
[----:B------:R-:W3:Y:S01]  /*5e60*/  MUFU.EX2 R13, R13 ;  /* 0x0000000d000d7308 */ /* 0x000ee20000000800 */
[----:B0-----:R-:W-:Y:S01]  /*5e70*/  FADD.FTZ R11, R193, R44 ;  /* 0x0000002cc10b7221 */ /* 0x001fe20000010000 */
[----:B----4-:R-:W-:Y:S01]  /*5e80*/  FADD.FTZ R3, R55, R42 ;  /* 0x0000002a37037221 */ /* 0x010fe20000010000 */
[C---:B------:R-:W-:Y:S02]  /*5e90*/  F2FP.F16.F32.PACK_AB R193, R14.reuse, R193 ;  /* 0x000000c10ec1723e */ /* 0x040fe400000000ff */
[----:B------:R-:W-:-:S03]  /*5ea0*/  FADD.FTZ R44, R14, R11 ;  /* 0x0000000b0e2c7221 */ /* 0x000fc60000010000 */
[----:B------:R0:W4:Y:S01]  /*5eb0*/  MUFU.EX2 R192, R57 ;  /* 0x0000003900c07308 */ /* 0x0001220000000800 */
[----:B------:R-:W-:Y:S01]  /*5ec0*/  FADD.FTZ R11, R85, R44 ;  /* 0x0000002c550b7221 */ /* 0x000fe20000010000 */
[C---:B--2---:R-:W-:Y:S01]  /*5ed0*/  FADD.FTZ R42, R198.reuse, R3 ;  /* 0x00000003c62a7221 */ /* 0x044fe20000010000 */
[----:B------:R-:W-:Y:S01]  /*5ee0*/  F2FP.F16.F32.PACK_AB R198, R198, R55 ;  /* 0x00000037c6c6723e */ /* 0x000fe200000000ff */
[----:B------:R-:W-:Y:S02]  /*5ef0*/  IMAD.MOV.U32 R85, RZ, RZ, R119 ;  /* 0x000000ffff557224 */ /* 0x000fe400078e0077 */
[----:B------:R-:W-:Y:S01]  /*5f00*/  FADD.FTZ R44, R30, R11 ;  /* 0x0000000b1e2c7221 */ /* 0x000fe20000010000 */
[--C-:B------:R-:W-:Y:S01]  /*5f10*/  IMAD.MOV.U32 R55, RZ, RZ, R119.reuse ;  /* 0x000000ffff377224 */ /* 0x100fe200078e0077 */
[----:B------:R-:W2:Y:S02]  /*5f20*/  MUFU.EX2 R59, R59 ;  /* 0x0000003b003b7308 */ /* 0x000ea40000000800 */
[----:B------:R-:W-:Y:S01]  /*5f30*/  FADD.FTZ R11, R89, R44 ;  /* 0x0000002c590b7221 */ /* 0x000fe20000010000 */
[----:B---3--:R-:W-:Y:S01]  /*5f40*/  FADD.FTZ R3, R13, R42 ;  /* 0x0000002a0d037221 */ /* 0x008fe20000010000 */
[----:B------:R-:W-:-:S02]  /*5f50*/  IMAD.MOV.U32 R89, RZ, RZ, R119 ;  /* 0x000000ffff597224 */ /* 0x000fc400078e0077 */
[----:B-1----:R-:W-:Y:S01]  /*5f60*/  FADD.FTZ R0, R24, R11 ;  /* 0x0000000b18007221 */ /* 0x002fe20000010000 */
[----:B0-----:R-:W-:Y:S01]  /*5f70*/  IMAD.MOV.U32 R57, RZ, RZ, R119 ;  /* 0x000000ffff397224 */ /* 0x001fe200078e0077 */
[----:B------:R-:W0:Y:S02]  /*5f80*/  MUFU.EX2 R194, R15 ;  /* 0x0000000f00c27308 */ /* 0x000e240000000800 */
[----:B------:R-:W-:Y:S01]  /*5f90*/  FADD.FTZ R11, R191, R0 ;  /* 0x00000000bf0b7221 */ /* 0x000fe20000010000 */
[----:B----4-:R-:W-:Y:S01]  /*5fa0*/  FADD.FTZ R0, R192, R3 ;  /* 0x00000003c0007221 */ /* 0x010fe20000010000 */
[C---:B------:R-:W-:Y:S01]  /*5fb0*/  F2FP.F16.F32.PACK_AB R191, R28.reuse, R191 ;  /* 0x000000bf1cbf723e */ /* 0x040fe200000000ff */
[----:B------:R-:W-:Y:S02]  /*5fc0*/  IMAD.MOV.U32 R44, RZ, RZ, R119 ;  /* 0x000000ffff2c7224 */ /* 0x000fe400078e0077 */
[----:B------:R-:W-:Y:S01]  /*5fd0*/  FADD.FTZ R42, R28, R11 ;  /* 0x0000000b1c2a7221 */ /* 0x000fe20000010000 */
[----:B------:R-:W-:Y:S01]  /*5fe0*/  F2FP.F16.F32.PACK_AB R192, R192, R13 ;  /* 0x0000000dc0c0723e */ /* 0x000fe200000000ff */
[--C-:B------:R-:W-:Y:S01]  /*5ff0*/  IMAD.MOV.U32 R30, RZ, RZ, R119.reuse ;  /* 0x000000ffff1e7224 */ /* 0x100fe200078e0077 */
[----:B------:R-:W1:Y:S01]  /*6000*/  MUFU.EX2 R21, R21 ;  /* 0x0000001500157308 */ /* 0x000e620000000800 */
[----:B--2---:R-:W-:Y:S01]  /*6010*/  FADD.FTZ R3, R59, R0 ;  /* 0x000000003b037221 */ /* 0x004fe20000010000 */
[----:B------:R-:W-:Y:S01]  /*6020*/  FADD.FTZ R11, R43, R42 ;  /* 0x0000002a2b0b7221 */ /* 0x000fe20000010000 */
[--C-:B------:R-:W-:Y:S01]  /*6030*/  IMAD.MOV.U32 R43, RZ, RZ, R119.reuse ;  /* 0x000000ffff2b7224 */ /* 0x100fe200078e0077 */
[----:B------:R-:W-:Y:S01]  /*6040*/  MOV R28, R119 ;  /* 0x00000077001c7202 */ /* 0x000fe20000000f00 */
[----:B------:R-:W-:-:S02]  /*6050*/  IMAD.MOV.U32 R24, RZ, RZ, R119 ;  /* 0x000000ffff187224 */ /* 0x000fc400078e0077 */
[----:B------:R-:W-:Y:S01]  /*6060*/  FADD.FTZ R42, R32, R11 ;  /* 0x0000000b202a7221 */ /* 0x000fe20000010000 */
[----:B------:R-:W-:Y:S01]  /*6070*/  IMAD.MOV.U32 R32, RZ, RZ, R119 ;  /* 0x000000ffff207224 */ /* 0x000fe200078e0077 */
[----:B------:R2:W3:Y:S01]  /*6080*/  MUFU.EX2 R188, R61 ;  /* 0x0000003d00bc7308 */ /* 0x0004e20000000800 */
[C---:B0-----:R-:W-:Y:S01]  /*6090*/  FADD.FTZ R0, R194.reuse, R3 ;  /* 0x00000003c2007221 */ /* 0x041fe20000010000 */
[----:B------:R-:W-:Y:S01]  /*60a0*/  FADD.FTZ R11, R93, R42 ;  /* 0x0000002a5d0b7221 */ /* 0x000fe20000010000 */
[----:B------:R-:W-:Y:S01]  /*60b0*/  F2FP.F16.F32.PACK_AB R194, R194, R59 ;  /* 0x0000003bc2c2723e */ /* 0x000fe200000000ff */
[----:B------:R-:W-:Y:S02]  /*60c0*/  IMAD.MOV.U32 R93, RZ, RZ, R119 ;  /* 0x000000ffff5d7224 */ /* 0x000fe400078e0077 */
[----:B------:R-:W-:Y:S01]  /*60d0*/  FADD.FTZ R2, R34, R11 ;  /* 0x0000000b22027221 */ /* 0x000fe20000010000 */
[--C-:B------:R-:W-:Y:S01]  /*60e0*/  IMAD.MOV.U32 R59, RZ, RZ, R119.reuse ;  /* 0x000000ffff3b7224 */ /* 0x100fe200078e0077 */
[----:B------:R-:W0:Y:S01]  /*60f0*/  MUFU.EX2 R63, R63 ;  /* 0x0000003f003f7308 */ /* 0x000e220000000800 */
[----:B-1----:R-:W-:Y:S01]  /*6100*/  FADD.FTZ R3, R21, R0 ;  /* 0x0000000015037221 */ /* 0x002fe20000010000 */
[----:B------:R-:W-:Y:S01]  /*6110*/  FADD.FTZ R11, R97, R2 ;  /* 0x00000002610b7221 */ /* 0x000fe20000010000 */
[--C-:B------:R-:W-:Y:S01]  /*6120*/  IMAD.MOV.U32 R97, RZ, RZ, R119.reuse ;  /* 0x000000ffff617224 */ /* 0x100fe200078e0077 */
[----:B------:R-:W-:Y:S01]  /*6130*/  MOV R34, R119 ;  /* 0x0000007700227202 */ /* 0x000fe20000000f00 */
[----:B--2---:R-:W-:-:S02]  /*6140*/  IMAD.MOV.U32 R61, RZ, RZ, R119 ;  /* 0x000000ffff3d7224 */ /* 0x004fc400078e0077 */
[----:B------:R-:W-:Y:S01]  /*6150*/  FADD.FTZ R2, R36, R11 ;  /* 0x0000000b24027221 */ /* 0x000fe20000010000 */
[----:B------:R-:W-:Y:S01]  /*6160*/  IMAD.MOV.U32 R42, RZ, RZ, R119 ;  /* 0x000000ffff2a7224 */ /* 0x000fe200078e0077 */
[----:B------:R1:W2:Y:S01]  /*6170*/  MUFU.EX2 R190, R53 ;  /* 0x0000003500be7308 */ /* 0x0002a20000000800 */
[C---:B---3--:R-:W-:Y:S01]  /*6180*/  FADD.FTZ R0, R188.reuse, R3 ;  /* 0x00000003bc007221 */ /* 0x048fe20000010000 */
[----:B------:R-:W-:Y:S01]  /*6190*/  FADD.FTZ R11, R101, R2 ;  /* 0x00000002650b7221 */ /* 0x000fe20000010000 */
[----:B------:R-:W-:Y:S01]  /*61a0*/  F2FP.F16.F32.PACK_AB R188, R188, R21 ;  /* 0x00000015bcbc723e */ /* 0x000fe200000000ff */
[----:B------:R-:W-:Y:S02]  /*61b0*/  IMAD.MOV.U32 R101, RZ, RZ, R119 ;  /* 0x000000ffff657224 */ /* 0x000fe400078e0077 */
[----:B------:R-:W-:Y:S01]  /*61c0*/  FADD.FTZ R2, R38, R11 ;  /* 0x0000000b26027221 */ /* 0x000fe20000010000 */
[--C-:B------:R-:W-:Y:S01]  /*61d0*/  IMAD.MOV.U32 R38, RZ, RZ, R119.reuse ;  /* 0x000000ffff267224 */ /* 0x100fe200078e0077 */
[----:B------:R-:W3:Y:S01]  /*61e0*/  MUFU.EX2 R65, R65 ;  /* 0x0000004100417308 */ /* 0x000ee20000000800 */
[----:B0-----:R-:W-:Y:S01]  /*61f0*/  FADD.FTZ R3, R63, R0 ;  /* 0x000000003f037221 */ /* 0x001fe20000010000 */
[----:B-1----:R-:W-:-:S02]  /*6200*/  IMAD.MOV.U32 R53, RZ, RZ, R119 ;  /* 0x000000ffff357224 */ /* 0x002fc400078e0077 */
[----:B------:R-:W-:-:S04]  /*6210*/  IMAD.MOV.U32 R36, RZ, RZ, R119 ;  /* 0x000000ffff247224 */ /* 0x000fc800078e0077 */
[----:B------:R0:W1:Y:S01]  /*6220*/  MUFU.EX2 R184, R41 ;  /* 0x0000002900b87308 */ /* 0x0000620000000800 */
[C---:B--2---:R-:W-:Y:S01]  /*6230*/  FADD.FTZ R0, R190.reuse, R3 ;  /* 0x00000003be007221 */ /* 0x044fe20000010000 */
[----:B------:R-:W-:Y:S01]  /*6240*/  F2FP.F16.F32.PACK_AB R190, R190, R63 ;  /* 0x0000003fbebe723e */ /* 0x000fe200000000ff */
[----:B------:R-:W-:-:S05]  /*6250*/  IMAD.MOV.U32 R63, RZ, RZ, R119 ;  /* 0x000000ffff3f7224 */ /* 0x000fca00078e0077 */
[----:B------:R-:W2:Y:S01]  /*6260*/  MUFU.EX2 R67, R67 ;  /* 0x0000004300437308 */ /* 0x000ea20000000800 */
[----:B---3--:R-:W-:Y:S01]  /*6270*/  FADD.FTZ R3, R65, R0 ;  /* 0x0000000041037221 */ /* 0x008fe20000010000 */
[----:B0-----:R-:W-:-:S06]  /*6280*/  IMAD.MOV.U32 R41, RZ, RZ, R119 ;  /* 0x000000ffff297224 */ /* 0x001fcc00078e0077 */
[----:B------:R-:W0:Y:S01]  /*6290*/  MUFU.EX2 R105, R105 ;  /* 0x0000006900697308 */ /* 0x000e220000000800 */
[C---:B-1----:R-:W-:Y:S01]  /*62a0*/  FADD.FTZ R0, R184.reuse, R3 ;  /* 0x00000003b8007221 */ /* 0x042fe20000010000 */
[----:B------:R-:W-:Y:S01]  /*62b0*/  F2FP.F16.F32.PACK_AB R184, R184, R65 ;  /* 0x00000041b8b8723e */ /* 0x000fe200000000ff */
[----:B------:R-:W-:-:S05]  /*62c0*/  IMAD.MOV.U32 R65, RZ, RZ, R119 ;  /* 0x000000ffff417224 */ /* 0x000fca00078e0077 */
[----:B------:R1:W3:Y:S01]  /*62d0*/  MUFU.EX2 R186, R45 ;  /* 0x0000002d00ba7308 */ /* 0x0002e20000000800 */
[----:B--2---:R-:W-:-:S07]  /*62e0*/  FADD.FTZ R3, R67, R0 ;  /* 0x0000000043037221 */ /* 0x004fce0000010000 */
[----:B------:R2:W4:Y:S01]  /*62f0*/  MUFU.EX2 R40, R107 ;  /* 0x0000006b00287308 */ /* 0x0005220000000800 */
[----:B0-----:R-:W-:Y:S01]  /*6300*/  FADD.FTZ R11, R105, R2 ;  /* 0x00000002690b7221 */ /* 0x001fe20000010000 */
[----:B-1----:R-:W-:-:S06]  /*6310*/  IMAD.MOV.U32 R45, RZ, RZ, R119 ;  /* 0x000000ffff2d7224 */ /* 0x002fcc00078e0077 */
[----:B------:R-:W0:Y:S01]  /*6320*/  MUFU.EX2 R69, R69 ;  /* 0x0000004500457308 */ /* 0x000e220000000800 */
[C---:B---3--:R-:W-:Y:S01]  /*6330*/  FADD.FTZ R0, R186.reuse, R3 ;  /* 0x00000003ba007221 */ /* 0x048fe20000010000 */
[----:B------:R-:W-:Y:S01]  /*6340*/  F2FP.F16.F32.PACK_AB R186, R186, R67 ;  /* 0x00000043baba723e */ /* 0x000fe200000000ff */
[--C-:B--2---:R-:W-:Y:S02]  /*6350*/  IMAD.MOV.U32 R107, RZ, RZ, R119.reuse ;  /* 0x000000ffff6b7224 */ /* 0x104fe400078e0077 */
[----:B------:R-:W-:-:S03]  /*6360*/  IMAD.MOV.U32 R67, RZ, RZ, R119 ;  /* 0x000000ffff437224 */ /* 0x000fc600078e0077 */
[----:B------:R-:W1:Y:S01]  /*6370*/  MUFU.EX2 R109, R109 ;  /* 0x0000006d006d7308 */ /* 0x000e620000000800 */
[C---:B----4-:R-:W-:Y:S01]  /*6380*/  FADD.FTZ R2, R40.reuse, R11 ;  /* 0x0000000b28027221 */ /* 0x050fe20000010000 */
[----:B------:R-:W-:Y:S01]  /*6390*/  F2FP.F16.F32.PACK_AB R177, R40, R105 ;  /* 0x0000006928b1723e */ /* 0x000fe200000000ff */
[----:B------:R-:W-:Y:S01]  /*63a0*/  IMAD.MOV.U32 R105, RZ, RZ, R119 ;  /* 0x000000ffff697224 */ /* 0x000fe200078e0077 */
[----:B------:R-:W-:-:S04]  /*63b0*/  MOV R40, R119 ;  /* 0x0000007700287202 */ /* 0x000fc80000000f00 */
[----:B------:R2:W3:Y:S01]  /*63c0*/  MUFU.EX2 R180, R33 ;  /* 0x0000002100b47308 */ /* 0x0004e20000000800 */
[----:B0-----:R-:W-:-:S07]  /*63d0*/  FADD.FTZ R3, R69, R0 ;  /* 0x0000000045037221 */ /* 0x001fce0000010000 */
[----:B------:R-:W0:Y:S01]  /*63e0*/  MUFU.EX2 R26, R26 ;  /* 0x0000001a001a7308 */ /* 0x000e220000000800 */
[----:B-1----:R-:W-:Y:S01]  /*63f0*/  FADD.FTZ R11, R109, R2 ;  /* 0x000000026d0b7221 */ /* 0x002fe20000010000 */
[----:B------:R-:W-:Y:S02]  /*6400*/  IMAD.MOV.U32 R2, RZ, RZ, 0x3f800000 ;  /* 0x3f800000ff027424 */ /* 0x000fe400078e00ff */
[----:B--2---:R-:W-:-:S04]  /*6410*/  IMAD.MOV.U32 R33, RZ, RZ, R119 ;  /* 0x000000ffff217224 */ /* 0x004fc800078e0077 */
[----:B------:R-:W1:Y:S01]  /*6420*/  MUFU.EX2 R71, R71 ;  /* 0x0000004700477308 */ /* 0x000e620000000800 */
[C---:B---3--:R-:W-:Y:S01]  /*6430*/  FADD.FTZ R0, R180.reuse, R3 ;  /* 0x00000003b4007221 */ /* 0x048fe20000010000 */
[----:B------:R-:W-:Y:S01]  /*6440*/  F2FP.F16.F32.PACK_AB R180, R180, R69 ;  /* 0x00000045b4b4723e */ /* 0x000fe200000000ff */
[----:B------:R-:W-:-:S05]  /*6450*/  IMAD.MOV.U32 R69, RZ, RZ, R119 ;  /* 0x000000ffff457224 */ /* 0x000fca00078e0077 */
[----:B------:R2:W3:Y:S01]  /*6460*/  MUFU.EX2 R182, R37 ;  /* 0x0000002500b67308 */ /* 0x0004e20000000800 */
[C---:B0-----:R-:W-:Y:S01]  /*6470*/  FADD.FTZ R3, R26.reuse, R11 ;  /* 0x0000000b1a037221 */ /* 0x041fe20000010000 */
[----:B------:R-:W-:Y:S01]  /*6480*/  F2FP.F16.F32.PACK_AB R179, R26, R109 ;  /* 0x0000006d1ab3723e */ /* 0x000fe200000000ff */
[--C-:B------:R-:W-:Y:S02]  /*6490*/  IMAD.MOV.U32 R109, RZ, RZ, R119.reuse ;  /* 0x000000ffff6d7224 */ /* 0x100fe400078e0077 */
[----:B------:R-:W-:-:S03]  /*64a0*/  IMAD.MOV.U32 R26, RZ, RZ, R119 ;  /* 0x000000ffff1a7224 */ /* 0x000fc600078e0077 */
[----:B------:R-:W0:Y:S01]  /*64b0*/  MUFU.EX2 R73, R73 ;  /* 0x0000004900497308 */ /* 0x000e220000000800 */
[----:B-1----:R-:W-:Y:S01]  /*64c0*/  FADD.FTZ R11, R71, R0 ;  /* 0x00000000470b7221 */ /* 0x002fe20000010000 */
[----:B--2---:R-:W-:-:S06]  /*64d0*/  IMAD.MOV.U32 R37, RZ, RZ, R119 ;  /* 0x000000ffff257224 */ /* 0x004fcc00078e0077 */
[----:B------:R1:W2:Y:S01]  /*64e0*/  MUFU.EX2 R176, R25 ;  /* 0x0000001900b07308 */ /* 0x0002a20000000800 */
[C---:B---3--:R-:W-:Y:S01]  /*64f0*/  FADD.FTZ R0, R182.reuse, R11 ;  /* 0x0000000bb6007221 */ /* 0x048fe20000010000 */
[----:B------:R-:W-:Y:S01]  /*6500*/  F2FP.F16.F32.PACK_AB R182, R182, R71 ;  /* 0x00000047b6b6723e */ /* 0x000fe200000000ff */
[----:B------:R-:W-:-:S05]  /*6510*/  IMAD.MOV.U32 R71, RZ, RZ, R119 ;  /* 0x000000ffff477224 */ /* 0x000fca00078e0077 */
[----:B------:R-:W3:Y:S01]  /*6520*/  MUFU.EX2 R75, R75 ;  /* 0x0000004b004b7308 */ /* 0x000ee20000000800 */
[----:B0-----:R-:W-:Y:S01]  /*6530*/  FADD.FTZ R9, R73, R0 ;  /* 0x0000000049097221 */ /* 0x001fe20000010000 */
[----:B-1----:R-:W-:-:S06]  /*6540*/  IMAD.MOV.U32 R25, RZ, RZ, R119 ;  /* 0x000000ffff197224 */ /* 0x002fcc00078e0077 */
[----:B------:R-:W0:Y:S01]  /*6550*/  MUFU.EX2 R20, R20 ;  /* 0x0000001400147308 */ /* 0x000e220000000800 */
[C---:B--2---:R-:W-:Y:S01]  /*6560*/  FADD.FTZ R0, R176.reuse, R9 ;  /* 0x00000009b0007221 */ /* 0x044fe20000010000 */
[----:B------:R-:W-:Y:S01]  /*6570*/  F2FP.F16.F32.PACK_AB R176, R176, R73 ;  /* 0x00000049b0b0723e */ /* 0x000fe200000000ff */
[----:B------:R-:W-:Y:S02]  /*6580*/  IMAD.MOV.U32 R73, RZ, RZ, R119 ;  /* 0x000000ffff497224 */ /* 0x000fe400078e0077 */
[----:B---3--:R-:W-:Y:S01]  /*6590*/  FADD.FTZ R9, R75, R0 ;  /* 0x000000004b097221 */ /* 0x008fe20000010000 */
[----:B------:R-:W-:Y:S01]  /*65a0*/  IMAD.MOV.U32 R0, RZ, RZ, 0x3f800000 ;  /* 0x3f800000ff007424 */ /* 0x000fe200078e00ff */
[C---:B0-----:R-:W-:Y:S02]  /*65b0*/  F2FP.F16.F32.PACK_AB R178, R20.reuse, R75 ;  /* 0x0000004b14b2723e */ /* 0x041fe400000000ff */
[----:B------:R-:W-:Y:S01]  /*65c0*/  FADD.FTZ R4, R20, R9 ;  /* 0x0000000914047221 */ /* 0x000fe20000010000 */
[----:B------:R-:W-:Y:S01]  /*65d0*/  IMAD.MOV.U32 R75, RZ, RZ, R119 ;  /* 0x000000ffff4b7224 */ /* 0x000fe200078e0077 */
[----:B------:R-:W-:Y:S06]  /*65e0*/  @!P2 BRA `(.L_x_2003) ;  /* 0x0000004c0054a947 */ /* 0x000fec0003800000 */
[----:B------:R-:W-:Y:S01]  /*65f0*/  IMAD.MOV.U32 R9, RZ, RZ, R7 ;  /* 0x000000ffff097224 */ /* 0x000fe200078e0007 */
[----:B------:R-:W-:Y:S01]  /*6600*/  MOV R10, R8 ;  /* 0x00000008000a7202 */ /* 0x000fe20000000f00 */
[----:B------:R-:W-:Y:S01]  /*6610*/  IMAD.MOV.U32 R2, RZ, RZ, 0x3f800000 ;  /* 0x3f800000ff027424 */ /* 0x000fe200078e00ff */
        /* <DEDUP_REMOVED lines=48> */
[----:B------:R-:W-:Y:S01]  /*6920*/  UMOV UR39, UR60 ;  /* 0x0000003c00277c82 */ /* 0x000fe20008000000 */
[----:B------:R-:W-:Y:S01]  /*6930*/  UMOV UR6, UR36 ;  /* 0x0000002400067c82 */ /* 0x000fe20008000000 */
[----:B------:R-:W-:-:S05]  /*6940*/  ULDC UR5, c[0x0][0x9d8] ;  /* 0x0002760000057ab9 */ /* 0x000fca0000000800 */
.L_x_2012:
[----:B------:R-:W-:-:S04]  /*6950*/  UIADD3 UR4, UR6, 0x1, URZ ;  /* 0x0000000106047890 */ /* 0x000fc8000fffe03f */
[----:B------:R-:W-:-:S04]  /*6960*/  UISETP.NE.AND UP0, UPT, UR4, 0x2, UPT ;  /* 0x000000020400788c */ /* 0x000fc8000bf05270 */
[----:B------:R-:W-:Y:S02]  /*6970*/  USEL UR60, URZ, 0x1, UP0 ;  /* 0x000000013f3c7887 */ /* 0x000fe40008000000 */
[----:B------:R-:W-:Y:S02]  /*6980*/  USEL UR36, UR4, URZ, UP0 ;  /* 0x0000003f04247287 */ /* 0x000fe40008000000 */
[----:B------:R-:W-:Y:S01]  /*6990*/  ULOP3.LUT UR60, UR39, UR60, URZ, 0x3c, !UPT ;  /* 0x0000003c273c7292 */ /* 0x000fe2000f8e3c3f */
[----:B------:R-:W-:Y:S11]  /*69a0*/  @!P0 BRA `(.L_x_2004) ;  /* 0x0000000000048947 */ /* 0x000ff60003800000 */
[----:B------:R-:W-:Y:S01]  /*69b0*/  BPT.TRAP 0x1 ;  /* 0x000000040000795c */ /* 0x000fe20000300000 */
.L_x_2004:
[----:B------:R-:W-:Y:S01]  /*69c0*/  ULEA UR37, UR36, UR38, 0x3 ;  /* 0x0000002624257291 */ /* 0x000fe2000f8e183f */
[----:B------:R-:W-:-:S05]  /*69d0*/  IMAD.U32 R6, RZ, RZ, UR60 ;  /* 0x0000003cff067e24 */ /* 0x000fca000f8e00ff */
[----:B------:R-:W-:-:S04]  /*69e0*/  SHF.L.U32 R6, R6, 0x1f, RZ ;  /* 0x0000001f06067819 */ /* 0x000fc800000006ff */
[----:B------:R0:W1:Y:S01]  /*69f0*/  SYNCS.PHASECHK.TRANS64.TRYWAIT P2, [UR37+0x36830], R6 ;  /* 0x03683006ff0075a7 */ /* 0x0000620008040165 */
[----:B------:R-:W-:Y:S05]  /*6a00*/  @!P0 BRA `(.L_x_2005) ;  /* 0x0000000000048947 */ /* 0x000fea0003800000 */
[----:B------:R-:W-:Y:S01]  /*6a10*/  BPT.TRAP 0x1 ;  /* 0x000000040000795c */ /* 0x000fe20000300000 */
.L_x_2005:
[----:B-1----:R-:W-:Y:S05]  /*6a20*/  @P2 BRA `(.L_x_2006) ;  /* 0x0000000000082947 */ /* 0x002fea0003800000 */
[----:B------:R-:W1:Y:S02]  /*6a30*/  SYNCS.PHASECHK.TRANS64.TRYWAIT P2, [UR37+0x36830], R6 ;  /* 0x03683006ff0075a7 */ /* 0x000e640008040165 */
[----:B-1----:R-:W-:Y:S05]  /*6a40*/  @!P2 BRA `(.L_x_2007) ;  /* 0x000001180060a947 */ /* 0x002fea0003800000 */
.L_x_2006:
        /* <DEDUP_REMOVED lines=12> */
[-C--:B------:R-:W-:Y:S01]  /*6b10*/  FMUL.FTZ R24, R24, R0.reuse ;  /* 0x0000000018187220 */ /* 0x080fe20000410000 */
[----:B------:R-:W-:Y:S01]  /*6b20*/  UIMAD UR4, UR36, 0xa80, UR4 ;  /* 0x00000a80240478a4 */ /* 0x000fe2000f8e0204 */
[-C--:B------:R-:W-:Y:S01]  /*6b30*/  FMUL.FTZ R25, R25, R0.reuse ;  /* 0x0000000019197220 */ /* 0x080fe20000410000 */
[-C--:B------:R-:W-:Y:S01]  /*6b40*/  FMUL.FTZ R28, R28, R0.reuse ;  /* 0x000000001c1c7220 */ /* 0x080fe20000410000 */
[-C--:B------:R-:W-:Y:S01]  /*6b50*/  FMUL.FTZ R29, R29, R0.reuse ;  /* 0x000000001d1d7220 */ /* 0x080fe20000410000 */
        /* <DEDUP_REMOVED lines=63> */
[----:B------:R-:W-:Y:S01]  /*6f50*/  FMUL.FTZ R117, R117, R0 ;  /* 0x0000000075757220 */ /* 0x000fe20000410000 */
        /* <DEDUP_REMOVED lines=75> */
[----:B------:R-:W-:Y:S01]  /*7410*/  UMOV UR11, 0x40000040 ;  /* 0x40000040000b7882 */ /* 0x000fe20000000000 */
        /* <DEDUP_REMOVED lines=435> */
.L_x_2008:
[----:B------:R-:W-:Y:S01]  /*8f50*/  ULEA UR4, UR6, UR38, 0x3 ;  /* 0x0000002606047291 */ /* 0x000fe2000f8e183f */
[----:B------:R-:W-:-:S05]  /*8f60*/  IMAD.U32 R0, RZ, RZ, UR39 ;  /* 0x00000027ff007e24 */ /* 0x000fca000f8e00ff */
[----:B------:R-:W-:-:S04]  /*8f70*/  SHF.L.U32 R0, R0, 0x1f, RZ ;  /* 0x0000001f00007819 */ /* 0x000fc800000006ff */
[----:B------:R2:W3:Y:S01]  /*8f80*/  SYNCS.PHASECHK.TRANS64.TRYWAIT P2, [UR4+0x36850], R0 ;  /* 0x03685000ff0075a7 */ /* 0x0004e20008040144 */
[----:B------:R-:W-:Y:S05]  /*8f90*/  @!P0 BRA `(.L_x_2009) ;  /* 0x0000000000048947 */ /* 0x000fea0003800000 */
[----:B------:R-:W-:Y:S01]  /*8fa0*/  BPT.TRAP 0x1 ;  /* 0x000000040000795c */ /* 0x000fe20000300000 */
.L_x_2009:
[----:B---3--:R-:W-:Y:S05]  /*8fb0*/  @P2 BRA `(.L_x_2010) ;  /* 0x0000000000082947 */ /* 0x008fea0003800000 */
[----:B------:R-:W3:Y:S02]  /*8fc0*/  SYNCS.PHASECHK.TRANS64.TRYWAIT P2, [UR4+0x36850], R0 ;  /* 0x03685000ff0075a7 */ /* 0x000ee40008040144 */
[----:B---3--:R-:W-:Y:S05]  /*8fd0*/  @!P2 BRA `(.L_x_2011) ;  /* 0x000000f40014a947 */ /* 0x008fea0003800000 */
.L_x_2010:
[----:B------:R-:W-:Y:S01]  /*8fe0*/  UIADD3 UR10, UR38, 0x400, URZ ;  /* 0x00000400260a7890 */ /* 0x000fe2000fffe03f */
[----:B------:R-:W-:Y:S01]  /*8ff0*/  WARPGROUP.ARRIVE ;  /* 0x00000000000079c5 */ /* 0x000fe20000000000 */
[----:B------:R-:W-:Y:S01]  /*9000*/  UMOV UR11, 0x40000040 ;  /* 0x40000040000b7882 */ /* 0x000fe20000000000 */
[----:B------:R-:W-:Y:S01]  /*9010*/  R2UR UR18, R17 ;  /* 0x00000000111272ca */ /* 0x000fe200000e0000 */
[----:B------:R-:W-:Y:S01]  /*9020*/  USHF.R.U32.HI UR10, URZ, 0x4, UR10 ;  /* 0x000000043f0a7899 */ /* 0x000fe2000801160a */
[----:B------:R-:W-:Y:S01]  /*9030*/  R2UR UR15, R19 ;  /* 0x00000000130f72ca */ /* 0x000fe200000e0000 */
[----:B------:R-:W-:Y:S01]  /*9040*/  FMUL.FTZ R11, R175, UR5 ;  /* 0x00000005af0b7c20 */ /* 0x000fe20008410000 */
[----:B------:R-:W-:Y:S01]  /*9050*/  R2UR UR14, R18 ;  /* 0x00000000120e72ca */ /* 0x000fe200000e0000 */
[----:B------:R-:W-:Y:S01]  /*9060*/  ULOP3.LUT UR10, UR10, 0x3fff, URZ, 0xc0, !UPT ;  /* 0x00003fff0a0a7892 */ /* 0x000fe2000f8ec03f */
[----:B------:R-:W-:Y:S01]  /*9070*/  FMUL.FTZ R175, R152, UR5 ;  /* 0x0000000598af7c20 */ /* 0x000fe20008410000 */
[----:B------:R-:W-:Y:S01]  /*9080*/  FMUL.FTZ R152, R154, UR5 ;  /* 0x000000059a987c20 */ /* 0x000fe20008410000 */
[----:B------:R-:W-:Y:S01]  /*9090*/  FMUL.FTZ R154, R144, UR5 ;  /* 0x00000005909a7c20 */ /* 0x000fe20008410000 */
[----:B------:R-:W-:Y:S01]  /*90a0*/  ULOP3.LUT UR10, UR10, 0x3800000, URZ, 0xfc, !UPT ;  /* 0x038000000a0a7892 */ /* 0x000fe2000f8efc3f */
[----:B------:R-:W-:Y:S01]  /*90b0*/  FMUL.FTZ R144, R147, UR5 ;  /* 0x0000000593907c20 */ /* 0x000fe20008410000 */
[----:B01----:R-:W-:Y:S01]  /*90c0*/  FMUL.FTZ R6, R168, UR5 ;  /* 0x00000005a8067c20 */ /* 0x003fe20008410000 */
[----:B------:R-:W-:Y:S01]  /*90d0*/  FMUL.FTZ R8, R169, UR5 ;  /* 0x00000005a9087c20 */ /* 0x000fe20008410000 */
[----:B------:R-:W-:Y:S01]  /*90e0*/  UIMAD UR6, UR6, 0xa80, UR10 ;  /* 0x00000a80060678a4 */ /* 0x000fe2000f8e020a */
[----:B------:R-:W-:Y:S01]  /*90f0*/  FMUL.FTZ R168, R172, UR5 ;  /* 0x00000005aca87c20 */ /* 0x000fe20008410000 */
[----:B------:R-:W-:Y:S01]  /*9100*/  FMUL.FTZ R169, R173, UR5 ;  /* 0x00000005ada97c20 */ /* 0x000fe20008410000 */
[----:B------:R-:W-:Y:S01]  /*9110*/  FMUL.FTZ R173, R153, UR5 ;  /* 0x0000000599ad7c20 */ /* 0x000fe20008410000 */
[----:B------:R-:W0:Y:S01]  /*9120*/  MUFU.TANH R6, R6 ;  /* 0x0000000600067308 */ /* 0x000e220000002400 */
        /* <DEDUP_REMOVED lines=19> */
[----:B------:R-:W-:Y:S01]  /*9260*/  FMUL.FTZ R124, R124, UR5 ;  /* 0x000000057c7c7c20 */ /* 0x000fe20008410000 */
[----:B------:R-:W-:Y:S01]  /*9270*/  FMUL.FTZ R2, R171, UR5 ;  /* 0x00000005ab027c20 */ /* 0x000fe20008410000 */
[----:B------:R-:W-:Y:S01]  /*9280*/  FMUL.FTZ R12, R163, UR5 ;  /* 0x00000005a30c7c20 */ /* 0x000fe20008410000 */
[----:B------:R-:W-:Y:S01]  /*9290*/  FMUL.FTZ R13, R167, UR5 ;  /* 0x00000005a70d7c20 */ /* 0x000fe20008410000 */
[----:B--2---:R-:W-:Y:S01]  /*92a0*/  FMUL.FTZ R0, R170, UR5 ;  /* 0x00000005aa007c20 */ /* 0x004fe20008410000 */
[----:B------:R-:W2:Y:S01]  /*92b0*/  MUFU.TANH R169, R169 ;  /* 0x000000a900a97308 */ /* 0x000ea20000002400 */
[----:B------:R-:W-:Y:S01]  /*92c0*/  FMUL.FTZ R7, R174, UR5 ;  /* 0x00000005ae077c20 */ /* 0x000fe20008410000 */
[----:B------:R-:W-:Y:S01]  /*92d0*/  FMUL.FTZ R14, R162, UR5 ;  /* 0x00000005a20e7c20 */ /* 0x000fe20008410000 */
[----:B------:R-:W-:Y:S01]  /*92e0*/  FMUL.FTZ R20, R166, UR5 ;  /* 0x00000005a6147c20 */ /* 0x000fe20008410000 */
[----:B------:R-:W-:Y:S01]  /*92f0*/  FMUL.FTZ R153, R158, UR5 ;  /* 0x000000059e997c20 */ /* 0x000fe20008410000 */
[----:B------:R-:W-:Y:S01]  /*9300*/  FMUL.FTZ R130, R130, UR5 ;  /* 0x0000000582827c20 */ /* 0x000fe20008410000 */
[----:B------:R-:W-:Y:S01]  /*9310*/  FMUL.FTZ R134, R134, UR5 ;  /* 0x0000000586867c20 */ /* 0x000fe20008410000 */
[----:B------:R-:W-:Y:S01]  /*9320*/  UISETP.GT.AND UP0, UPT, UR7, UR61, UPT ;  /* 0x0000003d0700728c */ /* 0x000fe2000bf04270 */
[----:B------:R-:W-:Y:S01]  /*9330*/  MUFU.TANH R175, R175 ;  /* 0x000000af00af7308 */ /* 0x000fe20000002400 */
[----:B------:R-:W-:-:S07]  /*9340*/  UMOV UR39, UR60 ;  /* 0x0000003c00277c82 */ /* 0x000fce0008000000 */
        /* <DEDUP_REMOVED lines=11> */
[----:B------:R4:W-:Y:S08]  /*9400*/  MUFU.TANH R171, R124 ;  /* 0x0000007c00ab7308 */ /* 0x0009f00000002400 */
[----:B------:R-:W-:Y:S01]  /*9410*/  MUFU.TANH R0, R0 ;  /* 0x0000000000007308 */ /* 0x000fe20000002400 */
[----:B----4-:R-:W-:Y:S01]  /*9420*/  FMUL.FTZ R124, R150, UR5 ;  /* 0x00000005967c7c20 */ /* 0x010fe20008410000 */
[----:B------:R-:W-:-:S06]  /*9430*/  FMUL.FTZ R150, R122, UR5 ;  /* 0x000000057a967c20 */ /* 0x000fcc0008410000 */
        /* <DEDUP_REMOVED lines=24> */
[----:B------:R-:W-:Y:S01]  /*95c0*/  USHF.L.U32 UR10, UR18, 0x7, URZ ;  /* 0x00000007120a7899 */ /* 0x000fe2000800063f */
[----:B------:R-:W-:-:S03]  /*95d0*/  UMOV UR11, 0x40000040 ;  /* 0x40000040000b7882 */ /* 0x000fc60000000000 */
[----:B------:R-:W-:Y:S02]  /*95e0*/  UIMAD UR10, UR7, -0x70, UR10 ;  /* 0xffffff90070a78a4 */ /* 0x000fe4000f8e020a */
[----:B------:R-:W-:Y:S02]  /*95f0*/  UIADD3 UR7, UR7, -0x1, URZ ;  /* 0xffffffff07077890 */ /* 0x000fe4000fffe03f */
[----:B------:R-:W-:-:S04]  /*9600*/  UIADD3 UR10, UR10, 0x1, UR15 ;  /* 0x000000010a0a7890 */ /* 0x000fc8000fffe00f */
[----:B------:R-:W-:-:S06]  /*9610*/  UIADD3 UR10, UR10, -UR14, URZ ;  /* 0x8000000e0a0a7290 */ /* 0x000fcc000fffe03f */
[----:B------:R-:W-:Y:S01]  /*9620*/  IMAD.U32 R147, RZ, RZ, UR10 ;  /* 0x0000000aff937e24 */ /* 0x000fe2000f8e00ff */
[----:B------:R-:W-:Y:S01]  /*9630*/  UIADD3 UR10, UR6, 0x180, URZ ;  /* 0x00000180060a7890 */ /* 0x000fe2000fffe03f */
        /* <DEDUP_REMOVED lines=9> */
[----:B------:R-:W-:Y:S01]  /*96d0*/  IMAD R146, R204, -0x2, R147 ;  /* 0xfffffffecc927824 */ /* 0x000fe200078e0293 */
[----:B------:R-:W-:Y:S01]  /*96e0*/  UMOV UR11, 0x40000040 ;  /* 0x40000040000b7882 */ /* 0x000fe20000000000 */
[----:B------:R-:W-:Y:S01]  /*96f0*/  FMUL.FTZ R195, R160, UR5 ;  /* 0x00000005a0c37c20 */ /* 0x000fe20008410000 */
[----:B------:R-:W-:Y:S01]  /*9700*/  FMUL.FTZ R160, R164, UR5 ;  /* 0x00000005a4a07c20 */ /* 0x000fe20008410000 */
[----:B------:R-:W-:Y:S01]  /*9710*/  IMAD.IADD R146, R205, 0x1, R146 ;  /* 0x00000001cd927824 */ /* 0x000fe200078e0292 */
[----:B------:R-:W-:Y:S04]  /*9720*/  MUFU.TANH R193, R193 ;  /* 0x000000c100c17308 */ /* 0x000fe80000002400 */
[----:B------:R-:W-:-:S02]  /*9730*/  ISETP.GT.AND P2, PT, R146, RZ, PT ;  /* 0x000000ff9200720c */ /* 0x000fc40003f44270 */
[----:B------:R-:W-:Y:S02]  /*9740*/  ISETP.GT.AND P3, PT, R146, 0x1, PT ;  /* 0x000000019200780c */ /* 0x000fe40003f64270 */
[----:B------:R-:W4:Y:S01]  /*9750*/  MUFU.TANH R195, R195 ;  /* 0x000000c300c37308 */ /* 0x000f220000002400 */
[----:B0-----:R-:W-:Y:S02]  /*9760*/  FSEL R201, R6, -INF , P2 ;  /* 0xff80000006c97808 */ /* 0x001fe40001000000 */
[----:B------:R-:W-:Y:S02]  /*9770*/  ISETP.GT.AND P2, PT, R146, 0x8, PT ;  /* 0x000000089200780c */ /* 0x000fe40003f44270 */
[----:B-1----:R-:W-:Y:S02]  /*9780*/  FSEL R203, R8, -INF , P3 ;  /* 0xff80000008cb7808 */ /* 0x002fe40001800000 */
[----:B------:R-:W-:Y:S01]  /*9790*/  FMNMX.FTZ R6, R201, R10, !PT ;  /* 0x0000000ac9067209 */ /* 0x000fe20007810000 */
[----:B------:R-:W0:Y:S01]  /*97a0*/  MUFU.TANH R160, R160 ;  /* 0x000000a000a07308 */ /* 0x000e220000002400 */
[----:B------:R-:W-:-:S02]  /*97b0*/  ISETP.GT.AND P3, PT, R146, 0x9, PT ;  /* 0x000000099200780c */ /* 0x000fc40003f64270 */
[----:B---3--:R-:W-:Y:S02]  /*97c0*/  FSEL R199, R168, -INF , P2 ;  /* 0xff800000a8c77808 */ /* 0x008fe40001000000 */
[----:B------:R-:W-:Y:S02]  /*97d0*/  FMNMX.FTZ R8, R203, R6, !PT ;  /* 0x00000006cb087209 */ /* 0x000fe40007810000 */
[C---:B------:R-:W-:Y:S01]  /*97e0*/  ISETP.GT.AND P2, PT, R146.reuse, 0x10, PT ;  /* 0x000000109200780c */ /* 0x040fe20003f44270 */
[----:B------:R-:W1:Y:S01]  /*97f0*/  MUFU.TANH R161, R161 ;  /* 0x000000a100a17308 */ /* 0x000e620000002400 */
[----:B--2---:R-:W-:Y:S02]  /*9800*/  FSEL R197, R169, -INF , P3 ;  /* 0xff800000a9c57808 */ /* 0x004fe40001800000 */
[----:B------:R-:W-:Y:S02]  /*9810*/  FMNMX.FTZ R8, R199, R8, !PT ;  /* 0x00000008c7087209 */ /* 0x000fe40007810000 */
[----:B------:R-:W-:-:S02]  /*9820*/  ISETP.GT.AND P3, PT, R146, 0x11, PT ;  /* 0x000000119200780c */ /* 0x000fc40003f64270 */
[----:B----4-:R-:W-:Y:S01]  /*9830*/  FSEL R195, R195, -INF , P2 ;  /* 0xff800000c3c37808 */ /* 0x010fe20001000000 */
[----:B------:R-:W2:Y:S01]  /*9840*/  MUFU.TANH R165, R165 ;  /* 0x000000a500a57308 */ /* 0x000ea20000002400 */
[----:B------:R-:W-:Y:S02]  /*9850*/  FMNMX.FTZ R8, R197, R8, !PT ;  /* 0x00000008c5087209 */ /* 0x000fe40007810000 */
[C---:B------:R-:W-:Y:S02]  /*9860*/  ISETP.GT.AND P2, PT, R146.reuse, 0x18, PT ;  /* 0x000000189200780c */ /* 0x040fe40003f44270 */
[----:B------:R-:W-:Y:S02]  /*9870*/  FSEL R193, R193, -INF , P3 ;  /* 0xff800000c1c17808 */ /* 0x000fe40001800000 */
[----:B------:R-:W-:Y:S01]  /*9880*/  FMNMX.FTZ R8, R195, R8, !PT ;  /* 0x00000008c3087209 */ /* 0x000fe20007810000 */
[----:B------:R-:W3:Y:S01]  /*9890*/  MUFU.TANH R156, R156 ;  /* 0x0000009c009c7308 */ /* 0x000ee20000002400 */
[----:B------:R-:W-:-:S02]  /*98a0*/  ISETP.GT.AND P3, PT, R146, 0x19, PT ;  /* 0x000000199200780c */ /* 0x000fc40003f64270 */
[----:B------:R-:W-:-:S05]  /*98b0*/  FMNMX.FTZ R8, R193, R8, !PT ;  /* 0x00000008c1087209 */ /* 0x000fca0007810000 */
[----:B------:R3:W4:Y:S08]  /*98c0*/  MUFU.TANH R6, R137 ;  /* 0x0000008900067308 */ /* 0x0007300000002400 */
[----:B------:R-:W-:Y:S01]  /*98d0*/  MUFU.TANH R145, R145 ;  /* 0x0000009100917308 */ /* 0x000fe20000002400 */
[----:B------:R-:W-:Y:S02]  /*98e0*/  WARPGROUP.DEPBAR.LE gsb0, 0x0 ;  /* 0x00008000000079c5 */ /* 0x000fe40000010000 */
[----:B------:R-:W-:Y:S01]  /*98f0*/  WARPGROUP.ARRIVE ;  /* 0x00000000000079c5 */ /* 0x000fe20000000000 */
[----:B0-----:R-:W-:-:S02]  /*9900*/  FSEL R191, R160, -INF , P2 ;  /* 0xff800000a0bf7808 */ /* 0x001fc40001000000 */
[C---:B------:R-:W-:Y:S02]  /*9910*/  ISETP.GT.AND P2, PT, R146.reuse, 0x20, PT ;  /* 0x000000209200780c */ /* 0x040fe40003f44270 */
[----:B-1----:R-:W-:Y:S01]  /*9920*/  FSEL R189, R161, -INF , P3 ;  /* 0xff800000a1bd7808 */ /* 0x002fe20001800000 */
[----:B------:R-:W-:Y:S01]  /*9930*/  HGMMA.64x192x16.F32 R24, R184, gdesc[UR8].tnspB, R24, gsb0 ;  /* 0x42e00008b8187df0 */ /* 0x000fe20008000818 */
[----:B------:R-:W-:Y:S01]  /*9940*/  FMNMX.FTZ R8, R191, R8, !PT ;  /* 0x00000008bf087209 */ /* 0x000fe20007810000 */
[----:B------:R0:W1:Y:S01]  /*9950*/  MUFU.TANH R161, R129 ;  /* 0x0000008100a17308 */ /* 0x0000620000002400 */
        /* <DEDUP_REMOVED lines=9> */
[----:B--2---:R-:W-:Y:S02]  /*99f0*/  FSEL R165, R165, -INF , P2 ;  /* 0xff800000a5a57808 */ /* 0x004fe40001000000 */
        /* <DEDUP_REMOVED lines=8> */
[----:B---3--:R-:W-:Y:S01]  /*9a80*/  FSEL R137, R156, -INF , P3 ;  /* 0xff8000009c897808 */ /* 0x008fe20001800000 */
[----:B------:R-:W-:Y:S01]  /*9a90*/  FMUL.FTZ R156, R126, UR5 ;  /* 0x000000057e9c7c20 */ /* 0x000fe20008410000 */
[----:B------:R-:W-:Y:S01]  /*9aa0*/  FMNMX.FTZ R154, R147, R8, !PT ;  /* 0x00000008939a7209 */ /* 0x000fe20007810000 */
[----:B------:R-:W-:Y:S01]  /*9ab0*/  FMUL.FTZ R8, R133, UR5 ;  /* 0x0000000585087c20 */ /* 0x000fe20008410000 */
[----:B------:R-:W-:Y:S01]  /*9ac0*/  ISETP.GT.AND P3, PT, R146, 0x39, PT ;  /* 0x000000399200780c */ /* 0x000fe20003f64270 */
[----:B------:R-:W-:Y:S01]  /*9ad0*/  FMUL.FTZ R126, R127, UR5 ;  /* 0x000000057f7e7c20 */ /* 0x000fe20008410000 */
[----:B0-----:R-:W-:Y:S01]  /*9ae0*/  FSEL R129, R148, -INF , P2 ;  /* 0xff80000094817808 */ /* 0x001fe20001000000 */
[----:B------:R-:W-:Y:S01]  /*9af0*/  FMUL.FTZ R148, R135, UR5 ;  /* 0x0000000587947c20 */ /* 0x000fe20008410000 */
[----:B------:R-:W-:Y:S01]  /*9b00*/  FMNMX.FTZ R154, R137, R154, !PT ;  /* 0x0000009a899a7209 */ /* 0x000fe20007810000 */
[----:B------:R-:W0:Y:S01]  /*9b10*/  MUFU.TANH R8, R8 ;  /* 0x0000000800087308 */ /* 0x000e220000002400 */
[----:B------:R-:W-:-:S02]  /*9b20*/  ISETP.GT.AND P2, PT, R146, 0x40, PT ;  /* 0x000000409200780c */ /* 0x000fc40003f44270 */
[----:B------:R-:W-:Y:S02]  /*9b30*/  FSEL R133, R149, -INF , P3 ;  /* 0xff80000095857808 */ /* 0x000fe40001800000 */
[----:B------:R-:W-:Y:S02]  /*9b40*/  FMNMX.FTZ R154, R129, R154, !PT ;  /* 0x0000009a819a7209 */ /* 0x000fe40007810000 */
[----:B------:R-:W-:Y:S01]  /*9b50*/  ISETP.GT.AND P3, PT, R146, 0x41, PT ;  /* 0x000000419200780c */ /* 0x000fe20003f64270 */
[----:B------:R-:W-:Y:S01]  /*9b60*/  MUFU.TANH R148, R148 ;  /* 0x0000009400947308 */ /* 0x000fe20000002400 */
[----:B------:R-:W-:Y:S01]  /*9b70*/  FSEL R141, R136, -INF , P2 ;  /* 0xff800000888d7808 */ /* 0x000fe20001000000 */
[----:B------:R-:W-:Y:S01]  /*9b80*/  FMUL.FTZ R136, R139, UR5 ;  /* 0x000000058b887c20 */ /* 0x000fe20008410000 */
[----:B------:R-:W-:Y:S02]  /*9b90*/  FMNMX.FTZ R154, R133, R154, !PT ;  /* 0x0000009a859a7209 */ /* 0x000fe40007810000 */
[----:B------:R-:W-:-:S02]  /*9ba0*/  ISETP.GT.AND P2, PT, R146, 0x48, PT ;  /* 0x000000489200780c */ /* 0x000fc40003f44270 */
[----:B----4-:R-:W-:Y:S01]  /*9bb0*/  FSEL R149, R6, -INF , P3 ;  /* 0xff80000006957808 */ /* 0x010fe20001800000 */
[----:B------:R-:W-:Y:S01]  /*9bc0*/  FMUL.FTZ R6, R121, UR5 ;  /* 0x0000000579067c20 */ /* 0x000fe20008410000 */
[----:B------:R-:W-:Y:S01]  /*9bd0*/  FMNMX.FTZ R154, R141, R154, !PT ;  /* 0x0000009a8d9a7209 */ /* 0x000fe20007810000 */
[----:B------:R-:W-:Y:S01]  /*9be0*/  MUFU.TANH R136, R136 ;  /* 0x0000008800887308 */ /* 0x000fe20000002400 */
[----:B------:R-:W-:Y:S02]  /*9bf0*/  ISETP.GT.AND P3, PT, R146, 0x49, PT ;  /* 0x000000499200780c */ /* 0x000fe40003f64270 */
[----:B------:R-:W-:Y:S01]  /*9c00*/  FSEL R121, R140, -INF , P2 ;  /* 0xff8000008c797808 */ /* 0x000fe20001000000 */
[----:B------:R-:W-:Y:S01]  /*9c10*/  FMUL.FTZ R140, R143, UR5 ;  /* 0x000000058f8c7c20 */ /* 0x000fe20008410000 */
[----:B------:R-:W-:Y:S02]  /*9c20*/  FMNMX.FTZ R154, R149, R154, !PT ;  /* 0x0000009a959a7209 */ /* 0x000fe40007810000 */
[----:B------:R-:W-:Y:S01]  /*9c30*/  ISETP.GT.AND P2, PT, R146, 0x50, PT ;  /* 0x000000509200780c */ /* 0x000fe20003f44270 */
[----:B------:R-:W2:Y:S01]  /*9c40*/  MUFU.TANH R6, R6 ;  /* 0x0000000600067308 */ /* 0x000ea20000002400 */
[----:B------:R-:W-:-:S02]  /*9c50*/  FSEL R157, R157, -INF , P3 ;  /* 0xff8000009d9d7808 */ /* 0x000fc40001800000 */
[----:B------:R-:W-:Y:S02]  /*9c60*/  FMNMX.FTZ R154, R121, R154, !PT ;  /* 0x0000009a799a7209 */ /* 0x000fe40007810000 */
[----:B------:R-:W-:Y:S02]  /*9c70*/  ISETP.GT.AND P3, PT, R146, 0x51, PT ;  /* 0x000000519200780c */ /* 0x000fe40003f64270 */
[----:B------:R-:W-:Y:S01]  /*9c80*/  FSEL R159, R128, -INF , P2 ;  /* 0xff800000809f7808 */ /* 0x000fe20001000000 */
[----:B------:R-:W-:Y:S01]  /*9c90*/  FMUL.FTZ R128, R125, UR5 ;  /* 0x000000057d807c20 */ /* 0x000fe20008410000 */
[----:B------:R-:W-:Y:S01]  /*9ca0*/  FMNMX.FTZ R154, R157, R154, !PT ;  /* 0x0000009a9d9a7209 */ /* 0x000fe20007810000 */
[----:B------:R-:W-:Y:S01]  /*9cb0*/  MUFU.TANH R140, R140 ;  /* 0x0000008c008c7308 */ /* 0x000fe20000002400 */
[----:B------:R-:W-:Y:S02]  /*9cc0*/  ISETP.GT.AND P2, PT, R146, 0x58, PT ;  /* 0x000000589200780c */ /* 0x000fe40003f44270 */
[----:B-1----:R-:W-:-:S02]  /*9cd0*/  FSEL R161, R161, -INF , P3 ;  /* 0xff800000a1a17808 */ /* 0x002fc40001800000 */
[----:B------:R-:W-:Y:S02]  /*9ce0*/  FMNMX.FTZ R154, R159, R154, !PT ;  /* 0x0000009a9f9a7209 */ /* 0x000fe40007810000 */
[----:B------:R-:W-:Y:S01]  /*9cf0*/  ISETP.GT.AND P3, PT, R146, 0x59, PT ;  /* 0x000000599200780c */ /* 0x000fe20003f64270 */
[----:B------:R-:W-:Y:S01]  /*9d00*/  MUFU.TANH R156, R156 ;  /* 0x0000009c009c7308 */ /* 0x000fe20000002400 */
[----:B------:R-:W-:Y:S02]  /*9d10*/  FSEL R125, R132, -INF , P2 ;  /* 0xff800000847d7808 */ /* 0x000fe40001000000 */
[----:B------:R-:W-:Y:S02]  /*9d20*/  FMNMX.FTZ R154, R161, R154, !PT ;  /* 0x0000009aa19a7209 */ /* 0x000fe40007810000 */
[----:B------:R-:W-:Y:S02]  /*9d30*/  ISETP.GT.AND P2, PT, R146, 0x60, PT ;  /* 0x000000609200780c */ /* 0x000fe40003f44270 */
[----:B0-----:R-:W-:Y:S01]  /*9d40*/  FSEL R163, R8, -INF , P3 ;  /* 0xff80000008a37808 */ /* 0x001fe20001800000 */
[----:B------:R0:W1:Y:S01]  /*9d50*/  MUFU.TANH R132, R128 ;  /* 0x0000008000847308 */ /* 0x0000620000002400 */
[----:B------:R-:W-:-:S02]  /*9d60*/  FMNMX.FTZ R154, R125, R154, !PT ;  /* 0x0000009a7d9a7209 */ /* 0x000fc40007810000 */
[----:B------:R-:W-:Y:S02]  /*9d70*/  ISETP.GT.AND P3, PT, R146, 0x61, PT ;  /* 0x000000619200780c */ /* 0x000fe40003f64270 */
[----:B------:R-:W-:Y:S02]  /*9d80*/  FSEL R167, R120, -INF , P2 ;  /* 0xff80000078a77808 */ /* 0x000fe40001000000 */
[----:B------:R-:W-:Y:S01]  /*9d90*/  FMNMX.FTZ R154, R163, R154, !PT ;  /* 0x0000009aa39a7209 */ /* 0x000fe20007810000 */
[----:B------:R-:W-:Y:S01]  /*9da0*/  MUFU.TANH R126, R126 ;  /* 0x0000007e007e7308 */ /* 0x000fe20000002400 */
[----:B------:R-:W-:Y:S01]  /*9db0*/  ISETP.GT.AND P2, PT, R146, 0x68, PT ;  /* 0x000000689200780c */ /* 0x000fe20003f44270 */
[----:B0-----:R-:W-:Y:S01]  /*9dc0*/  FMUL.FTZ R128, R151, UR5 ;  /* 0x0000000597807c20 */ /* 0x001fe20008410000 */
[----:B--2---:R-:W-:Y:S02]  /*9dd0*/  FSEL R169, R6, -INF , P3 ;  /* 0xff80000006a97808 */ /* 0x004fe40001800000 */
[----:B------:R-:W-:Y:S01]  /*9de0*/  FMNMX.FTZ R154, R167, R154, !PT ;  /* 0x0000009aa79a7209 */ /* 0x000fe20007810000 */
[----:B------:R-:W0:Y:S01]  /*9df0*/  LDC R6, c[0x0][0x988] ;  /* 0x00026200ff067b82 */ /* 0x000e220000000800 */
[----:B------:R-:W-:Y:S01]  /*9e00*/  ISETP.GT.AND P3, PT, R146, 0x69, PT ;  /* 0x000000699200780c */ /* 0x000fe20003f64270 */
[----:B------:R-:W2:Y:S01]  /*9e10*/  MUFU.TANH R128, R128 ;  /* 0x0000008000807308 */ /* 0x000ea20000002400 */
[----:B------:R-:W-:-:S02]  /*9e20*/  FSEL R171, R171, -INF , P2 ;  /* 0xff800000abab7808 */ /* 0x000fc40001000000 */
[----:B------:R-:W-:Y:S02]  /*9e30*/  FMNMX.FTZ R154, R169, R154, !PT ;  /* 0x0000009aa99a7209 */ /* 0x000fe40007810000 */
[----:B-1----:R-:W-:Y:S01]  /*9e40*/  FSEL R151, R132, -INF , P3 ;  /* 0xff80000084977808 */ /* 0x002fe20001800000 */
[----:B------:R-:W-:Y:S01]  /*9e50*/  FMUL.FTZ R132, R138, UR5 ;  /* 0x000000058a847c20 */ /* 0x000fe20008410000 */
[----:B------:R-:W-:Y:S01]  /*9e60*/  FMNMX.FTZ R154, R171, R154, !PT ;  /* 0x0000009aab9a7209 */ /* 0x000fe20007810000 */
[----:B------:R-:W-:Y:S01]  /*9e70*/  FMUL.FTZ R138, R142, UR5 ;  /* 0x000000058e8a7c20 */ /* 0x000fe20008410000 */
[----:B------:R-:W-:Y:S01]  /*9e80*/  IADD3 R146, R146, 0x8, RZ ;  /* 0x0000000892927810 */ /* 0x000fe20007ffe0ff */
[----:B------:R-:W-:Y:S01]  /*9e90*/  FMUL.FTZ R142, R131, UR5 ;  /* 0x00000005838e7c20 */ /* 0x000fe20008410000 */
[----:B------:R-:W-:Y:S01]  /*9ea0*/  FMNMX.FTZ R154, R151, R154, !PT ;  /* 0x0000009a979a7209 */ /* 0x000fe20007810000 */
[----:B------:R-:W1:Y:S01]  /*9eb0*/  MUFU.TANH R132, R132 ;  /* 0x0000008400847308 */ /* 0x000e620000002400 */
[----:B------:R-:W-:-:S02]  /*9ec0*/  ISETP.GT.AND P3, PT, R146, RZ, PT ;  /* 0x000000ff9200720c */ /* 0x000fc40003f64270 */
[----:B------:R-:W-:Y:S01]  /*9ed0*/  ISETP.GT.AND P4, PT, R146, 0x1, PT ;  /* 0x000000019200780c */ /* 0x000fe20003f84270 */
[----:B------:R-:W3:Y:S01]  /*9ee0*/  SHFL.BFLY PT, R217, R154, 0x2, 0x1f ;  /* 0x0c401f009ad97f89 */ /* 0x000ee200000e0000 */
[----:B------:R-:W-:Y:S02]  /*9ef0*/  FSEL R122, R0, -INF , P3 ;  /* 0xff800000007a7808 */ /* 0x000fe40001800000 */
[----:B------:R-:W-:Y:S01]  /*9f00*/  ISETP.GT.AND P3, PT, R146, 0x8, PT ;  /* 0x000000089200780c */ /* 0x000fe20003f64270 */
[----:B------:R-:W4:Y:S01]  /*9f10*/  MUFU.TANH R138, R138 ;  /* 0x0000008a008a7308 */ /* 0x000f220000002400 */
[----:B------:R-:W-:Y:S02]  /*9f20*/  FSEL R127, R2, -INF , P4 ;  /* 0xff800000027f7808 */ /* 0x000fe40002000000 */
[----:B------:R-:W-:Y:S02]  /*9f30*/  FMNMX.FTZ R0, R122, R9, !PT ;  /* 0x000000097a007209 */ /* 0x000fe40007810000 */
[----:B------:R-:W-:-:S02]  /*9f40*/  ISETP.GT.AND P4, PT, R146, 0x9, PT ;  /* 0x000000099200780c */ /* 0x000fc40003f84270 */
[----:B------:R-:W-:Y:S01]  /*9f50*/  FSEL R131, R7, -INF , P3 ;  /* 0xff80000007837808 */ /* 0x000fe20001800000 */
[----:B------:R-:W5:Y:S01]  /*9f60*/  MUFU.TANH R142, R142 ;  /* 0x0000008e008e7308 */ /* 0x000f620000002400 */
[----:B------:R-:W-:Y:S02]  /*9f70*/  FMNMX.FTZ R0, R127, R0, !PT ;  /* 0x000000007f007209 */ /* 0x000fe40007810000 */
[C---:B------:R-:W-:Y:S02]  /*9f80*/  ISETP.GT.AND P3, PT, R146.reuse, 0x10, PT ;  /* 0x000000109200780c */ /* 0x040fe40003f64270 */
[----:B------:R-:W-:Y:S02]  /*9f90*/  FSEL R135, R11, -INF , P4 ;  /* 0xff8000000b877808 */ /* 0x000fe40002000000 */
[----:B------:R-:W-:Y:S02]  /*9fa0*/  FMNMX.FTZ R0, R131, R0, !PT ;  /* 0x0000000083007209 */ /* 0x000fe40007810000 */
[----:B------:R-:W-:-:S02]  /*9fb0*/  ISETP.GT.AND P4, PT, R146, 0x11, PT ;  /* 0x000000119200780c */ /* 0x000fc40003f84270 */
[----:B------:R-:W-:Y:S02]  /*9fc0*/  FSEL R139, R14, -INF , P3 ;  /* 0xff8000000e8b7808 */ /* 0x000fe40001800000 */
[----:B---3--:R-:W-:Y:S01]  /*9fd0*/  FMNMX.FTZ R217, R154, R217, !PT ;  /* 0x000000d99ad97209 */ /* 0x008fe20007810000 */
[----:B------:R-:W-:Y:S01]  /*9fe0*/  FMUL.FTZ R154, R123, UR5 ;  /* 0x000000057b9a7c20 */ /* 0x000fe20008410000 */
[----:B------:R-:W-:Y:S02]  /*9ff0*/  FMNMX.FTZ R0, R135, R0, !PT ;  /* 0x0000000087007209 */ /* 0x000fe40007810000 */
[----:B------:R-:W-:Y:S01]  /*a000*/  ISETP.GT.AND P3, PT, R146, 0x18, PT ;  /* 0x000000189200780c */ /* 0x000fe20003f64270 */
[----:B------:R-:W3:Y:S01]  /*a010*/  SHFL.BFLY PT, R8, R217, 0x1, 0x1f ;  /* 0x0c201f00d9087f89 */ /* 0x000ee200000e0000 */
[----:B------:R-:W-:Y:S01]  /*a020*/  FSEL R143, R12, -INF , P4 ;  /* 0xff8000000c8f7808 */ /* 0x000fe20002000000 */
[----:B------:R-:W5:Y:S01]  /*a030*/  MUFU.TANH R154, R154 ;  /* 0x0000009a009a7308 */ /* 0x000f620000002400 */
[----:B------:R-:W-:-:S02]  /*a040*/  FMNMX.FTZ R0, R139, R0, !PT ;  /* 0x000000008b007209 */ /* 0x000fc40007810000 */
[----:B------:R-:W-:Y:S02]  /*a050*/  ISETP.GT.AND P4, PT, R146, 0x19, PT ;  /* 0x000000199200780c */ /* 0x000fe40003f84270 */
[----:B------:R-:W-:Y:S02]  /*a060*/  FMNMX.FTZ R0, R143, R0, !PT ;  /* 0x000000008f007209 */ /* 0x000fe40007810000 */
[----:B---3--:R-:W-:-:S04]  /*a070*/  FMNMX.FTZ R8, R217, R8, !PT ;  /* 0x00000008d9087209 */ /* 0x008fc80007810000 */
[C---:B------:R-:W-:Y:S01]  /*a080*/  FSETP.NEU.FTZ.AND P2, PT, R8.reuse, -INF , PT ;  /* 0xff8000000800780b */ /* 0x040fe20003f5d000 */
[----:B0-----:R-:W-:-:S05]  /*a090*/  FMUL.FTZ R120, R8, R6 ;  /* 0x0000000608787220 */ /* 0x001fca0000410000 */
[----:B------:R-:W-:-:S05]  /*a0a0*/  FSEL R120, R120, RZ, P2 ;  /* 0x000000ff78787208 */ /* 0x000fca0001000000 */
        /* <DEDUP_REMOVED lines=9> */
[----:B------:R-:W-:Y:S02]  /*a140*/  WARPGROUP.DEPBAR.LE gsb0, 0x0 ;  /* 0x00008000000079c5 */ /* 0x000fe40000010000 */
[----:B------:R-:W-:Y:S01]  /*a150*/  WARPGROUP.ARRIVE ;  /* 0x00000000000079c5 */ /* 0x000fe20000000000 */
[----:B------:R-:W-:Y:S01]  /*a160*/  FSEL R185, R20, -INF , P3 ;  /* 0xff80000014b97808 */ /* 0x000fe20001800000 */
[-CC-:B------:R-:W-:Y:S01]  /*a170*/  FFMA.FTZ R186, R121, R6.reuse, -R120.reuse ;  /* 0x0000000679ba7223 */ /* 0x180fe20000010878 */
[C---:B------:R-:W-:Y:S01]  /*a180*/  ISETP.GT.AND P3, PT, R146.reuse, 0x20, PT ;  /* 0x000000209200780c */ /* 0x040fe20003f64270 */
[--C-:B------:R-:W-:Y:S01]  /*a190*/  FFMA.FTZ R121, R157, R6, -R120.reuse ;  /* 0x000000069d797223 */ /* 0x100fe20000010878 */
[----:B------:R-:W-:Y:S01]  /*a1a0*/  FSEL R187, R13, -INF , P4 ;  /* 0xff8000000dbb7808 */ /* 0x000fe20002000000 */
[----:B------:R-:W-:Y:S01]  /*a1b0*/  HGMMA.64x192x16.F32 R24, R180, gdesc[UR8].tnspB, R24, gsb0 ;  /* 0x42e00008b4187df0 */ /* 0x000fe20008000818 */
[----:B------:R-:W-:Y:S01]  /*a1c0*/  FMNMX.FTZ R0, R185, R0, !PT ;  /* 0x00000000b9007209 */ /* 0x000fe20007810000 */
[--C-:B------:R-:W-:Y:S01]  /*a1d0*/  FFMA.FTZ R13, R193, R6, -R120.reuse ;  /* 0x00000006c10d7223 */ /* 0x100fe20000010878 */
[----:B------:R-:W-:Y:S01]  /*a1e0*/  ISETP.GT.AND P4, PT, R146, 0x21, PT ;  /* 0x000000219200780c */ /* 0x000fe20003f84270 */
[----:B------:R-:W-:Y:S01]  /*a1f0*/  UIADD3 UR10, UR6, 0x300, URZ ;  /* 0x00000300060a7890 */ /* 0x000fe2000fffe03f */
[----:B------:R-:W-:Y:S01]  /*a200*/  FSEL R193, R152, -INF , P3 ;  /* 0xff80000098c17808 */ /* 0x000fe20001800000 */
[----:B------:R-:W-:Y:S01]  /*a210*/  UMOV UR11, 0x40000040 ;  /* 0x40000040000b7882 */ /* 0x000fe20000000000 */
[----:B------:R-:W-:Y:S01]  /*a220*/  FMNMX.FTZ R0, R187, R0, !PT ;  /* 0x00000000bb007209 */ /* 0x000fe20007810000 */
[----:B------:R-:W-:Y:S01]  /*a230*/  MUFU.EX2 R123, R123 ;  /* 0x0000007b007b7308 */ /* 0x000fe20000000800 */
[C---:B------:R-:W-:Y:S01]  /*a240*/  ISETP.GT.AND P3, PT, R146.reuse, 0x28, PT ;  /* 0x000000289200780c */ /* 0x040fe20003f64270 */
        /* <DEDUP_REMOVED lines=23> */
[----:B------:R-:W-:Y:S01]  /*a3c0*/  ISETP.GT.AND P3, PT, R146, 0x38, PT ;  /* 0x000000389200780c */ /* 0x000fe20003f64270 */
        /* <DEDUP_REMOVED lines=10> */
[----:B------:R-:W-:Y:S01]  /*a470*/  FFMA.FTZ R151, R151, R6, -R120 ;  /* 0x0000000697977223 */ /* 0x000fe20000010878 */
[----:B------:R-:W-:Y:S01]  /*a480*/  ISETP.GT.AND P3, PT, R146, 0x40, PT ;  /* 0x000000409200780c */ /* 0x000fe20003f64270 */
[----:B------:R-:W-:Y:S01]  /*a490*/  UMOV UR6, UR36 ;  /* 0x0000002400067c82 */ /* 0x000fe20008000000 */
[----:B--2---:R-:W-:-:S02]  /*a4a0*/  FSEL R195, R128, -INF , P4 ;  /* 0xff80000080c37808 */ /* 0x004fc40002000000 */
[----:B------:R-:W-:Y:S01]  /*a4b0*/  FMNMX.FTZ R0, R175, R0, !PT ;  /* 0x00000000af007209 */ /* 0x000fe20007810000 */
[----:B------:R-:W-:Y:S01]  /*a4c0*/  MUFU.EX2 R13, R13 ;  /* 0x0000000d000d7308 */ /* 0x000fe20000000800 */
[----:B------:R-:W-:Y:S02]  /*a4d0*/  ISETP.GT.AND P4, PT, R146, 0x41, PT ;  /* 0x000000419200780c */ /* 0x000fe40003f84270 */
[----:B-1----:R-:W-:Y:S02]  /*a4e0*/  FSEL R197, R132, -INF , P3 ;  /* 0xff80000084c57808 */ /* 0x002fe40001800000 */
[----:B------:R-:W-:Y:S02]  /*a4f0*/  FMNMX.FTZ R0, R195, R0, !PT ;  /* 0x00000000c3007209 */ /* 0x000fe40007810000 */
[----:B------:R-:W-:Y:S01]  /*a500*/  ISETP.GT.AND P3, PT, R146, 0x48, PT ;  /* 0x000000489200780c */ /* 0x000fe20003f64270 */
[----:B------:R-:W-:Y:S01]  /*a510*/  MUFU.EX2 R198, R198 ;  /* 0x000000c600c67308 */ /* 0x000fe20000000800 */
[----:B------:R-:W-:Y:S01]  /*a520*/  FSEL R199, R136, -INF , P4 ;  /* 0xff80000088c77808 */ /* 0x000fe20002000000 */
[----:B------:R-:W-:Y:S01]  /*a530*/  IMAD.U32 R136, RZ, RZ, UR37 ;  /* 0x00000025ff887e24 */ /* 0x000fe2000f8e00ff */
[----:B------:R-:W-:-:S02]  /*a540*/  FMNMX.FTZ R0, R197, R0, !PT ;  /* 0x00000000c5007209 */ /* 0x000fc40007810000 */
[----:B------:R-:W-:Y:S02]  /*a550*/  ISETP.GT.AND P4, PT, R146, 0x49, PT ;  /* 0x000000499200780c */ /* 0x000fe40003f84270 */
[----:B----4-:R-:W-:Y:S01]  /*a560*/  FSEL R201, R138, -INF , P3 ;  /* 0xff8000008ac97808 */ /* 0x010fe20001800000 */
[----:B------:R-:W-:Y:S01]  /*a570*/  MUFU.EX2 R21, R21 ;  /* 0x0000001500157308 */ /* 0x000fe20000000800 */
[----:B------:R-:W-:Y:S02]  /*a580*/  FMNMX.FTZ R0, R199, R0, !PT ;  /* 0x00000000c7007209 */ /* 0x000fe40007810000 */
[----:B------:R-:W-:Y:S02]  /*a590*/  ISETP.GT.AND P3, PT, R146, 0x50, PT ;  /* 0x000000509200780c */ /* 0x000fe40003f64270 */
[----:B------:R-:W-:Y:S02]  /*a5a0*/  FSEL R165, R140, -INF , P4 ;  /* 0xff8000008ca57808 */ /* 0x000fe40002000000 */
[----:B------:R-:W-:Y:S01]  /*a5b0*/  FMNMX.FTZ R0, R201, R0, !PT ;  /* 0x00000000c9007209 */ /* 0x000fe20007810000 */
[----:B------:R-:W-:Y:S01]  /*a5c0*/  MUFU.EX2 R192, R192 ;  /* 0x000000c000c07308 */ /* 0x000fe20000000800 */
[----:B------:R-:W-:-:S02]  /*a5d0*/  ISETP.GT.AND P4, PT, R146, 0x51, PT ;  /* 0x000000519200780c */ /* 0x000fc40003f84270 */
[----:B------:R-:W-:Y:S02]  /*a5e0*/  FSEL R203, R130, -INF , P3 ;  /* 0xff80000082cb7808 */ /* 0x000fe40001800000 */
[----:B------:R-:W-:Y:S02]  /*a5f0*/  FMNMX.FTZ R0, R165, R0, !PT ;  /* 0x00000000a5007209 */ /* 0x000fe40007810000 */
[----:B------:R-:W-:Y:S01]  /*a600*/  ISETP.GT.AND P3, PT, R146, 0x58, PT ;  /* 0x000000589200780c */ /* 0x000fe20003f64270 */
[----:B------:R-:W-:Y:S01]  /*a610*/  MUFU.EX2 R173, R173 ;  /* 0x000000ad00ad7308 */ /* 0x000fe20000000800 */
[----:B-----5:R-:W-:Y:S02]  /*a620*/  FSEL R217, R142, -INF , P4 ;  /* 0xff8000008ed97808 */ /* 0x020fe40002000000 */
[----:B------:R-:W-:Y:S02]  /*a630*/  FMNMX.FTZ R0, R203, R0, !PT ;  /* 0x00000000cb007209 */ /* 0x000fe40007810000 */
[----:B------:R-:W-:-:S02]  /*a640*/  ISETP.GT.AND P4, PT, R146, 0x59, PT ;  /* 0x000000599200780c */ /* 0x000fc40003f84270 */
[----:B------:R-:W-:Y:S01]  /*a650*/  FSEL R147, R134, -INF , P3 ;  /* 0xff80000086937808 */ /* 0x000fe20001800000 */
        /* <DEDUP_REMOVED lines=11> */
[----:B------:R-:W-:Y:S02]  /*a710*/  FSEL R223, R154, -INF , P4 ;  /* 0xff8000009adf7808 */ /* 0x000fe40002000000 */
[----:B------:R-:W-:Y:S02]  /*a720*/  FMNMX.FTZ R0, R221, R0, !PT ;  /* 0x00000000dd007209 */ /* 0x000fe40007810000 */
[----:B------:R-:W-:-:S02]  /*a730*/  ISETP.GT.AND P4, PT, R146, 0x69, PT ;  /* 0x000000699200780c */ /* 0x000fc40003f84270 */
[----:B------:R-:W-:Y:S01]  /*a740*/  FSEL R225, R156, -INF , P3 ;  /* 0xff8000009ce17808 */ /* 0x000fe20001800000 */
[----:B------:R-:W-:Y:S01]  /*a750*/  MUFU.EX2 R137, R137 ;  /* 0x0000008900897308 */ /* 0x000fe20000000800 */
[----:B------:R-:W-:Y:S02]  /*a760*/  FMNMX.FTZ R0, R223, R0, !PT ;  /* 0x00000000df007209 */ /* 0x000fe40007810000 */
[----:B------:R-:W-:Y:S02]  /*a770*/  FSEL R227, R126, -INF , P4 ;  /* 0xff8000007ee37808 */ /* 0x000fe40002000000 */
[----:B------:R-:W-:Y:S02]  /*a780*/  FMNMX.FTZ R0, R225, R0, !PT ;  /* 0x00000000e1007209 */ /* 0x000fe40007810000 */
[----:B------:R-:W-:Y:S01]  /*a790*/  FSEL R157, R8, RZ, P2 ;  /* 0x000000ff089d7208 */ /* 0x000fe20001000000 */
[----:B------:R-:W-:Y:S01]  /*a7a0*/  MUFU.EX2 R190, R190 ;  /* 0x000000be00be7308 */ /* 0x000fe20000000800 */
[----:B------:R-:W-:-:S03]  /*a7b0*/  FMNMX.FTZ R0, R227, R0, !PT ;  /* 0x00000000e3007209 */ /* 0x000fc60007810000 */
[----:B------:R-:W-:Y:S02]  /*a7c0*/  FADD.FTZ R157, -R157, R10 ;  /* 0x0000000a9d9d7221 */ /* 0x000fe40000010100 */
[----:B------:R-:W0:Y:S02]  /*a7d0*/  SHFL.BFLY PT, R7, R0, 0x2, 0x1f ;  /* 0x0c401f0000077f89 */ /* 0x000e2400000e0000 */
[----:B------:R-:W-:Y:S08]  /*a7e0*/  MUFU.EX2 R129, R129 ;  /* 0x0000008100817308 */ /* 0x000ff00000000800 */
[----:B------:R-:W-:Y:S08]  /*a7f0*/  MUFU.EX2 R184, R184 ;  /* 0x000000b800b87308 */ /* 0x000ff00000000800 */
[----:B------:R-:W-:Y:S01]  /*a800*/  MUFU.EX2 R133, R133 ;  /* 0x0000008500857308 */ /* 0x000fe20000000800 */
[----:B0-----:R-:W-:-:S07]  /*a810*/  FMNMX.FTZ R0, R0, R7, !PT ;  /* 0x0000000700007209 */ /* 0x001fce0007810000 */
[----:B------:R-:W-:Y:S01]  /*a820*/  MUFU.EX2 R186, R186 ;  /* 0x000000ba00ba7308 */ /* 0x000fe20000000800 */
[----:B------:R-:W0:Y:S07]  /*a830*/  SHFL.BFLY PT, R7, R0, 0x1, 0x1f ;  /* 0x0c201f0000077f89 */ /* 0x000e2e00000e0000 */
[----:B------:R-:W-:Y:S08]  /*a840*/  MUFU.EX2 R121, R121 ;  /* 0x0000007900797308 */ /* 0x000ff00000000800 */
[----:B------:R-:W-:Y:S08]  /*a850*/  MUFU.EX2 R12, R12 ;  /* 0x0000000c000c7308 */ /* 0x000ff00000000800 */
[----:B------:R-:W-:Y:S01]  /*a860*/  MUFU.EX2 R141, R141 ;  /* 0x0000008d008d7308 */ /* 0x000fe20000000800 */
[----:B0-----:R-:W-:Y:S01]  /*a870*/  FMNMX.FTZ R7, R0, R7, !PT ;  /* 0x0000000700077209 */ /* 0x001fe20007810000 */
[----:B------:R-:W-:-:S03]  /*a880*/  FMUL.FTZ R0, R157, R6 ;  /* 0x000000069d007220 */ /* 0x000fc60000410000 */
[C---:B------:R-:W-:Y:S01]  /*a890*/  FSETP.NEU.FTZ.AND P2, PT, R7.reuse, -INF , PT ;  /* 0xff8000000700780b */ /* 0x040fe20003f5d000 */
[CC--:B------:R-:W-:Y:S02]  /*a8a0*/  FMUL.FTZ R124, R7.reuse, R6.reuse ;  /* 0x00000006077c7220 */ /* 0x0c0fe40000410000 */
[----:B------:R-:W-:Y:S01]  /*a8b0*/  MUFU.EX2 R14, R14 ;  /* 0x0000000e000e7308 */ /* 0x000fe20000000800 */
[----:B------:R-:W-:Y:S02]  /*a8c0*/  FSEL R2, R7, RZ, P2 ;  /* 0x000000ff07027208 */ /* 0x000fe40001000000 */
[----:B------:R-:W-:Y:S02]  /*a8d0*/  FSEL R124, R124, RZ, P2 ;  /* 0x000000ff7c7c7208 */ /* 0x000fe40001000000 */
[----:B------:R-:W-:Y:S01]  /*a8e0*/  PLOP3.LUT P2, PT, PT, PT, UP0, 0x80, 0x0 ;  /* 0x000000000000781c */ /* 0x000fe20003f4f008 */
[----:B------:R-:W-:Y:S02]  /*a8f0*/  FADD.FTZ R9, -R2, R9 ;  /* 0x0000000902097221 */ /* 0x000fe40000010100 */
[----:B------:R-:W0:Y:S01]  /*a900*/  MUFU.EX2 R0, R0 ;  /* 0x0000000000007308 */ /* 0x000e220000000800 */
        /* <DEDUP_REMOVED lines=9> */
[----:B------:R-:W-:Y:S01]  /*a9a0*/  FFMA.FTZ R128, R15, R6, -R124 ;  /* 0x000000060f807223 */ /* 0x000fe2000001087c */
[----:B------:R-:W-:-:S02]  /*a9b0*/  WARPGROUP.DEPBAR.LE gsb0, 0x0 ;  /* 0x00008000000079c5 */ /* 0x000fc40000010000 */
[----:B------:R-:W-:Y:S01]  /*a9c0*/  WARPGROUP.ARRIVE ;  /* 0x00000000000079c5 */ /* 0x000fe20000000000 */
[-CC-:B------:R-:W-:Y:S01]  /*a9d0*/  FFMA.FTZ R182, R125, R6.reuse, -R120.reuse ;  /* 0x000000067db67223 */ /* 0x180fe20000010878 */
[----:B------:R-:W-:Y:S01]  /*a9e0*/  FFMA.FTZ R125, R163, R6, -R120 ;  /* 0x00000006a37d7223 */ /* 0x000fe20000010878 */
[----:B------:R-:W1:Y:S01]  /*a9f0*/  MUFU.EX2 R2, R9 ;  /* 0x0000000900027308 */ /* 0x000e620000000800 */
[----:B0-----:R-:W-:Y:S01]  /*aa00*/  FFMA.FTZ R139, R0, R4, R123 ;  /* 0x00000004008b7223 */ /* 0x001fe2000001007b */
[-CC-:B------:R-:W-:Y:S01]  /*aa10*/  FFMA.FTZ R120, R131, R6.reuse, -R124.reuse ;  /* 0x0000000683787223 */ /* 0x180fe2000001087c */
[----:B------:R-:W-:Y:S01]  /*aa20*/  HGMMA.64x192x16.F32 R24, R176, gdesc[UR8].tnspB, R24, gsb0 ;  /* 0x42e00008b0187df0 */ /* 0x000fe20008000818 */
[-CC-:B------:R-:W-:Y:S01]  /*aa30*/  FFMA.FTZ R131, R143, R6.reuse, -R124.reuse ;  /* 0x000000068f837223 */ /* 0x180fe2000001087c */
[----:B------:R-:W-:Y:S01]  /*aa40*/  FADD.FTZ R139, R200, R139 ;  /* 0x0000008bc88b7221 */ /* 0x000fe20000010000 */
[-CC-:B------:R-:W-:Y:S01]  /*aa50*/  FFMA.FTZ R15, R153, R6.reuse, -R124.reuse ;  /* 0x00000006990f7223 */ /* 0x180fe2000001087c */
[-CC-:B------:R-:W-:Y:S01]  /*aa60*/  FFMA.FTZ R130, R191, R6.reuse, -R124.reuse ;  /* 0x00000006bf827223 */ /* 0x180fe2000001087c */
[----:B------:R-:W0:Y:S01]  /*aa70*/  MUFU.EX2 R10, R10 ;  /* 0x0000000a000a7308 */ /* 0x000e220000000800 */
[----:B------:R-:W-:Y:S01]  /*aa80*/  FADD.FTZ R4, R202, R139 ;  /* 0x0000008bca047221 */ /* 0x000fe20000010000 */
[-CC-:B------:R-:W-:Y:S01]  /*aa90*/  FFMA.FTZ R132, R145, R6.reuse, -R124.reuse ;  /* 0x0000000691847223 */ /* 0x180fe2000001087c */
[-CC-:B------:R-:W-:Y:S01]  /*aaa0*/  FFMA.FTZ R189, R189, R6.reuse, -R124.reuse ;  /* 0x00000006bdbd7223 */ /* 0x180fe2000001087c */
[-C--:B------:R-:W-:Y:S01]  /*aab0*/  FFMA.FTZ R191, R175, R6.reuse, -R124 ;  /* 0x00000006afbf7223 */ /* 0x080fe2000001087c */
[----:B------:R-:W-:Y:S01]  /*aac0*/  FADD.FTZ R139, R11, R4 ;  /* 0x000000040b8b7221 */ /* 0x000fe20000010000 */
[-CC-:B------:R-:W-:Y:S01]  /*aad0*/  FFMA.FTZ R134, R195, R6.reuse, -R124.reuse ;  /* 0x00000006c3867223 */ /* 0x180fe2000001087c */
[----:B------:R-:W-:Y:S01]  /*aae0*/  FFMA.FTZ R185, R197, R6, -R124 ;  /* 0x00000006c5b97223 */ /* 0x000fe2000001087c */
[----:B------:R-:W2:Y:S01]  /*aaf0*/  MUFU.EX2 R120, R120 ;  /* 0x0000007800787308 */ /* 0x000ea20000000800 */
[----:B------:R-:W-:Y:S01]  /*ab00*/  FADD.FTZ R4, R196, R139 ;  /* 0x0000008bc4047221 */ /* 0x000fe20000010000 */
[----:B-1----:R-:W-:Y:S01]  /*ab10*/  FFMA.FTZ R9, R2, R3, R157 ;  /* 0x0000000302097223 */ /* 0x002fe2000001009d */
[----:B------:R-:W-:-:S02]  /*ab20*/  @!P1 VIADD R3, R136, 0x36840 ;  /* 0x0003684088039836 */ /* 0x000fc40000000000 */
[-C--:B------:R-:W-:Y:S01]  /*ab30*/  FFMA.FTZ R136, R199, R6.reuse, -R124 ;  /* 0x00000006c7887223 */ /* 0x080fe2000001087c */
[----:B------:R-:W-:Y:S01]  /*ab40*/  FADD.FTZ R139, R13, R4 ;  /* 0x000000040d8b7221 */ /* 0x000fe20000010000 */
[-CC-:B------:R-:W-:Y:S01]  /*ab50*/  FFMA.FTZ R187, R201, R6.reuse, -R124.reuse ;  /* 0x00000006c9bb7223 */ /* 0x180fe2000001087c */
[-CC-:B------:R-:W-:Y:S01]  /*ab60*/  FFMA.FTZ R181, R203, R6.reuse, -R124.reuse ;  /* 0x00000006cbb57223 */ /* 0x180fe2000001087c */
[----:B------:R-:W1:Y:S01]  /*ab70*/  MUFU.EX2 R127, R127 ;  /* 0x0000007f007f7308 */ /* 0x000e620000000800 */
[----:B------:R-:W-:Y:S01]  /*ab80*/  FADD.FTZ R4, R198, R139 ;  /* 0x0000008bc6047221 */ /* 0x000fe20000010000 */
[----:B0-----:R-:W-:Y:S01]  /*ab90*/  FADD.FTZ R9, R10, R9 ;  /* 0x000000090a097221 */ /* 0x001fe20000010000 */
[----:B------:R-:W-:Y:S01]  /*aba0*/  @!P1 PRMT R3, RZ, 0x654, R3 ;  /* 0x00000654ff039816 */ /* 0x000fe20000000003 */
[-C--:B------:R-:W-:Y:S01]  /*abb0*/  FFMA.FTZ R147, R147, R6.reuse, -R124 ;  /* 0x0000000693937223 */ /* 0x080fe2000001087c */
[----:B------:R-:W-:Y:S01]  /*abc0*/  FADD.FTZ R139, R21, R4 ;  /* 0x00000004158b7221 */ /* 0x000fe20000010000 */
[-CC-:B------:R-:W-:Y:S01]  /*abd0*/  FFMA.FTZ R219, R219, R6.reuse, -R124.reuse ;  /* 0x00000006dbdb7223 */ /* 0x180fe2000001087c */
[-CC-:B------:R-:W-:Y:S01]  /*abe0*/  FFMA.FTZ R221, R221, R6.reuse, -R124.reuse ;  /* 0x00000006dddd7223 */ /* 0x180fe2000001087c */
[----:B------:R-:W-:Y:S01]  /*abf0*/  MUFU.EX2 R122, R122 ;  /* 0x0000007a007a7308 */ /* 0x000fe20000000800 */
[----:B--2---:R-:W-:Y:S01]  /*ac00*/  FADD.FTZ R4, R120, R9 ;  /* 0x0000000978047221 */ /* 0x004fe20000010000 */
[----:B------:R-:W-:Y:S01]  /*ac10*/  FADD.FTZ R138, R192, R139 ;  /* 0x0000008bc08a7221 */ /* 0x000fe20000010000 */
[-CC-:B------:R-:W-:Y:S01]  /*ac20*/  FFMA.FTZ R223, R223, R6.reuse, -R124.reuse ;  /* 0x00000006dfdf7223 */ /* 0x180fe2000001087c */
[----:B------:R-:W-:Y:S01]  /*ac30*/  FFMA.FTZ R225, R225, R6, -R124 ;  /* 0x00000006e1e17223 */ /* 0x000fe2000001087c */
[----:B------:R-:W-:Y:S01]  /*ac40*/  F2FP.F16.F32.PACK_AB R180, R141, R12 ;  /* 0x0000000c8db4723e */ /* 0x000fe200000000ff */
[----:B------:R-:W-:Y:S01]  /*ac50*/  FADD.FTZ R9, R173, R138 ;  /* 0x0000008aad097221 */ /* 0x000fe20000010000 */
[----:B------:R-:W-:Y:S01]  /*ac60*/  IMAD.U32 R139, RZ, RZ, UR4 ;  /* 0x00000004ff8b7e24 */ /* 0x000fe2000f8e00ff */
[----:B------:R-:W0:Y:S01]  /*ac70*/  MUFU.EX2 R131, R131 ;  /* 0x0000008300837308 */ /* 0x000e220000000800 */
[----:B------:R-:W-:Y:S01]  /*ac80*/  F2FP.F16.F32.PACK_AB R201, R10, R157 ;  /* 0x0000009d0ac9723e */ /* 0x000fe200000000ff */
[----:B------:R-:W-:Y:S01]  /*ac90*/  FADD.FTZ R138, R194, R9 ;  /* 0x00000009c28a7221 */ /* 0x000fe20000010000 */
[----:B------:R-:W-:Y:S01]  /*aca0*/  @!P1 VIADD R139, R139, 0x36860 ;  /* 0x000368608b8b9836 */ /* 0x000fe20000000000 */
[----:B------:R-:W-:Y:S01]  /*acb0*/  F2FP.F16.F32.PACK_AB R200, R200, R123 ;  /* 0x0000007bc8c8723e */ /* 0x000fe200000000ff */
[----:B------:R-:W-:-:S02]  /*acc0*/  IMAD.MOV.U32 R10, RZ, RZ, R8 ;  /* 0x000000ffff0a7224 */ /* 0x000fc400078e0008 */
[----:B------:R-:W-:Y:S01]  /*acd0*/  FADD.FTZ R9, R155, R138 ;  /* 0x0000008a9b097221 */ /* 0x000fe20000010000 */
[----:B------:R-:W-:Y:S01]  /*ace0*/  FFMA.FTZ R138, R165, R6, -R124 ;  /* 0x00000006a58a7223 */ /* 0x000fe2000001087c */
[----:B------:R-:W-:Y:S01]  /*acf0*/  MUFU.EX2 R126, R126 ;  /* 0x0000007e007e7308 */ /* 0x000fe20000000800 */
[----:B------:R-:W-:Y:S01]  /*ad00*/  @!P1 PRMT R139, RZ, 0x654, R139 ;  /* 0x00000654ff8b9816 */ /* 0x000fe2000000008b */
[----:B------:R-:W-:Y:S01]  /*ad10*/  FADD.FTZ R140, R188, R9 ;  /* 0x00000009bc8c7221 */ /* 0x000fe20000010000 */
[----:B------:R-:W-:Y:S02]  /*ad20*/  F2FP.F16.F32.PACK_AB R202, R11, R202 ;  /* 0x000000ca0bca723e */ /* 0x000fe400000000ff */
[----:B------:R-:W-:Y:S01]  /*ad30*/  F2FP.F16.F32.PACK_AB R196, R13, R196 ;  /* 0x000000c40dc4723e */ /* 0x000fe200000000ff */
[----:B------:R-:W-:Y:S01]  /*ad40*/  FADD.FTZ R9, R137, R140 ;  /* 0x0000008c89097221 */ /* 0x000fe20000010000 */
[-CC-:B------:R-:W-:Y:S01]  /*ad50*/  FFMA.FTZ R140, R217, R6.reuse, -R124.reuse ;  /* 0x00000006d98c7223 */ /* 0x180fe2000001087c */
[----:B------:R-:W2:Y:S01]  /*ad60*/  MUFU.EX2 R135, R135 ;  /* 0x0000008700877308 */ /* 0x000ea20000000800 */
[----:B------:R-:W-:Y:S01]  /*ad70*/  FFMA.FTZ R124, R227, R6, -R124 ;  /* 0x00000006e37c7223 */ /* 0x000fe2000001087c */
[----:B------:R-:W-:Y:S01]  /*ad80*/  FADD.FTZ R142, R190, R9 ;  /* 0x00000009be8e7221 */ /* 0x000fe20000010000 */
[----:B------:R-:W-:-:S02]  /*ad90*/  F2FP.F16.F32.PACK_AB R198, R21, R198 ;  /* 0x000000c615c6723e */ /* 0x000fc400000000ff */
[----:B------:R-:W-:Y:S01]  /*ada0*/  F2FP.F16.F32.PACK_AB R192, R173, R192 ;  /* 0x000000c0adc0723e */ /* 0x000fe200000000ff */
[----:B------:R-:W-:Y:S01]  /*adb0*/  FADD.FTZ R9, R129, R142 ;  /* 0x0000008e81097221 */ /* 0x000fe20000010000 */
[----:B------:R-:W-:Y:S01]  /*adc0*/  F2FP.F16.F32.PACK_AB R194, R155, R194 ;  /* 0x000000c29bc2723e */ /* 0x000fe200000000ff */
[----:B------:R-:W-:Y:S01]  /*add0*/  MUFU.EX2 R193, R193 ;  /* 0x000000c100c17308 */ /* 0x000fe20000000800 */
[----:B------:R-:W-:Y:S02]  /*ade0*/  F2FP.F16.F32.PACK_AB R188, R137, R188 ;  /* 0x000000bc89bc723e */ /* 0x000fe400000000ff */
[----:B------:R-:W-:Y:S02]  /*adf0*/  F2FP.F16.F32.PACK_AB R190, R129, R190 ;  /* 0x000000be81be723e */ /* 0x000fe400000000ff */
[----:B-1----:R-:W-:Y:S02]  /*ae00*/  F2FP.F16.F32.PACK_AB R203, R127, R120 ;  /* 0x000000787fcb723e */ /* 0x002fe400000000ff */
[----:B0-----:R-:W-:Y:S01]  /*ae10*/  F2FP.F16.F32.PACK_AB R197, R131, R122 ;  /* 0x0000007a83c5723e */ /* 0x001fe200000000ff */
[----:B------:R-:W-:Y:S01]  /*ae20*/  MUFU.EX2 R128, R128 ;  /* 0x0000008000807308 */ /* 0x000fe20000000800 */
[----:B--2---:R-:W-:-:S07]  /*ae30*/  F2FP.F16.F32.PACK_AB R199, R135, R126 ;  /* 0x0000007e87c7723e */ /* 0x004fce00000000ff */
[----:B------:R-:W-:Y:S08]  /*ae40*/  MUFU.EX2 R15, R15 ;  /* 0x0000000f000f7308 */ /* 0x000ff00000000800 */
[----:B------:R-:W0:Y:S08]  /*ae50*/  MUFU.EX2 R130, R130 ;  /* 0x0000008200827308 */ /* 0x000e300000000800 */
        /* <DEDUP_REMOVED lines=17> */
[----:B------:R0:W-:Y:S05]  /*af70*/  @!P1 SYNCS.ARRIVE.TRANS64.RED.A1T0 RZ, [R3+URZ], RZ ;  /* 0x000000ff03ff99a7 */ /* 0x0001ea000810043f */
[----:B------:R-:W1:Y:S01]  /*af80*/  MUFU.EX2 R149, R149 ;  /* 0x0000009500957308 */ /* 0x000e620000000800 */
[----:B0-----:R-:W-:Y:S01]  /*af90*/  FADD.FTZ R3, R127, R4 ;  /* 0x000000047f037221 */ /* 0x001fe20000010000 */
[----:B------:R0:W-:Y:S03]  /*afa0*/  @!P1 SYNCS.ARRIVE.TRANS64.RED.A1T0 RZ, [R139+URZ], RZ ;  /* 0x000000ff8bff99a7 */ /* 0x0001e6000810043f */
[----:B------:R-:W-:-:S03]  /*afb0*/  FADD.FTZ R4, R122, R3 ;  /* 0x000000037a047221 */ /* 0x000fc60000010000 */
[----:B------:R-:W-:Y:S01]  /*afc0*/  MUFU.EX2 R177, R223 ;  /* 0x000000df00b17308 */ /* 0x000fe20000000800 */
[----:B------:R-:W-:-:S04]  /*afd0*/  FADD.FTZ R3, R131, R4 ;  /* 0x0000000483037221 */ /* 0x000fc80000010000 */
[----:B------:R-:W-:-:S03]  /*afe0*/  FADD.FTZ R4, R126, R3 ;  /* 0x000000037e047221 */ /* 0x000fc60000010000 */
[----:B------:R-:W-:Y:S01]  /*aff0*/  MUFU.EX2 R20, R20 ;  /* 0x0000001400147308 */ /* 0x000fe20000000800 */
[----:B-1----:R-:W-:Y:S01]  /*b000*/  F2FP.F16.F32.PACK_AB R176, R149, R14 ;  /* 0x0000000e95b0723e */ /* 0x002fe200000000ff */
[----:B------:R-:W-:-:S04]  /*b010*/  FADD.FTZ R4, R135, R4 ;  /* 0x0000000487047221 */ /* 0x000fc80000010000 */
[----:B------:R-:W-:Y:S02]  /*b020*/  FADD.FTZ R3, R193, R4 ;  /* 0x00000004c1037221 */ /* 0x000fe40000010000 */
[----:B------:R-:W1:Y:S01]  /*b030*/  MUFU.EX2 R151, R151 ;  /* 0x0000009700977308 */ /* 0x000e620000000800 */
[C---:B------:R-:W-:Y:S01]  /*b040*/  F2FP.F16.F32.PACK_AB R193, R128.reuse, R193 ;  /* 0x000000c180c1723e */ /* 0x040fe200000000ff */
[----:B------:R-:W-:-:S04]  /*b050*/  FADD.FTZ R4, R128, R3 ;  /* 0x0000000380047221 */ /* 0x000fc80000010000 */
[----:B------:R-:W-:Y:S01]  /*b060*/  FADD.FTZ R3, R15, R4 ;  /* 0x000000040f037221 */ /* 0x000fe20000010000 */
[----:B------:R-:W-:Y:S01]  /*b070*/  FADD.FTZ R4, R184, R9 ;  /* 0x00000009b8047221 */ /* 0x000fe20000010000 */
[----:B------:R-:W-:Y:S01]  /*b080*/  MUFU.EX2 R124, R124 ;  /* 0x0000007c007c7308 */ /* 0x000fe20000000800 */
[C---:B------:R-:W-:Y:S01]  /*b090*/  F2FP.F16.F32.PACK_AB R184, R133.reuse, R184 ;  /* 0x000000b885b8723e */ /* 0x040fe200000000ff */
[----:B------:R-:W-:Y:S01]  /*b0a0*/  FADD.FTZ R3, R130, R3 ;  /* 0x0000000382037221 */ /* 0x000fe20000010000 */
[----:B------:R-:W-:-:S03]  /*b0b0*/  FADD.FTZ R9, R133, R4 ;  /* 0x0000000485097221 */ /* 0x000fc60000010000 */
        /* <DEDUP_REMOVED lines=8> */
[----:B------:R-:W-:Y:S01]  /*b140*/  F2FP.F16.F32.PACK_AB R189, R189, R132 ;  /* 0x00000084bdbd723e */ /* 0x000fe200000000ff */
[----:B------:R-:W1:Y:S01]  /*b150*/  MUFU.EX2 R12, R225 ;  /* 0x000000e1000c7308 */ /* 0x000e620000000800 */
[C---:B------:R-:W-:Y:S01]  /*b160*/  FADD.FTZ R4, R134.reuse, R3 ;  /* 0x0000000386047221 */ /* 0x040fe20000010000 */
[----:B------:R-:W-:Y:S01]  /*b170*/  FADD.FTZ R9, R141, R142 ;  /* 0x0000008e8d097221 */ /* 0x000fe20000010000 */
[----:B------:R-:W-:-:S02]  /*b180*/  F2FP.F16.F32.PACK_AB R191, R134, R191 ;  /* 0x000000bf86bf723e */ /* 0x000fc400000000ff */
        /* <DEDUP_REMOVED lines=9> */
[----:B------:R-:W-:Y:S01]  /*b220*/  FADD.FTZ R4, R138, R3 ;  /* 0x000000038a047221 */ /* 0x000fe20000010000 */
[----:B------:R-:W-:Y:S01]  /*b230*/  FADD.FTZ R9, R149, R142 ;  /* 0x0000008e95097221 */ /* 0x000fe20000010000 */
[----:B-1----:R-:W-:Y:S02]  /*b240*/  F2FP.F16.F32.PACK_AB R179, R124, R12 ;  /* 0x0000000c7cb3723e */ /* 0x002fe400000000ff */
[----:B------:R-:W-:Y:S01]  /*b250*/  FADD.FTZ R3, R181, R4 ;  /* 0x00000004b5037221 */ /* 0x000fe20000010000 */
[----:B------:R-:W-:Y:S01]  /*b260*/  FADD.FTZ R4, R20, R9 ;  /* 0x0000000914047221 */ /* 0x000fe20000010000 */
[C---:B------:R-:W-:Y:S02]  /*b270*/  F2FP.F16.F32.PACK_AB R181, R140.reuse, R181 ;  /* 0x000000b58cb5723e */ /* 0x040fe400000000ff */
[----:B------:R-:W-:Y:S01]  /*b280*/  FADD.FTZ R3, R140, R3 ;  /* 0x000000038c037221 */ /* 0x000fe20000010000 */
[----:B------:R-:W-:Y:S01]  /*b290*/  FADD.FTZ R4, R151, R4 ;  /* 0x0000000497047221 */ /* 0x000fe20000010000 */
[----:B------:R-:W-:-:S02]  /*b2a0*/  MOV R9, R7 ;  /* 0x0000000700097202 */ /* 0x000fc40000000f00 */
[----:B------:R-:W-:-:S04]  /*b2b0*/  FADD.FTZ R3, R144, R3 ;  /* 0x0000000390037221 */ /* 0x000fc80000010000 */
[C---:B------:R-:W-:Y:S01]  /*b2c0*/  FADD.FTZ R3, R183.reuse, R3 ;  /* 0x00000003b7037221 */ /* 0x040fe20000010000 */
[----:B------:R-:W-:-:S03]  /*b2d0*/  F2FP.F16.F32.PACK_AB R183, R183, R144 ;  /* 0x00000090b7b7723e */ /* 0x000fc600000000ff */
[----:B------:R-:W-:-:S04]  /*b2e0*/  FADD.FTZ R3, R146, R3 ;  /* 0x0000000392037221 */ /* 0x000fc80000010000 */
[C---:B------:R-:W-:Y:S01]  /*b2f0*/  FADD.FTZ R3, R177.reuse, R3 ;  /* 0x00000003b1037221 */ /* 0x040fe20000010000 */
[----:B------:R-:W-:-:S03]  /*b300*/  F2FP.F16.F32.PACK_AB R177, R177, R146 ;  /* 0x00000092b1b1723e */ /* 0x000fc600000000ff */
[----:B------:R-:W-:-:S04]  /*b310*/  FADD.FTZ R3, R12, R3 ;  /* 0x000000030c037221 */ /* 0x000fc80000010000 */
[----:B------:R-:W-:Y:S01]  /*b320*/  FADD.FTZ R3, R124, R3 ;  /* 0x000000037c037221 */ /* 0x000fe20000010000 */
[----:B0-----:R-:W-:Y:S06]  /*b330*/  @P2 BRA `(.L_x_2012) ;  /* 0xffffffb400842947 */ /* 0x001fec000383ffff */
.L_x_2003:
[----:B------:R-:W-:-:S13]  /*b340*/  ISETP.LE.AND P2, PT, RZ, UR7, PT ;  /* 0x00000007ff007c0c */ /* 0x000fda000bf43270 */
[----:B------:R-:W-:Y:S05]  /*b350*/  @!P2 BRA `(.L_x_2013) ;  /* 0x000000400090a947 */ /* 0x000fea0003800000 */
[----:B------:R-:W-:Y:S01]  /*b360*/  IMAD.MOV.U32 R10, RZ, RZ, R7 ;  /* 0x000000ffff0a7224 */ /* 0x000fe200078e0007 */
[----:B------:R-:W-:Y:S01]  /*b370*/  UMOV UR37, UR60 ;  /* 0x0000003c00257c82 */ /* 0x000fe20008000000 */
[----:B------:R-:W-:Y:S01]  /*b380*/  IMAD.MOV.U32 R9, RZ, RZ, R8 ;  /* 0x000000ffff097224 */ /* 0x000fe200078e0008 */
[----:B------:R-:W-:Y:S01]  /*b390*/  UMOV UR6, UR36 ;  /* 0x0000002400067c82 */ /* 0x000fe20008000000 */
[----:B------:R-:W-:-:S05]  /*b3a0*/  ULDC UR5, c[0x0][0x9d8] ;  /* 0x0002760000057ab9 */ /* 0x000fca0000000800 */
.L_x_2022:
[----:B------:R-:W-:-:S04]  /*b3b0*/  UIADD3 UR36, UR6, 0x1, URZ ;  /* 0x0000000106247890 */ /* 0x000fc8000fffe03f */
[----:B------:R-:W-:-:S04]  /*b3c0*/  UISETP.NE.AND UP0, UPT, UR36, 0x2, UPT ;  /* 0x000000022400788c */ /* 0x000fc8000bf05270 */
[----:B------:R-:W-:Y:S02]  /*b3d0*/  USEL UR60, URZ, 0x1, UP0 ;  /* 0x000000013f3c7887 */ /* 0x000fe40008000000 */
[----:B------:R-:W-:Y:S02]  /*b3e0*/  USEL UR36, UR36, URZ, UP0 ;  /* 0x0000003f24247287 */ /* 0x000fe40008000000 */
[----:B------:R-:W-:Y:S01]  /*b3f0*/  ULOP3.LUT UR60, UR37, UR60, URZ, 0x3c, !UPT ;  /* 0x0000003c253c7292 */ /* 0x000fe2000f8e3c3f */
[----:B------:R-:W-:Y:S11]  /*b400*/  @!P0 BRA `(.L_x_2014) ;  /* 0x0000000000048947 */ /* 0x000ff60003800000 */
[----:B------:R-:W-:Y:S01]  /*b410*/  BPT.TRAP 0x1 ;  /* 0x000000040000795c */ /* 0x000fe20000300000 */
.L_x_2014:
[----:B------:R-:W-:Y:S01]  /*b420*/  ULEA UR4, UR36, UR38, 0x3 ;  /* 0x0000002624047291 */ /* 0x000fe2000f8e183f */
[----:B------:R-:W-:-:S05]  /*b430*/  IMAD.U32 R6, RZ, RZ, UR60 ;  /* 0x0000003cff067e24 */ /* 0x000fca000f8e00ff */
[----:B------:R-:W-:-:S04]  /*b440*/  SHF.L.U32 R6, R6, 0x1f, RZ ;  /* 0x0000001f06067819 */ /* 0x000fc800000006ff */
[----:B------:R0:W1:Y:S01]  /*b450*/  SYNCS.PHASECHK.TRANS64.TRYWAIT P2, [UR4+0x36830], R6 ;  /* 0x03683006ff0075a7 */ /* 0x0000620008040144 */
[----:B------:R-:W-:Y:S05]  /*b460*/  @!P0 BRA `(.L_x_2015) ;  /* 0x0000000000048947 */ /* 0x000fea0003800000 */
[----:B------:R-:W-:Y:S01]  /*b470*/  BPT.TRAP 0x1 ;  /* 0x000000040000795c */ /* 0x000fe20000300000 */
.L_x_2015:
[----:B-1----:R-:W-:Y:S05]  /*b480*/  @P2 BRA `(.L_x_2016) ;  /* 0x0000000000082947 */ /* 0x002fea0003800000 */
[----:B------:R-:W1:Y:S02]  /*b490*/  SYNCS.PHASECHK.TRANS64.TRYWAIT P2, [UR4+0x36830], R6 ;  /* 0x03683006ff0075a7 */ /* 0x000e640008040144 */
[----:B-1----:R-:W-:Y:S05]  /*b4a0*/  @!P2 BRA `(.L_x_2017) ;  /* 0x000000cc00f8a947 */ /* 0x002fea0003800000 */
.L_x_2016:
        /* <DEDUP_REMOVED lines=592> */
.L_x_2018:
[----:B------:R-:W-:Y:S01]  /*d9b0*/  ULEA UR14, UR6, UR38, 0x3 ;  /* 0x00000026060e7291 */ /* 0x000fe2000f8e183f */
[----:B------:R-:W-:-:S05]  /*d9c0*/  IMAD.U32 R0, RZ, RZ, UR37 ;  /* 0x00000025ff007e24 */ /* 0x000fca000f8e00ff */
[----:B------:R-:W-:-:S04]  /*d9d0*/  SHF.L.U32 R0, R0, 0x1f, RZ ;  /* 0x0000001f00007819 */ /* 0x000fc800000006ff */
[----:B------:R2:W3:Y:S01]  /*d9e0*/  SYNCS.PHASECHK.TRANS64.TRYWAIT P2, [UR14+0x36850], R0 ;  /* 0x03685000ff0075a7 */ /* 0x0004e2000804014e */
[----:B------:R-:W-:Y:S05]  /*d9f0*/  @!P0 BRA `(.L_x_2019) ;  /* 0x0000000000048947 */ /* 0x000fea0003800000 */
[----:B------:R-:W-:Y:S01]  /*da00*/  BPT.TRAP 0x1 ;  /* 0x000000040000795c */ /* 0x000fe20000300000 */
.L_x_2019:
[----:B---3--:R-:W-:Y:S05]  /*da10*/  @P2 BRA `(.L_x_2020) ;  /* 0x0000000000082947 */ /* 0x008fea0003800000 */
[----:B------:R-:W3:Y:S02]  /*da20*/  SYNCS.PHASECHK.TRANS64.TRYWAIT P2, [UR14+0x36850], R0 ;  /* 0x03685000ff0075a7 */ /* 0x000ee4000804014e */
[----:B---3--:R-:W-:Y:S05]  /*da30*/  @!P2 BRA `(.L_x_2021) ;  /* 0x000000a800aca947 */ /* 0x008fea0003800000 */
.L_x_2020:
[----:B------:R-:W-:Y:S01]  /*da40*/  UIADD3 UR4, UR38, 0x400, URZ ;  /* 0x0000040026047890 */ /* 0x000fe2000fffe03f */
[----:B------:R-:W-:Y:S01]  /*da50*/  WARPGROUP.ARRIVE ;  /* 0x00000000000079c5 */ /* 0x000fe20000000000 */
[----:B------:R-:W-:Y:S01]  /*da60*/  UMOV UR11, 0x40000040 ;  /* 0x40000040000b7882 */ /* 0x000fe20000000000 */
[----:B------:R-:W-:Y:S01]  /*da70*/  FMUL.FTZ R2, R168, UR5 ;  /* 0x00000005a8027c20 */ /* 0x000fe20008410000 */
[----:B------:R-:W-:Y:S01]  /*da80*/  USHF.R.U32.HI UR4, URZ, 0x4, UR4 ;  /* 0x000000043f047899 */ /* 0x000fe20008011604 */
[----:B-1----:R-:W-:Y:S01]  /*da90*/  FMUL.FTZ R7, R169, UR5 ;  /* 0x00000005a9077c20 */ /* 0x002fe20008410000 */
        /* <DEDUP_REMOVED lines=21> */
[----:B------:R-:W3:Y:S01]  /*dbf0*/  MUFU.TANH R17, R17 ;  /* 0x0000001100117308 */ /* 0x000ee20000002400 */
[----:B------:R-:W-:Y:S01]  /*dc00*/  UMOV UR11, 0x40000040 ;  /* 0x40000040000b7882 */ /* 0x000fe20000000000 */
[----:B--2---:R-:W-:Y:S01]  /*dc10*/  FMNMX.FTZ R0, R2, R9, !PT ;  /* 0x0000000902007209 */ /* 0x004fe20007810000 */
[----:B------:R-:W-:Y:S01]  /*dc20*/  FMUL.FTZ R235, R141, UR5 ;  /* 0x000000058deb7c20 */ /* 0x000fe20008410000 */
[----:B------:R-:W-:Y:S01]  /*dc30*/  FMUL.FTZ R237, R128, UR5 ;  /* 0x0000000580ed7c20 */ /* 0x000fe20008410000 */
[----:B------:R-:W-:Y:S01]  /*dc40*/  FMUL.FTZ R231, R129, UR5 ;  /* 0x0000000581e77c20 */ /* 0x000fe20008410000 */
[----:B------:R-:W-:Y:S01]  /*dc50*/  FMUL.FTZ R227, R132, UR5 ;  /* 0x0000000584e37c20 */ /* 0x000fe20008410000 */
[----:B-1----:R-:W-:Y:S01]  /*dc60*/  FMNMX.FTZ R0, R7, R0, !PT ;  /* 0x0000000007007209 */ /* 0x002fe20007810000 */
[----:B------:R-:W1:Y:S01]  /*dc70*/  MUFU.TANH R19, R19 ;  /* 0x0000001300137308 */ /* 0x000e620000002400 */
[----:B------:R-:W-:Y:S01]  /*dc80*/  FMUL.FTZ R233, R133, UR5 ;  /* 0x0000000585e97c20 */ /* 0x000fe20008410000 */
[----:B------:R-:W-:Y:S01]  /*dc90*/  FMUL.FTZ R229, R120, UR5 ;  /* 0x0000000578e57c20 */ /* 0x000fe20008410000 */
[----:B------:R-:W-:Y:S01]  /*dca0*/  FMUL.FTZ R12, R121, UR5 ;  /* 0x00000005790c7c20 */ /* 0x000fe20008410000 */
[----:B0-----:R-:W0:Y:S01]  /*dcb0*/  LDC R6, c[0x0][0x988] ;  /* 0x00026200ff067b82 */ /* 0x001e220000000800 */
[----:B------:R-:W-:Y:S01]  /*dcc0*/  FMUL.FTZ R11, R170, UR5 ;  /* 0x00000005aa0b7c20 */ /* 0x000fe20008410000 */
[----:B------:R-:W-:Y:S01]  /*dcd0*/  FMUL.FTZ R15, R174, UR5 ;  /* 0x00000005ae0f7c20 */ /* 0x000fe20008410000 */
[----:B------:R-:W-:Y:S01]  /*dce0*/  FMUL.FTZ R161, R162, UR5 ;  /* 0x00000005a2a17c20 */ /* 0x000fe20008410000 */
        /* <DEDUP_REMOVED lines=22> */
[----:B------:R-:W-:Y:S01]  /*de50*/  ISETP.LT.AND P2, PT, RZ, UR7, PT ;  /* 0x00000007ff007c0c */ /* 0x000fe2000bf41270 */
[----:B------:R-:W-:Y:S01]  /*de60*/  UMOV UR37, UR60 ;  /* 0x0000003c00257c82 */ /* 0x000fe20008000000 */
[----:B------:R-:W2:Y:S01]  /*de70*/  MUFU.TANH R175, R175 ;  /* 0x000000af00af7308 */ /* 0x000ea20000002400 */
[----:B---3--:R-:W-:Y:S01]  /*de80*/  FMNMX.FTZ R0, R171, R0, !PT ;  /* 0x00000000ab007209 */ /* 0x008fe20007810000 */
[----:B------:R-:W-:-:S06]  /*de90*/  UMOV UR6, UR36 ;  /* 0x0000002400067c82 */ /* 0x000fcc0008000000 */
[----:B------:R-:W-:Y:S01]  /*dea0*/  MUFU.TANH R217, R217 ;  /* 0x000000d900d97308 */ /* 0x000fe20000002400 */
[----:B-1----:R-:W-:-:S07]  /*deb0*/  FMNMX.FTZ R0, R173, R0, !PT ;  /* 0x00000000ad007209 */ /* 0x002fce0007810000 */
        /* <DEDUP_REMOVED lines=23> */
[----:B------:R-:W-:-:S03]  /*e030*/  FMUL.FTZ R203, R145, UR5 ;  /* 0x0000000591cb7c20 */ /* 0x000fc60008410000 */
[----:B------:R-:W-:Y:S01]  /*e040*/  MUFU.TANH R155, R155 ;  /* 0x0000009b009b7308 */ /* 0x000fe20000002400 */
[----:B------:R-:W-:Y:S01]  /*e050*/  FMUL.FTZ R145, R146, UR5 ;  /* 0x0000000592917c20 */ /* 0x000fe20008410000 */
[----:B------:R-:W-:Y:S01]  /*e060*/  HGMMA.64x192x16.F32 R24, R196, gdesc[UR8].tnspB, R24, gsb0 ;  /* 0x42e00008c4187df0 */ /* 0x000fe20008000818 */
[----:B------:R-:W-:Y:S01]  /*e070*/  UIADD3 UR10, UR4, 0x100, URZ ;  /* 0x00000100040a7890 */ /* 0x000fe2000fffe03f */
[----:B------:R-:W-:-:S04]  /*e080*/  UMOV UR11, 0x40000040 ;  /* 0x40000040000b7882 */ /* 0x000fc80000000000 */
        /* <DEDUP_REMOVED lines=27> */
[----:B--2---:R-:W-:Y:S01]  /*e240*/  FMNMX.FTZ R0, R199, R0, !PT ;  /* 0x00000000c7007209 */ /* 0x004fe20007810000 */
        /* <DEDUP_REMOVED lines=27> */
[----:B------:R-:W-:Y:S01]  /*e400*/  FMUL.FTZ R129, R139, UR5 ;  /* 0x000000058b817c20 */ /* 0x000fe20008410000 */
[----:B------:R-:W-:-:S05]  /*e410*/  FMUL.FTZ R139, R130, UR5 ;  /* 0x00000005828b7c20 */ /* 0x000fca0008410000 */
[----:B------:R-:W-:Y:S08]  /*e420*/  MUFU.TANH R129, R129 ;  /* 0x0000008100817308 */ /* 0x000ff00000002400 */
[----:B------:R-:W-:Y:S01]  /*e430*/  MUFU.TANH R139, R139 ;  /* 0x0000008b008b7308 */ /* 0x000fe20000002400 */
        /* <DEDUP_REMOVED lines=10> */
[----:B------:R-:W3:Y:S01]  /*e4e0*/  MUFU.TANH R125, R125 ;  /* 0x0000007d007d7308 */ /* 0x000ee20000002400 */
[----:B-1----:R-:W-:-:S04]  /*e4f0*/  FMNMX.FTZ R0, R191, R0, !PT ;  /* 0x00000000bf007209 */ /* 0x002fc80007810000 */
[----:B--2---:R-:W-:-:S05]  /*e500*/  FMNMX.FTZ R0, R189, R0, !PT ;  /* 0x00000000bd007209 */ /* 0x004fca0007810000 */
[----:B------:R-:W1:Y:S02]  /*e510*/  SHFL.BFLY PT, R141, R0, 0x2, 0x1f ;  /* 0x0c401f00008d7f89 */ /* 0x000e6400000e0000 */
[----:B-1----:R-:W-:Y:S01]  /*e520*/  FMNMX.FTZ R8, R0, R141, !PT ;  /* 0x0000008d00087209 */ /* 0x002fe20007810000 */
[----:B------:R-:W-:-:S04]  /*e530*/  FMUL.FTZ R141, R134, UR5 ;  /* 0x00000005868d7c20 */ /* 0x000fc80008410000 */
[----:B------:R-:W1:Y:S02]  /*e540*/  SHFL.BFLY PT, R0, R8, 0x1, 0x1f ;  /* 0x0c201f0008007f89 */ /* 0x000e6400000e0000 */
[----:B------:R-:W2:Y:S01]  /*e550*/  MUFU.TANH R141, R141 ;  /* 0x0000008d008d7308 */ /* 0x000ea20000002400 */
[----:B-1----:R-:W-:-:S05]  /*e560*/  FMNMX.FTZ R8, R8, R0, !PT ;  /* 0x0000000008087209 */ /* 0x002fca0007810000 */
[C---:B------:R-:W-:Y:S01]  /*e570*/  FADD.FTZ R9, -R8.reuse, R9 ;  /* 0x0000000908097221 */ /* 0x040fe20000010100 */
[----:B0-----:R-:W-:-:S03]  /*e580*/  FMUL.FTZ R14, R8, R6 ;  /* 0x00000006080e7220 */ /* 0x001fc60000410000 */
[-C--:B------:R-:W-:Y:S01]  /*e590*/  FMUL.FTZ R0, R9, R6.reuse ;  /* 0x0000000609007220 */ /* 0x080fe20000410000 */
        /* <DEDUP_REMOVED lines=22> */
[----:B------:R-:W-:Y:S01]  /*e700*/  FFMA.FTZ R18, R229, R6, -R14 ;  /* 0x00000006e5127223 */ /* 0x000fe2000001080e */
[----:B------:R-:W-:Y:S02]  /*e710*/  MUFU.EX2 R0, R0 ;  /* 0x0000000000007308 */ /* 0x000fe40000000800 */
[----:B------:R-:W-:-:S04]  /*e720*/  FMNMX.FTZ R2, R165, R2, !PT ;  /* 0x00000002a5027209 */ /* 0x000fc80007810000 */
[----:B------:R-:W-:Y:S02]  /*e730*/  FMNMX.FTZ R2, R167, R2, !PT ;  /* 0x00000002a7027209 */ /* 0x000fe40007810000 */
        /* <DEDUP_REMOVED lines=13> */
[----:B---3--:R-:W-:-:S04]  /*e810*/  FMNMX.FTZ R2, R125, R2, !PT ;  /* 0x000000027d027209 */ /* 0x008fc80007810000 */
        /* <DEDUP_REMOVED lines=8> */
[----:B--2---:R-:W-:-:S04]  /*e8a0*/  FMNMX.FTZ R2, R141, R2, !PT ;  /* 0x000000028d027209 */ /* 0x004fc80007810000 */
[----:B------:R-:W-:Y:S02]  /*e8b0*/  FMNMX.FTZ R2, R135, R2, !PT ;  /* 0x0000000287027209 */ /* 0x000fe40007810000 */
[----:B------:R-:W-:Y:S02]  /*e8c0*/  MUFU.EX2 R192, R192 ;  /* 0x000000c000c07308 */ /* 0x000fe40000000800 */
[----:B------:R-:W-:-:S04]  /*e8d0*/  FMNMX.FTZ R2, R143, R2, !PT ;  /* 0x000000028f027209 */ /* 0x000fc80007810000 */
[----:B------:R-:W-:Y:S02]  /*e8e0*/  FMNMX.FTZ R2, R123, R2, !PT ;  /* 0x000000027b027209 */ /* 0x000fe40007810000 */
[----:B------:R-:W-:Y:S02]  /*e8f0*/  MUFU.EX2 R171, R171 ;  /* 0x000000ab00ab7308 */ /* 0x000fe40000000800 */
[----:B------:R-:W-:-:S04]  /*e900*/  FMNMX.FTZ R2, R151, R2, !PT ;  /* 0x0000000297027209 */ /* 0x000fc80007810000 */
[----:B------:R-:W-:Y:S02]  /*e910*/  FMNMX.FTZ R2, R127, R2, !PT ;  /* 0x000000027f027209 */ /* 0x000fe40007810000 */
[----:B------:R-:W-:Y:S01]  /*e920*/  MUFU.EX2 R194, R194 ;  /* 0x000000c200c27308 */ /* 0x000fe20000000800 */
[----:B------:R-:W-:Y:S02]  /*e930*/  WARPGROUP.DEPBAR.LE gsb0, 0x0 ;  /* 0x00008000000079c5 */ /* 0x000fe40000010000 */
[----:B------:R-:W-:Y:S01]  /*e940*/  WARPGROUP.ARRIVE ;  /* 0x00000000000079c5 */ /* 0x000fe20000000000 */
[----:B------:R-:W0:Y:S01]  /*e950*/  SHFL.BFLY PT, R7, R2, 0x2, 0x1f ;  /* 0x0c401f0002077f89 */ /* 0x000e2200000e0000 */
        /* <DEDUP_REMOVED lines=10> */
[----:B------:R-:W-:Y:S01]  /*ea00*/  MUFU.EX2 R173, R173 ;  /* 0x000000ad00ad7308 */ /* 0x000fe20000000800 */
[----:B------:R-:W-:-:S07]  /*ea10*/  UIADD3 UR4, UR7, -0x1, URZ ;  /* 0xffffffff07047890 */ /* 0x000fce000fffe03f */
[----:B------:R-:W-:Y:S01]  /*ea20*/  MUFU.EX2 R188, R188 ;  /* 0x000000bc00bc7308 */ /* 0x000fe20000000800 */
[----:B------:R-:W-:Y:S01]  /*ea30*/  UMOV UR7, UR4 ;  /* 0x0000000400077c82 */ /* 0x000fe20008000000 */
[----:B0-----:R-:W-:-:S06]  /*ea40*/  FMNMX.FTZ R20, R2, R7, !PT ;  /* 0x0000000702147209 */ /* 0x001fcc0007810000 */
[----:B------:R-:W-:Y:S01]  /*ea50*/  MUFU.EX2 R175, R175 ;  /* 0x000000af00af7308 */ /* 0x000fe20000000800 */
[----:B------:R-:W0:Y:S07]  /*ea60*/  SHFL.BFLY PT, R7, R20, 0x1, 0x1f ;  /* 0x0c201f0014077f89 */ /* 0x000e2e00000e0000 */
[----:B------:R-:W-:Y:S08]  /*ea70*/  MUFU.EX2 R190, R190 ;  /* 0x000000be00be7308 */ /* 0x000ff00000000800 */
[----:B------:R-:W-:Y:S08]  /*ea80*/  MUFU.EX2 R185, R185 ;  /* 0x000000b900b97308 */ /* 0x000ff00000000800 */
[----:B------:R-:W-:Y:S01]  /*ea90*/  MUFU.EX2 R184, R184 ;  /* 0x000000b800b87308 */ /* 0x000fe20000000800 */
[----:B0-----:R-:W-:-:S05]  /*eaa0*/  FMNMX.FTZ R7, R20, R7, !PT ;  /* 0x0000000714077209 */ /* 0x001fca0007810000 */
[C---:B------:R-:W-:Y:S01]  /*eab0*/  FADD.FTZ R189, -R7.reuse, R10 ;  /* 0x0000000a07bd7221 */ /* 0x040fe20000010100 */
[-C--:B------:R-:W-:Y:S01]  /*eac0*/  FMUL.FTZ R10, R7, R6.reuse ;  /* 0x00000006070a7220 */ /* 0x080fe20000410000 */
[----:B------:R-:W-:Y:S02]  /*ead0*/  MUFU.EX2 R187, R187 ;  /* 0x000000bb00bb7308 */ /* 0x000fe40000000800 */
[-C--:B------:R-:W-:Y:S01]  /*eae0*/  FMUL.FTZ R189, R189, R6.reuse ;  /* 0x00000006bdbd7220 */ /* 0x080fe20000410000 */
[-CC-:B------:R-:W-:Y:S01]  /*eaf0*/  FFMA.FTZ R201, R11, R6.reuse, -R10.reuse ;  /* 0x000000060bc97223 */ /* 0x180fe2000001080a */
[----:B------:R-:W-:Y:S02]  /*eb00*/  IMAD.U32 R11, RZ, RZ, UR36 ;  /* 0x00000024ff0b7e24 */ /* 0x000fe4000f8e00ff */
[-CC-:B------:R-:W-:Y:S01]  /*eb10*/  FFMA.FTZ R203, R15, R6.reuse, -R10.reuse ;  /* 0x000000060fcb7223 */ /* 0x180fe2000001080a */
[-CC-:B------:R-:W-:Y:S01]  /*eb20*/  FFMA.FTZ R20, R21, R6.reuse, -R10.reuse ;  /* 0x0000000615147223 */ /* 0x180fe2000001080a */
[-CC-:B------:R-:W-:Y:S01]  /*eb30*/  FFMA.FTZ R197, R161, R6.reuse, -R10.reuse ;  /* 0x00000006a1c57223 */ /* 0x180fe2000001080a */
[----:B------:R0:W-:Y:S01]  /*eb40*/  MUFU.EX2 R2, R189 ;  /* 0x000000bd00027308 */ /* 0x0001e20000000800 */
[----:B------:R-:W-:Y:S01]  /*eb50*/  @!P1 LEA R11, R11, UR38, 0x3 ;  /* 0x000000260b0b9c11 */ /* 0x000fe2000f8e18ff */
[----:B------:R-:W-:Y:S01]  /*eb60*/  FFMA.FTZ R120, R163, R6, -R10 ;  /* 0x00000006a3787223 */ /* 0x000fe2000001080a */
[----:B------:R-:W-:-:S02]  /*eb70*/  IMAD.U32 R15, RZ, RZ, UR14 ;  /* 0x0000000eff0f7e24 */ /* 0x000fc4000f8e00ff */
[-CC-:B------:R-:W-:Y:S01]  /*eb80*/  FFMA.FTZ R199, R165, R6.reuse, -R10.reuse ;  /* 0x00000006a5c77223 */ /* 0x180fe2000001080a */
[----:B------:R-:W-:Y:S01]  /*eb90*/  @!P1 IADD3 R11, R11, 0x36840, RZ ;  /* 0x000368400b0b9810 */ /* 0x000fe20007ffe0ff */
[-CC-:B------:R-:W-:Y:S01]  /*eba0*/  FFMA.FTZ R122, R167, R6.reuse, -R10.reuse ;  /* 0x00000006a77a7223 */ /* 0x180fe2000001080a */
[----:B------:R-:W-:Y:S01]  /*ebb0*/  @!P1 VIADD R15, R15, 0x36860 ;  /* 0x000368600f0f9836 */ /* 0x000fe20000000000 */
[----:B------:R-:W1:Y:S01]  /*ebc0*/  MUFU.EX2 R201, R201 ;  /* 0x000000c900c97308 */ /* 0x000e620000000800 */
[----:B------:R-:W-:Y:S01]  /*ebd0*/  @!P1 PRMT R11, RZ, 0x654, R11 ;  /* 0x00000654ff0b9816 */ /* 0x000fe2000000000b */
[-CC-:B------:R-:W-:Y:S01]  /*ebe0*/  FFMA.FTZ R193, R153, R6.reuse, -R10.reuse ;  /* 0x0000000699c17223 */ /* 0x180fe2000001080a */
[-CC-:B------:R-:W-:Y:S01]  /*ebf0*/  FFMA.FTZ R124, R155, R6.reuse, -R10.reuse ;  /* 0x000000069b7c7223 */ /* 0x180fe2000001080a */
[----:B------:R-:W-:Y:S01]  /*ec00*/  @!P1 PRMT R15, RZ, 0x654, R15 ;  /* 0x00000654ff0f9816 */ /* 0x000fe2000000000f */
[-CC-:B------:R-:W-:Y:S01]  /*ec10*/  FFMA.FTZ R195, R157, R6.reuse, -R10.reuse ;  /* 0x000000069dc37223 */ /* 0x180fe2000001080a */
[-CC-:B------:R-:W-:Y:S01]  /*ec20*/  FFMA.FTZ R126, R159, R6.reuse, -R10.reuse ;  /* 0x000000069f7e7223 */ /* 0x180fe2000001080a */
[-CC-:B0-----:R-:W-:Y:S01]  /*ec30*/  FFMA.FTZ R189, R145, R6.reuse, -R10.reuse ;  /* 0x0000000691bd7223 */ /* 0x181fe2000001080a */
        /* <DEDUP_REMOVED lines=13> */
[----:B------:R-:W-:-:S03]  /*ed10*/  FFMA.FTZ R151, R151, R6, -R10 ;  /* 0x0000000697977223 */ /* 0x000fc6000001080a */
        /* <DEDUP_REMOVED lines=22> */
[----:B-1----:R-:W-:Y:S01]  /*ee80*/  FFMA.FTZ R13, R2, R3, R201 ;  /* 0x00000003020d7223 */ /* 0x002fe200000100c9 */
[----:B------:R-:W-:Y:S08]  /*ee90*/  MUFU.EX2 R217, R217 ;  /* 0x000000d900d97308 */ /* 0x000ff00000000800 */
[----:B------:R-:W0:Y:S08]  /*eea0*/  MUFU.EX2 R14, R14 ;  /* 0x0000000e000e7308 */ /* 0x000e300000000800 */
[----:B------:R-:W-:Y:S08]  /*eeb0*/  MUFU.EX2 R3, R125 ;  /* 0x0000007d00037308 */ /* 0x000ff00000000800 */
[----:B------:R-:W-:Y:S01]  /*eec0*/  MUFU.EX2 R139, R139 ;  /* 0x0000008b008b7308 */ /* 0x000fe20000000800 */
[C---:B0-----:R-:W-:Y:S01]  /*eed0*/  FADD.FTZ R132, R14.reuse, R13 ;  /* 0x0000000d0e847221 */ /* 0x041fe20000010000 */
[----:B------:R-:W-:-:S03]  /*eee0*/  F2FP.F16.F32.PACK_AB R201, R14, R201 ;  /* 0x000000c90ec9723e */ /* 0x000fc600000000ff */
[----:B------:R-:W-:Y:S01]  /*eef0*/  FADD.FTZ R13, R203, R132 ;  /* 0x00000084cb0d7221 */ /* 0x000fe20000010000 */
[C---:B------:R-:W-:Y:S02]  /*ef00*/  F2FP.F16.F32.PACK_AB R203, R20.reuse, R203 ;  /* 0x000000cb14cb723e */ /* 0x040fe400000000ff */
[----:B------:R-:W-:Y:S01]  /*ef10*/  MUFU.EX2 R180, R180 ;  /* 0x000000b400b47308 */ /* 0x000fe20000000800 */
[----:B------:R-:W-:-:S04]  /*ef20*/  FADD.FTZ R132, R20, R13 ;  /* 0x0000000d14847221 */ /* 0x000fc80000010000 */
        /* <DEDUP_REMOVED lines=11> */
[----:B------:R-:W-:-:S07]  /*efe0*/  FADD.FTZ R132, R124, R13 ;  /* 0x0000000d7c847221 */ /* 0x000fce0000010000 */
[----:B------:R-:W-:Y:S08]  /*eff0*/  MUFU.EX2 R182, R182 ;  /* 0x000000b600b67308 */ /* 0x000ff00000000800 */
[----:B------:R-:W-:Y:S08]  /*f000*/  MUFU.EX2 R135, R135 ;  /* 0x0000008700877308 */ /* 0x000ff00000000800 */
[----:B------:R-:W-:Y:S08]  /*f010*/  MUFU.EX2 R183, R183 ;  /* 0x000000b700b77308 */ /* 0x000ff00000000800 */
[----:B------:R-:W-:Y:S08]  /*f020*/  MUFU.EX2 R143, R143 ;  /* 0x0000008f008f7308 */ /* 0x000ff00000000800 */
[----:B------:R-:W-:Y:S08]  /*f030*/  MUFU.EX2 R18, R18 ;  /* 0x0000001200127308 */ /* 0x000ff00000000800 */
[----:B------:R-:W-:Y:S08]  /*f040*/  MUFU.EX2 R123, R123 ;  /* 0x0000007b007b7308 */ /* 0x000ff00000000800 */
[----:B------:R-:W0:Y:S08]  /*f050*/  MUFU.EX2 R219, R219 ;  /* 0x000000db00db7308 */ /* 0x000e300000000800 */
[----:B------:R-:W-:Y:S08]  /*f060*/  MUFU.EX2 R151, R151 ;  /* 0x0000009700977308 */ /* 0x000ff00000000800 */
[----:B------:R-:W-:Y:S08]  /*f070*/  MUFU.EX2 R12, R12 ;  /* 0x0000000c000c7308 */ /* 0x000ff00000000800 */
[----:B------:R-:W1:Y:S01]  /*f080*/  MUFU.EX2 R221, R221 ;  /* 0x000000dd00dd7308 */ /* 0x000e620000000800 */
[----:B------:R-:W-:-:S02]  /*f090*/  WARPGROUP.DEPBAR.LE gsb0, 0x0 ;  /* 0x00008000000079c5 */ /* 0x000fc40000010000 */
[----:B------:R2:W-:Y:S01]  /*f0a0*/  @!P1 SYNCS.ARRIVE.TRANS64.RED.A1T0 RZ, [R11+URZ], RZ ;  /* 0x000000ff0bff99a7 */ /* 0x0005e2000810043f */
[----:B0-----:R-:W-:Y:S02]  /*f0b0*/  F2FP.F16.F32.PACK_AB R176, R219, R18 ;  /* 0x00000012dbb0723e */ /* 0x001fe400000000ff */
[----:B------:R-:W-:Y:S02]  /*f0c0*/  F2FP.F16.F32.PACK_AB R177, R123, R143 ;  /* 0x0000008f7bb1723e */ /* 0x000fe400000000ff */
[----:B-1----:R-:W-:Y:S01]  /*f0d0*/  F2FP.F16.F32.PACK_AB R178, R221, R12 ;  /* 0x0000000cddb2723e */ /* 0x002fe200000000ff */
[----:B--2---:R-:W-:Y:S01]  /*f0e0*/  FFMA.FTZ R11, R0, R4, R9 ;  /* 0x00000004000b7223 */ /* 0x004fe20000010009 */
[----:B------:R0:W-:Y:S01]  /*f0f0*/  @!P1 SYNCS.ARRIVE.TRANS64.RED.A1T0 RZ, [R15+URZ], RZ ;  /* 0x000000ff0fff99a7 */ /* 0x0001e2000810043f */
[-C--:B------:R-:W-:Y:S02]  /*f100*/  FFMA.FTZ R4, R129, R6.reuse, -R10 ;  /* 0x0000000681047223 */ /* 0x080fe4000001080a */
[C---:B------:R-:W-:Y:S01]  /*f110*/  FADD.FTZ R11, R200.reuse, R11 ;  /* 0x0000000bc80b7221 */ /* 0x040fe20000010000 */
[----:B------:R-:W-:Y:S01]  /*f120*/  F2FP.F16.F32.PACK_AB R200, R200, R9 ;  /* 0x00000009c8c8723e */ /* 0x000fe200000000ff */
[----:B------:R-:W-:Y:S01]  /*f130*/  FADD.FTZ R9, R195, R132 ;  /* 0x00000084c3097221 */ /* 0x000fe20000010000 */
[----:B------:R-:W-:Y:S01]  /*f140*/  F2FP.F16.F32.PACK_AB R195, R126, R195 ;  /* 0x000000c37ec3723e */ /* 0x000fe200000000ff */
[----:B------:R-:W-:Y:S01]  /*f150*/  FADD.FTZ R134, R202, R11 ;  /* 0x0000000bca867221 */ /* 0x000fe20000010000 */
[-C--:B------:R-:W-:Y:S01]  /*f160*/  FFMA.FTZ R11, R133, R6.reuse, -R10 ;  /* 0x00000006850b7223 */ /* 0x080fe2000001080a */
[----:B------:R-:W-:Y:S01]  /*f170*/  FADD.FTZ R132, R126, R9 ;  /* 0x000000097e847221 */ /* 0x000fe20000010000 */
[----:B------:R-:W-:Y:S01]  /*f180*/  MUFU.EX2 R4, R4 ;  /* 0x0000000400047308 */ /* 0x000fe20000000800 */
[----:B0-----:R-:W-:Y:S01]  /*f190*/  FADD.FTZ R15, R17, R134 ;  /* 0x00000086110f7221 */ /* 0x001fe20000010000 */
[----:B------:R-:W-:Y:S01]  /*f1a0*/  FFMA.FTZ R10, R127, R6, -R10 ;  /* 0x000000067f0a7223 */ /* 0x000fe2000001080a */
[----:B------:R-:W-:Y:S01]  /*f1b0*/  FADD.FTZ R9, R189, R132 ;  /* 0x00000084bd097221 */ /* 0x000fe20000010000 */
[----:B------:R-:W-:Y:S01]  /*f1c0*/  F2FP.F16.F32.PACK_AB R202, R17, R202 ;  /* 0x000000ca11ca723e */ /* 0x000fe200000000ff */
[----:B------:R-:W-:Y:S01]  /*f1d0*/  FADD.FTZ R134, R196, R15 ;  /* 0x0000000fc4867221 */ /* 0x000fe20000010000 */
[----:B------:R-:W-:-:S02]  /*f1e0*/  F2FP.F16.F32.PACK_AB R196, R19, R196 ;  /* 0x000000c413c4723e */ /* 0x000fc400000000ff */
[----:B------:R-:W-:Y:S01]  /*f1f0*/  MUFU.EX2 R11, R11 ;  /* 0x0000000b000b7308 */ /* 0x000fe20000000800 */
[----:B------:R-:W-:Y:S01]  /*f200*/  FADD.FTZ R15, R19, R134 ;  /* 0x00000086130f7221 */ /* 0x000fe20000010000 */
[----:B------:R-:W-:-:S03]  /*f210*/  F2FP.F16.F32.PACK_AB R189, R128, R189 ;  /* 0x000000bd80bd723e */ /* 0x000fc600000000ff */
[----:B------:R-:W-:Y:S01]  /*f220*/  FADD.FTZ R134, R198, R15 ;  /* 0x0000000fc6867221 */ /* 0x000fe20000010000 */
[C---:B------:R-:W-:Y:S02]  /*f230*/  F2FP.F16.F32.PACK_AB R198, R169.reuse, R198 ;  /* 0x000000c6a9c6723e */ /* 0x040fe400000000ff */
[----:B------:R-:W0:Y:S01]  /*f240*/  MUFU.EX2 R10, R10 ;  /* 0x0000000a000a7308 */ /* 0x000e220000000800 */
[----:B------:R-:W-:-:S04]  /*f250*/  FADD.FTZ R15, R169, R134 ;  /* 0x00000086a90f7221 */ /* 0x000fc80000010000 */
[----:B------:R-:W-:Y:S01]  /*f260*/  FADD.FTZ R134, R192, R15 ;  /* 0x0000000fc0867221 */ /* 0x000fe20000010000 */
[----:B------:R-:W-:-:S03]  /*f270*/  F2FP.F16.F32.PACK_AB R192, R171, R192 ;  /* 0x000000c0abc0723e */ /* 0x000fc600000000ff */
[----:B------:R-:W-:-:S04]  /*f280*/  FADD.FTZ R15, R171, R134 ;  /* 0x00000086ab0f7221 */ /* 0x000fc80000010000 */
[----:B------:R-:W-:Y:S01]  /*f290*/  FADD.FTZ R134, R194, R15 ;  /* 0x0000000fc2867221 */ /* 0x000fe20000010000 */
[----:B------:R-:W-:-:S03]  /*f2a0*/  F2FP.F16.F32.PACK_AB R194, R173, R194 ;  /* 0x000000c2adc2723e */ /* 0x000fc600000000ff */
[----:B------:R-:W-:Y:S01]  /*f2b0*/  FADD.FTZ R13, R173, R134 ;  /* 0x00000086ad0d7221 */ /* 0x000fe20000010000 */
[----:B0-----:R-:W-:-:S03]  /*f2c0*/  F2FP.F16.F32.PACK_AB R179, R10, R151 ;  /* 0x000000970ab3723e */ /* 0x001fc600000000ff */
[----:B------:R-:W-:Y:S01]  /*f2d0*/  FADD.FTZ R14, R188, R13 ;  /* 0x0000000dbc0e7221 */ /* 0x000fe20000010000 */
[----:B------:R-:W-:-:S03]  /*f2e0*/  F2FP.F16.F32.PACK_AB R188, R175, R188 ;  /* 0x000000bcafbc723e */ /* 0x000fc600000000ff */
[----:B------:R-:W-:Y:S01]  /*f2f0*/  FADD.FTZ R13, R175, R14 ;  /* 0x0000000eaf0d7221 */ /* 0x000fe20000010000 */
[----:B------:R-:W-:-:S03]  /*f300*/  FADD.FTZ R14, R128, R9 ;  /* 0x00000009800e7221 */ /* 0x000fc60000010000 */
        /* <DEDUP_REMOVED lines=16> */
[C---:B------:R-:W-:Y:S01]  /*f410*/  FADD.FTZ R14, R137.reuse, R14 ;  /* 0x0000000e890e7221 */ /* 0x040fe20000010000 */
[----:B------:R-:W-:-:S02]  /*f420*/  F2FP.F16.F32.PACK_AB R187, R137, R11 ;  /* 0x0000000b89bb723e */ /* 0x000fc400000000ff */
[----:B------:R-:W-:Y:S01]  /*f430*/  FADD.FTZ R20, R180, R9 ;  /* 0x00000009b4147221 */ /* 0x000fe20000010000 */
[----:B------:R-:W-:Y:S01]  /*f440*/  FADD.FTZ R14, R139, R14 ;  /* 0x0000000e8b0e7221 */ /* 0x000fe20000010000 */
[C---:B------:R-:W-:Y:S01]  /*f450*/  F2FP.F16.F32.PACK_AB R180, R181.reuse, R180 ;  /* 0x000000b4b5b4723e */ /* 0x040fe200000000ff */
[----:B------:R-:W-:Y:S02]  /*f460*/  IMAD.MOV.U32 R9, RZ, RZ, R8 ;  /* 0x000000ffff097224 */ /* 0x000fe400078e0008 */
        /* <DEDUP_REMOVED lines=10> */
[----:B------:R-:W-:-:S03]  /*f510*/  FADD.FTZ R14, R143, R14 ;  /* 0x0000000e8f0e7221 */ /* 0x000fc60000010000 */
[----:B------:R-:W-:Y:S01]  /*f520*/  FADD.FTZ R3, R219, R4 ;  /* 0x00000004db037221 */ /* 0x000fe20000010000 */
[----:B------:R-:W-:-:S03]  /*f530*/  FADD.FTZ R14, R123, R14 ;  /* 0x0000000e7b0e7221 */ /* 0x000fc60000010000 */
[----:B------:R-:W-:Y:S01]  /*f540*/  FADD.FTZ R4, R12, R3 ;  /* 0x000000030c047221 */ /* 0x000fe20000010000 */
[----:B------:R-:W-:-:S03]  /*f550*/  FADD.FTZ R14, R151, R14 ;  /* 0x0000000e970e7221 */ /* 0x000fc60000010000 */
[----:B------:R-:W-:Y:S01]  /*f560*/  FADD.FTZ R4, R221, R4 ;  /* 0x00000004dd047221 */ /* 0x000fe20000010000 */
[----:B------:R-:W-:Y:S01]  /*f570*/  FADD.FTZ R3, R10, R14 ;  /* 0x0000000e0a037221 */ /* 0x000fe20000010000 */
[----:B------:R-:W-:Y:S01]  /*f580*/  IMAD.MOV.U32 R10, RZ, RZ, R7 ;  /* 0x000000ffff0a7224 */ /* 0x000fe200078e0007 */
[----:B------:R-:W-:Y:S06]  /*f590*/  @P2 BRA `(.L_x_2022) ;  /* 0xffffffbc00842947 */ /* 0x000fec000383ffff */
.L_x_2013:
        /* <DEDUP_REMOVED lines=99> */
.L_x_2023:
[----:B------:R-:W-:Y:S01]  /*fbd0*/  ULEA UR5, UR36, UR38, 0x3 ;  /* 0x0000002624057291 */ /* 0x000fe2000f8e183f */
[----:B------:R-:W-:-:S05]  /*fbe0*/  IMAD.U32 R0, RZ, RZ, UR60 ;  /* 0x0000003cff007e24 */ /* 0x000fca000f8e00ff */
[----:B------:R-:W-:-:S04]  /*fbf0*/  SHF.L.U32 R0, R0, 0x1f, RZ ;  /* 0x0000001f00007819 */ /* 0x000fc800000006ff */
[----:B------:R0:W1:Y:S01]  /*fc00*/  SYNCS.PHASECHK.TRANS64.TRYWAIT P2, [UR5+0x36850], R0 ;  /* 0x03685000ff0075a7 */ /* 0x0000620008040145 */
[----:B------:R-:W-:Y:S05]  /*fc10*/  @!P0 BRA `(.L_x_2024) ;  /* 0x0000000000048947 */ /* 0x000fea0003800000 */
[----:B------:R-:W-:Y:S01]  /*fc20*/  BPT.TRAP 0x1 ;  /* 0x000000040000795c */ /* 0x000fe20000300000 */
.L_x_2024:
[----:B-1----:R-:W-:Y:S05]  /*fc30*/  @P2 BRA `(.L_x_2025) ;  /* 0x0000000000082947 */ /* 0x002fea0003800000 */
[----:B------:R-:W1:Y:S02]  /*fc40*/  SYNCS.PHASECHK.TRANS64.TRYWAIT P0, [UR5+0x36850], R0 ;  /* 0x03685000ff0075a7 */ /* 0x000e640008000145 */
[----:B-1----:R-:W-:Y:S05]  /*fc50*/  @!P0 BRA `(.L_x_2026) ;  /* 0x00000088003c8947 */ /* 0x002fea0003800000 */
.L_x_2025:
[----:B------:R-:W-:Y:S01]  /*fc60*/  UIADD3 UR38, UR38, 0x400, URZ ;  /* 0x0000040026267890 */ /* 0x000fe2000fffe03f */
[----:B------:R-:W-:Y:S01]  /*fc70*/  WARPGROUP.ARRIVE ;  /* 0x00000000000079c5 */ /* 0x000fe20000000000 */
[----:B------:R-:W-:Y:S01]  /*fc80*/  UMOV UR7, 0x40000040 ;  /* 0x4000004000077882 */ /* 0x000fe20000000000 */
[----:B-1----:R-:W1:Y:S01]  /*fc90*/  SHFL.BFLY PT, R5, R4, 0x2, 0x1f ;  /* 0x0c401f0004057f89 */ /* 0x002e6200000e0000 */
[----:B------:R-:W-:Y:S01]  /*fca0*/  USHF.R.U32.HI UR38, URZ, 0x4, UR38 ;  /* 0x000000043f267899 */ /* 0x000fe20008011626 */
[----:B------:R-:W-:Y:S01]  /*fcb0*/  IMAD.MOV.U32 R10, RZ, RZ, RZ ;  /* 0x000000ffff0a7224 */ /* 0x000fe200078e00ff */
[----:B------:R-:W-:Y:S01]  /*fcc0*/  R2UR UR8, R210 ;  /* 0x00000000d20872ca */ /* 0x000fe200000e0000 */
[----:B0-----:R-:W0:Y:S01]  /*fcd0*/  SHFL.BFLY PT, R0, R3, 0x2, 0x1f ;  /* 0x0c401f0003007f89 */ /* 0x001e2200000e0000 */
[----:B------:R-:W-:-:S04]  /*fce0*/  ULOP3.LUT UR38, UR38, 0x3fff, URZ, 0xc0, !UPT ;  /* 0x00003fff26267892 */ /* 0x000fc8000f8ec03f */
        /* <DEDUP_REMOVED lines=10> */
[----:B------:R-:W-:Y:S01]  /*fd90*/  MOV R4, RZ ;  /* 0x000000ff00047202 */ /* 0x000fe20000000f00 */
[----:B0-----:R-:W-:Y:S01]  /*fda0*/  FADD.FTZ R2, R0, R3 ;  /* 0x0000000300027221 */ /* 0x001fe20000010000 */
[----:B------:R-:W-:Y:S01]  /*fdb0*/  MOV R210, UR8 ;  /* 0x0000000800d27c02 */ /* 0x000fe20008000f00 */
[----:B------:R-:W0:Y:S01]  /*fdc0*/  SHFL.BFLY PT, R0, R5, 0x1, 0x1f ;  /* 0x0c201f0005007f89 */ /* 0x000e2200000e0000 */
[----:B------:R-:W-:-:S03]  /*fdd0*/  USEL UR36, UR36, URZ, UP0 ;  /* 0x0000003f24247287 */ /* 0x000fc60008000000 */
[----:B------:R-:W1:Y:S01]  /*fde0*/  SHFL.BFLY PT, R9, R2, 0x1, 0x1f ;  /* 0x0c201f0002097f89 */ /* 0x000e6200000e0000 */
[----:B0-----:R-:W-:Y:S01]  /*fdf0*/  FADD.FTZ R13, R5, R0 ;  /* 0x00000000050d7221 */ /* 0x001fe20000010000 */
[----:B------:R-:W-:Y:S02]  /*fe00*/  IMAD.U32 R5, RZ, RZ, UR5 ;  /* 0x00000005ff057e24 */ /* 0x000fe4000f8e00ff */
[----:B------:R-:W-:Y:S02]  /*fe10*/  IMAD.MOV.U32 R0, RZ, RZ, -0x800000 ;  /* 0xff800000ff007424 */ /* 0x000fe400078e00ff */
[----:B-1----:R-:W-:Y:S01]  /*fe20*/  FADD.FTZ R14, R2, R9 ;  /* 0x00000009020e7221 */ /* 0x002fe20000010000 */
[----:B------:R-:W-:Y:S01]  /*fe30*/  FSETP.NE.FTZ.AND P0, PT, R13, RZ, PT ;  /* 0x000000ff0d00720b */ /* 0x000fe20003f15000 */
[----:B------:R-:W-:Y:S02]  /*fe40*/  @!P1 VIADD R5, R5, 0x36860 ;  /* 0x0003686005059836 */ /* 0x000fe40000000000 */
[----:B------:R-:W-:Y:S01]  /*fe50*/  IMAD.MOV.U32 R2, RZ, RZ, -0x800000 ;  /* 0xff800000ff027424 */ /* 0x000fe200078e00ff */
[----:B------:R-:W-:-:S02]  /*fe60*/  FSETP.NE.FTZ.AND P2, PT, R14, RZ, PT ;  /* 0x000000ff0e00720b */ /* 0x000fc40003f55000 */
[----:B------:R-:W-:-:S07]  /*fe70*/  @!P1 PRMT R5, RZ, 0x654, R5 ;  /* 0x00000654ff059816 */ /* 0x000fce0000000005 */
[----:B------:R-:W0:Y:S01]  /*fe80*/  @P0 MUFU.LG2 R9, R13 ;  /* 0x0000000d00090308 */ /* 0x000e220000000c00 */
[----:B------:R-:W-:-:S03]  /*fe90*/  @P0 FMUL.FTZ R3, R6, 0.69314718246459960938 ;  /* 0x3f31721806030820 */ /* 0x000fc60000410000 */
[----:B------:R-:W-:-:S04]  /*fea0*/  @P2 FMUL.FTZ R15, R6, 0.69314718246459960938 ;  /* 0x3f317218060f2820 */ /* 0x000fc80000410000 */
[----:B------:R-:W1:Y:S08]  /*feb0*/  @P2 MUFU.LG2 R11, R14 ;  /* 0x0000000e000b2308 */ /* 0x000e700000000c00 */
[----:B------:R-:W2:Y:S01]  /*fec0*/  @P2 MUFU.RCP R10, R14 ;  /* 0x0000000e000a2308 */ /* 0x000ea20000001000 */
[----:B0-----:R-:W-:-:S04]  /*fed0*/  @P0 FMUL.FTZ R6, R9, 0.69314718246459960938 ;  /* 0x3f31721809060820 */ /* 0x001fc80000410000 */
[----:B------:R-:W-:-:S03]  /*fee0*/  @P0 FFMA.FTZ R2, R3, R8, R6 ;  /* 0x0000000803020223 */ /* 0x000fc60000010006 */
[----:B------:R-:W0:Y:S01]  /*fef0*/  @P0 MUFU.RCP R4, R13 ;  /* 0x0000000d00040308 */ /* 0x000e220000001000 */
[----:B-1----:R-:W-:Y:S01]  /*ff00*/  @P2 FMUL.FTZ R12, R11, 0.69314718246459960938 ;  /* 0x3f3172180b0c2820 */ /* 0x002fe20000410000 */
        /* <DEDUP_REMOVED lines=36> */
[----:B------:R-:W-:Y:S01]  /*10150*/  FMUL.FTZ R130, R43, R10 ;  /* 0x0000000a2b827220 */ /* 0x000fe20000410000 */
[-C--:B0-----:R-:W-:Y:S01]  /*10160*/  FMUL.FTZ R120, R32, R4.reuse ;  /* 0x0000000420787220 */ /* 0x081fe20000410000 */
[-C--:B------:R-:W-:Y:S01]  /*10170*/  FMUL.FTZ R3, R36, R4.reuse ;  /* 0x0000000424037220 */ /* 0x080fe20000410000 */
[----:B------:R-:W-:Y:S01]  /*10180*/  FMUL.FTZ R122, R37, R4 ;  /* 0x00000004257a7220 */ /* 0x000fe20000410000 */
        /* <DEDUP_REMOVED lines=91> */
.L_x_1996:
[----:B------:R-:W0:Y:S01]  /*10740*/  S2R R5, SR_CgaCtaId ;  /* 0x0000000000057919 */ /* 0x000e220000008800 */
[----:B------:R-:W-:Y:S01]  /*10750*/  MOV R42, 0x400 ;  /* 0x00000400002a7802 */ /* 0x000fe20000000f00 */
[----:B------:R-:W-:Y:S01]  /*10760*/  BSSY B0, `(.L_x_2027) ;  /* 0x0000274000007945 */ /* 0x000fe20003800000 */
[----:B------:R-:W-:Y:S02]  /*10770*/  BAR.SYNC.DEFER_BLOCKING 0x5, 0x120 ;  /* 0x0144800000007b1d */ /* 0x000fe40000010000 */
[----:B0-----:R-:W-:-:S05]  /*10780*/  LEA R42, R5, R42, 0x18 ;  /* 0x0000002a052a7211 */ /* 0x001fca00078ec0ff */
[----:B------:R-:W0:Y:S02]  /*10790*/  LDS.128 R80, [R42+0x368d0] ;  /* 0x0368d0002a507984 */ /* 0x000e240000000c00 */
[----:B0-----:R-:W-:Y:S02]  /*107a0*/  R2UR UR4, R81 ;  /* 0x00000000510472ca */ /* 0x001fe400000e0000 */
[----:B------:R-:W-:-:S11]  /*107b0*/  R2UR UR5, R82 ;  /* 0x00000000520572ca */ /* 0x000fd600000e0000 */
[----:B------:R-:W-:Y:S01]  /*107c0*/  IMAD.U32 R17, RZ, RZ, UR4 ;  /* 0x00000004ff117e24 */ /* 0x000fe2000f8e00ff */
[----:B------:R-:W-:Y:S06]  /*107d0*/  BAR.ARV 0x4, 0x120 ;  /* 0x0104800000007b1d */ /* 0x000fec0000002000 */
[----:B------:R-:W-:Y:S05]  /*107e0*/  @P0 BRA `(.L_x_2028) ;  /* 0x0000001800800947 */ /* 0x000fea0003800000 */
[----:B------:R-:W0:Y:S01]  /*107f0*/  S2R R5, SR_SWINHI ;  /* 0x0000000000057919 */ /* 0x000e220000002f00 */
[----:B------:R-:W-:Y:S01]  /*10800*/  F2FP.F16.F32.PACK_AB R6, R123, R6 ;  /* 0x000000067b06723e */ /* 0x000fe200000000ff */
[----:B------:R-:W-:Y:S01]  /*10810*/  ULDC.64 UR8, c[0x0][0xbe0] ;  /* 0x0002f80000087ab9 */ /* 0x000fe20000000a00 */
[----:B------:R-:W-:Y:S01]  /*10820*/  R2UR UR6, R208 ;  /* 0x00000000d00672ca */ /* 0x000fe200000e0000 */
[----:B------:R-:W-:Y:S01]  /*10830*/  UISETP.NE.U32.AND UP0, UPT, UR8, URZ, UPT ;  /* 0x0000003f0800728c */ /* 0x000fe2000bf05070 */
[----:B------:R-:W-:Y:S01]  /*10840*/  R2UR UR4, R206 ;  /* 0x00000000ce0472ca */ /* 0x000fe200000e0000 */
[----:B------:R-:W-:Y:S01]  /*10850*/  ULDC.64 UR12, c[0x0][0x208] ;  /* 0x00008200000c7ab9 */ /* 0x000fe20000000a00 */
[----:B------:R-:W-:Y:S01]  /*10860*/  F2FP.F16.F32.PACK_AB R36, R37, R36 ;  /* 0x000000242524723e */ /* 0x000fe200000000ff */
[----:B------:R-:W-:Y:S01]  /*10870*/  UISETP.NE.AND.EX UP0, UPT, UR9, URZ, UPT, UP0 ;  /* 0x0000003f0900728c */ /* 0x000fe2000bf05300 */
[----:B------:R-:W-:Y:S02]  /*10880*/  F2FP.F16.F32.PACK_AB R37, R47, R38 ;  /* 0x000000262f25723e */ /* 0x000fe400000000ff */
[----:B------:R-:W-:-:S02]  /*10890*/  F2FP.F16.F32.PACK_AB R88, R89, R88 ;  /* 0x000000585958723e */ /* 0x000fc400000000ff */
[----:B------:R-:W-:Y:S02]  /*108a0*/  F2FP.F16.F32.PACK_AB R38, R85, R84 ;  /* 0x000000545526723e */ /* 0x000fe400000000ff */
[----:B------:R-:W-:Y:S02]  /*108b0*/  F2FP.F16.F32.PACK_AB R39, R128, R39 ;  /* 0x000000278027723e */ /* 0x000fe400000000ff */
[----:B------:R-:W-:Y:S01]  /*108c0*/  F2FP.F16.F32.PACK_AB R89, R43, R90 ;  /* 0x0000005a2b59723e */ /* 0x000fe200000000ff */
[----:B------:R-:W-:Y:S01]  /*108d0*/  USHF.L.U64.HI UR11, UR4, 0x2, UR6 ;  /* 0x00000002040b7899 */ /* 0x000fe20008010206 */
[----:B------:R-:W-:Y:S01]  /*108e0*/  F2FP.F16.F32.PACK_AB R96, R97, R96 ;  /* 0x000000606160723e */ /* 0x000fe200000000ff */
[----:B------:R-:W-:Y:S01]  /*108f0*/  USHF.L.U32 UR10, UR4, 0x2, URZ ;  /* 0x00000002040a7899 */ /* 0x000fe2000800063f */
[----:B------:R-:W-:Y:S01]  /*10900*/  F2FP.F16.F32.PACK_AB R90, R93, R92 ;  /* 0x0000005c5d5a723e */ /* 0x000fe200000000ff */
[----:B------:R-:W-:Y:S01]  /*10910*/  ULDC.64 UR6, c[0x0][0xbd8] ;  /* 0x0002f60000067ab9 */ /* 0x000fe20000000a00 */
[----:B------:R-:W-:Y:S01]  /*10920*/  F2FP.F16.F32.PACK_AB R91, R86, R91 ;  /* 0x0000005b565b723e */ /* 0x000fe200000000ff */
[----:B------:R-:W-:Y:S01]  /*10930*/  UISETP.NE.U32.AND UP1, UPT, UR6, URZ, UPT ;  /* 0x0000003f0600728c */ /* 0x000fe2000bf25070 */
[----:B------:R-:W-:Y:S01]  /*10940*/  F2FP.F16.F32.PACK_AB R97, R99, R98 ;  /* 0x000000626361723e */ /* 0x000fe200000000ff */
[----:B------:R-:W-:Y:S01]  /*10950*/  UIADD3 UR4, UP2, UR10, UR6, URZ ;  /* 0x000000060a047290 */ /* 0x000fe2000ff5e03f */
[----:B------:R-:W-:Y:S01]  /*10960*/  F2FP.F16.F32.PACK_AB R104, R105, R104 ;  /* 0x000000686968723e */ /* 0x000fe200000000ff */
[----:B------:R-:W-:Y:S01]  /*10970*/  UISETP.NE.AND.EX UP1, UPT, UR7, URZ, UPT, UP1 ;  /* 0x0000003f0700728c */ /* 0x000fe2000bf25310 */
[----:B------:R-:W-:Y:S01]  /*10980*/  F2FP.F16.F32.PACK_AB R98, R101, R100 ;  /* 0x000000646562723e */ /* 0x000fe200000000ff */
[----:B------:R-:W-:Y:S01]  /*10990*/  @UP0 UIADD3 UR6, UP3, UR10, UR8, URZ ;  /* 0x000000080a060290 */ /* 0x000fe2000ff7e03f */
[----:B------:R-:W-:Y:S01]  /*109a0*/  F2FP.F16.F32.PACK_AB R99, R103, R102 ;  /* 0x000000666763723e */ /* 0x000fe200000000ff */
[----:B------:R-:W-:Y:S01]  /*109b0*/  UIADD3.X UR8, UR11, UR7, URZ, UP2, !UPT ;  /* 0x000000070b087290 */ /* 0x000fe200097fe43f */
[----:B------:R-:W-:-:S02]  /*109c0*/  MOV R18, R42 ;  /* 0x0000002a00127202 */ /* 0x000fc40000000f00 */
[----:B0-----:R-:W-:Y:S01]  /*109d0*/  MOV R19, R5 ;  /* 0x0000000500137202 */ /* 0x001fe20000000f00 */
[----:B------:R-:W-:Y:S01]  /*109e0*/  @UP0 UIADD3.X UR7, UR11, UR9, URZ, UP3, !UPT ;  /* 0x000000090b070290 */ /* 0x000fe20009ffe43f */
[----:B------:R-:W-:Y:S02]  /*109f0*/  F2FP.F16.F32.PACK_AB R105, R107, R106 ;  /* 0x0000006a6b69723e */ /* 0x000fe400000000ff */
[----:B------:R-:W-:Y:S01]  /*10a00*/  F2FP.F16.F32.PACK_AB R112, R113, R112 ;  /* 0x000000707170723e */ /* 0x000fe200000000ff */
[----:B------:R-:W-:Y:S01]  /*10a10*/  IMAD.WIDE R4, R213, 0x2, R18 ;  /* 0x00000002d5047825 */ /* 0x000fe200078e0212 */
[----:B------:R-:W-:Y:S02]  /*10a20*/  F2FP.F16.F32.PACK_AB R106, R109, R108 ;  /* 0x0000006c6d6a723e */ /* 0x000fe400000000ff */
[----:B------:R-:W-:Y:S02]  /*10a30*/  F2FP.F16.F32.PACK_AB R107, R111, R110 ;  /* 0x0000006e6f6b723e */ /* 0x000fe400000000ff */
[----:B------:R-:W-:-:S02]  /*10a40*/  LOP3.LUT R29, R4, 0x380, RZ, 0xc0, !PT ;  /* 0x00000380041d7812 */ /* 0x000fc400078ec0ff */
        /* <DEDUP_REMOVED lines=9> */
[----:B------:R-:W-:Y:S01]  /*10ae0*/  IMAD.X R15, RZ, RZ, R5, P5 ;  /* 0x000000ffff0f7224 */ /* 0x000fe200028e0605 */
[----:B------:R-:W-:-:S02]  /*10af0*/  IADD3 R141, P4, R4, 0x4040, RZ ;  /* 0x00004040048d7810 */ /* 0x000fc40007f9e0ff */
[C---:B------:R-:W-:Y:S02]  /*10b00*/  IADD3 R143, P3, R4.reuse, 0x4060, RZ ;  /* 0x00004060048f7810 */ /* 0x040fe40007f7e0ff */
[C---:B------:R-:W-:Y:S01]  /*10b10*/  IADD3 R145, P2, R4.reuse, 0x8000, RZ ;  /* 0x0000800004917810 */ /* 0x040fe20007f5e0ff */
[--C-:B------:R-:W-:Y:S01]  /*10b20*/  IMAD.X R25, RZ, RZ, R5.reuse, P4 ;  /* 0x000000ffff197224 */ /* 0x100fe200020e0605 */
[C---:B------:R-:W-:Y:S01]  /*10b30*/  IADD3 R147, P1, R4.reuse, 0x8020, RZ ;  /* 0x0000802004937810 */ /* 0x040fe20007f3e0ff */
[--C-:B------:R-:W-:Y:S01]  /*10b40*/  IMAD.X R27, RZ, RZ, R5.reuse, P3 ;  /* 0x000000ffff1b7224 */ /* 0x100fe200018e0605 */
[C---:B------:R-:W-:Y:S02]  /*10b50*/  IADD3 R149, P6, R4.reuse, 0x8040, RZ ;  /* 0x0000804004957810 */ /* 0x040fe40007fde0ff */
[----:B------:R-:W-:Y:S01]  /*10b60*/  IADD3 R151, P5, R4, 0x8060, RZ ;  /* 0x0000806004977810 */ /* 0x000fe20007fbe0ff */
[--C-:B------:R-:W-:Y:S01]  /*10b70*/  IMAD.X R31, RZ, RZ, R5.reuse, P1 ;  /* 0x000000ffff1f7224 */ /* 0x100fe200008e0605 */
[----:B------:R-:W-:Y:S01]  /*10b80*/  LOP3.LUT R4, R29, R4, RZ, 0x3c, !PT ;  /* 0x000000041d047212 */ /* 0x000fe200078e3cff */
[--C-:B------:R-:W-:Y:S01]  /*10b90*/  IMAD.X R29, RZ, RZ, R5.reuse, P2 ;  /* 0x000000ffff1d7224 */ /* 0x100fe200010e0605 */
[-C--:B------:R-:W-:Y:S01]  /*10ba0*/  IADD3.X R21, RZ, R5.reuse, RZ, P0, !PT ;  /* 0x00000005ff157210 */ /* 0x080fe200007fe4ff */
[----:B------:R-:W-:Y:S01]  /*10bb0*/  IMAD.X R33, RZ, RZ, R5, P6 ;  /* 0x000000ffff217224 */ /* 0x000fe200030e0605 */
[----:B------:R-:W-:-:S02]  /*10bc0*/  IADD3.X R35, RZ, R5, RZ, P5, !PT ;  /* 0x00000005ff237210 */ /* 0x000fc40002ffe4ff */
[----:B------:R-:W-:Y:S02]  /*10bd0*/  LOP3.LUT R8, R81, 0x380, RZ, 0xc0, !PT ;  /* 0x0000038051087812 */ /* 0x000fe400078ec0ff */
[----:B------:R-:W-:Y:S02]  /*10be0*/  LOP3.LUT R10, R87, 0x380, RZ, 0xc0, !PT ;  /* 0x00000380570a7812 */ /* 0x000fe400078ec0ff */
[----:B------:R-:W-:Y:S02]  /*10bf0*/  MOV R134, R4 ;  /* 0x0000000400867202 */ /* 0x000fe40000000f00 */
[----:B------:R-:W-:Y:S02]  /*10c00*/  LOP3.LUT R12, R95, 0x380, RZ, 0xc0, !PT ;  /* 0x000003805f0c7812 */ /* 0x000fe400078ec0ff */
[----:B------:R-:W-:Y:S02]  /*10c10*/  LOP3.LUT R14, R137, 0x380, RZ, 0xc0, !PT ;  /* 0x00000380890e7812 */ /* 0x000fe400078ec0ff */
[----:B------:R-:W-:-:S02]  /*10c20*/  F2FP.F16.F32.PACK_AB R5, R32, R135 ;  /* 0x000000872005723e */ /* 0x000fc400000000ff */
[----:B------:R-:W-:Y:S02]  /*10c30*/  LOP3.LUT R24, R141, 0x380, RZ, 0xc0, !PT ;  /* 0x000003808d187812 */ /* 0x000fe400078ec0ff */
[----:B------:R-:W-:Y:S02]  /*10c40*/  LOP3.LUT R26, R143, 0x380, RZ, 0xc0, !PT ;  /* 0x000003808f1a7812 */ /* 0x000fe400078ec0ff */
[----:B------:R-:W-:Y:S02]  /*10c50*/  LOP3.LUT R32, R147, 0x380, RZ, 0xc0, !PT ;  /* 0x0000038093207812 */ /* 0x000fe400078ec0ff */
[----:B------:R-:W-:Y:S02]  /*10c60*/  LOP3.LUT R20, R139, 0x380, RZ, 0xc0, !PT ;  /* 0x000003808b147812 */ /* 0x000fe400078ec0ff */
[----:B------:R-:W-:Y:S02]  /*10c70*/  LOP3.LUT R28, R145, 0x380, RZ, 0xc0, !PT ;  /* 0x00000380911c7812 */ /* 0x000fe400078ec0ff */
[----:B------:R-:W-:-:S02]  /*10c80*/  LOP3.LUT R34, R149, 0x380, RZ, 0xc0, !PT ;  /* 0x0000038095227812 */ /* 0x000fc400078ec0ff */
[----:B------:R-:W-:Y:S02]  /*10c90*/  SHF.R.U64 R8, R8, 0x3, RZ ;  /* 0x0000000308087819 */ /* 0x000fe400000012ff */
[----:B------:R-:W-:Y:S02]  /*10ca0*/  SHF.R.U64 R10, R10, 0x3, RZ ;  /* 0x000000030a0a7819 */ /* 0x000fe400000012ff */
[----:B------:R-:W-:Y:S02]  /*10cb0*/  LOP3.LUT R80, R151, 0x380, RZ, 0xc0, !PT ;  /* 0x0000038097507812 */ /* 0x000fe400078ec0ff */
[----:B------:R-:W-:Y:S02]  /*10cc0*/  SHF.R.U64 R12, R12, 0x3, RZ ;  /* 0x000000030c0c7819 */ /* 0x000fe400000012ff */
[----:B------:R-:W-:Y:S02]  /*10cd0*/  SHF.R.U64 R14, R14, 0x3, RZ ;  /* 0x000000030e0e7819 */ /* 0x000fe400000012ff */
[----:B------:R-:W-:-:S02]  /*10ce0*/  F2FP.F16.F32.PACK_AB R4, R124, R7 ;  /* 0x000000077c04723e */ /* 0x000fc400000000ff */
[----:B------:R-:W-:Y:S02]  /*10cf0*/  SHF.R.U64 R24, R24, 0x3, RZ ;  /* 0x0000000318187819 */ /* 0x000fe400000012ff */
[----:B------:R-:W-:Y:S02]  /*10d00*/  SHF.R.U64 R26, R26, 0x3, RZ ;  /* 0x000000031a1a7819 */ /* 0x000fe400000012ff */
[----:B------:R-:W-:Y:S02]  /*10d10*/  SHF.R.U64 R32, R32, 0x3, RZ ;  /* 0x0000000320207819 */ /* 0x000fe400000012ff */
[----:B------:R-:W-:Y:S01]  /*10d20*/  F2FP.F16.F32.PACK_AB R7, R133, R30 ;  /* 0x0000001e8507723e */ /* 0x000fe200000000ff */
[----:B------:R-:W-:Y:S01]  /*10d30*/  BAR.SYNC.DEFER_BLOCKING 0x1, 0x100 ;  /* 0x0044000000007b1d */ /* 0x000fe20000010000 */
[----:B------:R-:W-:Y:S02]  /*10d40*/  SHF.R.U64 R20, R20, 0x3, RZ ;  /* 0x0000000314147819 */ /* 0x000fe400000012ff */
[----:B------:R-:W-:-:S02]  /*10d50*/  SHF.R.U64 R28, R28, 0x3, RZ ;  /* 0x000000031c1c7819 */ /* 0x000fc400000012ff */
[----:B------:R-:W-:Y:S02]  /*10d60*/  SHF.R.U64 R34, R34, 0x3, RZ ;  /* 0x0000000322227819 */ /* 0x000fe400000012ff */
[----:B------:R-:W-:Y:S02]  /*10d70*/  LOP3.LUT R8, R8, R81, RZ, 0x3c, !PT ;  /* 0x0000005108087212 */ /* 0x000fe400078e3cff */
[----:B------:R-:W-:Y:S02]  /*10d80*/  LOP3.LUT R10, R10, R87, RZ, 0x3c, !PT ;  /* 0x000000570a0a7212 */ /* 0x000fe400078e3cff */
[----:B------:R-:W-:Y:S02]  /*10d90*/  SHF.R.U64 R80, R80, 0x3, RZ ;  /* 0x0000000350507819 */ /* 0x000fe400000012ff */
[----:B------:R-:W-:Y:S02]  /*10da0*/  LOP3.LUT R12, R12, R95, RZ, 0x3c, !PT ;  /* 0x0000005f0c0c7212 */ /* 0x000fe400078e3cff */
[----:B------:R-:W-:-:S02]  /*10db0*/  LOP3.LUT R14, R14, R137, RZ, 0x3c, !PT ;  /* 0x000000890e0e7212 */ /* 0x000fc400078e3cff */
[----:B------:R-:W-:Y:S02]  /*10dc0*/  LOP3.LUT R24, R24, R141, RZ, 0x3c, !PT ;  /* 0x0000008d18187212 */ /* 0x000fe400078e3cff */
[----:B------:R-:W-:Y:S02]  /*10dd0*/  LOP3.LUT R26, R26, R143, RZ, 0x3c, !PT ;  /* 0x0000008f1a1a7212 */ /* 0x000fe400078e3cff */
[----:B------:R-:W-:Y:S02]  /*10de0*/  LOP3.LUT R30, R32, R147, RZ, 0x3c, !PT ;  /* 0x00000093201e7212 */ /* 0x000fe400078e3cff */
[----:B------:R-:W-:Y:S01]  /*10df0*/  LOP3.LUT R20, R20, R139, RZ, 0x3c, !PT ;  /* 0x0000008b14147212 */ /* 0x000fe200078e3cff */
[----:B------:R0:W-:Y:S01]  /*10e00*/  STSM.16.M88.4 [R134], R4 ;  /* 0x0000000486007844 */ /* 0x0001e20000000200 */
[----:B------:R-:W-:Y:S02]  /*10e10*/  LOP3.LUT R28, R28, R145, RZ, 0x3c, !PT ;  /* 0x000000911c1c7212 */ /* 0x000fe400078e3cff */
[----:B------:R-:W-:-:S02]  /*10e20*/  LOP3.LUT R32, R34, R149, RZ, 0x3c, !PT ;  /* 0x0000009522207212 */ /* 0x000fc400078e3cff */
[----:B------:R-:W-:Y:S02]  /*10e30*/  LOP3.LUT R34, R80, R151, RZ, 0x3c, !PT ;  /* 0x0000009750227212 */ /* 0x000fe400078e3cff */
[----:B------:R-:W-:Y:S02]  /*10e40*/  MOV R133, R8 ;  /* 0x0000000800857202 */ /* 0x000fe40000000f00 */
[----:B------:R-:W-:Y:S02]  /*10e50*/  MOV R124, R10 ;  /* 0x0000000a007c7202 */ /* 0x000fe40000000f00 */
[----:B------:R-:W-:Y:S02]  /*10e60*/  MOV R123, R12 ;  /* 0x0000000c007b7202 */ /* 0x000fe40000000f00 */
[----:B------:R-:W-:Y:S02]  /*10e70*/  MOV R95, R14 ;  /* 0x0000000e005f7202 */ /* 0x000fe40000000f00 */
[----:B------:R-:W-:-:S02]  /*10e80*/  F2FP.F16.F32.PACK_AB R8, R41, R40 ;  /* 0x000000282908723e */ /* 0x000fc400000000ff */
[----:B0-----:R-:W-:Y:S02]  /*10e90*/  F2FP.F16.F32.PACK_AB R4, R121, R120 ;  /* 0x000000787904723e */ /* 0x001fe400000000ff */
[----:B------:R-:W-:Y:S02]  /*10ea0*/  F2FP.F16.F32.PACK_AB R5, R132, R127 ;  /* 0x0000007f8405723e */ /* 0x000fe400000000ff */
[----:B------:R-:W-:Y:S02]  /*10eb0*/  F2FP.F16.F32.PACK_AB R6, R122, R3 ;  /* 0x000000037a06723e */ /* 0x000fe400000000ff */
[----:B------:R-:W-:Y:S02]  /*10ec0*/  F2FP.F16.F32.PACK_AB R7, R131, R126 ;  /* 0x0000007e8307723e */ /* 0x000fe400000000ff */
[----:B------:R-:W-:Y:S02]  /*10ed0*/  F2FP.F16.F32.PACK_AB R9, R130, R125 ;  /* 0x0000007d8209723e */ /* 0x000fe400000000ff */
[----:B------:R-:W-:Y:S01]  /*10ee0*/  F2FP.F16.F32.PACK_AB R10, R45, R44 ;  /* 0x0000002c2d0a723e */ /* 0x000fe200000000ff */
[----:B------:R0:W-:Y:S01]  /*10ef0*/  STSM.16.M88.4 [R133], R4 ;  /* 0x0000000485007844 */ /* 0x0001e20000000200 */
[----:B------:R-:W-:-:S02]  /*10f00*/  F2FP.F16.F32.PACK_AB R11, R129, R46 ;  /* 0x0000002e810b723e */ /* 0x000fc400000000ff */
[----:B------:R-:W-:Y:S02]  /*10f10*/  MOV R87, R24 ;  /* 0x0000001800577202 */ /* 0x000fe40000000f00 */
[----:B------:R-:W-:Y:S01]  /*10f20*/  MOV R82, R26 ;  /* 0x0000001a00527202 */ /* 0x000fe20000000f00 */
[----:B------:R1:W-:Y:S01]  /*10f30*/  STSM.16.M88.4 [R124], R8 ;  /* 0x000000087c007844 */ /* 0x0003e20000000200 */
[----:B------:R-:W-:Y:S02]  /*10f40*/  F2FP.F16.F32.PACK_AB R12, R49, R48 ;  /* 0x00000030310c723e */ /* 0x000fe400000000ff */
[----:B------:R-:W-:Y:S02]  /*10f50*/  F2FP.F16.F32.PACK_AB R13, R51, R50 ;  /* 0x00000032330d723e */ /* 0x000fe400000000ff */
[----:B------:R-:W-:Y:S02]  /*10f60*/  F2FP.F16.F32.PACK_AB R14, R53, R52 ;  /* 0x00000034350e723e */ /* 0x000fe400000000ff */
[----:B------:R-:W-:-:S02]  /*10f70*/  F2FP.F16.F32.PACK_AB R15, R55, R54 ;  /* 0x00000036370f723e */ /* 0x000fc400000000ff */
[----:B------:R-:W-:Y:S01]  /*10f80*/  MOV R94, R20 ;  /* 0x00000014005e7202 */ /* 0x000fe20000000f00 */
[----:B0-----:R-:W-:Y:S01]  /*10f90*/  IMAD.U32 R4, RZ, RZ, UR4 ;  /* 0x00000004ff047e24 */ /* 0x001fe2000f8e00ff */
[----:B------:R-:W-:Y:S01]  /*10fa0*/  MOV R81, R28 ;  /* 0x0000001c00517202 */ /* 0x000fe20000000f00 */
[----:B------:R-:W-:Y:S01]  /*10fb0*/  STSM.16.M88.4 [R123], R12 ;  /* 0x0000000c7b007844 */ /* 0x000fe20000000200 */
[----:B------:R-:W-:Y:S01]  /*10fc0*/  MOV R80, R30 ;  /* 0x0000001e00507202 */ /* 0x000fe20000000f00 */
[----:B------:R-:W-:Y:S01]  /*10fd0*/  IMAD.U32 R5, RZ, RZ, UR8 ;  /* 0x00000008ff057e24 */ /* 0x000fe2000f8e00ff */
[----:B------:R-:W-:Y:S02]  /*10fe0*/  F2FP.F16.F32.PACK_AB R24, R57, R56 ;  /* 0x000000383918723e */ /* 0x000fe400000000ff */
[----:B------:R-:W-:Y:S02]  /*10ff0*/  F2FP.F16.F32.PACK_AB R25, R59, R58 ;  /* 0x0000003a3b19723e */ /* 0x000fe400000000ff */
[----:B------:R-:W-:-:S02]  /*11000*/  F2FP.F16.F32.PACK_AB R26, R61, R60 ;  /* 0x0000003c3d1a723e */ /* 0x000fc400000000ff */
[----:B------:R-:W-:Y:S02]  /*11010*/  F2FP.F16.F32.PACK_AB R27, R63, R62 ;  /* 0x0000003e3f1b723e */ /* 0x000fe400000000ff */
[----:B------:R-:W-:Y:S02]  /*11020*/  MOV R21, R32 ;  /* 0x0000002000157202 */ /* 0x000fe40000000f00 */
[----:B------:R-:W-:Y:S01]  /*11030*/  MOV R20, R34 ;  /* 0x0000002200147202 */ /* 0x000fe20000000f00 */
[----:B------:R-:W-:Y:S01]  /*11040*/  STSM.16.M88.4 [R95], R24 ;  /* 0x000000185f007844 */ /* 0x000fe20000000200 */
[----:B------:R-:W-:Y:S02]  /*11050*/  F2FP.F16.F32.PACK_AB R28, R65, R64 ;  /* 0x00000040411c723e */ /* 0x000fe400000000ff */
[----:B------:R-:W-:Y:S02]  /*11060*/  F2FP.F16.F32.PACK_AB R29, R67, R66 ;  /* 0x00000042431d723e */ /* 0x000fe400000000ff */
        /* <DEDUP_REMOVED lines=9> */
[----:B------:R0:W-:Y:S01]  /*11100*/  STSM.16.M88.4 [R87], R32 ;  /* 0x0000002057007844 */ /* 0x0001e20000000200 */
[----:B------:R-:W-:Y:S02]  /*11110*/  F2FP.F16.F32.PACK_AB R115, R119, R118 ;  /* 0x000000767773723e */ /* 0x000fe400000000ff */
[----:B------:R-:W-:Y:S01]  /*11120*/  PLOP3.LUT P0, PT, PT, PT, UP1, 0x80, 0x0 ;  /* 0x000000000000781c */ /* 0x000fe20003f0f018 */
[----:B------:R2:W-:Y:S01]  /*11130*/  STSM.16.M88.4 [R82], R36 ;  /* 0x0000002452007844 */ /* 0x0005e20000000200 */
[----:B------:R-:W-:-:S03]  /*11140*/  PLOP3.LUT P1, PT, PT, PT, UP0, 0x80, 0x0 ;  /* 0x000000000000781c */ /* 0x000fc60003f2f008 */
[----:B------:R2:W-:Y:S04]  /*11150*/  STSM.16.M88.4 [R81], R88 ;  /* 0x0000005851007844 */ /* 0x0005e80000000200 */
[----:B------:R2:W-:Y:S04]  /*11160*/  STSM.16.M88.4 [R80], R96 ;  /* 0x0000006050007844 */ /* 0x0005e80000000200 */
[----:B------:R2:W-:Y:S04]  /*11170*/  STSM.16.M88.4 [R21], R104 ;  /* 0x0000006815007844 */ /* 0x0005e80000000200 */
[----:B------:R2:W-:Y:S01]  /*11180*/  STSM.16.M88.4 [R20], R112 ;  /* 0x0000007014007844 */ /* 0x0005e20000000200 */
[----:B------:R-:W-:Y:S01]  /*11190*/  BAR.SYNC.DEFER_BLOCKING 0x1, 0x100 ;  /* 0x0044000000007b1d */ /* 0x000fe20000010000 */
[----:B------:R-:W-:-:S02]  /*111a0*/  IMAD.U32 R6, RZ, RZ, UR6 ;  /* 0x00000006ff067e24 */ /* 0x000fc4000f8e00ff */
[----:B------:R-:W-:-:S03]  /*111b0*/  IMAD.U32 R7, RZ, RZ, UR7 ;  /* 0x00000007ff077e24 */ /* 0x000fc6000f8e00ff */
[----:B------:R-:W3:Y:S04]  /*111c0*/  @P0 LDG.E R3, desc[UR12][R4.64] ;  /* 0x0000000c04030981 */ /* 0x000ee8000c1e1900 */
[----:B------:R-:W4:Y:S01]  /*111d0*/  @P1 LDG.E R6, desc[UR12][R6.64] ;  /* 0x0000000c06061981 */ /* 0x000f22000c1e1900 */
[----:B-1----:R-:W-:Y:S01]  /*111e0*/  IMAD R9, R22, 0x40, R16 ;  /* 0x0000004016097824 */ /* 0x002fe200078e0210 */
[----:B------:R-:W-:Y:S01]  /*111f0*/  UMOV UR4, URZ ;  /* 0x0000003f00047c82 */ /* 0x000fe20008000000 */
[----:B------:R-:W-:Y:S02]  /*11200*/  ULDC UR10, c[0x0][0xa88] ;  /* 0x0002a200000a7ab9 */ /* 0x000fe40000000800 */
[----:B------:R-:W-:-:S03]  /*11210*/  IMAD.WIDE R18, R9, 0x2, R18 ;  /* 0x0000000209127825 */ /* 0x000fc600078e0212 */
[----:B0-----:R-:W-:Y:S02]  /*11220*/  IADD3 R33, P5, R18, 0x1000, RZ ;  /* 0x0000100012217810 */ /* 0x001fe40007fbe0ff */
[----:B---3--:R-:W-:Y:S02]  /*11230*/  @P0 R2UR UR4, R3 ;  /* 0x00000000030402ca */ /* 0x008fe400000e0000 */
[----:B----4-:R-:W-:Y:S01]  /*11240*/  @P1 R2UR UR10, R6 ;  /* 0x00000000060a12ca */ /* 0x010fe200000e0000 */
[----:B--2---:R-:W-:-:S14]  /*11250*/  @P1 BRA `(.L_x_2029) ;  /* 0x00000000001c1947 */ /* 0x004fdc0003800000 */
[----:B------:R-:W-:Y:S05]  /*11260*/  @!P0 BRA `(.L_x_2029) ;  /* 0x0000000000188947 */ /* 0x000fea0003800000 */
[----:B------:R-:W-:Y:S02]  /*11270*/  ULDC.64 UR6, c[0x0][0x208] ;  /* 0x0000820000067ab9 */ /* 0x000fe40000000a00 */
[----:B------:R-:W2:Y:S04]  /*11280*/  LDG.E R6, desc[UR6][R4.64] ;  /* 0x0000000604067981 */ /* 0x000ea8000c1e1900 */
[----:B------:R-:W3:Y:S01]  /*11290*/  LDG.E R3, desc[UR6][R4.64+0x4] ;  /* 0x0000040604037981 */ /* 0x000ee2000c1e1900 */
[----:B--2---:R-:W-:Y:S02]  /*112a0*/  R2UR UR6, R6 ;  /* 0x00000000060672ca */ /* 0x004fe400000e0000 */
[----:B---3--:R-:W-:-:S13]  /*112b0*/  R2UR UR10, R3 ;  /* 0x00000000030a72ca */ /* 0x008fda00000e0000 */
[----:B------:R-:W-:-:S12]  /*112c0*/  UIADD3 UR10, -UR6, UR10, URZ ;  /* 0x0000000a060a7290 */ /* 0x000fd8000fffe13f */
.L_x_2029:
[----:B------:R-:W-:Y:S01]  /*112d0*/  R2UR UR18, R207 ;  /* 0x00000000cf1272ca */ /* 0x000fe200000e0000 */
[----:B------:R-:W-:Y:S01]  /*112e0*/  ULDC.64 UR12, c[0x0][0xb70] ;  /* 0x0002dc00000c7ab9 */ /* 0x000fe20000000a00 */
[----:B------:R-:W-:Y:S01]  /*112f0*/  R2UR UR16, R208 ;  /* 0x00000000d01072ca */ /* 0x000fe200000e0000 */
[----:B------:R-:W-:Y:S01]  /*11300*/  USHF.R.S32.HI UR9, URZ, 0x1f, UR4 ;  /* 0x0000001f3f097899 */ /* 0x000fe20008011404 */
[----:B------:R-:W-:Y:S01]  /*11310*/  R2UR UR15, R206 ;  /* 0x00000000ce0f72ca */ /* 0x000fe200000e0000 */
[----:B------:R-:W-:Y:S01]  /*11320*/  UMOV UR8, UR4 ;  /* 0x0000000400087c82 */ /* 0x000fe20008000000 */
[----:B------:R-:W-:Y:S01]  /*11330*/  R2UR UR17, R209 ;  /* 0x00000000d11172ca */ /* 0x000fe200000e0000 */
[----:B------:R-:W-:Y:S01]  /*11340*/  ULDC.64 UR20, c[0x0][0x208] ;  /* 0x0000820000147ab9 */ /* 0x000fe20000000a00 */
[C---:B------:R-:W-:Y:S02]  /*11350*/  IADD3 R5, P3, R18.reuse, 0x3000, RZ ;  /* 0x0000300012057810 */ /* 0x040fe40007f7e0ff */
[----:B------:R-:W-:-:S02]  /*11360*/  IADD3 R57, P0, R18, 0x4000, RZ ;  /* 0x0000400012397810 */ /* 0x000fc40007f1e0ff */
[----:B------:R-:W-:Y:S01]  /*11370*/  LOP3.LUT R4, R5, 0x380, RZ, 0xc0, !PT ;  /* 0x0000038005047812 */ /* 0x000fe200078ec0ff */
[----:B------:R-:W-:Y:S01]  /*11380*/  USHF.R.S32.HI UR14, URZ, 0x1f, UR18 ;  /* 0x0000001f3f0e7899 */ /* 0x000fe20008011412 */
[----:B------:R-:W-:Y:S01]  /*11390*/  IADD3 R13, P4, R18, 0x2000, RZ ;  /* 0x00002000120d7810 */ /* 0x000fe20007f9e0ff */
[----:B------:R-:W-:Y:S01]  /*113a0*/  USEL UR16, UR16, URZ, !UP1 ;  /* 0x0000003f10107287 */ /* 0x000fe2000c800000 */
[----:B------:R-:W-:Y:S01]  /*113b0*/  SHF.R.U64 R4, R4, 0x3, RZ ;  /* 0x0000000304047819 */ /* 0x000fe200000012ff */
[----:B------:R-:W-:Y:S01]  /*113c0*/  UIMAD UR11, UR14, UR12, URZ ;  /* 0x0000000c0e0b72a4 */ /* 0x000fe2000f8e023f */
[----:B------:R-:W-:Y:S01]  /*113d0*/  IADD3 R45, P1, R18, 0x5000, RZ ;  /* 0x00005000122d7810 */ /* 0x000fe20007f3e0ff */
[----:B------:R-:W-:Y:S01]  /*113e0*/  UIMAD.WIDE.U32 UR6, UR18, UR12, UR8 ;  /* 0x0000000c120672a5 */ /* 0x000fe2000f8e0008 */
[----:B------:R-:W-:Y:S01]  /*113f0*/  MOV R6, UR17 ;  /* 0x0000001100067c02 */ /* 0x000fe20008000f00 */
[----:B------:R-:W-:Y:S01]  /*11400*/  UIMAD UR11, UR18, UR13, UR11 ;  /* 0x0000000d120b72a4 */ /* 0x000fe2000f8e020b */
[----:B------:R-:W-:Y:S01]  /*11410*/  LOP3.LUT R4, R4, R5, RZ, 0x3c, !PT ;  /* 0x0000000504047212 */ /* 0x000fe200078e3cff */
[----:B------:R-:W-:Y:S01]  /*11420*/  USEL UR15, UR15, URZ, !UP1 ;  /* 0x0000003f0f0f7287 */ /* 0x000fe2000c800000 */
[----:B------:R-:W-:Y:S01]  /*11430*/  IADD3 R29, P2, R18, 0x6000, RZ ;  /* 0x00006000121d7810 */ /* 0x000fe20007f5e0ff */
[----:B------:R-:W-:Y:S01]  /*11440*/  ULDC.64 UR12, c[0x0][0xb78] ;  /* 0x0002de00000c7ab9 */ /* 0x000fe20000000a00 */
[----:B------:R-:W-:Y:S01]  /*11450*/  UIADD3 UR7, UR7, UR11, URZ ;  /* 0x0000000b07077290 */ /* 0x000fe2000fffe03f */
[----:B------:R-:W-:Y:S01]  /*11460*/  IMAD R7, R6, 0x80, R205 ;  /* 0x0000008006077824 */ /* 0x000fe200078e02cd */
[----:B------:R-:W-:Y:S01]  /*11470*/  UIMAD UR8, UR16, UR12, URZ ;  /* 0x0000000c100872a4 */ /* 0x000fe2000f8e023f */
[----:B------:R-:W-:Y:S01]  /*11480*/  LOP3.LUT R56, R57, 0x380, RZ, 0xc0, !PT ;  /* 0x0000038039387812 */ /* 0x000fe200078ec0ff */
[----:B------:R-:W-:Y:S01]  /*11490*/  UIMAD.WIDE.U32 UR6, UR15, UR12, UR6 ;  /* 0x0000000c0f0672a5 */ /* 0x000fe2000f8e0006 */
[----:B------:R-:W-:Y:S01]  /*114a0*/  LOP3.LUT R32, R33, 0x380, RZ, 0xc0, !PT ;  /* 0x0000038021207812 */ /* 0x000fe200078ec0ff */
[----:B------:R-:W-:Y:S01]  /*114b0*/  UIMAD UR8, UR15, UR13, UR8 ;  /* 0x0000000d0f0872a4 */ /* 0x000fe2000f8e0208 */
[----:B------:R-:W-:-:S02]  /*114c0*/  SHF.R.S32.HI R3, RZ, 0x1f, R7 ;  /* 0x0000001fff037819 */ /* 0x000fc40000011407 */
[----:B------:R-:W-:Y:S01]  /*114d0*/  LOP3.LUT R12, R13, 0x380, RZ, 0xc0, !PT ;  /* 0x000003800d0c7812 */ /* 0x000fe200078ec0ff */
[----:B------:R-:W-:Y:S01]  /*114e0*/  ULDC.64 UR12, c[0x0][0xaa0] ;  /* 0x0002a800000c7ab9 */ /* 0x000fe20000000a00 */
[----:B------:R-:W-:Y:S01]  /*114f0*/  IADD3 R5, P6, R7, UR6, RZ ;  /* 0x0000000607057c10 */ /* 0x000fe2000ffde0ff */
[----:B------:R-:W-:Y:S01]  /*11500*/  IMAD.U32 R6, RZ, RZ, UR8 ;  /* 0x00000008ff067e24 */ /* 0x000fe2000f8e00ff */
[----:B------:R-:W-:Y:S02]  /*11510*/  LOP3.LUT R44, R45, 0x380, RZ, 0xc0, !PT ;  /* 0x000003802d2c7812 */ /* 0x000fe400078ec0ff */
[----:B------:R-:W-:Y:S02]  /*11520*/  LOP3.LUT R28, R29, 0x380, RZ, 0xc0, !PT ;  /* 0x000003801d1c7812 */ /* 0x000fe400078ec0ff */
[----:B------:R-:W-:Y:S01]  /*11530*/  IADD3.X R6, R3, UR7, R6, P6, !PT ;  /* 0x0000000703067c10 */ /* 0x000fe2000b7fe406 */
[----:B------:R-:W-:Y:S01]  /*11540*/  ULDC.64 UR6, c[0x0][0xb40] ;  /* 0x0002d00000067ab9 */ /* 0x000fe20000000a00 */
[----:B------:R-:W-:Y:S01]  /*11550*/  SHF.R.U64 R56, R56, 0x3, RZ ;  /* 0x0000000338387819 */ /* 0x000fe200000012ff */
[----:B------:R-:W-:Y:S01]  /*11560*/  VIADD R3, R7, 0x8 ;  /* 0x0000000807037836 */ /* 0x000fe20000000000 */
[----:B------:R-:W-:-:S02]  /*11570*/  SHF.R.U64 R32, R32, 0x3, RZ ;  /* 0x0000000320207819 */ /* 0x000fc400000012ff */
[----:B------:R-:W-:Y:S02]  /*11580*/  SHF.R.U64 R12, R12, 0x3, RZ ;  /* 0x000000030c0c7819 */ /* 0x000fe400000012ff */
[----:B------:R-:W-:Y:S02]  /*11590*/  LEA R20, P6, R5, UR6, 0x2 ;  /* 0x0000000605147c11 */ /* 0x000fe4000f8c10ff */
[----:B------:R-:W-:Y:S02]  /*115a0*/  SHF.R.U64 R44, R44, 0x3, RZ ;  /* 0x000000032c2c7819 */ /* 0x000fe400000012ff */
[----:B------:R-:W-:Y:S02]  /*115b0*/  SHF.R.U64 R28, R28, 0x3, RZ ;  /* 0x000000031c1c7819 */ /* 0x000fe400000012ff */
[----:B------:R-:W-:Y:S02]  /*115c0*/  LOP3.LUT R56, R56, R57, RZ, 0x3c, !PT ;  /* 0x0000003938387212 */ /* 0x000fe400078e3cff */
[----:B------:R-:W-:-:S02]  /*115d0*/  IADD3.X R57, RZ, R19, RZ, P0, !PT ;  /* 0x00000013ff397210 */ /* 0x000fc400007fe4ff */
[----:B------:R-:W-:Y:S02]  /*115e0*/  LOP3.LUT P0, RZ, R211, 0x3, RZ, 0xc0, !PT ;  /* 0x00000003d3ff7812 */ /* 0x000fe4000780c0ff */
[----:B------:R-:W-:Y:S01]  /*115f0*/  LOP3.LUT R32, R32, R33, RZ, 0x3c, !PT ;  /* 0x0000002120207212 */ /* 0x000fe200078e3cff */
[--C-:B------:R-:W-:Y:S01]  /*11600*/  IMAD.X R33, RZ, RZ, R19.reuse, P5 ;  /* 0x000000ffff217224 */ /* 0x100fe200028e0613 */
[----:B------:R-:W-:Y:S01]  /*11610*/  LOP3.LUT R12, R12, R13, RZ, 0x3c, !PT ;  /* 0x0000000d0c0c7212 */ /* 0x000fe200078e3cff */
[--C-:B------:R-:W-:Y:S01]  /*11620*/  IMAD.X R13, RZ, RZ, R19.reuse, P4 ;  /* 0x000000ffff0d7224 */ /* 0x100fe200020e0613 */
[----:B------:R-:W-:Y:S01]  /*11630*/  LEA.HI.X R21, R5, UR7, R6, 0x2, P6 ;  /* 0x0000000705157c11 */ /* 0x000fe2000b0f1406 */
[--C-:B------:R-:W-:Y:S01]  /*11640*/  IMAD.X R5, RZ, RZ, R19.reuse, P3 ;  /* 0x000000ffff057224 */ /* 0x100fe200018e0613 */
[----:B------:R-:W-:Y:S01]  /*11650*/  LOP3.LUT R44, R44, R45, RZ, 0x3c, !PT ;  /* 0x0000002d2c2c7212 */ /* 0x000fe200078e3cff */
[--C-:B------:R-:W-:Y:S01]  /*11660*/  IMAD.X R45, RZ, RZ, R19.reuse, P1 ;  /* 0x000000ffff2d7224 */ /* 0x100fe200008e0613 */
[----:B------:R-:W-:Y:S01]  /*11670*/  LOP3.LUT R28, R28, R29, RZ, 0x3c, !PT ;  /* 0x0000001d1c1c7212 */ /* 0x000fe200078e3cff */
[----:B------:R-:W-:Y:S01]  /*11680*/  IMAD.X R29, RZ, RZ, R19, P2 ;  /* 0x000000ffff1d7224 */ /* 0x000fe200010e0613 */
[----:B------:R-:W-:-:S02]  /*11690*/  IADD3 R9, P6, R18, 0x7000, RZ ;  /* 0x0000700012097810 */ /* 0x000fc40007fde0ff */
[C---:B------:R-:W-:Y:S02]  /*116a0*/  IADD3 R61, P5, R18.reuse, 0x8000, RZ ;  /* 0x00008000123d7810 */ /* 0x040fe40007fbe0ff */
[C---:B------:R-:W-:Y:S02]  /*116b0*/  IADD3 R53, P4, R18.reuse, 0x9000, RZ ;  /* 0x0000900012357810 */ /* 0x040fe40007f9e0ff */
[C---:B------:R-:W-:Y:S02]  /*116c0*/  IADD3 R37, P3, R18.reuse, 0xa000, RZ ;  /* 0x0000a00012257810 */ /* 0x040fe40007f7e0ff */
[----:B------:R-:W-:Y:S02]  /*116d0*/  ISETP.GE.OR P1, PT, R7, UR10, P0 ;  /* 0x0000000a07007c0c */ /* 0x000fe40008726670 */
[----:B------:R-:W-:Y:S02]  /*116e0*/  IADD3 R6, P2, R18, 0xb000, RZ ;  /* 0x0000b00012067810 */ /* 0x000fe40007f5e0ff */
[----:B------:R-:W-:-:S02]  /*116f0*/  ISETP.GE.OR P0, PT, R3, UR10, P0 ;  /* 0x0000000a03007c0c */ /* 0x000fc40008706670 */
[----:B------:R-:W-:Y:S01]  /*11700*/  LOP3.LUT R7, R18, 0x380, RZ, 0xc0, !PT ;  /* 0x0000038012077812 */ /* 0x000fe200078ec0ff */
[----:B------:R-:W-:Y:S01]  /*11710*/  IMAD.X R25, RZ, RZ, R19, P2 ;  /* 0x000000ffff197224 */ /* 0x000fe200010e0613 */
[----:B------:R-:W-:Y:S02]  /*11720*/  LOP3.LUT R8, R9, 0x380, RZ, 0xc0, !PT ;  /* 0x0000038009087812 */ /* 0x000fe400078ec0ff */
[----:B------:R-:W-:Y:S02]  /*11730*/  LOP3.LUT R60, R61, 0x380, RZ, 0xc0, !PT ;  /* 0x000003803d3c7812 */ /* 0x000fe400078ec0ff */
[----:B------:R-:W-:Y:S01]  /*11740*/  LOP3.LUT R52, R53, 0x380, RZ, 0xc0, !PT ;  /* 0x0000038035347812 */ /* 0x000fe200078ec0ff */
[----:B------:R0:W-:Y:S01]  /*11750*/  @!P1 STG.E desc[UR20][R20.64], R2 ;  /* 0x0000000214009986 */ /* 0x0001e2000c101914 */
[----:B------:R-:W-:Y:S02]  /*11760*/  LOP3.LUT R36, R37, 0x380, RZ, 0xc0, !PT ;  /* 0x0000038025247812 */ /* 0x000fe400078ec0ff */
[----:B------:R-:W-:Y:S01]  /*11770*/  LOP3.LUT R3, R6, 0x380, RZ, 0xc0, !PT ;  /* 0x0000038006037812 */ /* 0x000fe200078ec0ff */
[----:B------:R1:W-:Y:S01]  /*11780*/  @!P0 STG.E desc[UR20][R20.64+0x20], R0 ;  /* 0x0000200014008986 */ /* 0x0003e2000c101914 */
[----:B------:R-:W-:-:S02]  /*11790*/  SHF.R.U64 R7, R7, 0x3, RZ ;  /* 0x0000000307077819 */ /* 0x000fc400000012ff */
[----:B------:R-:W-:Y:S01]  /*117a0*/  SHF.R.U64 R8, R8, 0x3, RZ ;  /* 0x0000000308087819 */ /* 0x000fe200000012ff */
[----:B------:R-:W-:Y:S01]  /*117b0*/  UIMAD UR6, UR9, UR12, URZ ;  /* 0x0000000c090672a4 */ /* 0x000fe2000f8e023f */
[----:B------:R-:W-:Y:S01]  /*117c0*/  SHF.R.U64 R60, R60, 0x3, RZ ;  /* 0x000000033c3c7819 */ /* 0x000fe200000012ff */
[----:B------:R-:W5:Y:S01]  /*117d0*/  LD.E.128 R32, desc[UR20][R32.64] ;  /* 0x0000001420207980 */ /* 0x000f62000c101d00 */
[----:B------:R-:W-:Y:S01]  /*117e0*/  SHF.R.U64 R52, R52, 0x3, RZ ;  /* 0x0000000334347819 */ /* 0x000fe200000012ff */
[----:B0-----:R-:W-:Y:S01]  /*117f0*/  IMAD.MOV.U32 R2, RZ, RZ, R16 ;  /* 0x000000ffff027224 */ /* 0x001fe200078e0010 */
[----:B------:R-:W-:Y:S01]  /*11800*/  SHF.R.U64 R36, R36, 0x3, RZ ;  /* 0x0000000324247819 */ /* 0x000fe200000012ff */
[----:B------:R-:W5:Y:S01]  /*11810*/  LD.E.128 R12, desc[UR20][R12.64] ;  /* 0x000000140c0c7980 */ /* 0x000f62000c101d00 */
[----:B------:R-:W-:Y:S01]  /*11820*/  SHF.R.U64 R3, R3, 0x3, RZ ;  /* 0x0000000303037819 */ /* 0x000fe200000012ff */
[----:B------:R-:W-:Y:S01]  /*11830*/  ULDC.64 UR8, c[0x0][0xae0] ;  /* 0x0002b80000087ab9 */ /* 0x000fe20000000a00 */
[----:B------:R-:W-:Y:S01]  /*11840*/  LOP3.LUT R18, R7, R18, RZ, 0x3c, !PT ;  /* 0x0000001207127212 */ /* 0x000fe200078e3cff */
[----:B------:R-:W5:Y:S01]  /*11850*/  LD.E.128 R56, desc[UR20][R56.64] ;  /* 0x0000001438387980 */ /* 0x000f62000c101d00 */
[----:B------:R-:W-:Y:S01]  /*11860*/  LOP3.LUT R8, R8, R9, RZ, 0x3c, !PT ;  /* 0x0000000908087212 */ /* 0x000fe200078e3cff */
[--C-:B------:R-:W-:Y:S01]  /*11870*/  IMAD.X R9, RZ, RZ, R19.reuse, P6 ;  /* 0x000000ffff097224 */ /* 0x100fe200030e0613 */
[----:B------:R-:W-:Y:S01]  /*11880*/  LOP3.LUT R60, R60, R61, RZ, 0x3c, !PT ;  /* 0x0000003d3c3c7212 */ /* 0x000fe200078e3cff */
[--C-:B------:R-:W-:Y:S01]  /*11890*/  IMAD.X R61, RZ, RZ, R19.reuse, P5 ;  /* 0x000000ffff3d7224 */ /* 0x100fe200028e0613 */
[----:B------:R-:W-:Y:S01]  /*118a0*/  LOP3.LUT R52, R52, R53, RZ, 0x3c, !PT ;  /* 0x0000003534347212 */ /* 0x000fe200078e3cff */
[----:B------:R0:W5:Y:S01]  /*118b0*/  LD.E.128 R48, desc[UR20][R18.64] ;  /* 0x0000001412307980 */ /* 0x000162000c101d00 */
[----:B------:R-:W-:Y:S01]  /*118c0*/  LOP3.LUT R36, R36, R37, RZ, 0x3c, !PT ;  /* 0x0000002524247212 */ /* 0x000fe200078e3cff */
[----:B------:R-:W-:Y:S01]  /*118d0*/  IMAD.X R37, RZ, RZ, R19, P3 ;  /* 0x000000ffff257224 */ /* 0x000fe200018e0613 */
[----:B------:R-:W-:Y:S01]  /*118e0*/  IADD3.X R53, RZ, R19, RZ, P4, !PT ;  /* 0x00000013ff357210 */ /* 0x000fe200027fe4ff */
[----:B------:R-:W5:Y:S01]  /*118f0*/  LD.E.128 R44, desc[UR20][R44.64] ;  /* 0x000000142c2c7980 */ /* 0x000f62000c101d00 */
[----:B------:R-:W-:-:S02]  /*11900*/  LOP3.LUT R24, R3, R6, RZ, 0x3c, !PT ;  /* 0x0000000603187212 */ /* 0x000fc400078e3cff */
[----:B------:R-:W-:Y:S01]  /*11910*/  SHF.R.S32.HI R3, RZ, 0x1f, R16 ;  /* 0x0000001fff037819 */ /* 0x000fe20000011410 */
[----:B------:R-:W5:Y:S01]  /*11920*/  LD.E.128 R4, desc[UR20][R4.64] ;  /* 0x0000001404047980 */ /* 0x000f62000c101d00 */
[----:B0-----:R-:W-:Y:S01]  /*11930*/  IMAD.U32 R19, RZ, RZ, UR12 ;  /* 0x0000000cff137e24 */ /* 0x001fe2000f8e00ff */
[----:B------:R-:W-:Y:S02]  /*11940*/  UIMAD UR6, UR4, UR13, UR6 ;  /* 0x0000000d040672a4 */ /* 0x000fe4000f8e0206 */
[----:B------:R-:W5:Y:S01]  /*11950*/  LD.E.128 R28, desc[UR20][R28.64] ;  /* 0x000000141c1c7980 */ /* 0x000f62000c101d00 */
[----:B------:R-:W-:-:S03]  /*11960*/  IMAD.WIDE.U32 R2, R19, UR4, R2 ;  /* 0x0000000413027c25 */ /* 0x000fc6000f8e0002 */
        /* <DEDUP_REMOVED lines=12> */
[----:B------:R-:W-:Y:S01]  /*11a30*/  MOV R19, UR8 ;  /* 0x0000000800137c02 */ /* 0x000fe20008000f00 */
[----:B------:R-:W-:Y:S01]  /*11a40*/  VIADD R3, R3, UR6 ;  /* 0x0000000603037c36 */ /* 0x000fe20008000000 */
[----:B------:R-:W-:-:S02]  /*11a50*/  UIMAD UR10, UR17, -0x80, UR10 ;  /* 0xffffff80110a78a4 */ /* 0x000fc4000f8e020a */
[----:B------:R-:W-:Y:S02]  /*11a60*/  UIMAD UR4, UR18, UR9, UR4 ;  /* 0x00000009120472a4 */ /* 0x000fe4000f8e0204 */
[----:B------:R-:W-:Y:S01]  /*11a70*/  IMAD.WIDE.U32 R2, R19, UR18, R2 ;  /* 0x0000001213027c25 */ /* 0x000fe2000f8e0002 */
[----:B------:R-:W-:Y:S01]  /*11a80*/  ULDC.64 UR6, c[0x0][0xae8] ;  /* 0x0002ba0000067ab9 */ /* 0x000fe20000000a00 */
[----:B------:R-:W-:Y:S02]  /*11a90*/  ISETP.GE.AND P3, PT, R22, UR10, PT ;  /* 0x0000000a16007c0c */ /* 0x000fe4000bf66270 */
[----:B------:R-:W-:Y:S01]  /*11aa0*/  VIADD R3, R3, UR4 ;  /* 0x0000000403037c36 */ /* 0x000fe20008000000 */
[----:B------:R-:W-:Y:S01]  /*11ab0*/  UIMAD UR4, UR16, UR6, URZ ;  /* 0x00000006100472a4 */ /* 0x000fe2000f8e023f */
[----:B------:R-:W-:Y:S01]  /*11ac0*/  VIADD R42, R42, 0x36820 ;  /* 0x000368202a2a7836 */ /* 0x000fe20000000000 */
[----:B-1----:R-:W-:Y:S01]  /*11ad0*/  MOV R21, UR6 ;  /* 0x0000000600157c02 */ /* 0x002fe20008000f00 */
[C---:B------:R-:W-:Y:S01]  /*11ae0*/  VIADD R19, R22.reuse, 0x60 ;  /* 0x0000006016137836 */ /* 0x040fe20000000000 */
[----:B------:R-:W-:Y:S01]  /*11af0*/  UIMAD UR4, UR15, UR7, UR4 ;  /* 0x000000070f0472a4 */ /* 0x000fe2000f8e0204 */
[----:B------:R-:W-:Y:S01]  /*11b00*/  VIADD R18, R22, 0x40 ;  /* 0x0000004016127836 */ /* 0x000fe20000000000 */
[----:B------:R-:W-:Y:S01]  /*11b10*/  PRMT R42, RZ, 0x654, R42 ;  /* 0x00000654ff2a7816 */ /* 0x000fe2000000002a */
[----:B------:R-:W-:Y:S01]  /*11b20*/  IMAD.WIDE.U32 R20, R21, UR15, R2 ;  /* 0x0000000f15147c25 */ /* 0x000fe2000f8e0002 */
[----:B------:R-:W-:-:S02]  /*11b30*/  ISETP.GE.AND P2, PT, R19, UR10, PT ;  /* 0x0000000a13007c0c */ /* 0x000fc4000bf46270 */
[--C-:B------:R-:W-:Y:S01]  /*11b40*/  SHF.R.S32.HI R23, RZ, 0x1f, R22.reuse ;  /* 0x0000001fff177819 */ /* 0x100fe20000011416 */
[----:B------:R-:W-:Y:S01]  /*11b50*/  VIADD R0, R22, 0x20 ;  /* 0x0000002016007836 */ /* 0x000fe20000000000 */
[----:B0-----:R0:W-:Y:S01]  /*11b60*/  SYNCS.ARRIVE.TRANS64.RED.A1T0 RZ, [R42+URZ], RZ ;  /* 0x000000ff2aff79a7 */ /* 0x0011e2000810043f */
[----:B------:R-:W-:Y:S01]  /*11b70*/  IMAD.U32 R19, RZ, RZ, UR17 ;  /* 0x00000011ff137e24 */ /* 0x000fe2000f8e00ff */
[----:B------:R-:W-:Y:S01]  /*11b80*/  BSSY B1, `(.L_x_2030) ;  /* 0x000001a000017945 */ /* 0x000fe20003800000 */
[----:B------:R-:W-:Y:S01]  /*11b90*/  VIADD R43, R21, UR4 ;  /* 0x00000004152b7c36 */ /* 0x000fe20008000000 */
[----:B------:R-:W-:Y:S01]  /*11ba0*/  ISETP.GE.AND P1, PT, R18, UR10, PT ;  /* 0x0000000a12007c0c */ /* 0x000fe2000bf26270 */
[----:B------:R-:W-:Y:S01]  /*11bb0*/  IMAD.WIDE R18, R19, 0x80, R22 ;  /* 0x0000008013127825 */ /* 0x000fe200078e0216 */
[----:B------:R-:W-:Y:S01]  /*11bc0*/  ISETP.GE.AND P0, PT, R0, UR10, PT ;  /* 0x0000000a00007c0c */ /* 0x000fe2000bf06270 */
[----:B------:R-:W-:-:S12]  /*11bd0*/  @P3 BRA `(.L_x_2031) ;  /* 0x0000000000503947 */ /* 0x000fd80003800000 */
        /* <DEDUP_REMOVED lines=20> */
.L_x_2031:
[----:B------:R-:W-:Y:S05]  /*11d20*/  BSYNC B1 ;  /* 0x0000000000017941 */ /* 0x000fea0003800000 */
.L_x_2030:
[----:B------:R-:W-:Y:S04]  /*11d30*/  BSSY B1, `(.L_x_2032) ;  /* 0x0000018000017945 */ /* 0x000fe80003800000 */
[----:B------:R-:W-:Y:S05]  /*11d40*/  @P0 BRA `(.L_x_2033) ;  /* 0x0000000000580947 */ /* 0x000fea0003800000 */
[----:B-1----:R-:W-:Y:S01]  /*11d50*/  IADD3 R41, P0, R18, 0x20, RZ ;  /* 0x0000002012297810 */ /* 0x002fe20007f1e0ff */
[----:B------:R-:W-:Y:S01]  /*11d60*/  VIADD R2, R16, 0x40 ;  /* 0x0000004010027836 */ /* 0x000fe20000000000 */
[----:B------:R-:W-:Y:S01]  /*11d70*/  ULDC UR4, c[0x0][0xa8c] ;  /* 0x0002a30000047ab9 */ /* 0x000fe20000000800 */
        /* <DEDUP_REMOVED lines=19> */
.L_x_2033:
[----:B------:R-:W-:Y:S05]  /*11eb0*/  BSYNC B1 ;  /* 0x0000000000017941 */ /* 0x000fea0003800000 */
.L_x_2032:
[----:B------:R-:W-:Y:S04]  /*11ec0*/  BSSY B1, `(.L_x_2034) ;  /* 0x0000018000017945 */ /* 0x000fe80003800000 */
[----:B------:R-:W-:Y:S05]  /*11ed0*/  @P1 BRA `(.L_x_2035) ;  /* 0x0000000000581947 */ /* 0x000fea0003800000 */
[----:B--2--5:R-:W-:Y:S01]  /*11ee0*/  IADD3 R33, P0, R18, 0x40, RZ ;  /* 0x0000004012217810 */ /* 0x024fe20007f1e0ff */
        /* <DEDUP_REMOVED lines=21> */
.L_x_2035:
[----:B------:R-:W-:Y:S05]  /*12040*/  BSYNC B1 ;  /* 0x0000000000017941 */ /* 0x000fea0003800000 */
.L_x_2034:
[----:B------:R-:W-:Y:S05]  /*12050*/  @P2 BRA `(.L_x_2036) ;  /* 0x0000000c00902947 */ /* 0x000fea0003800000 */
[----:B---3-5:R-:W-:Y:S01]  /*12060*/  IADD3 R13, P0, R18, 0x60, RZ ;  /* 0x00000060120d7810 */ /* 0x028fe20007f1e0ff */
        /* <DEDUP_REMOVED lines=14> */
[----:B------:R-:W-:Y:S02]  /*12150*/  LEA R12, P0, R2, UR6, 0x1 ;  /* 0x00000006020c7c11 */ /* 0x000fe4000f8008ff */
[----:B------:R-:W-:-:S04]  /*12160*/  IADD3 R3, R3, R13, RZ ;  /* 0x0000000d03037210 */ /* 0x000fc80007ffe0ff */
        /* <DEDUP_REMOVED lines=8> */
.L_x_2028:
[----:B------:R-:W-:Y:S01]  /*121f0*/  R2UR UR8, R208 ;  /* 0x00000000d00872ca */ /* 0x000fe200000e0000 */
[----:B------:R-:W-:Y:S01]  /*12200*/  ULDC.64 UR6, c[0x0][0xbe0] ;  /* 0x0002f80000067ab9 */ /* 0x000fe20000000a00 */
[----:B------:R-:W-:Y:S01]  /*12210*/  R2UR UR4, R206 ;  /* 0x00000000ce0472ca */ /* 0x000fe200000e0000 */
[----:B------:R-:W-:Y:S01]  /*12220*/  UISETP.NE.U32.AND UP0, UPT, UR6, URZ, UPT ;  /* 0x0000003f0600728c */ /* 0x000fe2000bf05070 */
[----:B------:R-:W-:-:S03]  /*12230*/  ULDC.64 UR12, c[0x0][0x208] ;  /* 0x00008200000c7ab9 */ /* 0x000fc60000000a00 */
[----:B------:R-:W-:-:S06]  /*12240*/  UISETP.NE.AND.EX UP1, UPT, UR7, URZ, UPT, UP0 ;  /* 0x0000003f0700728c */ /* 0x000fcc000bf25300 */
[----:B------:R-:W-:Y:S02]  /*12250*/  PLOP3.LUT P2, PT, PT, PT, UP1, 0x80, 0x0 ;  /* 0x000000000000781c */ /* 0x000fe40003f4f018 */
[----:B------:R-:W-:Y:S02]  /*12260*/  USHF.L.U64.HI UR10, UR4, 0x2, UR8 ;  /* 0x00000002040a7899 */ /* 0x000fe40008010208 */
[----:B------:R-:W-:Y:S01]  /*12270*/  USHF.L.U32 UR4, UR4, 0x2, URZ ;  /* 0x0000000204047899 */ /* 0x000fe2000800063f */
[----:B------:R-:W-:-:S03]  /*12280*/  ULDC.64 UR8, c[0x0][0xbd8] ;  /* 0x0002f60000087ab9 */ /* 0x000fc60000000a00 */
[----:B------:R-:W-:Y:S02]  /*12290*/  @UP1 UIADD3 UR6, UP2, UR4, UR6, URZ ;  /* 0x0000000604061290 */ /* 0x000fe4000ff5e03f */
[----:B------:R-:W-:Y:S02]  /*122a0*/  UISETP.NE.U32.AND UP0, UPT, UR8, URZ, UPT ;  /* 0x0000003f0800728c */ /* 0x000fe4000bf05070 */
[----:B------:R-:W-:Y:S02]  /*122b0*/  @UP1 UIADD3.X UR7, UR10, UR7, URZ, UP2, !UPT ;  /* 0x000000070a071290 */ /* 0x000fe400097fe43f */
[----:B------:R-:W-:Y:S01]  /*122c0*/  IMAD.U32 R4, RZ, RZ, UR6 ;  /* 0x00000006ff047e24 */ /* 0x000fe2000f8e00ff */
[----:B------:R-:W-:Y:S02]  /*122d0*/  UISETP.NE.AND.EX UP0, UPT, UR9, URZ, UPT, UP0 ;  /* 0x0000003f0900728c */ /* 0x000fe4000bf05300 */
[----:B------:R-:W-:Y:S01]  /*122e0*/  UIADD3 UR4, UP1, UR4, UR8, URZ ;  /* 0x0000000804047290 */ /* 0x000fe2000ff3e03f */
[----:B------:R-:W-:-:S03]  /*122f0*/  IMAD.U32 R5, RZ, RZ, UR7 ;  /* 0x00000007ff057e24 */ /* 0x000fc6000f8e00ff */
[----:B------:R-:W-:Y:S01]  /*12300*/  PLOP3.LUT P1, PT, PT, PT, UP0, 0x80, 0x0 ;  /* 0x000000000000781c */ /* 0x000fe20003f2f008 */
[----:B------:R-:W-:Y:S01]  /*12310*/  UIADD3.X UR6, UR10, UR9, URZ, UP1, !UPT ;  /* 0x000000090a067290 */ /* 0x000fe20008ffe43f */
[----:B------:R-:W2:Y:S01]  /*12320*/  @P2 LDG.E R4, desc[UR12][R4.64] ;  /* 0x0000000c04042981 */ /* 0x000ea2000c1e1900 */
[----:B------:R-:W-:Y:S01]  /*12330*/  MOV R7, RZ ;  /* 0x000000ff00077202 */ /* 0x000fe20000000f00 */
[----:B------:R-:W-:-:S03]  /*12340*/  IMAD.U32 R2, RZ, RZ, UR4 ;  /* 0x00000004ff027e24 */ /* 0x000fc6000f8e00ff */
[----:B------:R-:W-:Y:S01]  /*12350*/  IMAD.U32 R3, RZ, RZ, UR6 ;  /* 0x00000006ff037e24 */ /* 0x000fe2000f8e00ff */
[----:B------:R-:W-:Y:S01]  /*12360*/  ULDC UR4, c[0x0][0xa88] ;  /* 0x0002a20000047ab9 */ /* 0x000fe20000000800 */
[----:B------:R-:W-:-:S04]  /*12370*/  ISETP.GT.AND P0, PT, R215, 0x7f, PT ;  /* 0x0000007fd700780c */ /* 0x000fc80003f04270 */
[----:B------:R0:W5:Y:S01]  /*12380*/  @P1 LDG.E R7, desc[UR12][R2.64] ;  /* 0x0000000c02071981 */ /* 0x000162000c1e1900 */
[----:B--2---:R-:W-:Y:S01]  /*12390*/  @P2 R2UR UR4, R4 ;  /* 0x00000000040422ca */ /* 0x004fe200000e0000 */
[----:B0-----:R-:W-:-:S14]  /*123a0*/  @P2 BRA `(.L_x_2037) ;  /* 0x00000000001c2947 */ /* 0x001fdc0003800000 */
[----:B------:R-:W-:Y:S05]  /*123b0*/  @!P1 BRA `(.L_x_2037) ;  /* 0x0000000000189947 */ /* 0x000fea0003800000 */
[----:B------:R-:W-:Y:S02]  /*123c0*/  ULDC.64 UR6, c[0x0][0x208] ;  /* 0x0000820000067ab9 */ /* 0x000fe40000000a00 */
[----:B------:R-:W2:Y:S04]  /*123d0*/  LDG.E R4, desc[UR6][R2.64] ;  /* 0x0000000602047981 */ /* 0x000ea8000c1e1900 */
[----:B------:R-:W3:Y:S01]  /*123e0*/  LDG.E R0, desc[UR6][R2.64+0x4] ;  /* 0x0000040602007981 */ /* 0x000ee2000c1e1900 */
[----:B--2---:R-:W-:Y:S02]  /*123f0*/  R2UR UR6, R4 ;  /* 0x00000000040672ca */ /* 0x004fe400000e0000 */
[----:B---3--:R-:W-:-:S13]  /*12400*/  R2UR UR4, R0 ;  /* 0x00000000000472ca */ /* 0x008fda00000e0000 */
[----:B------:R-:W-:-:S12]  /*12410*/  UIADD3 UR4, -UR6, UR4, URZ ;  /* 0x0000000406047290 */ /* 0x000fd8000fffe13f */
.L_x_2037:
[----:B------:R-:W-:Y:S01]  /*12420*/  R2UR UR8, R207 ;  /* 0x00000000cf0872ca */ /* 0x000fe200000e0000 */
[----:B------:R-:W-:Y:S01]  /*12430*/  BSSY B1, `(.L_x_2038) ;  /* 0x0000025000017945 */ /* 0x000fe20003800000 */
[----:B------:R-:W-:Y:S02]  /*12440*/  R2UR UR7, R206 ;  /* 0x00000000ce0772ca */ /* 0x000fe400000e0000 */
[----:B------:R-:W-:Y:S02]  /*12450*/  R2UR UR6, R208 ;  /* 0x00000000d00672ca */ /* 0x000fe400000e0000 */
[----:B------:R-:W-:Y:S02]  /*12460*/  SHF.R.S32.HI R9, RZ, 0x1f, R16 ;  /* 0x0000001fff097819 */ /* 0x000fe40000011410 */
[----:B-----5:R-:W-:-:S05]  /*12470*/  SHF.R.S32.HI R6, RZ, 0x1f, R7 ;  /* 0x0000001fff067819 */ /* 0x020fca0000011407 */
[----:B------:R-:W-:Y:S02]  /*12480*/  USHF.R.S32.HI UR8, URZ, 0x1f, UR8 ;  /* 0x0000001f3f087899 */ /* 0x000fe40008011408 */
[----:B------:R-:W-:Y:S02]  /*12490*/  USEL UR9, UR7, URZ, !UP0 ;  /* 0x0000003f07097287 */ /* 0x000fe4000c000000 */
[----:B------:R-:W-:Y:S01]  /*124a0*/  USEL UR10, UR6, URZ, !UP0 ;  /* 0x0000003f060a7287 */ /* 0x000fe2000c000000 */
[----:B------:R-:W-:Y:S11]  /*124b0*/  @P0 BRA `(.L_x_2039) ;  /* 0x0000000000700947 */ /* 0x000ff60003800000 */
[----:B------:R-:W0:Y:S01]  /*124c0*/  S2R R2, SR_TID.X ;  /* 0x0000000000027919 */ /* 0x000e220000002100 */
[----:B------:R-:W-:-:S13]  /*124d0*/  R2UR UR6, R209 ;  /* 0x00000000d10672ca */ /* 0x000fda00000e0000 */
[----:B------:R-:W-:-:S04]  /*124e0*/  IMAD.U32 R0, RZ, RZ, UR6 ;  /* 0x00000006ff007e24 */ /* 0x000fc8000f8e00ff */
[----:B0-----:R-:W-:-:S04]  /*124f0*/  IMAD R0, R0, 0x80, R2 ;  /* 0x0000008000007824 */ /* 0x001fc800078e0202 */
[----:B------:R-:W-:-:S05]  /*12500*/  VIADD R0, R0, 0xffffff80 ;  /* 0xffffff8000007836 */ /* 0x000fca0000000000 */
[----:B------:R-:W-:-:S13]  /*12510*/  ISETP.GE.AND P0, PT, R0, UR4, PT ;  /* 0x0000000400007c0c */ /* 0x000fda000bf06270 */
[----:B------:R-:W-:Y:S05]  /*12520*/  @P0 BRA `(.L_x_2039) ;  /* 0x0000000000540947 */ /* 0x000fea0003800000 */
[----:B------:R-:W-:Y:S01]  /*12530*/  R2UR UR7, R207 ;  /* 0x00000000cf0772ca */ /* 0x000fe200000e0000 */
[----:B------:R-:W-:Y:S01]  /*12540*/  ULDC.64 UR12, c[0x0][0xb70] ;  /* 0x0002dc00000c7ab9 */ /* 0x000fe20000000a00 */
[C---:B------:R-:W-:Y:S01]  /*12550*/  IADD3 R2, P0, R0.reuse, R7, RZ ;  /* 0x0000000700027210 */ /* 0x040fe20007f1e0ff */
[----:B------:R-:W-:Y:S02]  /*12560*/  UIMAD UR6, UR8, UR12, URZ ;  /* 0x0000000c080672a4 */ /* 0x000fe4000f8e023f */
[----:B------:R-:W-:Y:S01]  /*12570*/  IMAD.U32 R5, RZ, RZ, UR12 ;  /* 0x0000000cff057e24 */ /* 0x000fe2000f8e00ff */
[----:B------:R-:W-:Y:S01]  /*12580*/  ULDC.64 UR14, c[0x0][0x208] ;  /* 0x00008200000e7ab9 */ /* 0x000fe20000000a00 */
[----:B------:R-:W-:-:S06]  /*12590*/  LEA.HI.X.SX32 R3, R0, R6, 0x1, P0 ;  /* 0x0000000600037211 */ /* 0x000fcc00000f0eff */
[----:B------:R-:W-:Y:S02]  /*125a0*/  UIMAD UR6, UR7, UR13, UR6 ;  /* 0x0000000d070672a4 */ /* 0x000fe4000f8e0206 */
[----:B------:R-:W-:Y:S01]  /*125b0*/  IMAD.WIDE.U32 R2, R5, UR7, R2 ;  /* 0x0000000705027c25 */ /* 0x000fe2000f8e0002 */
[----:B------:R-:W-:Y:S02]  /*125c0*/  ULDC.64 UR12, c[0x0][0xb78] ;  /* 0x0002de00000c7ab9 */ /* 0x000fe40000000a00 */
[----:B------:R-:W-:Y:S02]  /*125d0*/  UIMAD UR7, UR10, UR12, URZ ;  /* 0x0000000c0a0772a4 */ /* 0x000fe4000f8e023f */
[----:B------:R-:W-:Y:S01]  /*125e0*/  MOV R5, UR12 ;  /* 0x0000000c00057c02 */ /* 0x000fe20008000f00 */
[----:B------:R-:W-:Y:S01]  /*125f0*/  VIADD R3, R3, UR6 ;  /* 0x0000000603037c36 */ /* 0x000fe20008000000 */
        /* <DEDUP_REMOVED lines=8> */
.L_x_2039:
[----:B------:R-:W-:Y:S05]  /*12680*/  BSYNC B1 ;  /* 0x0000000000017941 */ /* 0x000fea0003800000 */
.L_x_2038:
[----:B------:R-:W-:Y:S01]  /*12690*/  R2UR UR11, R209 ;  /* 0x00000000d10b72ca */ /* 0x000fe200000e0000 */
[----:B------:R-:W-:Y:S01]  /*126a0*/  ULDC.64 UR6, c[0x0][0xaa0] ;  /* 0x0002a80000067ab9 */ /* 0x000fe20000000a00 */
[----:B------:R-:W-:Y:S01]  /*126b0*/  R2UR UR14, R207 ;  /* 0x00000000cf0e72ca */ /* 0x000fe200000e0000 */
[----:B------:R-:W-:Y:S01]  /*126c0*/  IMAD.MOV.U32 R2, RZ, RZ, R16 ;  /* 0x000000ffff027224 */ /* 0x000fe200078e0010 */
[----:B------:R-:W-:Y:S01]  /*126d0*/  ULDC.64 UR12, c[0x0][0xae0] ;  /* 0x0002b800000c7ab9 */ /* 0x000fe20000000a00 */
[----:B0-----:R-:W-:Y:S01]  /*126e0*/  IMAD.MOV.U32 R3, RZ, RZ, R9 ;  /* 0x000000ffff037224 */ /* 0x001fe200078e0009 */
[----:B------:R-:W-:Y:S01]  /*126f0*/  MOV R5, UR12 ;  /* 0x0000000c00057c02 */ /* 0x000fe20008000f00 */
[----:B------:R-:W-:Y:S01]  /*12700*/  IMAD R0, R6, UR6, RZ ;  /* 0x0000000606007c24 */ /* 0x000fe2000f8e02ff */
[----:B------:R-:W-:Y:S01]  /*12710*/  BSSY B1, `(.L_x_2040) ;  /* 0x000002f000017945 */ /* 0x000fe20003800000 */
[----:B------:R-:W-:Y:S01]  /*12720*/  IMAD.WIDE.U32 R2, R7, UR6, R2 ;  /* 0x0000000607027c25 */ /* 0x000fe2000f8e0002 */
[----:B------:R-:W-:-:S03]  /*12730*/  UIMAD UR6, UR8, UR12, URZ ;  /* 0x0000000c080672a4 */ /* 0x000fc6000f8e023f */
[----:B------:R-:W-:Y:S01]  /*12740*/  IMAD R7, R7, UR7, R0 ;  /* 0x0000000707077c24 */ /* 0x000fe2000f8e0200 */
[----:B------:R-:W-:Y:S01]  /*12750*/  UIMAD UR7, UR11, -0x80, UR4 ;  /* 0xffffff800b0778a4 */ /* 0x000fe2000f8e0204 */
[C---:B------:R-:W-:Y:S01]  /*12760*/  VIADD R4, R22.reuse, 0x60 ;  /* 0x0000006016047836 */ /* 0x040fe20000000000 */
[----:B------:R-:W-:Y:S01]  /*12770*/  UIMAD UR6, UR14, UR13, UR6 ;  /* 0x0000000d0e0672a4 */ /* 0x000fe2000f8e0206 */
[----:B------:R-:W-:Y:S01]  /*12780*/  IMAD.IADD R3, R3, 0x1, R7 ;  /* 0x0000000103037824 */ /* 0x000fe200078e0207 */
[----:B------:R-:W-:Y:S01]  /*12790*/  SHF.R.S32.HI R7, RZ, 0x1f, R22 ;  /* 0x0000001fff077819 */ /* 0x000fe20000011416 */
[----:B------:R-:W-:Y:S01]  /*127a0*/  ULDC.64 UR12, c[0x0][0xae8] ;  /* 0x0002ba00000c7ab9 */ /* 0x000fe20000000a00 */
[----:B------:R-:W-:Y:S01]  /*127b0*/  ISETP.GE.AND P3, PT, R22, UR7, PT ;  /* 0x0000000716007c0c */ /* 0x000fe2000bf66270 */
[----:B------:R-:W-:Y:S01]  /*127c0*/  IMAD.WIDE.U32 R2, R5, UR14, R2 ;  /* 0x0000000e05027c25 */ /* 0x000fe2000f8e0002 */
[----:B------:R-:W-:Y:S01]  /*127d0*/  UIMAD UR4, UR10, UR12, URZ ;  /* 0x0000000c0a0472a4 */ /* 0x000fe2000f8e023f */
[----:B------:R-:W-:-:S02]  /*127e0*/  ISETP.GE.AND P0, PT, R4, UR7, PT ;  /* 0x0000000704007c0c */ /* 0x000fc4000bf06270 */
[----:B------:R-:W-:Y:S01]  /*127f0*/  VIADD R0, R22, 0x20 ;  /* 0x0000002016007836 */ /* 0x000fe20000000000 */
[----:B------:R-:W-:Y:S01]  /*12800*/  UIMAD UR4, UR9, UR13, UR4 ;  /* 0x0000000d090472a4 */ /* 0x000fe2000f8e0204 */
[----:B------:R-:W-:Y:S01]  /*12810*/  VIADD R3, R3, UR6 ;  /* 0x0000000603037c36 */ /* 0x000fe20008000000 */
[----:B------:R-:W-:Y:S01]  /*12820*/  MOV R9, UR11 ;  /* 0x0000000b00097c02 */ /* 0x000fe20008000f00 */
[----:B------:R-:W-:Y:S01]  /*12830*/  IMAD.U32 R5, RZ, RZ, UR12 ;  /* 0x0000000cff057e24 */ /* 0x000fe2000f8e00ff */
[----:B------:R-:W-:Y:S01]  /*12840*/  ISETP.GE.AND P2, PT, R0, UR7, PT ;  /* 0x0000000700007c0c */ /* 0x000fe2000bf46270 */
[----:B------:R-:W-:Y:S02]  /*12850*/  VIADD R0, R22, 0x40 ;  /* 0x0000004016007836 */ /* 0x000fe40000000000 */
[----:B------:R-:W-:-:S03]  /*12860*/  IMAD.WIDE.U32 R4, R5, UR9, R2 ;  /* 0x0000000905047c25 */ /* 0x000fc6000f8e0002 */
[----:B------:R-:W-:Y:S01]  /*12870*/  ISETP.GE.AND P1, PT, R0, UR7, PT ;  /* 0x0000000700007c0c */ /* 0x000fe2000bf26270 */
[----:B------:R-:W-:Y:S02]  /*12880*/  IMAD.MOV.U32 R6, RZ, RZ, R22 ;  /* 0x000000ffff067224 */ /* 0x000fe400078e0016 */
[----:B------:R-:W-:Y:S02]  /*12890*/  VIADD R11, R5, UR4 ;  /* 0x00000004050b7c36 */ /* 0x000fe40008000000 */
[----:B------:R-:W-:Y:S01]  /*128a0*/  IMAD.WIDE R6, R9, 0x80, R6 ;  /* 0x0000008009067825 */ /* 0x000fe200078e0206 */
[----:B------:R-:W-:Y:S07]  /*128b0*/  @P3 BRA `(.L_x_2041) ;  /* 0x0000000000503947 */ /* 0x000fee0003800000 */
        /* <DEDUP_REMOVED lines=20> */
.L_x_2041:
[----:B------:R-:W-:Y:S05]  /*12a00*/  BSYNC B1 ;  /* 0x0000000000017941 */ /* 0x000fea0003800000 */
.L_x_2040:
[----:B------:R-:W-:Y:S04]  /*12a10*/  BSSY B1, `(.L_x_2042) ;  /* 0x0000018000017945 */ /* 0x000fe80003800000 */
[----:B------:R-:W-:Y:S05]  /*12a20*/  @P2 BRA `(.L_x_2043) ;  /* 0x0000000000582947 */ /* 0x000fea0003800000 */
[----:B0-----:R-:W-:Y:S01]  /*12a30*/  IADD3 R9, P2, R6, 0x20, RZ ;  /* 0x0000002006097810 */ /* 0x001fe20007f5e0ff */
        /* <DEDUP_REMOVED lines=21> */
.L_x_2043:
[----:B------:R-:W-:Y:S05]  /*12b90*/  BSYNC B1 ;  /* 0x0000000000017941 */ /* 0x000fea0003800000 */
.L_x_2042:
[----:B------:R-:W-:Y:S04]  /*12ba0*/  BSSY B1, `(.L_x_2044) ;  /* 0x0000018000017945 */ /* 0x000fe80003800000 */
[----:B------:R-:W-:Y:S05]  /*12bb0*/  @P1 BRA `(.L_x_2045) ;  /* 0x0000000000581947 */ /* 0x000fea0003800000 */
[----:B01----:R-:W-:Y:S01]  /*12bc0*/  IADD3 R9, P1, R6, 0x40, RZ ;  /* 0x0000004006097810 */ /* 0x003fe20007f3e0ff */
        /* <DEDUP_REMOVED lines=21> */
.L_x_2045:
[----:B------:R-:W-:Y:S05]  /*12d20*/  BSYNC B1 ;  /* 0x0000000000017941 */ /* 0x000fea0003800000 */
.L_x_2044:
[----:B------:R-:W-:Y:S05]  /*12d30*/  @P0 BRA `(.L_x_2036) ;  /* 0x0000000000580947 */ /* 0x000fea0003800000 */
[----:B------:R-:W-:Y:S01]  /*12d40*/  IADD3 R5, P0, R6, 0x60, RZ ;  /* 0x0000006006057810 */ /* 0x000fe20007f1e0ff */
[C---:B------:R-:W-:Y:S01]  /*12d50*/  VIADD R0, R16.reuse, 0x40 ;  /* 0x0000004010007836 */ /* 0x040fe20000000000 */
[----:B------:R-:W-:Y:S01]  /*12d60*/  ULDC.64 UR6, c[0x0][0xad8] ;  /* 0x0002b60000067ab9 */ /* 0x000fe20000000a00 */
[----:B------:R-:W-:Y:S01]  /*12d70*/  ULDC UR4, c[0x0][0xa8c] ;  /* 0x0002a30000047ab9 */ /* 0x000fe20000000800 */
[----:B------:R-:W-:Y:S01]  /*12d80*/  IMAD.MOV.U32 R2, RZ, RZ, R4 ;  /* 0x000000ffff027224 */ /* 0x000fe200078e0004 */
[----:B------:R-:W-:Y:S01]  /*12d90*/  ISETP.GE.AND P1, PT, R16, UR4, PT ;  /* 0x0000000410007c0c */ /* 0x000fe2000bf26270 */
[----:B------:R-:W-:Y:S01]  /*12da0*/  IMAD.X R6, RZ, RZ, R7, P0 ;  /* 0x000000ffff067224 */ /* 0x000fe200000e0607 */
[----:B------:R-:W-:Y:S01]  /*12db0*/  ISETP.GE.AND P2, PT, R0, UR4, PT ;  /* 0x0000000400007c0c */ /* 0x000fe2000bf46270 */
[----:B------:R-:W-:Y:S01]  /*12dc0*/  IMAD.MOV.U32 R3, RZ, RZ, R11 ;  /* 0x000000ffff037224 */ /* 0x000fe200078e000b */
[----:B------:R-:W-:Y:S01]  /*12dd0*/  IADD3 R0, R16, 0x80, RZ ;  /* 0x0000008010007810 */ /* 0x000fe20007ffe0ff */
[----:B------:R-:W-:Y:S01]  /*12de0*/  IMAD R6, R6, UR6, RZ ;  /* 0x0000000606067c24 */ /* 0x000fe2000f8e02ff */
[----:B------:R-:W-:Y:S01]  /*12df0*/  ULDC.64 UR8, c[0x0][0x208] ;  /* 0x0000820000087ab9 */ /* 0x000fe20000000a00 */
        /* <DEDUP_REMOVED lines=10> */
.L_x_2036:
[----:B------:R-:W-:Y:S05]  /*12ea0*/  BSYNC B0 ;  /* 0x0000000000007941 */ /* 0x000fea0003800000 */
.L_x_2027:
[----:B------:R-:W-:Y:S02]  /*12eb0*/  ULDC UR4, c[0x0][0xc14] ;  /* 0x0003050000047ab9 */ /* 0x000fe40000000800 */
[----:B------:R-:W-:-:S13]  /*12ec0*/  ISETP.GE.AND P0, PT, R83, UR4, PT ;  /* 0x0000000453007c0c */ /* 0x000fda000bf06270 */
[----:B------:R-:W-:Y:S05]  /*12ed0*/  @!P0 BRA `(.L_x_2046) ;  /* 0xfffffedc00b88947 */ /* 0x000fea000383ffff */
[----:B------:R-:W-:Y:S05]  /*12ee0*/  EXIT ;  /* 0x000000000000794d */ /* 0x000fea0003800000 */
.L_x_1991:
        /* <DEDUP_REMOVED lines=10> */
[----:B------:R-:W-:Y:S01]  /*12f90*/  ULDC.64 UR6, c[0x0][0x208] ;  /* 0x0000820000067ab9 */ /* 0x000fe20000000a00 */
        /* <DEDUP_REMOVED lines=9> */
[----:B------:R-:W0:Y:S01]  /*13030*/  S2UR UR6, SR_CTAID.X ;  /* 0x00000000000679c3 */ /* 0x000e220000002500 */
[----:B------:R-:W-:Y:S01]  /*13040*/  ISETP.GE.U32.AND P0, PT, R7, 0x2, PT ;  /* 0x000000020700780c */ /* 0x000fe20003f06070 */
[----:B------:R-:W-:Y:S01]  /*13050*/  IMAD.MOV.U32 R16, RZ, RZ, RZ ;  /* 0x000000ffff107224 */ /* 0x000fe200078e00ff */
[----:B------:R-:W-:-:S09]  /*13060*/  LOP3.LUT R0, R0, 0xfffffffe, RZ, 0xc0, !PT ;  /* 0xfffffffe00007812 */ /* 0x000fd200078ec0ff */
        /* <DEDUP_REMOVED lines=14> */
[----:B-1----:R-:W-:Y:S01]  /*13150*/  SEL R3, R6, RZ, P0 ;  /* 0x000000ff06037207 */ /* 0x002fe20000000000 */
[----:B------:R-:W-:Y:S01]  /*13160*/  IMAD.MOV.U32 R6, RZ, RZ, RZ ;  /* 0x000000ffff067224 */ /* 0x000fe200078e00ff */
        /* <DEDUP_REMOVED lines=18> */
[----:B------:R-:W-:Y:S01]  /*13290*/  MOV R6, RZ ;  /* 0x000000ff00067202 */ /* 0x000fe20000000f00 */
[----:B------:R-:W-:Y:S01]  /*132a0*/  ULDC UR5, c[0x0][0xc14] ;  /* 0x0003050000057ab9 */ /* 0x000fe20000000800 */
[----:B------:R-:W-:Y:S01]  /*132b0*/  ULDC UR7, c[0x0][0xc14] ;  /* 0x0003050000077ab9 */ /* 0x000fe20000000800 */
[----:B------:R-:W-:-:S05]  /*132c0*/  ULDC UR4, c[0x0][0xc10] ;  /* 0x0003040000047ab9 */ /* 0x000fca0000000800 */
.L_x_2051:
[----:B------:R-:W-:Y:S02]  /*132d0*/  VIADD R6, R6, 0x1f ;  /* 0x0000001f06067836 */ /* 0x000fe40000000000 */
[----:B------:R-:W-:-:S03]  /*132e0*/  IMAD.U32 R19, RZ, RZ, UR7 ;  /* 0x00000007ff137e24 */ /* 0x000fc6000f8e00ff */
[----:B------:R-:W-:-:S13]  /*132f0*/  ISETP.GE.AND P0, PT, R6, UR5, PT ;  /* 0x0000000506007c0c */ /* 0x000fda000bf06270 */
[----:B------:R-:W-:Y:S05]  /*13300*/  @P0 BRA `(.L_x_2048) ;  /* 0x0000000400cc0947 */ /* 0x000fea0003800000 */
        /* <DEDUP_REMOVED lines=12> */
.L_x_2050:
[----:B------:R-:W-:Y:S05]  /*133d0*/  BSYNC B0 ;  /* 0x0000000000007941 */ /* 0x000fea0003800000 */
.L_x_2049:
        /* <DEDUP_REMOVED lines=25> */
.L_x_2047:
[----:B------:R-:W-:Y:S01]  /*13570*/  IMAD.IADD R7, R5, 0x1, -R2 ;  /* 0x0000000105077824 */ /* 0x000fe200078e0a02 */
[----:B------:R-:W-:-:S03]  /*13580*/  ULDC.64 UR8, c[0x0][0x208] ;  /* 0x0000820000087ab9 */ /* 0x000fc60000000a00 */
[----:B------:R-:W-:-:S05]  /*13590*/  IMAD R2, R4, UR4, R7 ;  /* 0x0000000404027c24 */ /* 0x000fca000f8e0207 */
[----:B------:R-:W-:Y:S02]  /*135a0*/  ISETP.GT.AND P0, PT, R2, UR6, PT ;  /* 0x0000000602007c0c */ /* 0x000fe4000bf04270 */
[----:B------:R-:W0:Y:S11]  /*135b0*/  LDC.64 R2, c[0x0][0xc68] ;  /* 0x00031a00ff027b82 */ /* 0x000e360000000a00 */
[----:B------:R-:W-:-:S04]  /*135c0*/  VOTE.ANY R9, PT, !P0 ;  /* 0x0000000000097806 */ /* 0x000fc800040e0100 */
[----:B------:R-:W1:Y:S02]  /*135d0*/  POPC R5, R9 ;  /* 0x0000000900057309 */ /* 0x000e640000000000 */
[----:B-1----:R-:W-:-:S05]  /*135e0*/  IADD3 R19, R5, R6, RZ ;  /* 0x0000000605137210 */ /* 0x002fca0007ffe0ff */
        /* <DEDUP_REMOVED lines=13> */
.L_x_2052:
[----:B-1----:R-:W-:Y:S01]  /*136c0*/  IMAD.MOV R2, RZ, RZ, -R3 ;  /* 0x000000ffff027224 */ /* 0x002fe200078e0a03 */
[----:B--2---:R-:W-:Y:S01]  /*136d0*/  IABS R4, R6 ;  /* 0x0000000600047213 */ /* 0x004fe20000000000 */
[----:B---3--:R-:W-:Y:S02]  /*136e0*/  IMAD R16, R16, UR4, R7 ;  /* 0x0000000410107c24 */ /* 0x008fe4000f8e0207 */
[----:B------:R-:W-:Y:S02]  /*136f0*/  IMAD R5, R2, R11, RZ ;  /* 0x0000000b02057224 */ /* 0x000fe400078e02ff */
[----:B------:R-:W-:Y:S02]  /*13700*/  IMAD.MOV.U32 R2, RZ, RZ, RZ ;  /* 0x000000ffff027224 */ /* 0x000fe400078e00ff */
[----:B------:R-:W-:Y:S02]  /*13710*/  IMAD.MOV R4, RZ, RZ, -R4 ;  /* 0x000000ffff047224 */ /* 0x000fe400078e0a04 */
[----:B------:R-:W-:Y:S01]  /*13720*/  IMAD.HI.U32 R2, R3, R5, R2 ;  /* 0x0000000503027227 */ /* 0x000fe200078e0002 */
[----:B------:R-:W-:-:S04]  /*13730*/  IADD3 R5, -R16, UR6, RZ ;  /* 0x0000000610057c10 */ /* 0x000fc8000fffe1ff */
[----:B------:R-:W-:-:S05]  /*13740*/  IABS R3, R5 ;  /* 0x0000000500037213 */ /* 0x000fca0000000000 */
[----:B------:R-:W-:-:S04]  /*13750*/  IMAD.HI.U32 R9, R2, R3, RZ ;  /* 0x0000000302097227 */ /* 0x000fc800078e00ff */
[----:B------:R-:W-:-:S05]  /*13760*/  IMAD R2, R9, R4, R3 ;  /* 0x0000000409027224 */ /* 0x000fca00078e0203 */
[----:B------:R-:W-:-:S13]  /*13770*/  ISETP.GT.U32.AND P0, PT, R11, R2, PT ;  /* 0x000000020b00720c */ /* 0x000fda0003f04070 */
[----:B------:R-:W-:Y:S01]  /*13780*/  @!P0 IMAD.IADD R2, R2, 0x1, -R11 ;  /* 0x0000000102028824 */ /* 0x000fe200078e0a0b */
[----:B------:R-:W-:-:S04]  /*13790*/  @!P0 IADD3 R9, R9, 0x1, RZ ;  /* 0x0000000109098810 */ /* 0x000fc80007ffe0ff */
[----:B------:R-:W-:Y:S02]  /*137a0*/  ISETP.GE.U32.AND P0, PT, R2, R11, PT ;  /* 0x0000000b0200720c */ /* 0x000fe40003f06070 */
[----:B------:R-:W-:-:S11]  /*137b0*/  LOP3.LUT R2, R5, R6, RZ, 0x3c, !PT ;  /* 0x0000000605027212 */ /* 0x000fd600078e3cff */
[----:B------:R-:W-:Y:S01]  /*137c0*/  @P0 VIADD R9, R9, 0x1 ;  /* 0x0000000109090836 */ /* 0x000fe20000000000 */
[----:B------:R-:W-:-:S13]  /*137d0*/  ISETP.GE.AND P0, PT, R2, RZ, PT ;  /* 0x000000ff0200720c */ /* 0x000fda0003f06270 */
[----:B------:R-:W-:Y:S01]  /*137e0*/  @!P0 IMAD.MOV R9, RZ, RZ, -R9 ;  /* 0x000000ffff098224 */ /* 0x000fe200078e0a09 */
[----:B------:R-:W-:-:S13]  /*137f0*/  ISETP.NE.AND P0, PT, R6, RZ, PT ;  /* 0x000000ff0600720c */ /* 0x000fda0003f05270 */
[----:B------:R-:W-:-:S05]  /*13800*/  @!P0 LOP3.LUT R9, RZ, R6, RZ, 0x33, !PT ;  /* 0x00000006ff098212 */ /* 0x000fca00078e33ff */
[----:B------:R-:W-:Y:S01]  /*13810*/  IMAD R4, R8, R9, RZ ;  /* 0x0000000908047224 */ /* 0x000fe200078e02ff */
[----:B------:R-:W-:-:S03]  /*13820*/  IADD3 R9, -R9, RZ, RZ ;  /* 0x000000ff09097210 */ /* 0x000fc60007ffe1ff */
[----:B------:R-:W-:Y:S02]  /*13830*/  IMAD.MOV R3, RZ, RZ, -R4 ;  /* 0x000000ffff037224 */ /* 0x000fe400078e0a04 */
[----:B------:R-:W-:-:S03]  /*13840*/  IMAD R5, R6, R9, R5 ;  /* 0x0000000906057224 */ /* 0x000fc600078e0205 */
[----:B------:R-:W-:Y:S01]  /*13850*/  VIADDMNMX R8, R3, UR4, R8, PT ;  /* 0x0000000403087c46 */ /* 0x000fe2000b800108 */
[----:B------:R-:W-:-:S03]  /*13860*/  IMAD.IADD R4, R5, 0x1, R4 ;  /* 0x0000000105047824 */ /* 0x000fc600078e0204 */
[----:B------:R-:W-:-:S04]  /*13870*/  IABS R7, R8 ;  /* 0x0000000800077213 */ /* 0x000fc80000000000 */
[----:B------:R-:W1:Y:S08]  /*13880*/  I2F.RP R10, R7 ;  /* 0x00000007000a7306 */ /* 0x000e700000209400 */
[----:B-1----:R-:W1:Y:S02]  /*13890*/  MUFU.RCP R10, R10 ;  /* 0x0000000a000a7308 */ /* 0x002e640000001000 */
[----:B-1----:R-:W-:-:S06]  /*138a0*/  VIADD R2, R10, 0xffffffe ;  /* 0x0ffffffe0a027836 */ /* 0x002fcc0000000000 */
[----:B------:R1:W2:Y:S02]  /*138b0*/  F2I.FTZ.U32.TRUNC.NTZ R3, R2 ;  /* 0x0000000200037305 */ /* 0x0002a4000021f000 */
[----:B-1----:R-:W-:Y:S02]  /*138c0*/  IMAD.MOV.U32 R2, RZ, RZ, RZ ;  /* 0x000000ffff027224 */ /* 0x002fe400078e00ff */
[----:B--2---:R-:W-:-:S04]  /*138d0*/  IMAD.MOV R6, RZ, RZ, -R3 ;  /* 0x000000ffff067224 */ /* 0x004fc800078e0a03 */
        /* <DEDUP_REMOVED lines=12> */
[----:B------:R-:W-:Y:S02]  /*139a0*/  @P0 IADD3 R3, R3, 0x1, RZ ;  /* 0x0000000103030810 */ /* 0x000fe40007ffe0ff */
        /* <DEDUP_REMOVED lines=9> */
.L_x_2048:
[----:B------:R-:W-:Y:S01]  /*13a40*/  IMAD.MOV.U32 R17, RZ, RZ, RZ ;  /* 0x000000ffff117224 */ /* 0x000fe200078e00ff */
[----:B------:R-:W-:Y:S01]  /*13a50*/  MOV R16, UR6 ;  /* 0x0000000600107c02 */ /* 0x000fe20008000f00 */
[----:B------:R-:W-:-:S07]  /*13a60*/  IMAD.MOV.U32 R18, RZ, RZ, RZ ;  /* 0x000000ffff127224 */ /* 0x000fce00078e00ff */
.L_x_2053:
[----:B------:R-:W1:Y:S01]  /*13a70*/  S2R R2, SR_TID.X ;  /* 0x0000000000027919 */ /* 0x000e620000002100 */
[----:B------:R-:W-:Y:S01]  /*13a80*/  STL [R1+0x20], RZ ;  /* 0x000020ff01007387 */ /* 0x000fe20000100800 */
        /* <DEDUP_REMOVED lines=10> */
[----:B------:R1:W-:Y:S03]  /*13b30*/  STL [R1], RZ ;  /* 0x000000ff01007387 */ /* 0x0003e60000100800 */
[----:B------:R-:W-:Y:S05]  /*13b40*/  @P0 BRA `(.L_x_2054) ;  /* 0x0000004000f80947 */ /* 0x000fea0003800000 */
[----:B-1----:R-:W-:Y:S01]  /*13b50*/  IMAD.MOV.U32 R0, RZ, RZ, 0x1 ;  /* 0x00000001ff007424 */ /* 0x002fe200078e00ff */
[----:B------:R1:W-:Y:S01]  /*13b60*/  STL [R1], RZ ;  /* 0x000000ff01007387 */ /* 0x0003e20000100800 */
[----:B------:R-:W-:Y:S01]  /*13b70*/  ULDC UR38, c[0x0][0xc] ;  /* 0x0000030000267ab9 */ /* 0x000fe20000000800 */
[----:B------:R-:W-:Y:S02]  /*13b80*/  ULDC.64 UR36, c[0x0][0x198] ;  /* 0x0000660000247ab9 */ /* 0x000fe40000000a00 */
[----:B------:R1:W-:Y:S04]  /*13b90*/  STL [R1+0x8], R0 ;  /* 0x0000080001007387 */ /* 0x0003e80000100800 */
[----:B------:R1:W-:Y:S02]  /*13ba0*/  STL [R1+0x20], RZ ;  /* 0x000020ff01007387 */ /* 0x0003e40000100800 */
.L_x_2121:
[----:B--2---:R-:W2:Y:S01]  /*13bb0*/  LDC.64 R2, c[0x0][0xc60] ;  /* 0x00031800ff027b82 */ /* 0x004ea20000000a00 */
[----:B------:R-:W-:Y:S01]  /*13bc0*/  ULDC.64 UR4, c[0x0][0x208] ;  /* 0x0000820000047ab9 */ /* 0x000fe20000000a00 */
[----:B--2---:R-:W-:-:S05]  /*13bd0*/  IMAD.WIDE R2, R19, 0x4, R2 ;  /* 0x0000000413027825 */ /* 0x004fca00078e0202 */
[----:B------:R-:W2:Y:S01]  /*13be0*/  LDG.E R5, desc[UR4][R2.64] ;  /* 0x0000000402057981 */ /* 0x000ea2000c1e1900 */
[----:B------:R-:W-:Y:S05]  /*13bf0*/  YIELD ;  /* 0x0000000000007946 */ /* 0x000fea0003800000 */
[----:B------:R-:W-:Y:S01]  /*13c00*/  ULDC.64 UR4, c[0x0][0xa28] ;  /* 0x00028a0000047ab9 */ /* 0x000fe20000000a00 */
[----:B-1----:R-:W-:Y:S01]  /*13c10*/  IMAD.MOV.U32 R0, RZ, RZ, RZ ;  /* 0x000000ffff007224 */ /* 0x002fe200078e00ff */
[----:B------:R-:W-:Y:S01]  /*13c20*/  ISETP.NE.U32.AND P0, PT, RZ, UR4, PT ;  /* 0x00000004ff007c0c */ /* 0x000fe2000bf05070 */
[----:B------:R-:W-:Y:S01]  /*13c30*/  ULDC.64 UR8, c[0x0][0x208] ;  /* 0x0000820000087ab9 */ /* 0x000fe20000000a00 */
[----:B------:R-:W-:Y:S01]  /*13c40*/  MOV R6, RZ ;  /* 0x000000ff00067202 */ /* 0x000fe20000000f00 */
[----:B------:R-:W-:Y:S01]  /*13c50*/  ULDC.64 UR6, c[0x0][0xa08] ;  /* 0x0002820000067ab9 */ /* 0x000fe20000000a00 */
[----:B------:R-:W-:-:S02]  /*13c60*/  ISETP.NE.AND.EX P0, PT, RZ, UR5, PT, P0 ;  /* 0x00000005ff007c0c */ /* 0x000fc4000bf05300 */
[----:B--2---:R-:W-:Y:S01]  /*13c70*/  SHF.R.S32.HI R4, RZ, 0x1f, R5 ;  /* 0x0000001fff047819 */ /* 0x004fe20000011405 */
[----:B------:R-:W-:-:S10]  /*13c80*/  IMAD.SHL.U32 R11, R5, 0x4, RZ ;  /* 0x00000004050b7824 */ /* 0x000fd400078e00ff */
[C---:B------:R-:W-:Y:S01]  /*13c90*/  @P0 LEA R2, P1, R5.reuse, UR4, 0x2 ;  /* 0x0000000405020c11 */ /* 0x040fe2000f8210ff */
[----:B------:R1:W-:Y:S03]  /*13ca0*/  STL [R1+0x10], R5 ;  /* 0x0000100501007387 */ /* 0x0003e60000100800 */
[C-C-:B------:R-:W-:Y:S01]  /*13cb0*/  @P0 LEA.HI.X R3, R5.reuse, UR5, R4.reuse, 0x2, P1 ;  /* 0x0000000505030c11 */ /* 0x140fe200088f1404 */
[----:B------:R-:W-:Y:S02]  /*13cc0*/  ULDC.64 UR4, c[0x0][0xa18] ;  /* 0x0002860000047ab9 */ /* 0x000fe40000000a00 */
[----:B------:R-:W-:Y:S02]  /*13cd0*/  ISETP.NE.U32.AND P1, PT, RZ, UR4, PT ;  /* 0x00000004ff007c0c */ /* 0x000fe4000bf25070 */
[----:B------:R2:W5:Y:S01]  /*13ce0*/  @P0 LDG.E R0, desc[UR8][R2.64] ;  /* 0x0000000802000981 */ /* 0x000562000c1e1900 */
[----:B------:R-:W-:-:S02]  /*13cf0*/  SHF.L.U64.HI R10, R5, 0x2, R4 ;  /* 0x00000002050a7819 */ /* 0x000fc40000010204 */
[----:B------:R-:W-:Y:S01]  /*13d00*/  ISETP.NE.AND.EX P1, PT, RZ, UR5, PT, P1 ;  /* 0x00000005ff007c0c */ /* 0x000fe2000bf25310 */
[----:B------:R-:W-:Y:S04]  /*13d10*/  STL [R1+0x18], R11 ;  /* 0x0000180b01007387 */ /* 0x000fe80000100800 */
[----:B------:R-:W-:Y:S08]  /*13d20*/  STL [R1+0x1c], R10 ;  /* 0x00001c0a01007387 */ /* 0x000ff00000100800 */
[----:B------:R-:W-:-:S04]  /*13d30*/  @P1 IADD3 R8, P0, R11, UR4, RZ ;  /* 0x000000040b081c10 */ /* 0x000fc8000ff1e0ff */
[C---:B------:R-:W-:Y:S01]  /*13d40*/  @P1 IADD3.X R9, R10.reuse, UR5, RZ, P0, !PT ;  /* 0x000000050a091c10 */ /* 0x040fe200087fe4ff */
[----:B------:R-:W-:Y:S02]  /*13d50*/  ULDC.64 UR4, c[0x0][0xa00] ;  /* 0x0002800000047ab9 */ /* 0x000fe40000000a00 */
[----:B------:R-:W-:Y:S02]  /*13d60*/  ISETP.NE.U32.AND P2, PT, RZ, UR4, PT ;  /* 0x00000004ff007c0c */ /* 0x000fe4000bf45070 */
[C---:B--2---:R-:W-:Y:S02]  /*13d70*/  IADD3 R2, P0, R11.reuse, UR4, RZ ;  /* 0x000000040b027c10 */ /* 0x044fe4000ff1e0ff */
[----:B------:R-:W-:Y:S02]  /*13d80*/  ISETP.NE.AND.EX P2, PT, RZ, UR5, PT, P2 ;  /* 0x00000005ff007c0c */ /* 0x000fe4000bf45320 */
[----:B------:R-:W-:Y:S01]  /*13d90*/  IADD3.X R3, R10, UR5, RZ, P0, !PT ;  /* 0x000000050a037c10 */ /* 0x000fe200087fe4ff */
[----:B------:R-:W-:Y:S01]  /*13da0*/  ULDC UR4, c[0x0][0x288] ;  /* 0x0000a20000047ab9 */ /* 0x000fe20000000800 */
[----:B------:R-:W-:-:S04]  /*13db0*/  IADD3 R4, P0, R11, UR6, RZ ;  /* 0x000000060b047c10 */ /* 0x000fc8000ff1e0ff */
[----:B-1----:R-:W-:-:S05]  /*13dc0*/  IADD3.X R5, R10, UR7, RZ, P0, !PT ;  /* 0x000000070a057c10 */ /* 0x002fca00087fe4ff */
[----:B------:R-:W2:Y:S01]  /*13dd0*/  @P2 LDG.E R6, desc[UR8][R2.64] ;  /* 0x0000000802062981 */ /* 0x000ea2000c1e1900 */
[----:B------:R-:W-:-:S04]  /*13de0*/  ISETP.NE.U32.AND P0, PT, RZ, UR6, PT ;  /* 0x00000006ff007c0c */ /* 0x000fc8000bf05070 */
[----:B------:R-:W-:Y:S01]  /*13df0*/  ISETP.NE.AND.EX P0, PT, RZ, UR7, PT, P0 ;  /* 0x00000007ff007c0c */ /* 0x000fe2000bf05300 */
[----:B--2---:R1:W-:Y:S02]  /*13e00*/  STL [R1+0x24], R6 ;  /* 0x0000240601007387 */ /* 0x0043e40000100800 */
[----:B-1----:R-:W-:Y:S01]  /*13e10*/  IMAD.U32 R6, RZ, RZ, UR4 ;  /* 0x00000004ff067e24 */ /* 0x002fe2000f8e00ff */
[----:B------:R-:W-:Y:S02]  /*13e20*/  ULDC.64 UR4, c[0x0][0x3f8] ;  /* 0x0000fe0000047ab9 */ /* 0x000fe40000000a00 */
[----:B------:R-:W-:-:S03]  /*13e30*/  UISETP.NE.U32.AND UP0, UPT, UR4, URZ, UPT ;  /* 0x0000003f0400728c */ /* 0x000fc6000bf05070 */
[----:B------:R-:W-:Y:S01]  /*13e40*/  ULDC UR4, c[0x0][0x404] ;  /* 0x0001010000047ab9 */ /* 0x000fe20000000800 */
[----:B------:R-:W-:Y:S01]  /*13e50*/  UISETP.NE.AND.EX UP0, UPT, UR5, URZ, UPT, UP0 ;  /* 0x0000003f0500728c */ /* 0x000fe2000bf05300 */
[----:B------:R1:W5:Y:S02]  /*13e60*/  @P1 LDG.E R6, desc[UR8][R8.64] ;  /* 0x0000000808061981 */ /* 0x000364000c1e1900 */
[----:B------:R-:W-:Y:S01]  /*13e70*/  ULDC UR5, c[0x0][0x2e0] ;  /* 0x0000b80000057ab9 */ /* 0x000fe20000000800 */
[----:B------:R-:W-:-:S04]  /*13e80*/  USEL UR4, UR4, 0x1, UP0 ;  /* 0x0000000104047887 */ /* 0x000fc80008000000 */
[----:B------:R-:W-:-:S06]  /*13e90*/  UIMAD UR4, UR4, UR5, URZ ;  /* 0x00000005040472a4 */ /* 0x000fcc000f8e023f */
[----:B------:R-:W-:Y:S01]  /*13ea0*/  IMAD.U32 R7, RZ, RZ, UR4 ;  /* 0x00000004ff077e24 */ /* 0x000fe2000f8e00ff */
[----:B-1----:R-:W-:Y:S06]  /*13eb0*/  @P1 BRA `(.L_x_2055) ;  /* 0x0000000000141947 */ /* 0x002fec0003800000 */
[----:B------:R-:W-:Y:S05]  /*13ec0*/  @!P2 BRA `(.L_x_2055) ;  /* 0x000000000010a947 */ /* 0x000fea0003800000 */
[----:B------:R-:W-:Y:S02]  /*13ed0*/  ULDC.64 UR4, c[0x0][0x208] ;  /* 0x0000820000047ab9 */ /* 0x000fe40000000a00 */
[----:B-----5:R-:W2:Y:S04]  /*13ee0*/  LDG.E R6, desc[UR4][R2.64] ;  /* 0x0000000402067981 */ /* 0x020ea8000c1e1900 */
[----:B------:R-:W2:Y:S02]  /*13ef0*/  LDG.E R9, desc[UR4][R2.64+0x4] ;  /* 0x0000040402097981 */ /* 0x000ea4000c1e1900 */
[----:B--2---:R-:W-:-:S07]  /*13f00*/  IMAD.IADD R6, R9, 0x1, -R6 ;  /* 0x0000000109067824 */ /* 0x004fce00078e0a06 */
.L_x_2055:
[----:B------:R-:W-:Y:S01]  /*13f10*/  IMAD.MOV.U32 R3, RZ, RZ, RZ ;  /* 0x000000ffff037224 */ /* 0x000fe200078e00ff */
[----:B------:R-:W-:-:S05]  /*13f20*/  ULDC.64 UR4, c[0x0][0x208] ;  /* 0x0000820000047ab9 */ /* 0x000fca0000000a00 */
[----:B------:R-:W2:Y:S01]  /*13f30*/  @P0 LDG.E R3, desc[UR4][R4.64] ;  /* 0x0000000404030981 */ /* 0x000ea2000c1e1900 */
[----:B------:R-:W-:Y:S02]  /*13f40*/  ULDC.64 UR4, c[0x0][0xa20] ;  /* 0x0002880000047ab9 */ /* 0x000fe40000000a00 */
[----:B------:R-:W-:-:S04]  /*13f50*/  ISETP.NE.U32.AND P1, PT, RZ, UR4, PT ;  /* 0x00000004ff007c0c */ /* 0x000fc8000bf25070 */
[----:B------:R-:W-:Y:S01]  /*13f60*/  ISETP.NE.AND.EX P1, PT, RZ, UR5, PT, P1 ;  /* 0x00000005ff007c0c */ /* 0x000fe2000bf25310 */
[----:B--2--5:R-:W-:-:S05]  /*13f70*/  IMAD.IADD R2, R3, 0x1, R0 ;  /* 0x0000000103027824 */ /* 0x024fca00078e0200 */
[----:B------:R1:W-:Y:S07]  /*13f80*/  STL [R1+0x4], R2 ;  /* 0x0000040201007387 */ /* 0x0003ee0000100800 */
[----:B------:R-:W-:Y:S05]  /*13f90*/  @!P1 BRA `(.L_x_2056) ;  /* 0x0000000000149947 */ /* 0x000fea0003800000 */
[----:B-1----:R-:W-:Y:S01]  /*13fa0*/  IADD3 R2, P0, R11, UR4, RZ ;  /* 0x000000040b027c10 */ /* 0x002fe2000ff1e0ff */
[----:B------:R-:W-:-:S03]  /*13fb0*/  ULDC.64 UR6, c[0x0][0x208] ;  /* 0x0000820000067ab9 */ /* 0x000fc60000000a00 */
[----:B------:R-:W-:-:S05]  /*13fc0*/  IADD3.X R3, R10, UR5, RZ, P0, !PT ;  /* 0x000000050a037c10 */ /* 0x000fca00087fe4ff */
[----:B------:R1:W5:Y:S01]  /*13fd0*/  LDG.E R7, desc[UR6][R2.64] ;  /* 0x0000000602077981 */ /* 0x000362000c1e1900 */
[----:B------:R-:W-:Y:S05]  /*13fe0*/  BRA `(.L_x_2057) ;  /* 0x0000000000147947 */ /* 0x000fea0003800000 */
.L_x_2056:
[----:B------:R-:W-:Y:S05]  /*13ff0*/  @!P0 BRA `(.L_x_2057) ;  /* 0x0000000000108947 */ /* 0x000fea0003800000 */
[----:B------:R-:W-:Y:S02]  /*14000*/  ULDC.64 UR4, c[0x0][0x208] ;  /* 0x0000820000047ab9 */ /* 0x000fe40000000a00 */
[----:B------:R-:W2:Y:S04]  /*14010*/  LDG.E R7, desc[UR4][R4.64] ;  /* 0x0000000404077981 */ /* 0x000ea8000c1e1900 */
[----:B-1----:R-:W2:Y:S02]  /*14020*/  LDG.E R2, desc[UR4][R4.64+0x4] ;  /* 0x0000040404027981 */ /* 0x002ea4000c1e1900 */
[----:B--2---:R-:W-:-:S07]  /*14030*/  IADD3 R7, -R7, R2, RZ ;  /* 0x0000000207077210 */ /* 0x004fce0007ffe1ff */
.L_x_2057:
[----:B-----5:R-:W-:Y:S01]  /*14040*/  IMAD.IADD R7, R7, 0x1, -R0 ;  /* 0x0000000107077824 */ /* 0x020fe200078e0a00 */
[----:B-1----:R-:W-:Y:S01]  /*14050*/  LEA R2, R17, 0xef, 0x7 ;  /* 0x000000ef11027811 */ /* 0x002fe200078e38ff */
[----:B------:R-:W-:Y:S01]  /*14060*/  IMAD.MOV.U32 R4, RZ, RZ, RZ ;  /* 0x000000ffff047224 */ /* 0x000fe200078e00ff */
[----:B------:R-:W-:Y:S01]  /*14070*/  BSSY B6, `(.L_x_2058) ;  /* 0x0000327000067945 */ /* 0x000fe20003800000 */
[C---:B------:R-:W-:Y:S01]  /*14080*/  VIADD R5, R7.reuse, 0x6f ;  /* 0x0000006f07057836 */ /* 0x040fe20000000000 */
[----:B------:R-:W-:Y:S01]  /*14090*/  IADD3 R3, R7, R2, -R6 ;  /* 0x0000000207037210 */ /* 0x000fe20007ffe806 */
[----:B------:R-:W-:Y:S02]  /*140a0*/  IMAD.MOV.U32 R2, RZ, RZ, RZ ;  /* 0x000000ffff027224 */ /* 0x000fe400078e00ff */
[----:B------:R-:W-:-:S04]  /*140b0*/  IMAD.HI R4, R5, -0x6db6db6d, R4 ;  /* 0x9249249305047827 */ /* 0x000fc800078e0204 */
[----:B------:R-:W-:Y:S01]  /*140c0*/  IMAD.HI R2, R3, -0x6db6db6d, R2 ;  /* 0x9249249303027827 */ /* 0x000fe200078e0202 */
[----:B------:R-:W-:-:S04]  /*140d0*/  SHF.R.U32.HI R3, RZ, 0x1f, R4 ;  /* 0x0000001fff037819 */ /* 0x000fc80000011604 */
[----:B------:R-:W-:Y:S02]  /*140e0*/  SHF.R.U32.HI R5, RZ, 0x1f, R2 ;  /* 0x0000001fff057819 */ /* 0x000fe40000011602 */
[----:B------:R-:W-:Y:S02]  /*140f0*/  LEA.HI.SX32 R3, R4, R3, 0x1a ;  /* 0x0000000304037211 */ /* 0x000fe400078fd2ff */
[----:B------:R-:W-:-:S04]  /*14100*/  LEA.HI.SX32 R2, R2, R5, 0x1a ;  /* 0x0000000502027211 */ /* 0x000fc800078fd2ff */
[----:B------:R-:W-:-:S04]  /*14110*/  VIMNMX R8, R3, R2, PT ;  /* 0x0000000203087248 */ /* 0x000fc80003fe0100 */
[----:B------:R-:W-:Y:S01]  /*14120*/  ISETP.GT.AND P0, PT, R8, RZ, PT ;  /* 0x000000ff0800720c */ /* 0x000fe20003f04270 */
[----:B------:R1:W-:-:S12]  /*14130*/  STL [R1+0x14], R8 ;  /* 0x0000140801007387 */ /* 0x0003d80000100800 */
[----:B-1----:R-:W-:Y:S05]  /*14140*/  @P0 BRA `(.L_x_2059) ;  /* 0x0000000000480947 */ /* 0x002fea0003800000 */
[----:B------:R-:W1:Y:S02]  /*14150*/  S2R R8, SR_TID.X ;  /* 0x0000000000087919 */ /* 0x000e640000002100 */
        /* <DEDUP_REMOVED lines=15> */
[----:B-1----:R-:W-:Y:S01]  /*14250*/  IADD3 R16, R0, UR38, R7 ;  /* 0x0000002600107c10 */ /* 0x002fe2000fffe007 */
[----:B------:R-:W-:Y:S06]  /*14260*/  BRA `(.L_x_2060) ;  /* 0x00000030001c7947 */ /* 0x000fec0003800000 */
.L_x_2059:
[----:B------:R-:W1:Y:S01]  /*14270*/  S2R R3, SR_CgaCtaId ;  /* 0x0000000000037919 */ /* 0x000e620000008800 */
[----:B------:R-:W-:-:S04]  /*14280*/  MOV R0, 0x400 ;  /* 0x0000040000007802 */ /* 0x000fc80000000f00 */
[----:B-1----:R-:W-:-:S05]  /*14290*/  LEA R2, R3, R0, 0x18 ;  /* 0x0000000003027211 */ /* 0x002fca00078ec0ff */
[----:B------:R1:W-:Y:S01]  /*142a0*/  STL [R1+0xc], R2 ;  /* 0x00000c0201007387 */ /* 0x0003e20000100800 */
[----:B------:R-:W-:-:S05]  /*142b0*/  VIADD R0, R2, 0x21400 ;  /* 0x0002140002007836 */ /* 0x000fca0000000000 */
[----:B------:R-:W-:-:S13]  /*142c0*/  LOP3.LUT P0, RZ, R0, 0x3ff, RZ, 0xc0, !PT ;  /* 0x000003ff00ff7812 */ /* 0x000fda000780c0ff */
[----:B-1----:R-:W-:Y:S05]  /*142d0*/  @!P0 BRA `(.L_x_2061) ;  /* 0x0000000000408947 */ /* 0x002fea0003800000 */
[----:B------:R-:W-:Y:S01]  /*142e0*/  MOV R2, 0x0 ;  /* 0x0000000000027802 */ /* 0x000fe20000000f00 */
[----:B------:R-:W-:Y:S01]  /*142f0*/  ULDC.64 UR6, c[0x4][0xa8] ;  /* 0x01002a0000067ab9 */ /* 0x000fe20000000a00 */
[----:B------:R-:W-:Y:S01]  /*14300*/  ULDC.64 UR8, c[0x4][0xb0] ;  /* 0x01002c0000087ab9 */ /* 0x000fe20000000a00 */
[----:B------:R-:W-:Y:S01]  /*14310*/  ULDC.64 UR4, c[0x4][0x8] ;  /* 0x0100020000047ab9 */ /* 0x000fe20000000a00 */
[----:B------:R-:W-:Y:S01]  /*14320*/  MOV R4, UR6 ;  /* 0x0000000600047c02 */ /* 0x000fe20008000f00 */
[----:B------:R-:W-:Y:S01]  /*14330*/  IMAD.U32 R5, RZ, RZ, UR7 ;  /* 0x00000007ff057e24 */ /* 0x000fe2000f8e00ff */
[----:B------:R-:W1:Y:S01]  /*14340*/  LDC.64 R2, c[0x4][R2] ;  /* 0x0100000002027b82 */ /* 0x000e620000000a00 */
        /* <DEDUP_REMOVED lines=9> */
.L_x_2061:
        /* <DEDUP_REMOVED lines=12> */
[----:B0-----:R-:W-:Y:S01]  /*144a0*/  MOV R13, RZ ;  /* 0x000000ff000d7202 */ /* 0x001fe20000000f00 */
[----:B------:R-:W-:Y:S02]  /*144b0*/  IMAD.U32 R7, RZ, RZ, UR9 ;  /* 0x00000009ff077e24 */ /* 0x000fe4000f8e00ff */
[----:B------:R-:W-:-:S02]  /*144c0*/  IMAD.U32 R10, RZ, RZ, UR4 ;  /* 0x00000004ff0a7e24 */ /* 0x000fc4000f8e00ff */
[----:B------:R-:W-:Y:S02]  /*144d0*/  IMAD.U32 R11, RZ, RZ, UR5 ;  /* 0x00000005ff0b7e24 */ /* 0x000fe4000f8e00ff */
[----:B------:R-:W-:Y:S02]  /*144e0*/  IMAD.MOV.U32 R8, RZ, RZ, 0x70 ;  /* 0x00000070ff087424 */ /* 0x000fe400078e00ff */
[----:B-1----:R-:W-:-:S07]  /*144f0*/  IMAD.MOV.U32 R12, RZ, RZ, 0x1 ;  /* 0x00000001ff0c7424 */ /* 0x002fce00078e00ff */
[----:B------:R-:W-:-:S07]  /*14500*/  LEPC R20, `(.L_x_2063) ;  /* 0x000000001014794e */ /* 0x000fce0000000000 */
[----:B--2---:R-:W-:Y:S05]  /*14510*/  CALL.ABS.NOINC R2 ;  /* 0x0000000002007343 */ /* 0x004fea0003c00000 */
.L_x_2063:
        /* <DEDUP_REMOVED lines=16> */
.L_x_2062:
[----:B------:R-:W2:Y:S01]  /*14620*/  LDL.LU R2, [R1+0x18] ;  /* 0x0000180001027983 */ /* 0x000ea20000300800 */
[----:B------:R-:W-:-:S03]  /*14630*/  ULDC.64 UR4, c[0x0][0x9f8] ;  /* 0x00027e0000047ab9 */ /* 0x000fc60000000a00 */
[----:B------:R-:W3:Y:S04]  /*14640*/  LDL.LU R0, [R1+0x1c] ;  /* 0x00001c0001007983 */ /* 0x000ee80000300800 */
[----:B------:R-:W4:Y:S04]  /*14650*/  LDL.LU R7, [R1+0x10] ;  /* 0x0000100001077983 */ /* 0x000f280000300800 */
[----:B------:R-:W4:Y:S01]  /*14660*/  LDL.LU R8, [R1+0x24] ;  /* 0x0000240001087983 */ /* 0x000f220000300800 */
[----:B------:R-:W-:Y:S01]  /*14670*/  ISETP.NE.U32.AND P0, PT, RZ, UR4, PT ;  /* 0x00000004ff007c0c */ /* 0x000fe2000bf05070 */
[----:B------:R-:W-:-:S03]  /*14680*/  ULDC.64 UR6, c[0x0][0x208] ;  /* 0x0000820000067ab9 */ /* 0x000fc60000000a00 */
[----:B------:R-:W-:Y:S01]  /*14690*/  ISETP.NE.AND.EX P0, PT, RZ, UR5, PT, P0 ;  /* 0x00000005ff007c0c */ /* 0x000fe2000bf05300 */
[----:B------:R-:W1:Y:S02]  /*146a0*/  S2R R9, SR_TID.X ;  /* 0x0000000000097919 */ /* 0x000e640000002100 */
[----:B-1----:R-:W-:-:S04]  /*146b0*/  LOP3.LUT R9, R9, 0x1f, RZ, 0xc0, !PT ;  /* 0x0000001f09097812 */ /* 0x002fc800078ec0ff */
        /* <DEDUP_REMOVED lines=8> */
[----:B------:R-:W1:Y:S01]  /*14740*/  LDC R0, c[0x0][0x428] ;  /* 0x00010a00ff007b82 */ /* 0x000e620000000800 */
[----:B----4-:R-:W-:-:S06]  /*14750*/  MOV R4, R7 ;  /* 0x0000000700047202 */ /* 0x010fcc0000000f00 */
[----:B------:R2:W5:Y:S01]  /*14760*/  @P0 LDG.E R4, desc[UR6][R2.64] ;  /* 0x0000000602040981 */ /* 0x000562000c1e1900 */
[----:B------:R-:W-:Y:S01]  /*14770*/  IMAD R17, R17, 0x80, R8 ;  /* 0x0000008011117824 */ /* 0x000fe200078e0208 */
[----:B------:R-:W-:Y:S02]  /*14780*/  PLOP3.LUT P1, PT, P6, PT, PT, 0x8, 0x0 ;  /* 0x000000000000781c */ /* 0x000fe4000372e170 */
[----:B-1----:R-:W-:Y:S01]  /*14790*/  ISETP.NE.AND P0, PT, R0, 0x1, PT ;  /* 0x000000010000780c */ /* 0x002fe20003f05270 */
[----:B------:R-:W-:-:S12]  /*147a0*/  IMAD.MOV.U32 R0, RZ, RZ, R18 ;  /* 0x000000ffff007224 */ /* 0x000fd800078e0012 */
[----:B------:R-:W1:Y:S08]  /*147b0*/  @P0 LDC R5, c[0x0][0x42c] ;  /* 0x00010b00ff050b82 */ /* 0x000e700000000800 */
[----:B------:R-:W3:Y:S01]  /*147c0*/  @P0 LDC R6, c[0x0][0x430] ;  /* 0x00010c00ff060b82 */ /* 0x000ee20000000800 */
[----:B-1----:R-:W-:-:S05]  /*147d0*/  @P0 IMAD.HI.U32 R5, R18, R5, RZ ;  /* 0x0000000512050227 */ /* 0x002fca00078e00ff */
[----:B---3--:R-:W-:Y:S02]  /*147e0*/  @P0 SHF.R.U32.HI R0, RZ, R6, R5 ;  /* 0x00000006ff000219 */ /* 0x008fe40000011605 */
[----:B------:R-:W-:-:S04]  /*147f0*/  ISETP.NE.U32.AND P0, PT, RZ, UR4, PT ;  /* 0x00000004ff007c0c */ /* 0x000fc8000bf05070 */
[----:B------:R-:W-:-:S04]  /*14800*/  ISETP.NE.AND.EX P0, PT, RZ, UR5, PT, P0 ;  /* 0x00000005ff007c0c */ /* 0x000fc8000bf05300 */
[----:B--2---:R-:W-:-:S09]  /*14810*/  SEL R7, R7, RZ, !P0 ;  /* 0x000000ff07077207 */ /* 0x004fd20004000000 */
.L_x_2064:
        /* <DEDUP_REMOVED lines=16> */
.L_x_2065:
        /* <DEDUP_REMOVED lines=15> */
.L_x_2066:
        /* <DEDUP_REMOVED lines=18> */
.L_x_2137:
[----:B------:R-:W-:Y:S01]  /*14b30*/  UMOV UR4, 0xffffffff ;  /* 0xffffffff00047882 */ /* 0x000fe20000000000 */
[----:B0-----:R-:W-:Y:S02]  /*14b40*/  SHF.R.S32.HI R13, RZ, 0x1f, R4 ;  /* 0x0000001fff0d7819 */ /* 0x001fe40000011404 */
[----:B------:R-:W-:Y:S05]  /*14b50*/  BRA.DIV UR4, `(.L_x_2068) ;  /* 0x0000003a04c87947 */ /* 0x000fea000b800000 */
[----:B------:R-:W-:-:S13]  /*14b60*/  ELECT P6, URZ, PT ;  /* 0x00000000003f782f */ /* 0x000fda00038c0000 */
.L_x_2140:
[----:B------:R-:W-:Y:S05]  /*14b70*/  @!P6 BRA `(.L_x_2069) ;  /* 0x00000004002ce947 */ /* 0x000fea0003800000 */
[----:B------:R-:W-:-:S04]  /*14b80*/  ISETP.NE.U32.AND P0, PT, R2, RZ, PT ;  /* 0x000000ff0200720c */ /* 0x000fc80003f05070 */
[----:B------:R-:W-:-:S13]  /*14b90*/  ISETP.NE.AND.EX P0, PT, R3, RZ, PT, P0 ;  /* 0x000000ff0300720c */ /* 0x000fda0003f05300 */
[----:B------:R-:W-:Y:S05]  /*14ba0*/  @!P0 BRA `(.L_x_2070) ;  /* 0x00000000004c8947 */ /* 0x000fea0003800000 */
[----:B------:R-:W0:Y:S01]  /*14bb0*/  LDC R10, c[0x0][0x41c] ;  /* 0x00010700ff0a7b82 */ /* 0x000e220000000800 */
[----:B------:R-:W-:Y:S01]  /*14bc0*/  IMAD.MOV.U32 R6, RZ, RZ, R5 ;  /* 0x000000ffff067224 */ /* 0x000fe200078e0005 */
[----:B------:R-:W-:Y:S01]  /*14bd0*/  ULDC.64 UR4, c[0x0][0x408] ;  /* 0x0001020000047ab9 */ /* 0x000fe20000000a00 */
[----:B------:R-:W-:Y:S01]  /*14be0*/  ULDC.64 UR6, c[0x0][0x208] ;  /* 0x0000820000067ab9 */ /* 0x000fe20000000a00 */
[----:B0-----:R-:W-:-:S13]  /*14bf0*/  ISETP.NE.AND P0, PT, R10, 0x1, PT ;  /* 0x000000010a00780c */ /* 0x001fda0003f05270 */
[----:B------:R-:W0:Y:S02]  /*14c00*/  @P0 LDC.64 R8, c[0x0][0x420] ;  /* 0x00010800ff080b82 */ /* 0x000e240000000a00 */
[----:B0-----:R-:W-:-:S05]  /*14c10*/  @P0 IMAD.HI.U32 R8, R5, R8, RZ ;  /* 0x0000000805080227 */ /* 0x001fca00078e00ff */
[----:B------:R-:W-:-:S04]  /*14c20*/  @P0 SHF.R.U32.HI R6, RZ, R9, R8 ;  /* 0x00000009ff060219 */ /* 0x000fc80000011608 */
[----:B------:R-:W-:Y:S02]  /*14c30*/  IADD3 R8, -R6, RZ, RZ ;  /* 0x000000ff06087210 */ /* 0x000fe40007ffe1ff */
[----:B------:R-:W-:-:S03]  /*14c40*/  SHF.R.S32.HI R9, RZ, 0x1f, R6 ;  /* 0x0000001fff097819 */ /* 0x000fc60000011406 */
[----:B------:R-:W-:Y:S02]  /*14c50*/  IMAD R5, R10, R8, R5 ;  /* 0x000000080a057224 */ /* 0x000fe400078e0205 */
[----:B------:R-:W-:-:S04]  /*14c60*/  IMAD R8, R13, UR4, RZ ;  /* 0x000000040d087c24 */ /* 0x000fc8000f8e02ff */
[----:B------:R-:W-:Y:S02]  /*14c70*/  IMAD R10, R4, UR5, R8 ;  /* 0x00000005040a7c24 */ /* 0x000fe4000f8e0208 */
[----:B------:R-:W-:-:S04]  /*14c80*/  IMAD.MOV.U32 R8, RZ, RZ, R6 ;  /* 0x000000ffff087224 */ /* 0x000fc800078e0006 */
[----:B------:R-:W-:-:S04]  /*14c90*/  IMAD.WIDE.U32 R8, R4, UR4, R8 ;  /* 0x0000000404087c25 */ /* 0x000fc8000f8e0008 */
[----:B------:R-:W-:Y:S01]  /*14ca0*/  IMAD.IADD R6, R9, 0x1, R10 ;  /* 0x0000000109067824 */ /* 0x000fe200078e020a */
[----:B------:R-:W-:-:S04]  /*14cb0*/  LEA R10, P0, R8, R2, 0x2 ;  /* 0x00000002080a7211 */ /* 0x000fc800078010ff */
[----:B------:R-:W-:-:S05]  /*14cc0*/  LEA.HI.X R11, R8, R3, R6, 0x2, P0 ;  /* 0x00000003080b7211 */ /* 0x000fca00000f1406 */
[----:B------:R0:W5:Y:S04]  /*14cd0*/  LDG.E R6, desc[UR6][R10.64] ;  /* 0x000000060a067981 */ /* 0x000168000c1e1900 */
.L_x_2070:
        /* <DEDUP_REMOVED lines=9> */
.L_x_2141:
        /* <DEDUP_REMOVED lines=11> */
.L_x_2072:
        /* <DEDUP_REMOVED lines=33> */
.L_x_2069:
[----:B------:R-:W2:Y:S01]  /*15030*/  LDL.LU R11, [R1+0x20] ;  /* 0x00002000010b7983 */ /* 0x000ea20000300800 */
[----:B------:R-:W-:Y:S01]  /*15040*/  MOV R9, 0x400 ;  /* 0x0000040000097802 */ /* 0x000fe20000000f00 */
[----:B------:R-:W-:Y:S05]  /*15050*/  WARPSYNC.ALL ;  /* 0x0000000000007948 */ /* 0x000fea0003800000 */
[----:B------:R-:W0:Y:S01]  /*15060*/  S2R R10, SR_CgaCtaId ;  /* 0x00000000000a7919 */ /* 0x000e220000008800 */
[----:B------:R-:W-:-:S13]  /*15070*/  ELECT P0, URZ, PT ;  /* 0x00000000003f782f */ /* 0x000fda0003800000 */
[----:B------:R-:W-:Y:S01]  /*15080*/  @P0 R2UR UR13, R7 ;  /* 0x00000000070d02ca */ /* 0x000fe200000e0000 */
[----:B------:R-:W-:Y:S01]  /*15090*/  UIADD3 UR4, UP0, UR36, 0x270, URZ ;  /* 0x0000027024047890 */ /* 0x000fe2000ff1e03f */
[C---:B------:R-:W-:Y:S01]  /*150a0*/  @P0 R2UR UR12, R18.reuse ;  /* 0x00000000120c02ca */ /* 0x040fe200000e0000 */
        /* <DEDUP_REMOVED lines=39> */
.L_x_2142:
[----:B------:R-:W-:Y:S05]  /*15320*/  BSYNC B0 ;  /* 0x0000000000007941 */ /* 0x000fea0003800000 */
.L_x_2073:
[----:B0-----:R-:W2:Y:S01]  /*15330*/  LDL R8, [R1+0x14] ;  /* 0x0000140001087983 */ /* 0x001ea20000100800 */
[----:B------:R-:W-:Y:S01]  /*15340*/  BSSY B0, `(.L_x_2075) ;  /* 0x00001a5000007945 */ /* 0x000fe20003800000 */
[----:B--2---:R-:W-:-:S13]  /*15350*/  ISETP.GE.AND P0, PT, R8, 0x2, PT ;  /* 0x000000020800780c */ /* 0x004fda0003f06270 */
[----:B------:R-:W-:Y:S05]  /*15360*/  @!P0 BRA `(.L_x_2076) ;  /* 0x0000001800888947 */ /* 0x000fea0003800000 */
[C---:B------:R-:W-:Y:S01]  /*15370*/  LOP3.LUT R7, R8.reuse, 0x1, RZ, 0xc0, !PT ;  /* 0x0000000108077812 */ /* 0x040fe200078ec0ff */
[----:B------:R-:W-:Y:S01]  /*15380*/  VIADD R10, R8, 0xfffffffe ;  /* 0xfffffffe080a7836 */ /* 0x000fe20000000000 */
[----:B------:R-:W-:Y:S02]  /*15390*/  BSSY B1, `(.L_x_2077) ;  /* 0x0000092000017945 */ /* 0x000fe40003800000 */
[----:B------:R-:W-:Y:S01]  /*153a0*/  ISETP.NE.U32.AND P0, PT, R7, 0x1, PT ;  /* 0x000000010700780c */ /* 0x000fe20003f05070 */
[----:B------:R-:W-:-:S12]  /*153b0*/  IMAD.MOV.U32 R7, RZ, RZ, R10 ;  /* 0x000000ffff077224 */ /* 0x000fd800078e000a */
[----:B------:R-:W-:Y:S05]  /*153c0*/  @!P0 BRA `(.L_x_2078) ;  /* 0x0000000800388947 */ /* 0x000fea0003800000 */
[----:B------:R-:W2:Y:S04]  /*153d0*/  LDL R9, [R1] ;  /* 0x0000000001097983 */ /* 0x000ea80000100800 */
[----:B------:R-:W3:Y:S01]  /*153e0*/  LDL R8, [R1+0x8] ;  /* 0x0000080001087983 */ /* 0x000ee20000100800 */
[----:B------:R-:W-:Y:S01]  /*153f0*/  BSSY B2, `(.L_x_2079) ;  /* 0x0000087000027945 */ /* 0x000fe20003800000 */
[----:B--2---:R-:W-:-:S04]  /*15400*/  IADD3 R11, R9, 0x1, RZ ;  /* 0x00000001090b7810 */ /* 0x004fc80007ffe0ff */
[----:B------:R-:W-:-:S04]  /*15410*/  ISETP.NE.AND P0, PT, R11, 0x2, PT ;  /* 0x000000020b00780c */ /* 0x000fc80003f05270 */
[----:B------:R-:W-:Y:S02]  /*15420*/  SEL R12, RZ, 0x1, P0 ;  /* 0x00000001ff0c7807 */ /* 0x000fe40000000000 */
[----:B------:R-:W-:Y:S02]  /*15430*/  SEL R11, R11, RZ, P0 ;  /* 0x000000ff0b0b7207 */ /* 0x000fe40000000000 */
[----:B---3--:R-:W-:Y:S01]  /*15440*/  LOP3.LUT R12, R8, R12, RZ, 0x3c, !PT ;  /* 0x0000000c080c7212 */ /* 0x008fe200078e3cff */
[----:B------:R-:W-:Y:S06]  /*15450*/  @!P6 BRA `(.L_x_2080) ;  /* 0x000000080000e947 */ /* 0x000fec0003800000 */
[----:B------:R-:W-:Y:S01]  /*15460*/  ISETP.NE.U32.AND P0, PT, R2, RZ, PT ;  /* 0x000000ff0200720c */ /* 0x000fe20003f05070 */
[----:B------:R-:W-:Y:S02]  /*15470*/  IMAD.MOV.U32 R8, RZ, RZ, R6 ;  /* 0x000000ffff087224 */ /* 0x000fe400078e0006 */
[----:B------:R-:W-:Y:S01]  /*15480*/  IMAD.MOV.U32 R7, RZ, RZ, R10 ;  /* 0x000000ffff077224 */ /* 0x000fe200078e000a */
        /* <DEDUP_REMOVED lines=9> */
[----:B------:R-:W-:Y:S01]  /*15520*/  @P0 SHF.R.U32.HI R7, RZ, R9, R8 ;  /* 0x00000009ff070219 */ /* 0x000fe20000011608 */
[----:B------:R-:W-:-:S03]  /*15530*/  IMAD R8, R13, UR4, RZ ;  /* 0x000000040d087c24 */ /* 0x000fc6000f8e02ff */
[--C-:B------:R-:W-:Y:S01]  /*15540*/  SHF.R.S32.HI R9, RZ, 0x1f, R7.reuse ;  /* 0x0000001fff097819 */ /* 0x100fe20000011407 */
[C---:B------:R-:W-:Y:S02]  /*15550*/  IMAD R14, R4.reuse, UR5, R8 ;  /* 0x00000005040e7c24 */ /* 0x040fe4000f8e0208 */
[--C-:B------:R-:W-:Y:S02]  /*15560*/  IMAD.MOV.U32 R8, RZ, RZ, R7.reuse ;  /* 0x000000ffff087224 */ /* 0x100fe400078e0007 */
[----:B------:R-:W-:Y:S02]  /*15570*/  IMAD.MOV R7, RZ, RZ, -R7 ;  /* 0x000000ffff077224 */ /* 0x000fe400078e0a07 */
[----:B------:R-:W-:-:S04]  /*15580*/  IMAD.WIDE.U32 R8, R4, UR4, R8 ;  /* 0x0000000404087c25 */ /* 0x000fc8000f8e0008 */
[----:B------:R-:W-:Y:S01]  /*15590*/  IMAD R7, R15, R7, R10 ;  /* 0x000000070f077224 */ /* 0x000fe200078e020a */
[----:B------:R-:W-:Y:S02]  /*155a0*/  IADD3 R14, R14, R9, RZ ;  /* 0x000000090e0e7210 */ /* 0x000fe40007ffe0ff */
[----:B------:R-:W-:-:S04]  /*155b0*/  LEA R2, P0, R8, R2, 0x2 ;  /* 0x0000000208027211 */ /* 0x000fc800078010ff */
[----:B------:R-:W-:-:S05]  /*155c0*/  LEA.HI.X R3, R8, R3, R14, 0x2, P0 ;  /* 0x0000000308037211 */ /* 0x000fca00000f140e */
[----:B------:R0:W5:Y:S04]  /*155d0*/  LDG.E R8, desc[UR6][R2.64] ;  /* 0x0000000602087981 */ /* 0x000168000c1e1900 */
.L_x_2081:
[----:B0-----:R-:W0:Y:S01]  /*155e0*/  S2R R3, SR_CgaCtaId ;  /* 0x0000000000037919 */ /* 0x001e220000008800 */
[----:B------:R-:W-:-:S04]  /*155f0*/  MOV R2, 0x400 ;  /* 0x0000040000027802 */ /* 0x000fc80000000f00 */
[----:B0-----:R-:W-:Y:S02]  /*15600*/  LEA R2, R3, R2, 0x18 ;  /* 0x0000000203027211 */ /* 0x001fe400078ec0ff */
[----:B------:R-:W-:-:S03]  /*15610*/  SHF.L.U32 R3, R12, 0x1f, RZ ;  /* 0x0000001f0c037819 */ /* 0x000fc600000006ff */
[----:B------:R-:W-:-:S04]  /*15620*/  IMAD R2, R11, 0x8, R2 ;  /* 0x000000080b027824 */ /* 0x000fc800078e0202 */
[----:B------:R-:W0:Y:S02]  /*15630*/  SYNCS.PHASECHK.TRANS64.TRYWAIT P0, [R2+URZ+0x36840], R3 ;  /* 0x03684003020075a7 */ /* 0x000e24000800017f */
[----:B0-----:R-:W-:Y:S05]  /*15640*/  @!P0 BRA `(.L_x_2082) ;  /* 0x0000003000608947 */ /* 0x001fea0003800000 */
.L_x_2143:
        /* <DEDUP_REMOVED lines=11> */
.L_x_2083:
        /* <DEDUP_REMOVED lines=37> */
.L_x_2144:
        /* <DEDUP_REMOVED lines=13> */
.L_x_2085:
        /* <DEDUP_REMOVED lines=13> */
[----:B------:R-:W-:Y:S01]  /*15af0*/  MOV R6, R8 ;  /* 0x0000000800067202 */ /* 0x000fe20000000f00 */
[----:B------:R-:W-:-:S02]  /*15b00*/  IMAD.MOV.U32 R5, RZ, RZ, R7 ;  /* 0x000000ffff057224 */ /* 0x000fc400078e0007 */
        /* <DEDUP_REMOVED lines=21> */
.L_x_2080:
[----:B------:R-:W-:Y:S05]  /*15c60*/  BSYNC B2 ;  /* 0x0000000000027941 */ /* 0x000fea0003800000 */
.L_x_2079:
[----:B------:R-:W2:Y:S04]  /*15c70*/  LDL.LU R2, [R1+0x14] ;  /* 0x0000140001027983 */ /* 0x000ea80000300800 */
[----:B------:R0:W-:Y:S04]  /*15c80*/  STL [R1], R11 ;  /* 0x0000000b01007387 */ /* 0x0001e80000100800 */
[----:B------:R0:W-:Y:S02]  /*15c90*/  STL [R1+0x8], R12 ;  /* 0x0000080c01007387 */ /* 0x0001e40000100800 */
[----:B0-2---:R-:W-:-:S07]  /*15ca0*/  VIADD R7, R2, 0xfffffffd ;  /* 0xfffffffd02077836 */ /* 0x005fce0000000000 */
.L_x_2078:
[----:B------:R-:W-:Y:S05]  /*15cb0*/  BSYNC B1 ;  /* 0x0000000000017941 */ /* 0x000fea0003800000 */
.L_x_2077:
[----:B------:R-:W-:-:S13]  /*15cc0*/  ISETP.NE.AND P0, PT, R10, RZ, PT ;  /* 0x000000ff0a00720c */ /* 0x000fda0003f05270 */
[----:B------:R-:W-:Y:S05]  /*15cd0*/  @!P0 BRA `(.L_x_2076) ;  /* 0x00000010002c8947 */ /* 0x000fea0003800000 */
[----:B------:R-:W-:-:S07]  /*15ce0*/  IMAD.MOV.U32 R10, RZ, RZ, R6 ;  /* 0x000000ffff0a7224 */ /* 0x000fce00078e0006 */
.L_x_2100:
        /* <DEDUP_REMOVED lines=11> */
[----:B------:R-:W-:Y:S02]  /*15da0*/  MOV R12, R7 ;  /* 0x00000007000c7202 */ /* 0x000fe40000000f00 */
        /* <DEDUP_REMOVED lines=21> */
.L_x_2088:
[----:B------:R-:W1:Y:S01]  /*15f00*/  S2R R3, SR_CgaCtaId ;  /* 0x0000000000037919 */ /* 0x000e620000008800 */
[----:B------:R-:W-:-:S04]  /*15f10*/  MOV R2, 0x400 ;  /* 0x0000040000027802 */ /* 0x000fc80000000f00 */
[----:B-1----:R-:W-:Y:S02]  /*15f20*/  LEA R2, R3, R2, 0x18 ;  /* 0x0000000203027211 */ /* 0x002fe400078ec0ff */
[----:B------:R-:W-:-:S03]  /*15f30*/  SHF.L.U32 R3, R9, 0x1f, RZ ;  /* 0x0000001f09037819 */ /* 0x000fc600000006ff */
[----:B------:R-:W-:-:S04]  /*15f40*/  IMAD R2, R8, 0x8, R2 ;  /* 0x0000000808027824 */ /* 0x000fc800078e0202 */
[----:B------:R-:W1:Y:S02]  /*15f50*/  SYNCS.PHASECHK.TRANS64.TRYWAIT P0, [R2+URZ+0x36840], R3 ;  /* 0x03684003020075a7 */ /* 0x000e64000800017f */
[----:B-1----:R-:W-:Y:S05]  /*15f60*/  @!P0 BRA `(.L_x_2089) ;  /* 0x0000002800408947 */ /* 0x002fea0003800000 */
.L_x_2145:
        /* <DEDUP_REMOVED lines=11> */
.L_x_2090:
        /* <DEDUP_REMOVED lines=37> */
.L_x_2146:
        /* <DEDUP_REMOVED lines=8> */
.L_x_2092:
        /* <DEDUP_REMOVED lines=15> */
[----:B------:R-:W-:Y:S01]  /*163e0*/  IMAD.MOV.U32 R5, RZ, RZ, R12 ;  /* 0x000000ffff057224 */ /* 0x000fe200078e000c */
[----:B------:R-:W-:Y:S01]  /*163f0*/  MOV R6, R10 ;  /* 0x0000000a00067202 */ /* 0x000fe20000000f00 */
        /* <DEDUP_REMOVED lines=18> */
.L_x_2087:
[----:B------:R-:W-:Y:S05]  /*16520*/  BSYNC B1 ;  /* 0x0000000000017941 */ /* 0x000fea0003800000 */
.L_x_2086:
        /* <DEDUP_REMOVED lines=32> */
.L_x_2095:
[----:B------:R-:W2:Y:S01]  /*16730*/  S2R R3, SR_CgaCtaId ;  /* 0x0000000000037919 */ /* 0x000ea20000008800 */
[----:B------:R-:W-:-:S04]  /*16740*/  MOV R2, 0x400 ;  /* 0x0000040000027802 */ /* 0x000fc80000000f00 */
[----:B--2---:R-:W-:Y:S02]  /*16750*/  LEA R2, R3, R2, 0x18 ;  /* 0x0000000203027211 */ /* 0x004fe400078ec0ff */
[----:B------:R-:W-:-:S03]  /*16760*/  SHF.L.U32 R3, R14, 0x1f, RZ ;  /* 0x0000001f0e037819 */ /* 0x000fc600000006ff */
[----:B------:R-:W-:-:S04]  /*16770*/  IMAD R2, R15, 0x8, R2 ;  /* 0x000000080f027824 */ /* 0x000fc800078e0202 */
[----:B------:R-:W2:Y:S02]  /*16780*/  SYNCS.PHASECHK.TRANS64.TRYWAIT P0, [R2+URZ+0x36840], R3 ;  /* 0x03684003020075a7 */ /* 0x000ea4000800017f */
[----:B--2---:R-:W-:Y:S05]  /*16790*/  @!P0 BRA `(.L_x_2096) ;  /* 0x00000020005c8947 */ /* 0x004fea0003800000 */
.L_x_2147:
        /* <DEDUP_REMOVED lines=11> */
.L_x_2097:
        /* <DEDUP_REMOVED lines=38> */
.L_x_2148:
        /* <DEDUP_REMOVED lines=8> */
.L_x_2099:
        /* <DEDUP_REMOVED lines=33> */
.L_x_2094:
[----:B------:R-:W-:Y:S05]  /*16d40*/  BSYNC B1 ;  /* 0x0000000000017941 */ /* 0x000fea0003800000 */
.L_x_2093:
[C---:B------:R-:W-:Y:S01]  /*16d50*/  ISETP.GT.AND P0, PT, R7.reuse, 0x1, PT ;  /* 0x000000010700780c */ /* 0x040fe20003f04270 */
[----:B------:R-:W-:-:S05]  /*16d60*/  VIADD R2, R7, 0xfffffffe ;  /* 0xfffffffe07027836 */ /* 0x000fca0000000000 */
[----:B------:R-:W-:-:S07]  /*16d70*/  MOV R7, R2 ;  /* 0x0000000200077202 */ /* 0x000fce0000000f00 */
[----:B------:R-:W-:Y:S05]  /*16d80*/  @P0 BRA `(.L_x_2100) ;  /* 0xffffffec00d80947 */ /* 0x000fea000383ffff */
.L_x_2076:
[----:B------:R-:W-:Y:S05]  /*16d90*/  BSYNC B0 ;  /* 0x0000000000007941 */ /* 0x000fea0003800000 */
.L_x_2075:
        /* <DEDUP_REMOVED lines=18> */
.L_x_2102:
[----:B------:R-:W-:Y:S05]  /*16ec0*/  BSYNC B0 ;  /* 0x0000000000007941 */ /* 0x000fea0003800000 */
.L_x_2101:
        /* <DEDUP_REMOVED lines=11> */
.L_x_2149:
        /* <DEDUP_REMOVED lines=11> */
.L_x_2106:
        /* <DEDUP_REMOVED lines=33> */
.L_x_2104:
[----:B------:R-:W-:Y:S05]  /*17240*/  BSYNC B0 ;  /* 0x0000000000007941 */ /* 0x000fea0003800000 */
.L_x_2103:
        /* <DEDUP_REMOVED lines=9> */
.L_x_2060:
[----:B------:R-:W-:Y:S05]  /*172e0*/  BSYNC B6 ;  /* 0x0000000000067941 */ /* 0x000fea0003800000 */
.L_x_2058:
[----:B------:R-:W-:-:S03]  /*172f0*/  UMOV UR4, 0xffffffff ;  /* 0xffffffff00047882 */ /* 0x000fc60000000000 */
[----:B------:R-:W-:Y:S05]  /*17300*/  BRA.DIV UR4, `(.L_x_2107) ;  /* 0x0000001604bc7947 */ /* 0x000fea000b800000 */
[----:B------:R2:W3:Y:S04]  /*17310*/  SHFL.IDX PT, R4, R16, RZ, 0x1f ;  /* 0x00001fff10047589 */ /* 0x0004e800000e0000 */
[----:B------:R-:W4:Y:S02]  /*17320*/  SHFL.IDX PT, R16, R16, 0x1, 0x1f ;  /* 0x00201f0010107f89 */ /* 0x000f2400000e0000 */
.L_x_2153:
[----:B-1----:R-:W1:Y:S01]  /*17330*/  S2R R0, SR_TID.X ;  /* 0x0000000000007919 */ /* 0x002e620000002100 */
[----:B------:R-:W-:Y:S01]  /*17340*/  ULDC UR4, c[0x0][0xc14] ;  /* 0x0003050000047ab9 */ /* 0x000fe20000000800 */
[----:B------:R-:W-:Y:S01]  /*17350*/  BSSY B0, `(.L_x_2108) ;  /* 0x000000c000007945 */ /* 0x000fe20003800000 */
[----:B------:R-:W-:Y:S01]  /*17360*/  IMAD.MOV.U32 R17, RZ, RZ, RZ ;  /* 0x000000ffff117224 */ /* 0x000fe200078e00ff */
[----:B-1----:R-:W-:Y:S02]  /*17370*/  LOP3.LUT R6, R0, 0x1f, RZ, 0xc0, !PT ;  /* 0x0000001f00067812 */ /* 0x002fe400078ec0ff */
[----:B------:R-:W-:Y:S02]  /*17380*/  MOV R0, UR4 ;  /* 0x0000000400007c02 */ /* 0x000fe40008000f00 */
        /* <DEDUP_REMOVED lines=8> */
.L_x_2109:
[----:B------:R-:W-:Y:S05]  /*17410*/  BSYNC B0 ;  /* 0x0000000000007941 */ /* 0x000fea0003800000 */
.L_x_2108:
        /* <DEDUP_REMOVED lines=23> */
.L_x_2161:
[----:B------:R-:W-:Y:S02]  /*17590*/  ULDC UR4, c[0x0][0xc10] ;  /* 0x0003040000047ab9 */ /* 0x000fe40000000800 */
[----:B------:R-:W-:-:S04]  /*175a0*/  IMAD.U32 R5, RZ, RZ, UR4 ;  /* 0x00000004ff057e24 */ /* 0x000fc8000f8e00ff */
[----:B-1----:R-:W-:-:S04]  /*175b0*/  IMAD R3, R14, R5, RZ ;  /* 0x000000050e037224 */ /* 0x002fc800078e02ff */
[----:B--2-4-:R-:W-:-:S05]  /*175c0*/  IMAD.IADD R16, R16, 0x1, R3 ;  /* 0x0000000110107824 */ /* 0x014fca00078e0203 */
[----:B---3--:R-:W-:-:S13]  /*175d0*/  ISETP.GT.AND P0, PT, R16, R4, PT ;  /* 0x000000041000720c */ /* 0x008fda0003f04270 */
[----:B------:R-:W-:Y:S05]  /*175e0*/  @P0 BRA `(.L_x_2111) ;  /* 0x0000000000b80947 */ /* 0x000fea0003800000 */
[----:B------:R-:W1:Y:S02]  /*175f0*/  LDC R0, c[0x0][0xc14] ;  /* 0x00030500ff007b82 */ /* 0x000e640000000800 */
.L_x_2116:
[----:B------:R-:W-:-:S05]  /*17600*/  VIADD R19, R19, 0x1f ;  /* 0x0000001f13137836 */ /* 0x000fca0000000000 */
[----:B-1----:R-:W-:-:S13]  /*17610*/  ISETP.GE.AND P0, PT, R19, R0, PT ;  /* 0x000000001300720c */ /* 0x002fda0003f06270 */
[----:B------:R-:W-:Y:S05]  /*17620*/  @P0 BRA `(.L_x_2112) ;  /* 0x0000000400f40947 */ /* 0x000fea0003800000 */
[----:B0-----:R-:W0:Y:S01]  /*17630*/  S2R R2, SR_TID.X ;  /* 0x0000000000027919 */ /* 0x001e220000002100 */
[----:B------:R-:W-:Y:S01]  /*17640*/  BSSY B0, `(.L_x_2113) ;  /* 0x000000b000007945 */ /* 0x000fe20003800000 */
[----:B------:R-:W-:Y:S01]  /*17650*/  IMAD.MOV.U32 R17, RZ, RZ, RZ ;  /* 0x000000ffff117224 */ /* 0x000fe200078e00ff */
[----:B0-----:R-:W-:-:S04]  /*17660*/  LOP3.LUT R6, R2, 0x1f, RZ, 0xc0, !PT ;  /* 0x0000001f02067812 */ /* 0x001fc800078ec0ff */
[C---:B------:R-:W-:Y:S02]  /*17670*/  ISETP.NE.AND P1, PT, R6.reuse, 0x1f, PT ;  /* 0x0000001f0600780c */ /* 0x040fe40003f25270 */
[----:B------:R-:W-:-:S04]  /*17680*/  IADD3 R5, R6, R19, RZ ;  /* 0x0000001306057210 */ /* 0x000fc80007ffe0ff */
[----:B------:R-:W-:-:S13]  /*17690*/  ISETP.GE.OR P0, PT, R5, R0, !P1 ;  /* 0x000000000500720c */ /* 0x000fda0004f06670 */
[----:B------:R-:W-:Y:S05]  /*176a0*/  @P0 BRA `(.L_x_2114) ;  /* 0x0000000000100947 */ /* 0x000fea0003800000 */
[----:B------:R-:W0:Y:S01]  /*176b0*/  LDC.64 R2, c[0x0][0xc58] ;  /* 0x00031600ff027b82 */ /* 0x000e220000000a00 */
[----:B------:R-:W-:Y:S01]  /*176c0*/  ULDC.64 UR4, c[0x0][0x208] ;  /* 0x0000820000047ab9 */ /* 0x000fe20000000a00 */
[----:B0-----:R-:W-:-:S05]  /*176d0*/  IMAD.WIDE R2, R5, 0x4, R2 ;  /* 0x0000000405027825 */ /* 0x001fca00078e0202 */
[----:B------:R0:W5:Y:S02]  /*176e0*/  LDG.E R17, desc[UR4][R2.64] ;  /* 0x0000000402117981 */ /* 0x000164000c1e1900 */
.L_x_2114:
[----:B------:R-:W-:Y:S05]  /*176f0*/  BSYNC B0 ;  /* 0x0000000000007941 */ /* 0x000fea0003800000 */
.L_x_2113:
        /* <DEDUP_REMOVED lines=23> */
.L_x_2169:
[----:B------:R-:W-:Y:S02]  /*17870*/  ULDC UR4, c[0x0][0xc10] ;  /* 0x0003040000047ab9 */ /* 0x000fe40000000800 */
[----:B------:R-:W-:-:S04]  /*17880*/  IMAD.U32 R5, RZ, RZ, UR4 ;  /* 0x00000004ff057e24 */ /* 0x000fc8000f8e00ff */
[----:B-1----:R-:W-:-:S04]  /*17890*/  IMAD R3, R14, R5, RZ ;  /* 0x000000050e037224 */ /* 0x002fc800078e02ff */
[----:B------:R-:W-:-:S05]  /*178a0*/  IMAD.IADD R16, R3, 0x1, R16 ;  /* 0x0000000103107824 */ /* 0x000fca00078e0210 */
[----:B------:R-:W-:-:S13]  /*178b0*/  ISETP.GT.AND P0, PT, R16, R4, PT ;  /* 0x000000041000720c */ /* 0x000fda0003f04270 */
[----:B------:R-:W-:Y:S05]  /*178c0*/  @!P0 BRA `(.L_x_2116) ;  /* 0xfffffffc004c8947 */ /* 0x000fea000383ffff */
.L_x_2111:
        /* <DEDUP_REMOVED lines=8> */
.L_x_2173:
[----:B------:R-:W-:Y:S02]  /*17950*/  ISETP.NE.AND P0, PT, R3, RZ, PT ;  /* 0x000000ff0300720c */ /* 0x000fe40003f05270 */
[----:B------:R-:W-:-:S11]  /*17960*/  MOV R7, RZ ;  /* 0x000000ff00077202 */ /* 0x000fd60000000f00 */
[----:B------:R-:W-:Y:S05]  /*17970*/  @!P0 BRA `(.L_x_2118) ;  /* 0x0000000000108947 */ /* 0x000fea0003800000 */
[----:B------:R-:W-:Y:S01]  /*17980*/  UMOV UR4, 0xffffffff ;  /* 0xffffffff00047882 */ /* 0x000fe20000000000 */
[----:B------:R-:W-:Y:S02]  /*17990*/  VIADD R12, R6, 0xffffffff ;  /* 0xffffffff060c7836 */ /* 0x000fe40000000000 */
[----:B------:R-:W-:Y:S05]  /*179a0*/  BRA.DIV UR4, `(.L_x_2119) ;  /* 0x0000001a04487947 */ /* 0x000fea000b800000 */
[----:B------:R3:W4:Y:S02]  /*179b0*/  SHFL.IDX PT, R7, R2, R12, 0x1f ;  /* 0x00001f0c02077589 */ /* 0x00072400000e0000 */
.L_x_2118:
[----:B0--3--:R-:W0:Y:S01]  /*179c0*/  LDC.64 R2, c[0x0][0xc68] ;  /* 0x00031a00ff027b82 */ /* 0x009e220000000a00 */
[----:B------:R-:W-:Y:S01]  /*179d0*/  IMAD.IADD R19, R6, 0x1, R19 ;  /* 0x0000000106137824 */ /* 0x000fe200078e0213 */
[----:B------:R-:W-:-:S03]  /*179e0*/  ULDC.64 UR4, c[0x0][0x208] ;  /* 0x0000820000047ab9 */ /* 0x000fc60000000a00 */
[----:B0-----:R-:W-:-:S05]  /*179f0*/  IMAD.WIDE R2, R19, 0x4, R2 ;  /* 0x0000000413027825 */ /* 0x001fca00078e0202 */
[----:B------:R0:W1:Y:S01]  /*17a00*/  LDG.E R8, desc[UR4][R2.64] ;  /* 0x0000000402087981 */ /* 0x000062000c1e1900 */
[----:B----4-:R-:W-:-:S04]  /*17a10*/  IMAD R16, R7, R5, R16 ;  /* 0x0000000507107224 */ /* 0x010fc800078e0210 */
[----:B------:R-:W-:Y:S01]  /*17a20*/  IMAD.IADD R7, R4, 0x1, -R16 ;  /* 0x0000000104077824 */ /* 0x000fe200078e0a10 */
[----:B0-----:R-:W-:Y:S01]  /*17a30*/  MOV R2, RZ ;  /* 0x000000ff00027202 */ /* 0x001fe20000000f00 */
        /* <DEDUP_REMOVED lines=20> */
[----:B------:R-:W-:-:S03]  /*17b80*/  ISETP.GE.AND P0, PT, R3, RZ, PT ;  /* 0x000000ff0300720c */ /* 0x000fc60003f06270 */
[----:B------:R-:W-:-:S10]  /*17b90*/  IMAD.MOV.U32 R9, RZ, RZ, R2 ;  /* 0x000000ffff097224 */ /* 0x000fd400078e0002 */
[----:B------:R-:W-:Y:S01]  /*17ba0*/  @!P0 IMAD.MOV R9, RZ, RZ, -R9 ;  /* 0x000000ffff098224 */ /* 0x000fe200078e0a09 */
        /* <DEDUP_REMOVED lines=34> */
[----:B------:R-:W-:-:S03]  /*17dd0*/  IMAD R18, R3, R8, R4 ;  /* 0x0000000803127224 */ /* 0x000fc600078e0204 */
[----:B------:R-:W-:Y:S01]  /*17de0*/  IADD3 R17, R17, R2, RZ ;  /* 0x0000000211117210 */ /* 0x000fe20007ffe0ff */
[----:B------:R-:W-:Y:S06]  /*17df0*/  BRA `(.L_x_2120) ;  /* 0x00000000001c7947 */ /* 0x000fec0003800000 */
.L_x_2112:
[----:B------:R-:W-:Y:S01]  /*17e00*/  UMOV UR4, URZ ;  /* 0x0000003f00047c82 */ /* 0x000fe20008000000 */
[----:B------:R-:W-:Y:S01]  /*17e10*/  UMOV UR5, URZ ;  /* 0x0000003f00057c82 */ /* 0x000fe20008000000 */
[----:B------:R-:W-:Y:S01]  /*17e20*/  ULDC UR6, c[0x0][0xc14] ;  /* 0x0003050000067ab9 */ /* 0x000fe20000000800 */
[----:B------:R-:W-:Y:S02]  /*17e30*/  IMAD.MOV.U32 R16, RZ, RZ, R4 ;  /* 0x000000ffff107224 */ /* 0x000fe400078e0004 */
[----:B------:R-:W-:Y:S02]  /*17e40*/  IMAD.U32 R17, RZ, RZ, UR4 ;  /* 0x00000004ff117e24 */ /* 0x000fe4000f8e00ff */
[----:B------:R-:W-:Y:S02]  /*17e50*/  IMAD.U32 R18, RZ, RZ, UR5 ;  /* 0x00000005ff127e24 */ /* 0x000fe4000f8e00ff */
[----:B------:R-:W-:-:S07]  /*17e60*/  IMAD.U32 R19, RZ, RZ, UR6 ;  /* 0x00000006ff137e24 */ /* 0x000fce000f8e00ff */
.L_x_2120:
        /* <DEDUP_REMOVED lines=12> */
.L_x_2054:
[----:B-1----:R-:W3:Y:S01]  /*17f30*/  LDL.LU R0, [R1+0x20] ;  /* 0x0000200001007983 */ /* 0x002ee20000300800 */
[----:B------:R-:W-:Y:S01]  /*17f40*/  BSSY B0, `(.L_x_2122) ;  /* 0x000000b000007945 */ /* 0x000fe20003800000 */
[----:B------:R-:W1:Y:S01]  /*17f50*/  S2R R5, SR_CgaCtaId ;  /* 0x0000000000057919 */ /* 0x000e620000008800 */
[----:B---3--:R-:W-:-:S04]  /*17f60*/  IADD3 R0, R0, 0x1, RZ ;  /* 0x0000000100007810 */ /* 0x008fc80007ffe0ff */
        /* <DEDUP_REMOVED lines=8> */
.L_x_2176:
[----:B------:R-:W-:Y:S05]  /*17ff0*/  BSYNC B0 ;  /* 0x0000000000007941 */ /* 0x000fea0003800000 */
.L_x_2122:
[----:B------:R-:W-:-:S03]  /*18000*/  UMOV UR4, 0xffffffff ;  /* 0xffffffff00047882 */ /* 0x000fc60000000000 */
[----:B------:R-:W-:Y:S05]  /*18010*/  BRA.DIV UR4, `(.L_x_2124) ;  /* 0x0000001204e87947 */ /* 0x000fea000b800000 */
[----:B------:R-:W2:Y:S02]  /*18020*/  S2R R2, SR_TID.X ;  /* 0x0000000000027919 */ /* 0x000ea40000002100 */
[----:B--2---:R-:W-:-:S04]  /*18030*/  SHF.R.U32.HI R2, RZ, 0x5, R2 ;  /* 0x00000005ff027819 */ /* 0x004fc80000011602 */
[----:B------:R-:W-:-:S05]  /*18040*/  LOP3.LUT R2, R2, 0x3, RZ, 0xc0, !PT ;  /* 0x0000000302027812 */ /* 0x000fca00078ec0ff */
[----:B------:R2:W3:Y:S02]  /*18050*/  SHFL.IDX PT, R14, R2, RZ, 0x1f ;  /* 0x00001fff020e7589 */ /* 0x0004e400000e0000 */
.L_x_2179:
[----:B---3--:R-:W-:Y:S01]  /*18060*/  ISETP.NE.AND P0, PT, R14, RZ, PT ;  /* 0x000000ff0e00720c */ /* 0x008fe20003f05270 */
[----:B------:R-:W-:-:S12]  /*18070*/  BSSY B0, `(.L_x_2125) ;  /* 0x0000029000007945 */ /* 0x000fd80003800000 */
[----:B------:R-:W-:Y:S05]  /*18080*/  @P0 BRA `(.L_x_2126) ;  /* 0x00000000009c0947 */ /* 0x000fea0003800000 */
[----:B------:R-:W-:-:S03]  /*18090*/  UMOV UR4, 0xffffffff ;  /* 0xffffffff00047882 */ /* 0x000fc60000000000 */
[----:B------:R-:W-:Y:S05]  /*180a0*/  BRA.DIV UR4, `(.L_x_2127) ;  /* 0x0000001204f87947 */ /* 0x000fea000b800000 */
[----:B------:R-:W-:-:S13]  /*180b0*/  ELECT P6, URZ, PT ;  /* 0x00000000003f782f */ /* 0x000fda00038c0000 */
.L_x_2182:
        /* <DEDUP_REMOVED lines=8> */
.L_x_2128:
[----:B-1----:R-:W2:Y:S04]  /*18140*/  LDL R3, [R1] ;  /* 0x0000000001037983 */ /* 0x002ea80000100800 */
[----:B------:R-:W3:Y:S01]  /*18150*/  LDL.LU R7, [R1+0x8] ;  /* 0x0000080001077983 */ /* 0x000ee20000300800 */
[----:B------:R-:W-:-:S04]  /*18160*/  VIADD R2, R0, 0x36840 ;  /* 0x0003684000027836 */ /* 0x000fc80000000000 */
[C---:B--2---:R-:W-:Y:S01]  /*18170*/  IMAD R6, R3.reuse, 0x8, R2 ;  /* 0x0000000803067824 */ /* 0x044fe200078e0202 */
[----:B------:R-:W-:Y:S02]  /*18180*/  IADD3 R3, R3, 0x1, RZ ;  /* 0x0000000103037810 */ /* 0x000fe40007ffe0ff */
[----:B---3--:R-:W-:Y:S02]  /*18190*/  SHF.L.U32 R5, R7, 0x1f, RZ ;  /* 0x0000001f07057819 */ /* 0x008fe400000006ff */
[C---:B------:R-:W-:Y:S02]  /*181a0*/  ISETP.NE.AND P1, PT, R3.reuse, 0x2, PT ;  /* 0x000000020300780c */ /* 0x040fe40003f25270 */
[----:B------:R-:W1:Y:S02]  /*181b0*/  SYNCS.PHASECHK.TRANS64.TRYWAIT P0, [R6+URZ], R5 ;  /* 0x00000005060075a7 */ /* 0x000e64000800017f */
[----:B------:R-:W-:Y:S02]  /*181c0*/  SEL R4, RZ, 0x1, P1 ;  /* 0x00000001ff047807 */ /* 0x000fe40000800000 */
[----:B------:R-:W-:-:S02]  /*181d0*/  SEL R3, R3, RZ, P1 ;  /* 0x000000ff03037207 */ /* 0x000fc40000800000 */
[----:B------:R-:W-:-:S03]  /*181e0*/  LOP3.LUT R4, R7, R4, RZ, 0x3c, !PT ;  /* 0x0000000407047212 */ /* 0x000fc600078e3cff */
[----:B------:R-:W-:Y:S01]  /*181f0*/  IMAD R7, R3, 0x8, R2 ;  /* 0x0000000803077824 */ /* 0x000fe200078e0202 */
[----:B------:R-:W-:Y:S01]  /*18200*/  SHF.L.U32 R2, R4, 0x1f, RZ ;  /* 0x0000001f04027819 */ /* 0x000fe200000006ff */
[----:B-1----:R-:W-:Y:S06]  /*18210*/  @!P0 BRA `(.L_x_2129) ;  /* 0x0000001000bc8947 */ /* 0x002fec0003800000 */
.L_x_2183:
[----:B------:R-:W2:Y:S02]  /*18220*/  SYNCS.PHASECHK.TRANS64.TRYWAIT P0, [R7+URZ], R2 ;  /* 0x00000002070075a7 */ /* 0x000ea4000800017f */
[----:B--2---:R-:W-:Y:S05]  /*18230*/  @!P0 BRA `(.L_x_2130) ;  /* 0x0000001000c88947 */ /* 0x004fea0003800000 */
.L_x_2184:
[----:B------:R-:W-:Y:S05]  /*18240*/  @!P2 BRA `(.L_x_2131) ;  /* 0x000000000004a947 */ /* 0x000fea0003800000 */
[----:B------:R-:W-:Y:S01]  /*18250*/  BPT.TRAP 0x1 ;  /* 0x000000040000795c */ /* 0x000fe20000300000 */
.L_x_2131:
[----:B------:R-:W3:Y:S01]  /*18260*/  LDL.LU R4, [R1] ;  /* 0x0000000001047983 */ /* 0x000ee20000300800 */
[----:B------:R-:W-:-:S04]  /*18270*/  VIADD R0, R0, 0x36860 ;  /* 0x0003686000007836 */ /* 0x000fc80000000000 */
[----:B---3--:R-:W-:-:S04]  /*18280*/  IMAD R4, R4, 0x8, R0 ;  /* 0x0000000804047824 */ /* 0x008fc800078e0200 */
[----:B------:R-:W3:Y:S02]  /*18290*/  SYNCS.PHASECHK.TRANS64.TRYWAIT P0, [R4+URZ], R5 ;  /* 0x00000005040075a7 */ /* 0x000ee4000800017f */
[----:B---3--:R-:W-:Y:S05]  /*182a0*/  @!P0 BRA `(.L_x_2132) ;  /* 0x0000001000c08947 */ /* 0x008fea0003800000 */
.L_x_2185:
[----:B------:R-:W-:-:S07]  /*182b0*/  IMAD R3, R3, 0x8, R0 ;  /* 0x0000000803037824 */ /* 0x000fce00078e0200 */
.L_x_2133:
[----:B----4-:R4:W0:Y:S02]  /*182c0*/  SYNCS.PHASECHK.TRANS64.TRYWAIT P0, [R3+URZ], R2 ;  /* 0x00000002030075a7 */ /* 0x010824000800017f */
[----:B0-----:R-:W-:Y:S05]  /*182d0*/  @!P0 NANOSLEEP.SYNCS 0x989680 ;  /* 0x009896800000895d */ /* 0x001fea0003900000 */
[----:B------:R-:W0:Y:S02]  /*182e0*/  @!P0 SYNCS.PHASECHK.TRANS64 P0, [R3+URZ], R2 ;  /* 0x00000002030085a7 */ /* 0x000e24000800007f */
[----:B0-----:R-:W-:Y:S05]  /*182f0*/  @!P0 BRA `(.L_x_2133) ;  /* 0xfffffffc00f08947 */ /* 0x001fea000383ffff */
.L_x_2126:
[----:B------:R-:W-:Y:S05]  /*18300*/  BSYNC B0 ;  /* 0x0000000000007941 */ /* 0x000fea0003800000 */
.L_x_2125:
[----:B------:R-:W-:Y:S05]  /*18310*/  EXIT ;  /* 0x000000000000794d */ /* 0x000fea0003800000 */
.L_x_1998:
[----:B0-----:R-:W-:-:S04]  /*18320*/  MOV R3, UR38 ;  /* 0x0000002600037c02 */ /* 0x001fc80008000f00 */
[----:B------:R0:W1:Y:S03]  /*18330*/  SYNCS.PHASECHK.TRANS64.TRYWAIT P1, [R3+URZ+0x36800], R0 ;  /* 0x03680000030075a7 */ /* 0x000066000802017f */
[----:B-1----:R-:W-:Y:S05]  /*18340*/  @!P1 NANOSLEEP.SYNCS 0x989680 ;  /* 0x009896800000995d */ /* 0x002fea0003900000 */
[----:B------:R-:W1:Y:S02]  /*18350*/  @!P1 SYNCS.PHASECHK.TRANS64 P1, [R3+URZ+0x36800], R0 ;  /* 0x03680000030095a7 */ /* 0x000e64000802007f */
[----:B-1----:R-:W-:Y:S05]  /*18360*/  @!P1 BRA `(.L_x_1998) ;  /* 0xfffffffc00ec9947 */ /* 0x002fea000383ffff */
[----:B------:R-:W-:Y:S05]  /*18370*/  BRA `(.L_x_2134) ;  /* 0xfffffe9400b87947 */ /* 0x000fea000383ffff */
.L_x_2002:
[----:B-1----:R1:W2:Y:S02]  /*18380*/  SYNCS.PHASECHK.TRANS64.TRYWAIT P2, [R0+URZ+0x36830], R3 ;  /* 0x03683003000075a7 */ /* 0x0022a4000804017f */
[----:B--2---:R-:W-:Y:S05]  /*18390*/  @!P2 NANOSLEEP.SYNCS 0x989680 ;  /* 0x009896800000a95d */ /* 0x004fea0003900000 */
[----:B------:R-:W2:Y:S02]  /*183a0*/  @!P2 SYNCS.PHASECHK.TRANS64 P2, [R0+URZ+0x36830], R3 ;  /* 0x036830030000a5a7 */ /* 0x000ea4000804007f */
[----:B--2---:R-:W-:Y:S05]  /*183b0*/  @!P2 BRA `(.L_x_2002) ;  /* 0xfffffffc00f0a947 */ /* 0x004fea000383ffff */
[----:B------:R-:W-:Y:S05]  /*183c0*/  BRA `(.L_x_2001) ;  /* 0xfffffe9400e07947 */ /* 0x000fea000383ffff */
.L_x_2007:
[----:B-1----:R-:W-:-:S04]  /*183d0*/  IMAD.U32 R7, RZ, RZ, UR37 ;  /* 0x00000025ff077e24 */ /* 0x002fc8000f8e00ff */
[----:B------:R1:W2:Y:S03]  /*183e0*/  SYNCS.PHASECHK.TRANS64.TRYWAIT P2, [R7+URZ+0x36830], R6 ;  /* 0x03683006070075a7 */ /* 0x0002a6000804017f */
[----:B--2---:R-:W-:Y:S05]  /*183f0*/  @!P2 NANOSLEEP.SYNCS 0x989680 ;  /* 0x009896800000a95d */ /* 0x004fea0003900000 */
[----:B------:R-:W2:Y:S02]  /*18400*/  @!P2 SYNCS.PHASECHK.TRANS64 P2, [R7+URZ+0x36830], R6 ;  /* 0x036830060700a5a7 */ /* 0x000ea4000804007f */
[----:B--2---:R-:W-:Y:S05]  /*18410*/  @!P2 BRA `(.L_x_2007) ;  /* 0xfffffffc00eca947 */ /* 0x004fea000383ffff */
[----:B------:R-:W-:Y:S05]  /*18420*/  BRA `(.L_x_2006) ;  /* 0xfffffee400887947 */ /* 0x000fea000383ffff */
.L_x_2011:
[----:B-1----:R-:W-:-:S04]  /*18430*/  IMAD.U32 R7, RZ, RZ, UR4 ;  /* 0x00000004ff077e24 */ /* 0x002fc8000f8e00ff */
[----:B------:R1:W3:Y:S03]  /*18440*/  SYNCS.PHASECHK.TRANS64.TRYWAIT P2, [R7+URZ+0x36850], R0 ;  /* 0x03685000070075a7 */ /* 0x0002e6000804017f */
[----:B---3--:R-:W-:Y:S05]  /*18450*/  @!P2 NANOSLEEP.SYNCS 0x989680 ;  /* 0x009896800000a95d */ /* 0x008fea0003900000 */
[----:B------:R-:W3:Y:S02]  /*18460*/  @!P2 SYNCS.PHASECHK.TRANS64 P2, [R7+URZ+0x36850], R0 ;  /* 0x036850000700a5a7 */ /* 0x000ee4000804007f */
[----:B---3--:R-:W-:Y:S05]  /*18470*/  @!P2 BRA `(.L_x_2011) ;  /* 0xfffffffc00eca947 */ /* 0x008fea000383ffff */
[----:B------:R-:W-:Y:S05]  /*18480*/  BRA `(.L_x_2010) ;  /* 0xffffff0800d47947 */ /* 0x000fea000383ffff */
.L_x_2017:
[----:B-1----:R-:W-:-:S04]  /*18490*/  IMAD.U32 R7, RZ, RZ, UR4 ;  /* 0x00000004ff077e24 */ /* 0x002fc8000f8e00ff */
[----:B------:R1:W2:Y:S03]  /*184a0*/  SYNCS.PHASECHK.TRANS64.TRYWAIT P2, [R7+URZ+0x36830], R6 ;  /* 0x03683006070075a7 */ /* 0x0002a6000804017f */
[----:B--2---:R-:W-:Y:S05]  /*184b0*/  @!P2 NANOSLEEP.SYNCS 0x989680 ;  /* 0x009896800000a95d */ /* 0x004fea0003900000 */
[----:B------:R-:W2:Y:S02]  /*184c0*/  @!P2 SYNCS.PHASECHK.TRANS64 P2, [R7+URZ+0x36830], R6 ;  /* 0x036830060700a5a7 */ /* 0x000ea4000804007f */
[----:B--2---:R-:W-:Y:S05]  /*184d0*/  @!P2 BRA `(.L_x_2017) ;  /* 0xfffffffc00eca947 */ /* 0x004fea000383ffff */
[----:B------:R-:W-:Y:S05]  /*184e0*/  BRA `(.L_x_2016) ;  /* 0xffffff2c00f07947 */ /* 0x000fea000383ffff */
.L_x_2021:
[----:B-1----:R-:W-:-:S04]  /*184f0*/  IMAD.U32 R7, RZ, RZ, UR14 ;  /* 0x0000000eff077e24 */ /* 0x002fc8000f8e00ff */
[----:B------:R1:W3:Y:S03]  /*18500*/  SYNCS.PHASECHK.TRANS64.TRYWAIT P2, [R7+URZ+0x36850], R0 ;  /* 0x03685000070075a7 */ /* 0x0002e6000804017f */
[----:B---3--:R-:W-:Y:S05]  /*18510*/  @!P2 NANOSLEEP.SYNCS 0x989680 ;  /* 0x009896800000a95d */ /* 0x008fea0003900000 */
[----:B------:R-:W3:Y:S02]  /*18520*/  @!P2 SYNCS.PHASECHK.TRANS64 P2, [R7+URZ+0x36850], R0 ;  /* 0x036850000700a5a7 */ /* 0x000ee4000804007f */
[----:B---3--:R-:W-:Y:S05]  /*18530*/  @!P2 BRA `(.L_x_2021) ;  /* 0xfffffffc00eca947 */ /* 0x008fea000383ffff */
[----:B------:R-:W-:Y:S05]  /*18540*/  BRA `(.L_x_2020) ;  /* 0xffffff54003c7947 */ /* 0x000fea000383ffff */
.L_x_2026:
[----:B-1----:R-:W-:-:S04]  /*18550*/  MOV R5, UR5 ;  /* 0x0000000500057c02 */ /* 0x002fc80008000f00 */
[----:B------:R1:W2:Y:S03]  /*18560*/  SYNCS.PHASECHK.TRANS64.TRYWAIT P0, [R5+URZ+0x36850], R0 ;  /* 0x03685000050075a7 */ /* 0x0002a6000800017f */
[----:B--2---:R-:W-:Y:S05]  /*18570*/  @!P0 NANOSLEEP.SYNCS 0x989680 ;  /* 0x009896800000895d */ /* 0x004fea0003900000 */
[----:B------:R-:W2:Y:S02]  /*18580*/  @!P0 SYNCS.PHASECHK.TRANS64 P0, [R5+URZ+0x36850], R0 ;  /* 0x03685000050085a7 */ /* 0x000ea4000800007f */
[----:B--2---:R-:W-:Y:S05]  /*18590*/  @!P0 BRA `(.L_x_2026) ;  /* 0xfffffffc00ec8947 */ /* 0x004fea000383ffff */
[----:B------:R-:W-:Y:S05]  /*185a0*/  BRA `(.L_x_2025) ;  /* 0xffffff7400ac7947 */ /* 0x000fea000383ffff */
.L_x_2067:
[----:B------:R-:W1:Y:S01]  /*185b0*/  S2R R8, SR_TID.X ;  /* 0x0000000000087919 */ /* 0x000e620000002100 */
[----:B------:R-:W-:Y:S01]  /*185c0*/  BSSY B0, `(.L_x_2135) ;  /* 0x000000a000007945 */ /* 0x000fe20003800000 */
[----:B------:R-:W-:Y:S02]  /*185d0*/  IMAD.MOV.U32 R12, RZ, RZ, RZ ;  /* 0x000000ffff0c7224 */ /* 0x000fe400078e00ff */
[----:B------:R-:W-:Y:S02]  /*185e0*/  IMAD.MOV.U32 R11, RZ, RZ, 0x1f ;  /* 0x0000001fff0b7424 */ /* 0x000fe400078e00ff */
[----:B------:R-:W-:Y:S01]  /*185f0*/  IMAD.MOV.U32 R15, RZ, RZ, -0x1 ;  /* 0xffffffffff0f7424 */ /* 0x000fe200078e00ff */
[----:B-1----:R-:W-:-:S04]  /*18600*/  SHF.R.U32.HI R8, RZ, 0x5, R8 ;  /* 0x00000005ff087819 */ /* 0x002fc80000011608 */
[----:B------:R-:W-:-:S05]  /*18610*/  LOP3.LUT R8, R8, 0x3, RZ, 0xc0, !PT ;  /* 0x0000000308087812 */ /* 0x000fca00078ec0ff */
[----:B0-----:R-:W-:-:S07]  /*18620*/  IMAD.MOV.U32 R13, RZ, RZ, R8 ;  /* 0x000000ffff0d7224 */ /* 0x001fce00078e0008 */
[----:B------:R-:W-:Y:S05]  /*18630*/  WARPSYNC.COLLECTIVE R15, `(.L_x_2136) ;  /* 0x000000000f087348 */ /* 0x000fea0003c00000 */
[----:B------:R0:W1:Y:S02]  /*18640*/  SHFL.IDX P6, R14, R13, R12, R11 ;  /* 0x0000000c0d0e7389 */ /* 0x00006400000c000b */
[----:B01----:R-:W-:Y:S01]  /*18650*/  ENDCOLLECTIVE ;  /* 0x000000000000791b */ /* 0x003fe20003800000 */
.L_x_2136:
[----:B------:R-:W-:Y:S05]  /*18660*/  BSYNC B0 ;  /* 0x0000000000007941 */ /* 0x000fea0003800000 */
.L_x_2135:
[----:B------:R-:W-:Y:S05]  /*18670*/  BRA `(.L_x_2137) ;  /* 0xffffffc4002c7947 */ /* 0x000fea000383ffff */
.L_x_2068:
[----:B------:R-:W-:Y:S01]  /*18680*/  BSSY B0, `(.L_x_2138) ;  /* 0x0000006000007945 */ /* 0x000fe20003800000 */
[----:B------:R-:W-:-:S07]  /*18690*/  MOV R15, 0xffffffff ;  /* 0xffffffff000f7802 */ /* 0x000fce0000000f00 */
[----:B------:R-:W-:Y:S05]  /*186a0*/  WARPSYNC.COLLECTIVE R15, `(.L_x_2139) ;  /* 0x000000000f0c7348 */ /* 0x000fea0003c00000 */
[----:B------:R-:W-:Y:S02]  /*186b0*/  ELECT P6, UR62, PT ;  /* 0x00000000003e782f */ /* 0x000fe400038c0000 */
[----:B------:R-:W-:Y:S01]  /*186c0*/  MOV R14, UR62 ;  /* 0x0000003e000e7c02 */ /* 0x000fe20008000f00 */
[----:B------:R-:W-:Y:S10]  /*186d0*/  ENDCOLLECTIVE ;  /* 0x000000000000791b */ /* 0x000ff40003800000 */
.L_x_2139:
[----:B------:R-:W-:Y:S05]  /*186e0*/  BSYNC B0 ;  /* 0x0000000000007941 */ /* 0x000fea0003800000 */
.L_x_2138:
[----:B------:R-:W-:Y:S05]  /*186f0*/  BRA `(.L_x_2140) ;  /* 0xffffffc4001c7947 */ /* 0x000fea000383ffff */
.L_x_2071:
[----:B0-----:R0:W1:Y:S02]  /*18700*/  SYNCS.PHASECHK.TRANS64.TRYWAIT P0, [R8+URZ+0x36840], R9 ;  /* 0x03684009080075a7 */ /* 0x001064000800017f */
[----:B-1----:R-:W-:Y:S05]  /*18710*/  @!P0 NANOSLEEP.SYNCS 0x989680 ;  /* 0x009896800000895d */ /* 0x002fea0003900000 */
[----:B------:R-:W1:Y:S02]  /*18720*/  @!P0 SYNCS.PHASECHK.TRANS64 P0, [R8+URZ+0x36840], R9 ;  /* 0x03684009080085a7 */ /* 0x000e64000800007f */
[----:B-1----:R-:W-:Y:S05]  /*18730*/  @!P0 BRA `(.L_x_2071) ;  /* 0xfffffffc00f08947 */ /* 0x002fea000383ffff */
[----:B------:R-:W-:Y:S05]  /*18740*/  BRA `(.L_x_2141) ;  /* 0xffffffc400887947 */ /* 0x000fea000383ffff */
.L_x_2074:
        /* <DEDUP_REMOVED lines=8> */
.L_x_2082:
[----:B0-----:R0:W1:Y:S02]  /*187d0*/  SYNCS.PHASECHK.TRANS64.TRYWAIT P0, [R2+URZ+0x36840], R3 ;  /* 0x03684003020075a7 */ /* 0x001064000800017f */
[----:B-1----:R-:W-:Y:S05]  /*187e0*/  @!P0 NANOSLEEP.SYNCS 0x989680 ;  /* 0x009896800000895d */ /* 0x002fea0003900000 */
[----:B------:R-:W1:Y:S02]  /*187f0*/  @!P0 SYNCS.PHASECHK.TRANS64 P0, [R2+URZ+0x36840], R3 ;  /* 0x03684003020085a7 */ /* 0x000e64000800007f */
[----:B-1----:R-:W-:Y:S05]  /*18800*/  @!P0 BRA `(.L_x_2082) ;  /* 0xfffffffc00f08947 */ /* 0x002fea000383ffff */
[----:B------:R-:W-:Y:S05]  /*18810*/  BRA `(.L_x_2143) ;  /* 0xffffffcc008c7947 */ /* 0x000fea000383ffff */
.L_x_2084:
[----:B0-----:R0:W1:Y:S02]  /*18820*/  SYNCS.PHASECHK.TRANS64.TRYWAIT P0, [R3+URZ+0x60], R2 ;  /* 0x00006002030075a7 */ /* 0x001064000800017f */
[----:B-1----:R-:W-:Y:S05]  /*18830*/  @!P0 NANOSLEEP.SYNCS 0x989680 ;  /* 0x009896800000895d */ /* 0x002fea0003900000 */
[----:B------:R-:W1:Y:S02]  /*18840*/  @!P0 SYNCS.PHASECHK.TRANS64 P0, [R3+URZ+0x60], R2 ;  /* 0x00006002030085a7 */ /* 0x000e64000800007f */
[----:B-1----:R-:W-:Y:S05]  /*18850*/  @!P0 BRA `(.L_x_2084) ;  /* 0xfffffffc00f08947 */ /* 0x002fea000383ffff */
[----:B------:R-:W-:Y:S05]  /*18860*/  BRA `(.L_x_2144) ;  /* 0xffffffd000387947 */ /* 0x000fea000383ffff */
.L_x_2089:
[----:B-1----:R1:W2:Y:S02]  /*18870*/  SYNCS.PHASECHK.TRANS64.TRYWAIT P0, [R2+URZ+0x36840], R3 ;  /* 0x03684003020075a7 */ /* 0x0022a4000800017f */
[----:B--2---:R-:W-:Y:S05]  /*18880*/  @!P0 NANOSLEEP.SYNCS 0x989680 ;  /* 0x009896800000895d */ /* 0x004fea0003900000 */
[----:B------:R-:W2:Y:S02]  /*18890*/  @!P0 SYNCS.PHASECHK.TRANS64 P0, [R2+URZ+0x36840], R3 ;  /* 0x03684003020085a7 */ /* 0x000ea4000800007f */
[----:B--2---:R-:W-:Y:S05]  /*188a0*/  @!P0 BRA `(.L_x_2089) ;  /* 0xfffffffc00f08947 */ /* 0x004fea000383ffff */
[----:B------:R-:W-:Y:S05]  /*188b0*/  BRA `(.L_x_2145) ;  /* 0xffffffd400ac7947 */ /* 0x000fea000383ffff */
.L_x_2091:
[----:B0-----:R0:W1:Y:S02]  /*188c0*/  SYNCS.PHASECHK.TRANS64.TRYWAIT P1, [R3+URZ+0x60], R2 ;  /* 0x00006002030075a7 */ /* 0x001064000802017f */
[----:B-1----:R-:W-:Y:S05]  /*188d0*/  @!P1 NANOSLEEP.SYNCS 0x989680 ;  /* 0x009896800000995d */ /* 0x002fea0003900000 */
[----:B------:R-:W1:Y:S02]  /*188e0*/  @!P1 SYNCS.PHASECHK.TRANS64 P1, [R3+URZ+0x60], R2 ;  /* 0x00006002030095a7 */ /* 0x000e64000802007f */
[----:B-1----:R-:W-:Y:S05]  /*188f0*/  @!P1 BRA `(.L_x_2091) ;  /* 0xfffffffc00f09947 */ /* 0x002fea000383ffff */
[----:B------:R-:W-:Y:S05]  /*18900*/  BRA `(.L_x_2146) ;  /* 0xffffffd800587947 */ /* 0x000fea000383ffff */
.L_x_2096:
[----:B--2---:R2:W3:Y:S02]  /*18910*/  SYNCS.PHASECHK.TRANS64.TRYWAIT P0, [R2+URZ+0x36840], R3 ;  /* 0x03684003020075a7 */ /* 0x0044e4000800017f */
[----:B---3--:R-:W-:Y:S05]  /*18920*/  @!P0 NANOSLEEP.SYNCS 0x989680 ;  /* 0x009896800000895d */ /* 0x008fea0003900000 */
[----:B------:R-:W3:Y:S02]  /*18930*/  @!P0 SYNCS.PHASECHK.TRANS64 P0, [R2+URZ+0x36840], R3 ;  /* 0x03684003020085a7 */ /* 0x000ee4000800007f */
[----:B---3--:R-:W-:Y:S05]  /*18940*/  @!P0 BRA `(.L_x_2096) ;  /* 0xfffffffc00f08947 */ /* 0x008fea000383ffff */
[----:B------:R-:W-:Y:S05]  /*18950*/  BRA `(.L_x_2147) ;  /* 0xffffffdc00907947 */ /* 0x000fea000383ffff */
.L_x_2098:
[----:B0-----:R0:W1:Y:S02]  /*18960*/  SYNCS.PHASECHK.TRANS64.TRYWAIT P1, [R2+URZ+0x60], R9 ;  /* 0x00006009020075a7 */ /* 0x001064000802017f */
[----:B-1----:R-:W-:Y:S05]  /*18970*/  @!P1 NANOSLEEP.SYNCS 0x989680 ;  /* 0x009896800000995d */ /* 0x002fea0003900000 */
[----:B------:R-:W1:Y:S02]  /*18980*/  @!P1 SYNCS.PHASECHK.TRANS64 P1, [R2+URZ+0x60], R9 ;  /* 0x00006009020095a7 */ /* 0x000e64000802007f */
[----:B-1----:R-:W-:Y:S05]  /*18990*/  @!P1 BRA `(.L_x_2098) ;  /* 0xfffffffc00f09947 */ /* 0x002fea000383ffff */
[----:B------:R-:W-:Y:S05]  /*189a0*/  BRA `(.L_x_2148) ;  /* 0xffffffe000407947 */ /* 0x000fea000383ffff */
.L_x_2105:
[----:B-1----:R1:W2:Y:S02]  /*189b0*/  SYNCS.PHASECHK.TRANS64.TRYWAIT P0, [R3+URZ+0x36860], R2 ;  /* 0x03686002030075a7 */ /* 0x0022a4000800017f */
[----:B--2---:R-:W-:Y:S05]  /*189c0*/  @!P0 NANOSLEEP.SYNCS 0x989680 ;  /* 0x009896800000895d */ /* 0x004fea0003900000 */
[----:B------:R-:W2:Y:S02]  /*189d0*/  @!P0 SYNCS.PHASECHK.TRANS64 P0, [R3+URZ+0x36860], R2 ;  /* 0x03686002030085a7 */ /* 0x000ea4000800007f */
[----:B--2---:R-:W-:Y:S05]  /*189e0*/  @!P0 BRA `(.L_x_2105) ;  /* 0xfffffffc00f08947 */ /* 0x004fea000383ffff */
[----:B------:R-:W-:Y:S05]  /*189f0*/  BRA `(.L_x_2149) ;  /* 0xffffffe400607947 */ /* 0x000fea000383ffff */
.L_x_2107:
[----:B------:R-:W-:Y:S01]  /*18a00*/  BSSY B0, `(.L_x_2150) ;  /* 0x0000008000007945 */ /* 0x000fe20003800000 */
[----:B0-----:R-:W-:Y:S02]  /*18a10*/  IMAD.MOV.U32 R13, RZ, RZ, R16 ;  /* 0x000000ffff0d7224 */ /* 0x001fe400078e0010 */
[----:B------:R-:W-:Y:S02]  /*18a20*/  IMAD.MOV.U32 R12, RZ, RZ, RZ ;  /* 0x000000ffff0c7224 */ /* 0x000fe400078e00ff */
[----:B------:R-:W-:Y:S02]  /*18a30*/  IMAD.MOV.U32 R11, RZ, RZ, 0x1f ;  /* 0x0000001fff0b7424 */ /* 0x000fe400078e00ff */
[----:B------:R-:W-:-:S07]  /*18a40*/  IMAD.MOV.U32 R15, RZ, RZ, -0x1 ;  /* 0xffffffffff0f7424 */ /* 0x000fce00078e00ff */
[----:B-1----:R-:W-:Y:S05]  /*18a50*/  WARPSYNC.COLLECTIVE R15, `(.L_x_2151) ;  /* 0x000000000f087348 */ /* 0x002fea0003c00000 */
[----:B------:R0:W2:Y:S02]  /*18a60*/  SHFL.IDX P6, R14, R13, R12, R11 ;  /* 0x0000000c0d0e7389 */ /* 0x0000a400000c000b */
[----:B012---:R-:W-:Y:S01]  /*18a70*/  ENDCOLLECTIVE ;  /* 0x000000000000791b */ /* 0x007fe20003800000 */
.L_x_2151:
[----:B------:R-:W-:Y:S05]  /*18a80*/  BSYNC B0 ;  /* 0x0000000000007941 */ /* 0x000fea0003800000 */
.L_x_2150:
[----:B------:R-:W-:Y:S01]  /*18a90*/  IMAD.MOV.U32 R13, RZ, RZ, R16 ;  /* 0x000000ffff0d7224 */ /* 0x000fe200078e0010 */
[----:B------:R-:W-:Y:S01]  /*18aa0*/  MOV R4, R14 ;  /* 0x0000000e00047202 */ /* 0x000fe20000000f00 */
[----:B------:R-:W-:Y:S02]  /*18ab0*/  IMAD.MOV.U32 R12, RZ, RZ, 0x1 ;  /* 0x00000001ff0c7424 */ /* 0x000fe400078e00ff */
[----:B------:R-:W-:Y:S02]  /*18ac0*/  IMAD.MOV.U32 R11, RZ, RZ, 0x1f ;  /* 0x0000001fff0b7424 */ /* 0x000fe400078e00ff */
[----:B------:R-:W-:-:S07]  /*18ad0*/  IMAD.MOV.U32 R15, RZ, RZ, -0x1 ;  /* 0xffffffffff0f7424 */ /* 0x000fce00078e00ff */
[----:B------:R-:W-:Y:S05]  /*18ae0*/  WARPSYNC.COLLECTIVE R15, `(.L_x_2152) ;  /* 0x000000000f087348 */ /* 0x000fea0003c00000 */
[----:B------:R0:W1:Y:S02]  /*18af0*/  SHFL.IDX P6, R14, R13, R12, R11 ;  /* 0x0000000c0d0e7389 */ /* 0x00006400000c000b */
[----:B01----:R-:W-:Y:S01]  /*18b00*/  ENDCOLLECTIVE ;  /* 0x000000000000791b */ /* 0x003fe20003800000 */
.L_x_2152:
[----:B------:R-:W-:Y:S01]  /*18b10*/  MOV R16, R14 ;  /* 0x0000000e00107202 */ /* 0x000fe20000000f00 */
[----:B------:R-:W-:Y:S06]  /*18b20*/  BRA `(.L_x_2153) ;  /* 0xffffffe800007947 */ /* 0x000fec000383ffff */
.L_x_2110:
[----:B------:R-:W-:Y:S01]  /*18b30*/  BSSY B0, `(.L_x_2154) ;  /* 0x0000008000007945 */ /* 0x000fe20003800000 */
[----:B0----5:R-:W-:Y:S02]  /*18b40*/  IMAD.MOV.U32 R13, RZ, RZ, R17 ;  /* 0x000000ffff0d7224 */ /* 0x021fe400078e0011 */
[----:B------:R-:W-:Y:S02]  /*18b50*/  IMAD.MOV.U32 R12, RZ, RZ, 0x1 ;  /* 0x00000001ff0c7424 */ /* 0x000fe400078e00ff */
[----:B------:R-:W-:Y:S02]  /*18b60*/  IMAD.MOV.U32 R11, RZ, RZ, RZ ;  /* 0x000000ffff0b7224 */ /* 0x000fe400078e00ff */
[----:B------:R-:W-:-:S07]  /*18b70*/  IMAD.MOV.U32 R15, RZ, RZ, -0x1 ;  /* 0xffffffffff0f7424 */ /* 0x000fce00078e00ff */
[----:B-1234-:R-:W-:Y:S05]  /*18b80*/  WARPSYNC.COLLECTIVE R15, `(.L_x_2155) ;  /* 0x000000000f087348 */ /* 0x01efea0003c00000 */
[----:B------:R0:W0:Y:S02]  /*18b90*/  SHFL.UP P6, R14, R13, R12, R11 ;  /* 0x0400000c0d0e7389 */ /* 0x00002400000c000b */
[----:B01234-:R-:W-:Y:S01]  /*18ba0*/  ENDCOLLECTIVE ;  /* 0x000000000000791b */ /* 0x01ffe20003800000 */
.L_x_2155:
[----:B------:R-:W-:Y:S05]  /*18bb0*/  BSYNC B0 ;  /* 0x0000000000007941 */ /* 0x000fea0003800000 */
.L_x_2154:
[----:B------:R-:W-:Y:S01]  /*18bc0*/  ISETP.NE.AND P0, PT, R6, RZ, PT ;  /* 0x000000ff0600720c */ /* 0x000fe20003f05270 */
        /* <DEDUP_REMOVED lines=9> */
.L_x_2156:
        /* <DEDUP_REMOVED lines=8> */
.L_x_2157:
        /* <DEDUP_REMOVED lines=8> */
.L_x_2158:
        /* <DEDUP_REMOVED lines=8> */
.L_x_2159:
        /* <DEDUP_REMOVED lines=8> */
.L_x_2160:
[----:B------:R-:W-:Y:S05]  /*18e60*/  BRA `(.L_x_2161) ;  /* 0xffffffe400c87947 */ /* 0x000fea000383ffff */
.L_x_2115:
[----:B------:R-:W-:Y:S01]  /*18e70*/  BSSY B0, `(.L_x_2162) ;  /* 0x0000008000007945 */ /* 0x000fe20003800000 */
[----:B-----5:R-:W-:Y:S01]  /*18e80*/  IMAD.MOV.U32 R13, RZ, RZ, R17 ;  /* 0x000000ffff0d7224 */ /* 0x020fe200078e0011 */
[----:B------:R-:W-:Y:S01]  /*18e90*/  MOV R15, 0xffffffff ;  /* 0xffffffff000f7802 */ /* 0x000fe20000000f00 */
[----:B------:R-:W-:Y:S02]  /*18ea0*/  IMAD.MOV.U32 R12, RZ, RZ, 0x1 ;  /* 0x00000001ff0c7424 */ /* 0x000fe400078e00ff */
[----:B------:R-:W-:-:S07]  /*18eb0*/  IMAD.MOV.U32 R11, RZ, RZ, RZ ;  /* 0x000000ffff0b7224 */ /* 0x000fce00078e00ff */
[----:B0-----:R-:W-:Y:S05]  /*18ec0*/  WARPSYNC.COLLECTIVE R15, `(.L_x_2163) ;  /* 0x000000000f087348 */ /* 0x001fea0003c00000 */
[----:B------:R1:W2:Y:S02]  /*18ed0*/  SHFL.UP P6, R14, R13, R12, R11 ;  /* 0x0400000c0d0e7389 */ /* 0x0002a400000c000b */
[----:B012---:R-:W-:Y:S01]  /*18ee0*/  ENDCOLLECTIVE ;  /* 0x000000000000791b */ /* 0x007fe20003800000 */
.L_x_2163:
[----:B------:R-:W-:Y:S05]  /*18ef0*/  BSYNC B0 ;  /* 0x0000000000007941 */ /* 0x000fea0003800000 */
.L_x_2162:
        /* <DEDUP_REMOVED lines=10> */
.L_x_2164:
        /* <DEDUP_REMOVED lines=8> */
.L_x_2165:
        /* <DEDUP_REMOVED lines=8> */
.L_x_2166:
        /* <DEDUP_REMOVED lines=8> */
.L_x_2167:
[----:B------:R-:W-:Y:S02]  /*19120*/  IMAD.MOV.U32 R12, RZ, RZ, 0x1f ;  /* 0x0000001fff0c7424 */ /* 0x000fe400078e00ff */
[----:B------:R-:W-:Y:S01]  /*19130*/  IMAD.MOV.U32 R11, RZ, RZ, 0x1f ;  /* 0x0000001fff0b7424 */ /* 0x000fe200078e00ff */
[----:B------:R-:W-:-:S05]  /*19140*/  SEL R2, R14, RZ, P0 ;  /* 0x000000ff0e027207 */ /* 0x000fca0000000000 */
[----:B------:R-:W-:-:S05]  /*19150*/  IMAD.IADD R2, R5, 0x1, R2 ;  /* 0x0000000105027824 */ /* 0x000fca00078e0202 */
[----:B------:R-:W-:-:S07]  /*19160*/  MOV R13, R2 ;  /* 0x00000002000d7202 */ /* 0x000fce0000000f00 */
[----:B------:R-:W-:Y:S05]  /*19170*/  WARPSYNC.COLLECTIVE R15, `(.L_x_2168) ;  /* 0x000000000f087348 */ /* 0x000fea0003c00000 */
[----:B------:R0:W1:Y:S02]  /*19180*/  SHFL.IDX P6, R14, R13, R12, R11 ;  /* 0x0000000c0d0e7389 */ /* 0x00006400000c000b */
[----:B01----:R-:W-:Y:S01]  /*19190*/  ENDCOLLECTIVE ;  /* 0x000000000000791b */ /* 0x003fe20003800000 */
.L_x_2168:
[----:B------:R-:W-:Y:S05]  /*191a0*/  BRA `(.L_x_2169) ;  /* 0xffffffe400b07947 */ /* 0x000fea000383ffff */
.L_x_2117:
[----:B------:R-:W-:Y:S01]  /*191b0*/  BSSY B0, `(.L_x_2170) ;  /* 0x0000006000007945 */ /* 0x000fe20003800000 */
[----:B------:R-:W-:Y:S01]  /*191c0*/  PLOP3.LUT P6, PT, P6, PT, PT, 0x8, 0x0 ;  /* 0x000000000000781c */ /* 0x000fe200037ce170 */
[----:B------:R-:W-:-:S12]  /*191d0*/  IMAD.MOV.U32 R15, RZ, RZ, -0x1 ;  /* 0xffffffffff0f7424 */ /* 0x000fd800078e00ff */
[----:B0-----:R-:W-:Y:S05]  /*191e0*/  WARPSYNC.COLLECTIVE R15, `(.L_x_2171) ;  /* 0x000000000f087348 */ /* 0x001fea0003c00000 */
[----:B------:R-:W-:Y:S01]  /*191f0*/  VOTE.ANY R14, PT, P6 ;  /* 0x00000000000e7806 */ /* 0x000fe200030e0100 */
[----:B0-----:R-:W-:Y:S06]  /*19200*/  ENDCOLLECTIVE ;  /* 0x000000000000791b */ /* 0x001fec0003800000 */
.L_x_2171:
[----:B------:R-:W-:Y:S05]  /*19210*/  BSYNC B0 ;  /* 0x0000000000007941 */ /* 0x000fea0003800000 */
.L_x_2170:
[----:B------:R-:W-:Y:S01]  /*19220*/  IMAD.MOV.U32 R3, RZ, RZ, R14 ;  /* 0x000000ffff037224 */ /* 0x000fe200078e000e */
[----:B------:R-:W-:Y:S01]  /*19230*/  MOV R13, R17 ;  /* 0x00000011000d7202 */ /* 0x000fe20000000f00 */
[----:B------:R-:W-:Y:S02]  /*19240*/  IMAD.MOV.U32 R11, RZ, RZ, 0x1f ;  /* 0x0000001fff0b7424 */ /* 0x000fe400078e00ff */
[----:B------:R-:W0:Y:S01]  /*19250*/  POPC R6, R3 ;  /* 0x0000000300067309 */ /* 0x000e220000000000 */
[----:B------:R-:W-:Y:S02]  /*19260*/  IMAD.MOV.U32 R15, RZ, RZ, -0x1 ;  /* 0xffffffffff0f7424 */ /* 0x000fe400078e00ff */
[----:B0-----:R-:W-:-:S07]  /*19270*/  IMAD.MOV.U32 R12, RZ, RZ, R6 ;  /* 0x000000ffff0c7224 */ /* 0x001fce00078e0006 */
[----:B------:R-:W-:Y:S05]  /*19280*/  WARPSYNC.COLLECTIVE R15, `(.L_x_2172) ;  /* 0x000000000f087348 */ /* 0x000fea0003c00000 */
[----:B------:R0:W1:Y:S02]  /*19290*/  SHFL.IDX P6, R14, R13, R12, R11 ;  /* 0x0000000c0d0e7389 */ /* 0x00006400000c000b */
[----:B01----:R-:W-:Y:S01]  /*192a0*/  ENDCOLLECTIVE ;  /* 0x000000000000791b */ /* 0x003fe20003800000 */
.L_x_2172:
[----:B------:R-:W-:Y:S01]  /*192b0*/  IMAD.MOV.U32 R17, RZ, RZ, R14 ;  /* 0x000000ffff117224 */ /* 0x000fe200078e000e */
[----:B------:R-:W-:Y:S06]  /*192c0*/  BRA `(.L_x_2173) ;  /* 0xffffffe400a07947 */ /* 0x000fec000383ffff */
.L_x_2119:
[----:B------:R-:W-:Y:S01]  /*192d0*/  BSSY B0, `(.L_x_2174) ;  /* 0x0000007000007945 */ /* 0x000fe20003800000 */
[----:B------:R-:W-:Y:S01]  /*192e0*/  MOV R13, R2 ;  /* 0x00000002000d7202 */ /* 0x000fe20000000f00 */
[----:B------:R-:W-:Y:S02]  /*192f0*/  IMAD.MOV.U32 R11, RZ, RZ, 0x1f ;  /* 0x0000001fff0b7424 */ /* 0x000fe400078e00ff */
[----:B------:R-:W-:-:S07]  /*19300*/  IMAD.MOV.U32 R15, RZ, RZ, -0x1 ;  /* 0xffffffffff0f7424 */ /* 0x000fce00078e00ff */
[----:B012---:R-:W-:Y:S05]  /*19310*/  WARPSYNC.COLLECTIVE R15, `(.L_x_2175) ;  /* 0x000000000f087348 */ /* 0x007fea0003c00000 */
[----:B------:R3:W4:Y:S02]  /*19320*/  SHFL.IDX P6, R14, R13, R12, R11 ;  /* 0x0000000c0d0e7389 */ /* 0x00072400000c000b */
[----:B01234-:R-:W-:Y:S01]  /*19330*/  ENDCOLLECTIVE ;  /* 0x000000000000791b */ /* 0x01ffe20003800000 */
.L_x_2175:
[----:B------:R-:W-:Y:S05]  /*19340*/  BSYNC B0 ;  /* 0x0000000000007941 */ /* 0x000fea0003800000 */
.L_x_2174:
[----:B------:R-:W-:Y:S01]  /*19350*/  IMAD.MOV.U32 R7, RZ, RZ, R14 ;  /* 0x000000ffff077224 */ /* 0x000fe200078e000e */
[----:B------:R-:W-:Y:S06]  /*19360*/  BRA `(.L_x_2118) ;  /* 0xffffffe400947947 */ /* 0x000fec000383ffff */
.L_x_2123:
[----:B-1----:R1:W2:Y:S02]  /*19370*/  SYNCS.PHASECHK.TRANS64.TRYWAIT P0, [R0+URZ+0x36820], R3 ;  /* 0x03682003000075a7 */ /* 0x0022a4000800017f */
[----:B--2---:R-:W-:Y:S05]  /*19380*/  @!P0 NANOSLEEP.SYNCS 0x989680 ;  /* 0x009896800000895d */ /* 0x004fea0003900000 */
[----:B------:R-:W2:Y:S02]  /*19390*/  @!P0 SYNCS.PHASECHK.TRANS64 P0, [R0+URZ+0x36820], R3 ;  /* 0x03682003000085a7 */ /* 0x000ea4000800007f */
[----:B--2---:R-:W-:Y:S05]  /*193a0*/  @!P0 BRA `(.L_x_2123) ;  /* 0xfffffffc00f08947 */ /* 0x004fea000383ffff */
[----:B------:R-:W-:Y:S05]  /*193b0*/  BRA `(.L_x_2176) ;  /* 0xffffffec000c7947 */ /* 0x000fea000383ffff */
.L_x_2124:
[----:B------:R-:W2:Y:S01]  /*193c0*/  S2R R2, SR_TID.X ;  /* 0x0000000000027919 */ /* 0x000ea20000002100 */
[----:B------:R-:W-:Y:S01]  /*193d0*/  BSSY B0, `(.L_x_2177) ;  /* 0x000000a000007945 */ /* 0x000fe20003800000 */
[----:B------:R-:W-:Y:S01]  /*193e0*/  MOV R12, RZ ;  /* 0x000000ff000c7202 */ /* 0x000fe20000000f00 */
[----:B------:R-:W-:Y:S02]  /*193f0*/  IMAD.MOV.U32 R11, RZ, RZ, 0x1f ;  /* 0x0000001fff0b7424 */ /* 0x000fe400078e00ff */
[----:B------:R-:W-:Y:S01]  /*19400*/  IMAD.MOV.U32 R15, RZ, RZ, -0x1 ;  /* 0xffffffffff0f7424 */ /* 0x000fe200078e00ff */
[----:B--2---:R-:W-:-:S04]  /*19410*/  SHF.R.U32.HI R2, RZ, 0x5, R2 ;  /* 0x00000005ff027819 */ /* 0x004fc80000011602 */
[----:B------:R-:W-:-:S05]  /*19420*/  LOP3.LUT R2, R2, 0x3, RZ, 0xc0, !PT ;  /* 0x0000000302027812 */ /* 0x000fca00078ec0ff */
[----:B0-----:R-:W-:-:S07]  /*19430*/  IMAD.MOV.U32 R13, RZ, RZ, R2 ;  /* 0x000000ffff0d7224 */ /* 0x001fce00078e0002 */
[----:B-1----:R-:W-:Y:S05]  /*19440*/  WARPSYNC.COLLECTIVE R15, `(.L_x_2178) ;  /* 0x000000000f087348 */ /* 0x002fea0003c00000 */
[----:B------:R0:W2:Y:S02]  /*19450*/  SHFL.IDX P6, R14, R13, R12, R11 ;  /* 0x0000000c0d0e7389 */ /* 0x0000a400000c000b */
[----:B012---:R-:W-:Y:S01]  /*19460*/  ENDCOLLECTIVE ;  /* 0x000000000000791b */ /* 0x007fe20003800000 */
.L_x_2178:
[----:B------:R-:W-:Y:S05]  /*19470*/  BSYNC B0 ;  /* 0x0000000000007941 */ /* 0x000fea0003800000 */
.L_x_2177:
[----:B------:R-:W-:Y:S05]  /*19480*/  BRA `(.L_x_2179) ;  /* 0xffffffe800f47947 */ /* 0x000fea000383ffff */
.L_x_2127:
[----:B------:R-:W-:Y:S01]  /*19490*/  BSSY B1, `(.L_x_2180) ;  /* 0x0000006000017945 */ /* 0x000fe20003800000 */
[----:B------:R-:W-:-:S07]  /*194a0*/  IMAD.MOV.U32 R15, RZ, RZ, -0x1 ;  /* 0xffffffffff0f7424 */ /* 0x000fce00078e00ff */
[----:B012---:R-:W-:Y:S05]  /*194b0*/  WARPSYNC.COLLECTIVE R15, `(.L_x_2181) ;  /* 0x000000000f0c7348 */ /* 0x007fea0003c00000 */
[----:B------:R-:W-:Y:S02]  /*194c0*/  ELECT P6, UR62, PT ;  /* 0x00000000003e782f */ /* 0x000fe400038c0000 */
[----:B------:R-:W-:Y:S01]  /*194d0*/  MOV R14, UR62 ;  /* 0x0000003e000e7c02 */ /* 0x000fe20008000f00 */
[----:B012---:R-:W-:Y:S10]  /*194e0*/  ENDCOLLECTIVE ;  /* 0x000000000000791b */ /* 0x007ff40003800000 */
.L_x_2181:
[----:B------:R-:W-:Y:S05]  /*194f0*/  BSYNC B1 ;  /* 0x0000000000017941 */ /* 0x000fea0003800000 */
.L_x_2180:
[----:B------:R-:W-:Y:S05]  /*19500*/  BRA `(.L_x_2182) ;  /* 0xffffffe800ec7947 */ /* 0x000fea000383ffff */
.L_x_2129:
[----:B-1----:R1:W2:Y:S02]  /*19510*/  SYNCS.PHASECHK.TRANS64.TRYWAIT P0, [R6+URZ], R5 ;  /* 0x00000005060075a7 */ /* 0x0022a4000800017f */
[----:B--2---:R-:W-:Y:S05]  /*19520*/  @!P0 NANOSLEEP.SYNCS 0x989680 ;  /* 0x009896800000895d */ /* 0x004fea0003900000 */
[----:B------:R-:W2:Y:S02]  /*19530*/  @!P0 SYNCS.PHASECHK.TRANS64 P0, [R6+URZ], R5 ;  /* 0x00000005060085a7 */ /* 0x000ea4000800007f */
[----:B--2---:R-:W-:Y:S05]  /*19540*/  @!P0 BRA `(.L_x_2129) ;  /* 0xfffffffc00f08947 */ /* 0x004fea000383ffff */
[----:B------:R-:W-:Y:S05]  /*19550*/  BRA `(.L_x_2183) ;  /* 0xffffffec00307947 */ /* 0x000fea000383ffff */
.L_x_2130:
[----:B--2---:R2:W3:Y:S02]  /*19560*/  SYNCS.PHASECHK.TRANS64.TRYWAIT P0, [R7+URZ], R2 ;  /* 0x00000002070075a7 */ /* 0x0044e4000800017f */
[----:B---3--:R-:W-:Y:S05]  /*19570*/  @!P0 NANOSLEEP.SYNCS 0x989680 ;  /* 0x009896800000895d */ /* 0x008fea0003900000 */
[----:B------:R-:W3:Y:S02]  /*19580*/  @!P0 SYNCS.PHASECHK.TRANS64 P0, [R7+URZ], R2 ;  /* 0x00000002070085a7 */ /* 0x000ee4000800007f */
[----:B---3--:R-:W-:Y:S05]  /*19590*/  @!P0 BRA `(.L_x_2130) ;  /* 0xfffffffc00f08947 */ /* 0x008fea000383ffff */
[----:B------:R-:W-:Y:S05]  /*195a0*/  BRA `(.L_x_2184) ;  /* 0xffffffec00247947 */ /* 0x000fea000383ffff */
.L_x_2132:
[----:B---3--:R3:W4:Y:S02]  /*195b0*/  SYNCS.PHASECHK.TRANS64.TRYWAIT P0, [R4+URZ], R5 ;  /* 0x00000005040075a7 */ /* 0x008724000800017f */
[----:B----4-:R-:W-:Y:S05]  /*195c0*/  @!P0 NANOSLEEP.SYNCS 0x989680 ;  /* 0x009896800000895d */ /* 0x010fea0003900000 */
[----:B------:R-:W4:Y:S02]  /*195d0*/  @!P0 SYNCS.PHASECHK.TRANS64 P0, [R4+URZ], R5 ;  /* 0x00000005040085a7 */ /* 0x000f24000800007f */
[----:B----4-:R-:W-:Y:S05]  /*195e0*/  @!P0 BRA `(.L_x_2132) ;  /* 0xfffffffc00f08947 */ /* 0x010fea000383ffff */
[----:B------:R-:W-:Y:S05]  /*195f0*/  BRA `(.L_x_2185) ;  /* 0xffffffec002c7947 */ /* 0x000fea000383ffff */
.L_x_2186:
        /* <DEDUP_REMOVED lines=16> */
.L_x_2663:


//--------------------- .text._ZN7cutlass13device_kernelIN5flash11enable_sm90INS1_16FlashAttnFwdSm90INS1_25CollectiveMainloopFwdSm90ILi2EN4cute5tupleIJNS5_1CILi1EEES8_S8_EEENS6_IJNS7_ILi128EEENS7_ILi112EEENS7_ILi192EEEEEELi192ENS_6half_tEfNS_4arch4Sm90ELb1ELb0ELb1ELb1ELb0ELb1ELb0ELb1ELb1ELb0ELb0ELb0EEENS1_21CollectiveEpilogueFwdINS6_IJSA_SC_SB_EEES9_SE_SG_Li256ELb1ELb0ELb0ELb0EEENS1_36VarlenDynamicPersistentTileSchedulerILi128ELi112ELi256ELi32ELb0ELb0ELb1ELb1ELb1ELb1EEEEEEEEEvNT_6ParamsE --------------------------
	.section	.text._ZN7cutlass13device_kernelIN5flash11enable_sm90INS1_16FlashAttnFwdSm90INS1_25CollectiveMainloopFwdSm90ILi2EN4cute5tupleIJNS5_1CILi1EEES8_S8_EEENS6_IJNS7_ILi128EEENS7_ILi112EEENS7_ILi192EEEEEELi192ENS_6half_tEfNS_4arch4Sm90ELb1ELb0ELb1ELb1ELb0ELb1ELb0ELb1ELb1ELb0ELb0ELb0EEENS1_21CollectiveEpilogueFwdINS6_IJSA_SC_SB_EEES9_SE_SG_Li256ELb1ELb0ELb0ELb0EEENS1_36VarlenDynamicPersistentTileSchedulerILi128ELi112ELi256ELi32ELb0ELb0ELb1ELb1ELb1ELb1EEEEEEEEEvNT_6ParamsE,"ax",@progbits
	.align	128
.text._ZN7cutlass13device_kernelIN5flash11enable_sm90INS1_16FlashAttnFwdSm90INS1_25CollectiveMainloopFwdSm90ILi2EN4cute5tupleIJNS5_1CILi1EEES8_S8_EEENS6_IJNS7_ILi128EEENS7_ILi112EEENS7_ILi192EEEEEELi192ENS_6half_tEfNS_4arch4Sm90ELb1ELb0ELb1ELb1ELb0ELb1ELb0ELb1ELb1ELb0ELb0ELb0EEENS1_21CollectiveEpilogueFwdINS6_IJSA_SC_SB_EEES9_SE_SG_Li256ELb1ELb0ELb0ELb0EEENS1_36VarlenDynamicPersistentTileSchedulerILi128ELi112ELi256ELi32ELb0ELb0ELb1ELb1ELb1ELb1EEEEEEEEEvNT_6ParamsE:
        .type           _ZN7cutlass13device_kernelIN5flash11enable_sm90INS1_16FlashAttnFwdSm90INS1_25CollectiveMainloopFwdSm90ILi2EN4cute5tupleIJNS5_1CILi1EEES8_S8_EEENS6_IJNS7_ILi128EEENS7_ILi112EEENS7_ILi192EEEEEELi192ENS_6half_tEfNS_4arch4Sm90ELb1ELb0ELb1ELb1ELb0ELb1ELb0ELb1ELb1ELb0ELb0ELb0EEENS1_21CollectiveEpilogueFwdINS6_IJSA_SC_SB_EEES9_SE_SG_Li256ELb1ELb0ELb0ELb0EEENS1_36VarlenDynamicPersistentTileSchedulerILi128ELi112ELi256ELi32ELb0ELb0ELb1ELb1ELb1ELb1EEEEEEEEEvNT_6ParamsE,@function
        .size           _ZN7cutlass13device_kernelIN5flash11enable_sm90INS1_16FlashAttnFwdSm90INS1_25CollectiveMainloopFwdSm90ILi2EN4cute5tupleIJNS5_1CILi1EEES8_S8_EEENS6_IJNS7_ILi128EEENS7_ILi112EEENS7_ILi192EEEEEELi192ENS_6half_tEfNS_4arch4Sm90ELb1ELb0ELb1ELb1ELb0ELb1ELb0ELb1ELb1ELb0ELb0ELb0EEENS1_21CollectiveEpilogueFwdINS6_IJSA_SC_SB_EEES9_SE_SG_Li256ELb1ELb0ELb0ELb0EEENS1_36VarlenDynamicPersistentTileSchedulerILi128ELi112ELi256ELi32ELb0ELb0ELb1ELb1ELb1ELb1EEEEEEEEEvNT_6ParamsE,(.L_x_2664 - _ZN7cutlass13device_kernelIN5flash11enable_sm90INS1_16FlashAttnFwdSm90INS1_25CollectiveMainloopFwdSm90ILi2EN4cute5tupleIJNS5_1CILi1EEES8_S8_EEENS6_IJNS7_ILi128EEENS7_ILi112EEENS7_ILi192EEEEEELi192ENS_6half_tEfNS_4arch4Sm90ELb1ELb0ELb1ELb1ELb0ELb1ELb0ELb1ELb1ELb0ELb0ELb0EEENS1_21CollectiveEpilogueFwdINS6_IJSA_SC_SB_EEES9_SE_SG_Li256ELb1ELb0ELb0ELb0EEENS1_36VarlenDynamicPersistentTileSchedulerILi128ELi112ELi256ELi32ELb0ELb0ELb1ELb1ELb1ELb1EEEEEEEEEvNT_6ParamsE)
        .other          _ZN7cutlass13device_kernelIN5flash11enable_sm90INS1_16FlashAttnFwdSm90INS1_25CollectiveMainloopFwdSm90ILi2EN4cute5tupleIJNS5_1CILi1EEES8_S8_EEENS6_IJNS7_ILi128EEENS7_ILi112EEENS7_ILi192EEEEEELi192ENS_6half_tEfNS_4arch4Sm90ELb1ELb0ELb1ELb1ELb0ELb1ELb0ELb1ELb1ELb0ELb0ELb0EEENS1_21CollectiveEpilogueFwdINS6_IJSA_SC_SB_EEES9_SE_SG_Li256ELb1ELb0ELb0ELb0EEENS1_36VarlenDynamicPersistentTileSchedulerILi128ELi112ELi256ELi32ELb0ELb0ELb1ELb1ELb1ELb1EEEEEEEEEvNT_6ParamsE,@"STO_CUDA_ENTRY STV_DEFAULT"
_ZN7cutlass13device_kernelIN5flash11enable_sm90INS1_16FlashAttnFwdSm90INS1_25CollectiveMainloopFwdSm90ILi2EN4cute5tupleIJNS5_1CILi1EEES8_S8_EEENS6_IJNS7_ILi128EEENS7_ILi112EEENS7_ILi192EEEEEELi192ENS_6half_tEfNS_4arch4Sm90ELb1ELb0ELb1ELb1ELb0ELb1ELb0ELb1ELb1ELb0ELb0ELb0EEENS1_21CollectiveEpilogueFwdINS6_IJSA_SC_SB_EEES9_SE_SG_Li256ELb1ELb0ELb0ELb0EEENS1_36VarlenDynamicPersistentTileSchedulerILi128ELi112ELi256ELi32ELb0ELb0ELb1ELb1ELb1ELb1EEEEEEEEEvNT_6ParamsE:
        /* <DEDUP_REMOVED lines=27> */
.L_x_2188:
[----:B------:R-:W-:Y:S05]  /*01b0*/  BSYNC B0 ;  /* 0x0000000000007941 */ /* 0x000fea0003800000 */
.L_x_2187:
        /* <DEDUP_REMOVED lines=41> */
.L_x_2189:
        /* <DEDUP_REMOVED lines=22> */
.L_x_2190:
        /* <DEDUP_REMOVED lines=18> */
.L_x_2191:
        /* <DEDUP_REMOVED lines=22> */
.L_x_2192:
        /* <DEDUP_REMOVED lines=22> */
.L_x_2193:
        /* <DEDUP_REMOVED lines=10> */
.L_x_2196:
        /* <DEDUP_REMOVED lines=9> */
[----:B------:R-:W-:Y:S01]  /*0ac0*/  IMAD.U32 R18, RZ, RZ, UR4 ;  /* 0x00000004ff127e24 */ /* 0x000fe2000f8e00ff */
[----:B------:R-:W-:-:S04]  /*0ad0*/  ULDC UR4, c[0x0][0xc14] ;  /* 0x0003050000047ab9 */ /* 0x000fc80000000800 */
[----:B------:R-:W1:Y:S01]  /*0ae0*/  LDS.128 R216, [R18+0x368d0] ;  /* 0x0368d00012d87984 */ /* 0x000e620000000c00 */
[----:B------:R-:W-:Y:S06]  /*0af0*/  BAR.ARV 0x4, 0x120 ;  /* 0x0104800000007b1d */ /* 0x000fec0000002000 */
[----:B-1----:R-:W-:-:S13]  /*0b00*/  ISETP.GE.AND P0, PT, R219, UR4, PT ;  /* 0x00000004db007c0c */ /* 0x002fda000bf06270 */
[----:B------:R-:W-:Y:S05]  /*0b10*/  @P0 BRA `(.L_x_2197) ;  /* 0x000002b400080947 */ /* 0x000fea0003800000 */
[----:B------:R-:W2:Y:S01]  /*0b20*/  LDL R0, [R1+0x74] ;  /* 0x0000740001007983 */ /* 0x000ea20000100800 */
[----:B------:R-:W-:Y:S01]  /*0b30*/  IADD3 R236, R4, -0x80, RZ ;  /* 0xffffff8004ec7810 */ /* 0x000fe20007ffe0ff */
[----:B------:R-:W-:Y:S01]  /*0b40*/  IMAD.MOV.U32 R232, RZ, RZ, RZ ;  /* 0x000000ffffe87224 */ /* 0x000fe200078e00ff */
[----:B------:R-:W-:Y:S02]  /*0b50*/  R2UR UR4, R18 ;  /* 0x00000000120472ca */ /* 0x000fe400000e0000 */
[----:B------:R-:W-:Y:S02]  /*0b60*/  CS2R R208, SRZ ;  /* 0x0000000000d07805 */ /* 0x000fe4000001ff00 */
[----:B------:R-:W-:Y:S01]  /*0b70*/  SHF.R.S32.HI R3, RZ, 0x1f, R236 ;  /* 0x0000001fff037819 */ /* 0x000fe200000114ec */
[----:B------:R-:W-:Y:S01]  /*0b80*/  IMAD.MOV.U32 R205, RZ, RZ, RZ ;  /* 0x000000ffffcd7224 */ /* 0x000fe200078e00ff */
[----:B------:R-:W-:Y:S02]  /*0b90*/  MOV R19, RZ ;  /* 0x000000ff00137202 */ /* 0x000fe40000000f00 */
[----:B0-----:R-:W-:-:S02]  /*0ba0*/  LEA.HI R2, R3, R236, RZ, 0x4 ;  /* 0x000000ec03027211 */ /* 0x001fc400078f20ff */
[----:B------:R-:W-:-:S03]  /*0bb0*/  LEA.HI R224, R3, R236, RZ, 0x3 ;  /* 0x000000ec03e07211 */ /* 0x000fc600078f18ff */
[----:B------:R-:W-:Y:S01]  /*0bc0*/  UIADD3 UR4, UR4, 0x15400, URZ ;  /* 0x0001540004047890 */ /* 0x000fe2000fffe03f */
[----:B--2---:R-:W-:Y:S02]  /*0bd0*/  R2UR UR5, R0 ;  /* 0x00000000000572ca */ /* 0x004fe400000e0000 */
[----:B------:R-:W-:-:S04]  /*0be0*/  LEA.HI R0, R3, R236, RZ, 0x7 ;  /* 0x000000ec03007211 */ /* 0x000fc800078f38ff */
[----:B------:R-:W-:Y:S02]  /*0bf0*/  LOP3.LUT R5, R0, 0xffffff80, RZ, 0xc0, !PT ;  /* 0xffffff8000057812 */ /* 0x000fe400078ec0ff */
[----:B------:R-:W-:-:S03]  /*0c00*/  SHF.R.S32.HI R16, RZ, 0x7, R0 ;  /* 0x00000007ff107819 */ /* 0x000fc60000011400 */
[----:B------:R-:W-:Y:S01]  /*0c10*/  IMAD.IADD R15, R236, 0x1, -R5 ;  /* 0x00000001ec0f7824 */ /* 0x000fe200078e0a05 */
[----:B------:R-:W-:Y:S01]  /*0c20*/  SHF.R.S32.HI R5, RZ, 0x4, R2 ;  /* 0x00000004ff057819 */ /* 0x000fe20000011402 */
[----:B------:R-:W-:Y:S01]  /*0c30*/  ULOP3.LUT UR5, UR5, 0x1, URZ, 0xfc, !UPT ;  /* 0x0000000105057892 */ /* 0x000fe2000f8efc3f */
[----:B------:R-:W-:Y:S02]  /*0c40*/  LEA.HI R0, R0, R16, RZ, 0x1 ;  /* 0x0000001000007211 */ /* 0x000fe400078f08ff */
[----:B------:R-:W-:Y:S01]  /*0c50*/  SHF.R.S32.HI R7, RZ, 0x1f, R15 ;  /* 0x0000001fff077819 */ /* 0x000fe2000001140f */
[----:B------:R-:W-:Y:S01]  /*0c60*/  STL [R1+0x4c], R15 ;  /* 0x00004c0f01007387 */ /* 0x000fe20000100800 */
[----:B------:R-:W-:Y:S02]  /*0c70*/  LEA.HI R4, R2, R5, RZ, 0x1 ;  /* 0x0000000502047211 */ /* 0x000fe400078f08ff */
[CC--:B------:R-:W-:Y:S01]  /*0c80*/  LEA.HI R8, R7.reuse, R15.reuse, RZ, 0x2 ;  /* 0x0000000f07087211 */ /* 0x0c0fe200078f10ff */
[----:B------:R0:W-:Y:S01]  /*0c90*/  STL [R1+0x6c], R16 ;  /* 0x00006c1001007387 */ /* 0x0001e20000100800 */
[----:B------:R-:W-:-:S02]  /*0ca0*/  LEA.HI R7, R7, R15, RZ, 0x5 ;  /* 0x0000000f07077211 */ /* 0x000fc400078f28ff */
[--C-:B------:R-:W-:Y:S02]  /*0cb0*/  SHF.R.S32.HI R9, RZ, 0x2, R8.reuse ;  /* 0x00000002ff097819 */ /* 0x100fe40000011408 */
[----:B------:R-:W-:Y:S02]  /*0cc0*/  SHF.R.S32.HI R6, RZ, 0x1f, R8 ;  /* 0x0000001fff067819 */ /* 0x000fe40000011408 */
[----:B------:R-:W-:Y:S02]  /*0cd0*/  SHF.R.S32.HI R7, RZ, 0x5, R7 ;  /* 0x00000005ff077819 */ /* 0x000fe40000011407 */
[----:B------:R-:W-:Y:S02]  /*0ce0*/  LEA.HI R10, R6, R9, RZ, 0x3 ;  /* 0x00000009060a7211 */ /* 0x000fe400078f18ff */
[----:B------:R-:W-:Y:S02]  /*0cf0*/  LOP3.LUT R6, R4, 0x1ffffffe, RZ, 0xc0, !PT ;  /* 0x1ffffffe04067812 */ /* 0x000fe400078ec0ff */
[----:B------:R-:W-:-:S02]  /*0d00*/  LOP3.LUT R10, R10, 0xfffffff8, RZ, 0xc0, !PT ;  /* 0xfffffff80a0a7812 */ /* 0x000fc400078ec0ff */
[-C--:B------:R-:W-:Y:S01]  /*0d10*/  LEA.HI R4, R3, R236.reuse, RZ, 0x5 ;  /* 0x000000ec03047211 */ /* 0x080fe200078f28ff */
[----:B------:R-:W-:Y:S01]  /*0d20*/  IMAD.IADD R6, R5, 0x1, -R6 ;  /* 0x0000000105067824 */ /* 0x000fe200078e0a06 */
[----:B------:R-:W-:Y:S01]  /*0d30*/  LOP3.LUT R5, R224, 0x1ffffff8, RZ, 0xc0, !PT ;  /* 0x1ffffff8e0057812 */ /* 0x000fe200078ec0ff */
[----:B------:R-:W-:Y:S01]  /*0d40*/  IMAD.IADD R10, R9, 0x1, -R10 ;  /* 0x00000001090a7824 */ /* 0x000fe200078e0a0a */
[----:B------:R-:W-:Y:S02]  /*0d50*/  LEA.HI R9, R3, R236, RZ, 0x2 ;  /* 0x000000ec03097211 */ /* 0x000fe400078f10ff */
[----:B------:R-:W-:Y:S01]  /*0d60*/  LOP3.LUT R3, R2, 0x3fffff0, RZ, 0xc0, !PT ;  /* 0x03fffff002037812 */ /* 0x000fe200078ec0ff */
[----:B------:R-:W-:Y:S01]  /*0d70*/  IMAD.IADD R5, R236, 0x1, -R5 ;  /* 0x00000001ec057824 */ /* 0x000fe200078e0a05 */
[----:B------:R-:W-:Y:S01]  /*0d80*/  LOP3.LUT R11, R9, 0xfffffffc, RZ, 0xc0, !PT ;  /* 0xfffffffc090b7812 */ /* 0x000fe200078ec0ff */
[----:B------:R-:W-:Y:S01]  /*0d90*/  IMAD R7, R7, 0x10, R10 ;  /* 0x0000001007077824 */ /* 0x000fe200078e020a */
[----:B------:R-:W-:-:S02]  /*0da0*/  SHF.R.S32.HI R204, RZ, 0x2, R9 ;  /* 0x00000002ffcc7819 */ /* 0x000fc40000011409 */
[C---:B------:R-:W-:Y:S01]  /*0db0*/  IADD3 R3, R236.reuse, -R3, RZ ;  /* 0x80000003ec037210 */ /* 0x040fe20007ffe0ff */
[----:B------:R-:W-:Y:S01]  /*0dc0*/  IMAD.IADD R236, R236, 0x1, -R11 ;  /* 0x00000001ecec7824 */ /* 0x000fe200078e0a0b */
[----:B------:R-:W-:Y:S01]  /*0dd0*/  SHF.R.S32.HI R9, RZ, 0x1f, R9 ;  /* 0x0000001fff097819 */ /* 0x000fe20000011409 */
[----:B------:R-:W-:Y:S01]  /*0de0*/  VIADD R233, R204, 0x40 ;  /* 0x00000040cce97836 */ /* 0x000fe20000000000 */
[----:B------:R-:W-:Y:S02]  /*0df0*/  SHF.R.S32.HI R4, RZ, 0x5, R4 ;  /* 0x00000005ff047819 */ /* 0x000fe40000011404 */
[----:B------:R-:W-:Y:S01]  /*0e00*/  LEA.HI R9, R9, R204, RZ, 0x3 ;  /* 0x000000cc09097211 */ /* 0x000fe200078f18ff */
[----:B------:R-:W-:Y:S01]  /*0e10*/  IMAD.SHL.U32 R212, R233, 0x40, RZ ;  /* 0x00000040e9d47824 */ /* 0x000fe200078e00ff */
[----:B------:R-:W-:Y:S01]  /*0e20*/  SHF.L.U32 R22, R236, 0x3, RZ ;  /* 0x00000003ec167819 */ /* 0x000fe200000006ff */
[C---:B------:R-:W-:Y:S01]  /*0e30*/  IMAD R3, R4.reuse, 0x10, R3 ;  /* 0x0000001004037824 */ /* 0x040fe200078e0203 */
[----:B------:R-:W-:Y:S01]  /*0e40*/  LOP3.LUT R9, R9, 0xfffffff8, RZ, 0xc0, !PT ;  /* 0xfffffff809097812 */ /* 0x000fe200078ec0ff */
[----:B------:R-:W-:Y:S01]  /*0e50*/  IMAD.SHL.U32 R215, R4, 0x200, RZ ;  /* 0x0000020004d77824 */ /* 0x000fe200078e00ff */
[----:B------:R-:W-:Y:S01]  /*0e60*/  LOP3.LUT R0, R0, 0x3fffffe, RZ, 0xc0, !PT ;  /* 0x03fffffe00007812 */ /* 0x000fe200078ec0ff */
[----:B------:R-:W-:Y:S01]  /*0e70*/  VIADD R206, R22, 0x20 ;  /* 0x0000002016ce7836 */ /* 0x000fe20000000000 */
[----:B------:R-:W-:Y:S01]  /*0e80*/  LEA R12, R3, R6, 0x3 ;  /* 0x00000006030c7211 */ /* 0x000fe200078e18ff */
[----:B------:R-:W-:Y:S01]  /*0e90*/  IMAD.IADD R223, R204, 0x1, -R9 ;  /* 0x00000001ccdf7824 */ /* 0x000fe200078e0a09 */
[----:B------:R-:W-:Y:S01]  /*0ea0*/  SHF.R.S32.HI R2, RZ, 0x1f, R233 ;  /* 0x0000001fff027819 */ /* 0x000fe200000114e9 */
[----:B------:R-:W-:Y:S01]  /*0eb0*/  IMAD.IADD R0, R16, 0x1, -R0 ;  /* 0x0000000110007824 */ /* 0x000fe200078e0a00 */
[----:B------:R-:W-:Y:S01]  /*0ec0*/  SHF.R.S32.HI R3, RZ, 0x1f, R206 ;  /* 0x0000001fff037819 */ /* 0x000fe200000114ce */
[----:B------:R-:W-:Y:S01]  /*0ed0*/  IMAD.SHL.U32 R213, R223, 0x40, RZ ;  /* 0x00000040dfd57824 */ /* 0x000fe200078e00ff */
[----:B------:R-:W-:Y:S01]  /*0ee0*/  LEA.HI R2, R2, R233, RZ, 0x3 ;  /* 0x000000e902027211 */ /* 0x000fe200078f18ff */
[----:B------:R-:W-:Y:S01]  /*0ef0*/  IMAD R227, R0, 0x40, R7 ;  /* 0x0000004000e37824 */ /* 0x000fe200078e0207 */
[-C--:B------:R-:W-:Y:S01]  /*0f00*/  LEA.HI R4, R3, R206.reuse, RZ, 0x6 ;  /* 0x000000ce03047211 */ /* 0x080fe200078f30ff */
[----:B------:R-:W-:Y:S01]  /*0f10*/  IMAD.U32 R0, RZ, RZ, UR5 ;  /* 0x00000005ff007e24 */ /* 0x000fe2000f8e00ff */
[----:B------:R-:W-:Y:S01]  /*0f20*/  IADD3 R207, R22, 0x40, RZ ;  /* 0x0000004016cf7810 */ /* 0x000fe20007ffe0ff */
[----:B------:R-:W-:Y:S01]  /*0f30*/  IMAD.SHL.U32 R2, R2, 0x40, RZ ;  /* 0x0000004002027824 */ /* 0x000fe200078e00ff */
[----:B------:R-:W-:Y:S01]  /*0f40*/  LOP3.LUT R213, R213, 0x1c0, RZ, 0xc0, !PT ;  /* 0x000001c0d5d57812 */ /* 0x000fe200078ec0ff */
[----:B------:R-:W-:Y:S01]  /*0f50*/  IMAD.SHL.U32 R4, R4, 0x80, RZ ;  /* 0x0000008004047824 */ /* 0x000fe200078e00ff */
[----:B------:R-:W-:Y:S01]  /*0f60*/  LEA.HI R3, R3, R206, RZ, 0x3 ;  /* 0x000000ce03037211 */ /* 0x000fe200078f18ff */
[----:B------:R1:W-:Y:S01]  /*0f70*/  STL [R1+0x44], R0 ;  /* 0x0000440001007387 */ /* 0x0003e20000100800 */
[----:B------:R-:W-:Y:S01]  /*0f80*/  LOP3.LUT R212, R212, 0x1c0, RZ, 0xc0, !PT ;  /* 0x000001c0d4d47812 */ /* 0x000fe200078ec0ff */
[----:B0-----:R-:W-:Y:S01]  /*0f90*/  IMAD.SHL.U32 R16, R236, 0x4, RZ ;  /* 0x00000004ec107824 */ /* 0x001fe200078e00ff */
[----:B------:R-:W-:-:S02]  /*0fa0*/  SHF.R.S32.HI R6, RZ, 0x1f, R207 ;  /* 0x0000001fff067819 */ /* 0x000fc400000114cf */
[----:B------:R-:W-:Y:S02]  /*0fb0*/  SHF.R.U32.HI R214, RZ, 0x3, R213 ;  /* 0x00000003ffd67819 */ /* 0x000fe400000116d5 */
[--C-:B------:R-:W-:Y:S02]  /*0fc0*/  LOP3.LUT R9, R213, 0x38, R3.reuse, 0xf8, !PT ;  /* 0x00000038d5097812 */ /* 0x100fe400078ef803 */
[----:B------:R-:W-:Y:S01]  /*0fd0*/  SHF.R.U32.HI R14, RZ, 0x3, R212 ;  /* 0x00000003ff0e7819 */ /* 0x000fe200000116d4 */
[----:B-1----:R-:W-:Y:S01]  /*0fe0*/  IMAD.U32 R0, RZ, RZ, UR4 ;  /* 0x00000004ff007e24 */ /* 0x002fe2000f8e00ff */
[----:B------:R-:W-:Y:S02]  /*0ff0*/  LOP3.LUT R10, R212, 0x38, R3, 0xf8, !PT ;  /* 0x00000038d40a7812 */ /* 0x000fe400078ef803 */
[----:B------:R-:W-:Y:S02]  /*1000*/  LOP3.LUT R220, R2, 0xfffffe00, RZ, 0xc0, !PT ;  /* 0xfffffe0002dc7812 */ /* 0x000fe400078ec0ff */
[----:B------:R-:W-:Y:S01]  /*1010*/  LOP3.LUT R4, R4, 0xffffe000, RZ, 0xc0, !PT ;  /* 0xffffe00004047812 */ /* 0x000fe200078ec0ff */
[----:B------:R0:W-:Y:S01]  /*1020*/  STL [R1+0x68], R0 ;  /* 0x0000680001007387 */ /* 0x0001e20000100800 */
[----:B------:R-:W-:-:S02]  /*1030*/  LOP3.LUT R9, R9, R214, RZ, 0x3c, !PT ;  /* 0x000000d609097212 */ /* 0x000fc400078e3cff */
[-C--:B------:R-:W-:Y:S02]  /*1040*/  LEA.HI R2, R6, R207.reuse, RZ, 0x3 ;  /* 0x000000cf06027211 */ /* 0x080fe400078f18ff */
[----:B------:R-:W-:Y:S02]  /*1050*/  LOP3.LUT R11, R10, R14, RZ, 0x3c, !PT ;  /* 0x0000000e0a0b7212 */ /* 0x000fe400078e3cff */
[----:B------:R-:W-:Y:S02]  /*1060*/  LEA.HI R6, R6, R207, RZ, 0x6 ;  /* 0x000000cf06067211 */ /* 0x000fe400078f30ff */
[----:B------:R-:W-:Y:S02]  /*1070*/  LOP3.LUT R7, R212, 0x38, R22, 0xf8, !PT ;  /* 0x00000038d4077812 */ /* 0x000fe400078ef816 */
[----:B------:R-:W-:Y:S01]  /*1080*/  SHF.L.U32 R221, R5, 0x3, RZ ;  /* 0x0000000305dd7819 */ /* 0x000fe200000006ff */
[----:B------:R-:W-:Y:S01]  /*1090*/  IMAD.SHL.U32 R5, R12, 0x8, RZ ;  /* 0x000000080c057824 */ /* 0x000fe200078e00ff */
[----:B------:R-:W-:-:S02]  /*10a0*/  IADD3 R9, R9, R4, R215 ;  /* 0x0000000409097210 */ /* 0x000fc40007ffe0d7 */
[----:B------:R-:W-:Y:S02]  /*10b0*/  IADD3 R4, R11, R4, R220 ;  /* 0x000000040b047210 */ /* 0x000fe40007ffe0dc */
[----:B------:R-:W-:Y:S01]  /*10c0*/  SHF.L.U32 R6, R6, 0x7, RZ ;  /* 0x0000000706067819 */ /* 0x000fe200000006ff */
[----:B------:R-:W-:Y:S01]  /*10d0*/  STL [R1+0x70], R5 ;  /* 0x0000700501007387 */ /* 0x000fe20000100800 */
[--C-:B------:R-:W-:Y:S02]  /*10e0*/  LOP3.LUT R10, R212, 0x38, R2.reuse, 0xf8, !PT ;  /* 0x00000038d40a7812 */ /* 0x100fe400078ef802 */
[----:B0-----:R-:W-:Y:S02]  /*10f0*/  SHF.R.S32.HI R0, RZ, 0x3, R3 ;  /* 0x00000003ff007819 */ /* 0x001fe40000011403 */
[----:B------:R-:W-:Y:S02]  /*1100*/  LOP3.LUT R11, R213, 0x38, R2, 0xf8, !PT ;  /* 0x00000038d50b7812 */ /* 0x000fe400078ef802 */
[----:B------:R-:W-:Y:S01]  /*1110*/  LOP3.LUT R7, R220, R7, R14, 0xf6, !PT ;  /* 0x00000007dc077212 */ /* 0x000fe200078ef60e */
[----:B------:R0:W-:Y:S01]  /*1120*/  STL [R1+0x48], R0 ;  /* 0x0000480001007387 */ /* 0x0001e20000100800 */
[----:B------:R-:W-:-:S02]  /*1130*/  LOP3.LUT R6, R6, 0xffffe000, RZ, 0xc0, !PT ;  /* 0xffffe00006067812 */ /* 0x000fc400078ec0ff */
[----:B------:R-:W-:Y:S02]  /*1140*/  LOP3.LUT R13, R10, R14, RZ, 0x3c, !PT ;  /* 0x0000000e0a0d7212 */ /* 0x000fe400078e3cff */
[----:B------:R-:W-:Y:S02]  /*1150*/  SHF.R.S32.HI R3, RZ, 0x3, R2 ;  /* 0x00000003ff037819 */ /* 0x000fe40000011402 */
[----:B------:R-:W-:Y:S02]  /*1160*/  LOP3.LUT R11, R11, R214, RZ, 0x3c, !PT ;  /* 0x000000d60b0b7212 */ /* 0x000fe400078e3cff */
[----:B------:R-:W-:Y:S01]  /*1170*/  LEA R2, R7, UR4, 0x1 ;  /* 0x0000000407027c11 */ /* 0x000fe2000f8e08ff */
[----:B------:R1:W-:Y:S01]  /*1180*/  STL [R1+0x5c], R3 ;  /* 0x00005c0301007387 */ /* 0x0003e20000100800 */
[----:B0-----:R-:W-:Y:S02]  /*1190*/  LEA R0, R9, UR4, 0x1 ;  /* 0x0000000409007c11 */ /* 0x001fe4000f8e08ff */
[-C--:B------:R-:W-:Y:S01]  /*11a0*/  IADD3 R13, R13, R6.reuse, R220 ;  /* 0x000000060d0d7210 */ /* 0x080fe20007ffe0dc */
[----:B------:R0:W-:Y:S01]  /*11b0*/  STL [R1+0x60], R2 ;  /* 0x0000600201007387 */ /* 0x0001e20000100800 */
[----:B------:R-:W-:-:S02]  /*11c0*/  IADD3 R11, R11, R6, R215 ;  /* 0x000000060b0b7210 */ /* 0x000fc40007ffe0d7 */
[----:B------:R-:W-:Y:S01]  /*11d0*/  LOP3.LUT R226, R8, 0x7ffffffc, RZ, 0xc0, !PT ;  /* 0x7ffffffc08e27812 */ /* 0x000fe200078ec0ff */
[----:B------:R2:W-:Y:S01]  /*11e0*/  STL [R1+0x64], R0 ;  /* 0x0000640001007387 */ /* 0x0005e20000100800 */
[----:B------:R-:W-:Y:S02]  /*11f0*/  SHF.R.S32.HI R224, RZ, 0x3, R224 ;  /* 0x00000003ffe07819 */ /* 0x000fe400000114e0 */
[----:B-1----:R-:W-:Y:S01]  /*1200*/  LEA R3, R4, UR4, 0x1 ;  /* 0x0000000404037c11 */ /* 0x002fe2000f8e08ff */
[----:B------:R-:W-:Y:S01]  /*1210*/  IMAD.IADD R226, R15, 0x1, -R226 ;  /* 0x000000010fe27824 */ /* 0x000fe200078e0ae2 */
[----:B------:R-:W-:Y:S02]  /*1220*/  SHF.R.S32.HI R234, RZ, 0x1f, R204 ;  /* 0x0000001fffea7819 */ /* 0x000fe400000114cc */
[----:B0-----:R-:W-:Y:S01]  /*1230*/  LEA R2, R11, UR4, 0x1 ;  /* 0x000000040b027c11 */ /* 0x001fe2000f8e08ff */
[----:B------:R0:W-:Y:S01]  /*1240*/  STL [R1+0x54], R3 ;  /* 0x0000540301007387 */ /* 0x0001e20000100800 */
[----:B--2---:R-:W-:-:S05]  /*1250*/  LEA R0, R13, UR4, 0x1 ;  /* 0x000000040d007c11 */ /* 0x004fca000f8e08ff */
[----:B------:R0:W-:Y:S04]  /*1260*/  STL [R1+0x50], R0 ;  /* 0x0000500001007387 */ /* 0x0001e80000100800 */
[----:B------:R0:W-:Y:S02]  /*1270*/  STL [R1+0x58], R2 ;  /* 0x0000580201007387 */ /* 0x0001e40000100800 */
.L_x_2433:
[----:B0-----:R-:W0:Y:S01]  /*1280*/  LDC.64 R2, c[0x0][0xc60] ;  /* 0x00031800ff027b82 */ /* 0x001e220000000a00 */
[----:B------:R-:W-:Y:S01]  /*1290*/  ULDC.64 UR4, c[0x0][0xa28] ;  /* 0x00028a0000047ab9 */ /* 0x000fe20000000a00 */
[----:B------:R-:W-:Y:S01]  /*12a0*/  ULDC.64 UR8, c[0x0][0xa18] ;  /* 0x0002860000087ab9 */ /* 0x000fe20000000a00 */
[----:B------:R-:W-:Y:S01]  /*12b0*/  ULDC.64 UR6, c[0x0][0xa08] ;  /* 0x0002820000067ab9 */ /* 0x000fe20000000a00 */
[----:B0-----:R-:W-:-:S05]  /*12c0*/  IMAD.WIDE R2, R219, 0x4, R2 ;  /* 0x00000004db027825 */ /* 0x001fca00078e0202 */
[----:B--2---:R-:W2:Y:S01]  /*12d0*/  LDG.E R231, desc[UR60][R2.64] ;  /* 0x0000003c02e77981 */ /* 0x004ea2000c1e1900 */
[----:B------:R-:W-:Y:S01]  /*12e0*/  ISETP.NE.U32.AND P2, PT, RZ, UR4, PT ;  /* 0x00000004ff007c0c */ /* 0x000fe2000bf45070 */
[----:B------:R-:W-:Y:S01]  /*12f0*/  IMAD.MOV.U32 R0, RZ, RZ, RZ ;  /* 0x000000ffff007224 */ /* 0x000fe200078e00ff */
[----:B------:R-:W-:Y:S01]  /*1300*/  ISETP.NE.U32.AND P1, PT, RZ, UR8, PT ;  /* 0x00000008ff007c0c */ /* 0x000fe2000bf25070 */
[----:B-----5:R-:W-:Y:S01]  /*1310*/  IMAD.MOV.U32 R26, RZ, RZ, RZ ;  /* 0x000000ffff1a7224 */ /* 0x020fe200078e00ff */
        /* <DEDUP_REMOVED lines=12> */
[----:B----4-:R-:W-:Y:S01]  /*13e0*/  @P1 IADD3 R4, P2, R229, UR8, RZ ;  /* 0x00000008e5041c10 */ /* 0x010fe2000ff5e0ff */
[----:B------:R-:W-:Y:S01]  /*13f0*/  IMAD.U32 R219, RZ, RZ, UR4 ;  /* 0x00000004ffdb7e24 */ /* 0x000fe2000f8e00ff */
[C---:B------:R-:W-:Y:S01]  /*1400*/  IADD3.X R7, R230.reuse, UR7, RZ, P4, !PT ;  /* 0x00000007e6077c10 */ /* 0x040fe2000a7fe4ff */
[----:B------:R-:W-:Y:S01]  /*1410*/  ULDC.64 UR4, c[0x0][0x3f8] ;  /* 0x0000fe0000047ab9 */ /* 0x000fe20000000a00 */
[----:B------:R-:W-:Y:S01]  /*1420*/  @P1 IADD3.X R5, R230, UR9, RZ, P2, !PT ;  /* 0x00000009e6051c10 */ /* 0x000fe200097fe4ff */
[----:B------:R-:W-:-:S02]  /*1430*/  ULDC.64 UR6, c[0x0][0xa20] ;  /* 0x0002880000067ab9 */ /* 0x000fc40000000a00 */
[----:B------:R0:W5:Y:S04]  /*1440*/  @P0 LDG.E R26, desc[UR60][R6.64] ;  /* 0x0000003c061a0981 */ /* 0x000168000c1e1900 */
[----:B------:R0:W5:Y:S01]  /*1450*/  @P1 LDG.E R219, desc[UR60][R4.64] ;  /* 0x0000003c04db1981 */ /* 0x000162000c1e1900 */
[----:B------:R-:W-:-:S03]  /*1460*/  UISETP.NE.U32.AND UP0, UPT, UR4, URZ, UPT ;  /* 0x0000003f0400728c */ /* 0x000fc6000bf05070 */
[----:B------:R-:W-:Y:S01]  /*1470*/  ULDC UR4, c[0x0][0x404] ;  /* 0x0001010000047ab9 */ /* 0x000fe20000000800 */
[----:B------:R-:W-:Y:S01]  /*1480*/  UISETP.NE.AND.EX UP0, UPT, UR5, URZ, UPT, UP0 ;  /* 0x0000003f0500728c */ /* 0x000fe2000bf05300 */
[----:B------:R-:W-:Y:S02]  /*1490*/  ISETP.NE.U32.AND P2, PT, RZ, UR6, PT ;  /* 0x00000006ff007c0c */ /* 0x000fe4000bf45070 */
[----:B------:R-:W-:Y:S01]  /*14a0*/  ULDC UR5, c[0x0][0x2e0] ;  /* 0x0000b80000057ab9 */ /* 0x000fe20000000800 */
[----:B------:R-:W-:Y:S01]  /*14b0*/  USEL UR4, UR4, 0x1, UP0 ;  /* 0x0000000104047887 */ /* 0x000fe20008000000 */
[----:B------:R-:W-:-:S03]  /*14c0*/  ISETP.NE.AND.EX P2, PT, RZ, UR7, PT, P2 ;  /* 0x00000007ff007c0c */ /* 0x000fc6000bf45320 */
[----:B------:R-:W-:-:S03]  /*14d0*/  UIMAD UR4, UR4, UR5, URZ ;  /* 0x00000005040472a4 */ /* 0x000fc6000f8e023f */
[----:B------:R-:W-:Y:S01]  /*14e0*/  ULDC UR5, c[0x0][0x338] ;  /* 0x0000ce0000057ab9 */ /* 0x000fe20000000800 */
[----:B------:R-:W-:Y:S01]  /*14f0*/  MOV R235, R217 ;  /* 0x000000d900eb7202 */ /* 0x000fe20000000f00 */
[----:B------:R-:W-:Y:S02]  /*1500*/  IMAD.MOV.U32 R228, RZ, RZ, R218 ;  /* 0x000000ffffe47224 */ /* 0x000fe400078e00da */
        /* <DEDUP_REMOVED lines=11> */
.L_x_2198:
[----:B------:R-:W-:Y:S01]  /*15c0*/  MOV R2, UR5 ;  /* 0x0000000500027c02 */ /* 0x000fe20008000f00 */
[----:B------:R-:W-:Y:S01]  /*15d0*/  IMAD.U32 R29, RZ, RZ, UR4 ;  /* 0x00000004ff1d7e24 */ /* 0x000fe2000f8e00ff */
[----:B------:R-:W-:Y:S06]  /*15e0*/  @!P2 BRA `(.L_x_2199) ;  /* 0x000000000010a947 */ /* 0x000fec0003800000 */
[----:B------:R-:W-:-:S04]  /*15f0*/  IADD3 R4, P0, R229, UR6, RZ ;  /* 0x00000006e5047c10 */ /* 0x000fc8000ff1e0ff */
[----:B------:R-:W-:-:S05]  /*1600*/  IADD3.X R5, R230, UR7, RZ, P0, !PT ;  /* 0x00000007e6057c10 */ /* 0x000fca00087fe4ff */
[----:B------:R0:W5:Y:S01]  /*1610*/  LDG.E R29, desc[UR60][R4.64] ;  /* 0x0000003c041d7981 */ /* 0x000162000c1e1900 */
[----:B------:R-:W-:Y:S05]  /*1620*/  BRA `(.L_x_2200) ;  /* 0x0000000000107947 */ /* 0x000fea0003800000 */
.L_x_2199:
[----:B------:R-:W-:Y:S05]  /*1630*/  @!P0 BRA `(.L_x_2200) ;  /* 0x00000000000c8947 */ /* 0x000fea0003800000 */
[----:B------:R-:W2:Y:S04]  /*1640*/  LDG.E R4, desc[UR60][R6.64] ;  /* 0x0000003c06047981 */ /* 0x000ea8000c1e1900 */
[----:B------:R-:W2:Y:S02]  /*1650*/  LDG.E R29, desc[UR60][R6.64+0x4] ;  /* 0x0000043c061d7981 */ /* 0x000ea4000c1e1900 */
[----:B--2---:R-:W-:-:S07]  /*1660*/  IMAD.IADD R29, R29, 0x1, -R4 ;  /* 0x000000011d1d7824 */ /* 0x004fce00078e0a04 */
.L_x_2200:
        /* <DEDUP_REMOVED lines=14> */
[----:B------:R-:W-:Y:S02]  /*1750*/  IADD3 R11, R29, -R0, RZ ;  /* 0x800000001d0b7210 */ /* 0x000fe40007ffe0ff */
[----:B0-----:R-:W-:Y:S02]  /*1760*/  MOV R4, RZ ;  /* 0x000000ff00047202 */ /* 0x001fe40000000f00 */
[----:B------:R-:W-:Y:S01]  /*1770*/  PLOP3.LUT P2, PT, PT, PT, PT, 0x80, 0x0 ;  /* 0x000000000000781c */ /* 0x000fe20003f4f070 */
[----:B------:R-:W-:-:S05]  /*1780*/  IMAD.MOV R0, RZ, RZ, -R11 ;  /* 0x000000ffff007224 */ /* 0x000fca00078e0a0b */
[----:B------:R-:W-:-:S04]  /*1790*/  VIMNMX R0, RZ, R0, !PT ;  /* 0x00000000ff007248 */ /* 0x000fc80007fe0100 */
[----:B------:R-:W-:-:S05]  /*17a0*/  SHF.R.U32.HI R124, RZ, 0x4, R0 ;  /* 0x00000004ff7c7819 */ /* 0x000fca0000011600 */
[----:B------:R-:W-:-:S04]  /*17b0*/  IMAD.WIDE.U32 R124, R124, 0x24924925, RZ ;  /* 0x249249257c7c7825 */ /* 0x000fc800078e00ff */
[----:B------:R-:W-:Y:S02]  /*17c0*/  IMAD.MOV.U32 R24, RZ, RZ, R125 ;  /* 0x000000ffff187224 */ /* 0x000fe400078e007d */
[----:B--2---:R-:W-:Y:S01]  /*17d0*/  @P0 IMAD.IADD R2, R8, 0x1, -R3 ;  /* 0x0000000108020824 */ /* 0x004fe200078e0a03 */
[----:B------:R-:W-:-:S03]  /*17e0*/  LEA R8, R217, 0xef, 0x7 ;  /* 0x000000efd9087811 */ /* 0x000fc600078e38ff */
[----:B------:R-:W-:-:S04]  /*17f0*/  IMAD.IADD R222, R11, 0x1, R2 ;  /* 0x000000010bde7824 */ /* 0x000fc800078e0202 */
        /* <DEDUP_REMOVED lines=9> */
[----:B------:R-:W-:-:S05]  /*1890*/  VIMNMX R148, R3, R148, PT ;  /* 0x0000009403947248 */ /* 0x000fca0003fe0100 */
[----:B------:R-:W-:-:S05]  /*18a0*/  IMAD R3, R148, 0x70, -R11 ;  /* 0x0000007094037824 */ /* 0x000fca00078e0a0b */
[----:B------:R-:W-:-:S04]  /*18b0*/  VIMNMX R3, R3, R2, PT ;  /* 0x0000000203037248 */ /* 0x000fc80003fe0100 */
[----:B------:R-:W-:-:S13]  /*18c0*/  ISETP.GT.AND P0, PT, R3, R0, PT ;  /* 0x000000000300720c */ /* 0x000fda0003f04270 */
[----:B------:R-:W-:Y:S01]  /*18d0*/  @P0 MOV R4, RZ ;  /* 0x000000ff00040202 */ /* 0x000fe20000000f00 */
[----:B------:R-:W-:-:S04]  /*18e0*/  @P0 VIADD R5, R3, 0x6f ;  /* 0x0000006f03050836 */ /* 0x000fc80000000000 */
        /* <DEDUP_REMOVED lines=25> */
.L_x_2203:
[----:B------:R-:W-:Y:S05]  /*1a80*/  BSYNC B6 ;  /* 0x0000000000067941 */ /* 0x000fea0003800000 */
.L_x_2202:
        /* <DEDUP_REMOVED lines=20> */
.L_x_2205:
[----:B------:R-:W-:Y:S05]  /*1bd0*/  BSYNC B6 ;  /* 0x0000000000067941 */ /* 0x000fea0003800000 */
.L_x_2204:
[----:B------:R-:W-:Y:S01]  /*1be0*/  ULDC.64 UR4, c[0x0][0x9f8] ;  /* 0x00027e0000047ab9 */ /* 0x000fe20000000a00 */
[----:B------:R-:W2:Y:S01]  /*1bf0*/  LDL.LU R20, [R1] ;  /* 0x0000000001147983 */ /* 0x000ea20000300800 */
[----:B------:R-:W-:Y:S01]  /*1c00*/  ISETP.NE.U32.AND P0, PT, RZ, UR4, PT ;  /* 0x00000004ff007c0c */ /* 0x000fe2000bf05070 */
[----:B------:R-:W0:Y:S01]  /*1c10*/  LDC R0, c[0x0][0x428] ;  /* 0x00010a00ff007b82 */ /* 0x000e220000000800 */
[----:B------:R-:W-:-:S07]  /*1c20*/  ULDC UR6, c[0x0][0x2e4] ;  /* 0x0000b90000067ab9 */ /* 0x000fce0000000800 */
[----:B------:R-:W1:Y:S01]  /*1c30*/  LDC.64 R114, c[0x0][0x2f0] ;  /* 0x0000bc00ff727b82 */ /* 0x000e620000000a00 */
[----:B------:R-:W-:Y:S01]  /*1c40*/  ISETP.NE.AND.EX P0, PT, RZ, UR5, PT, P0 ;  /* 0x00000005ff007c0c */ /* 0x000fe2000bf05300 */
[----:B------:R-:W-:Y:S01]  /*1c50*/  IMAD.IADD R121, R26, 0x1, R29 ;  /* 0x000000011a797824 */ /* 0x000fe200078e021d */
[----:B------:R-:W-:Y:S01]  /*1c60*/  SHF.R.S32.HI R23, RZ, 0x1f, R22 ;  /* 0x0000001fff177819 */ /* 0x000fe20000011416 */
[----:B------:R-:W-:-:S04]  /*1c70*/  ULDC.64 UR8, c[0x0][0xa08] ;  /* 0x0002820000087ab9 */ /* 0x000fc80000000a00 */
[----:B------:R-:W3:Y:S06]  /*1c80*/  LDC.64 R108, c[0x0][0x3e8] ;  /* 0x0000fa00ff6c7b82 */ /* 0x000eec0000000a00 */
[----:B------:R-:W-:Y:S02]  /*1c90*/  @P0 IADD3 R4, P1, R229, UR4, RZ ;  /* 0x00000004e5040c10 */ /* 0x000fe4000ff3e0ff */
[----:B------:R-:W4:Y:S02]  /*1ca0*/  LDC.64 R102, c[0x0][0x3d8] ;  /* 0x0000f600ff667b82 */ /* 0x000f240000000a00 */
[----:B------:R-:W-:Y:S01]  /*1cb0*/  @P0 IADD3.X R5, R230, UR5, RZ, P1, !PT ;  /* 0x00000005e6050c10 */ /* 0x000fe20008ffe4ff */
[----:B------:R-:W-:-:S04]  /*1cc0*/  ULDC.64 UR4, c[0x0][0x320] ;  /* 0x0000c80000047ab9 */ /* 0x000fc80000000a00 */
[----:B------:R3:W2:Y:S01]  /*1cd0*/  @P0 LDG.E R27, desc[UR60][R4.64] ;  /* 0x0000003c041b0981 */ /* 0x0006a2000c1e1900 */
[----:B0-----:R-:W-:Y:S01]  /*1ce0*/  ISETP.NE.AND P0, PT, R0, 0x1, PT ;  /* 0x000000010000780c */ /* 0x001fe20003f05270 */
[----:B------:R-:W-:Y:S01]  /*1cf0*/  VIADD R0, R22, 0x60 ;  /* 0x0000006016007836 */ /* 0x000fe20000000000 */
[----:B------:R-:W-:Y:S01]  /*1d00*/  ISETP.GE.AND P2, PT, R206, UR6, PT ;  /* 0x00000006ce007c0c */ /* 0x000fe2000bf46270 */
[----:B------:R-:W0:Y:S01]  /*1d10*/  LDC R31, c[0x0][0x3d4] ;  /* 0x0000f500ff1f7b82 */ /* 0x000e220000000800 */
[----:B------:R-:W-:Y:S01]  /*1d20*/  ISETP.GE.AND P1, PT, R22, UR6, PT ;  /* 0x0000000616007c0c */ /* 0x000fe2000bf26270 */
[----:B------:R-:W0:Y:S01]  /*1d30*/  S2R R149, SR_TID.X ;  /* 0x0000000000957919 */ /* 0x000e220000002100 */
[----:B------:R-:W-:Y:S01]  /*1d40*/  SEL R6, RZ, 0xffffffff, P2 ;  /* 0xffffffffff067807 */ /* 0x000fe20001000000 */
[----:B-1----:R-:W-:Y:S01]  /*1d50*/  IMAD R33, R115, 0x70, RZ ;  /* 0x0000007073217824 */ /* 0x002fe200078e02ff */
[----:B------:R-:W-:Y:S01]  /*1d60*/  SEL R3, RZ, 0x1, P1 ;  /* 0x00000001ff037807 */ /* 0x000fe20000800000 */
[----:B---3--:R-:W-:Y:S01]  /*1d70*/  IMAD.WIDE.U32 R110, R204, R108, R22 ;  /* 0x0000006ccc6e7225 */ /* 0x008fe200078e0016 */
[----:B------:R-:W-:-:S02]  /*1d80*/  ISETP.GE.AND P1, PT, R207, UR6, PT ;  /* 0x00000006cf007c0c */ /* 0x000fc4000bf26270 */
[----:B------:R-:W-:Y:S01]  /*1d90*/  ISETP.GE.AND P2, PT, R0, UR6, PT ;  /* 0x0000000600007c0c */ /* 0x000fe2000bf46270 */
[----:B------:R-:W1:Y:S01]  /*1da0*/  @P0 LDC R7, c[0x0][0x42c] ;  /* 0x00010b00ff070b82 */ /* 0x000e620000000800 */
[----:B------:R-:W-:Y:S01]  /*1db0*/  IMAD.SHL.U32 R4, R6, 0x2, RZ ;  /* 0x0000000206047824 */ /* 0x000fe200078e00ff */
[----:B------:R-:W-:Y:S01]  /*1dc0*/  SEL R5, RZ, 0x4, P1 ;  /* 0x00000004ff057807 */ /* 0x000fe20000800000 */
[----:B----4-:R-:W-:Y:S01]  /*1dd0*/  IMAD.WIDE.U32 R104, R204, R102, R22 ;  /* 0x00000066cc687225 */ /* 0x010fe200078e0016 */
[----:B------:R-:W-:Y:S02]  /*1de0*/  SEL R6, RZ, 0x8, P2 ;  /* 0x00000008ff067807 */ /* 0x000fe40001000000 */
[----:B------:R-:W-:Y:S01]  /*1df0*/  LOP3.LUT R4, R4, 0x2, R3, 0xe2, !PT ;  /* 0x0000000204047812 */ /* 0x000fe200078ee203 */
[----:B------:R-:W-:Y:S01]  /*1e00*/  IMAD R35, R109, 0x70, RZ ;  /* 0x000000706d237824 */ /* 0x000fe200078e02ff */
[----:B------:R-:W3:Y:S01]  /*1e10*/  @P0 LDC R9, c[0x0][0x430] ;  /* 0x00010c00ff090b82 */ /* 0x000ee20000000800 */
[----:B------:R-:W-:Y:S01]  /*1e20*/  IADD3 R3, R22, 0x80, RZ ;  /* 0x0000008016037810 */ /* 0x000fe20007ffe0ff */
[----:B------:R-:W-:Y:S01]  /*1e30*/  IMAD R133, R103, 0x70, RZ ;  /* 0x0000007067857824 */ /* 0x000fe200078e02ff */
[----:B------:R-:W-:-:S02]  /*1e40*/  LOP3.LUT R5, R6, R4, R5, 0xfe, !PT ;  /* 0x0000000406057212 */ /* 0x000fc400078efe05 */
[----:B------:R-:W-:Y:S02]  /*1e50*/  ISETP.GE.AND P1, PT, R3, UR6, PT ;  /* 0x0000000603007c0c */ /* 0x000fe4000bf26270 */
[----:B------:R-:W-:Y:S02]  /*1e60*/  SHF.R.S32.HI R15, RZ, 0x1f, R121 ;  /* 0x0000001fff0f7819 */ /* 0x000fe40000011479 */
[----:B------:R-:W-:Y:S02]  /*1e70*/  SEL R30, RZ, 0x10, P1 ;  /* 0x00000010ff1e7807 */ /* 0x000fe40000800000 */
[----:B------:R-:W-:Y:S01]  /*1e80*/  SHF.R.S32.HI R17, RZ, 0x1f, R16 ;  /* 0x0000001fff117819 */ /* 0x000fe20000011410 */
[----:B------:R-:W-:Y:S01]  /*1e90*/  IMAD R6, R15, R114, RZ ;  /* 0x000000720f067224 */ /* 0x000fe200078e02ff */
[----:B------:R-:W-:Y:S02]  /*1ea0*/  LOP3.LUT R30, R5, R30, RZ, 0xfc, !PT ;  /* 0x0000001e051e7212 */ /* 0x000fe400078efcff */
[----:B0-----:R-:W-:Y:S01]  /*1eb0*/  ISETP.GE.AND P3, PT, R207, R31, PT ;  /* 0x0000001fcf00720c */ /* 0x001fe20003f66270 */
[----:B-1----:R-:W-:Y:S01]  /*1ec0*/  @P0 IMAD.HI.U32 R4, R218, R7, RZ ;  /* 0x00000007da040227 */ /* 0x002fe200078e00ff */
[----:B------:R-:W-:-:S02]  /*1ed0*/  ISETP.GE.AND P1, PT, R206, R31, PT ;  /* 0x0000001fce00720c */ /* 0x000fc40003f26270 */
[----:B------:R-:W-:Y:S01]  /*1ee0*/  LOP3.LUT P2, RZ, R223, 0x4, RZ, 0xc0, !PT ;  /* 0x00000004dfff7812 */ /* 0x000fe2000784c0ff */
[C---:B------:R-:W-:Y:S01]  /*1ef0*/  IMAD.WIDE.U32 R112, R204.reuse, R108, R16 ;  /* 0x0000006ccc707225 */ /* 0x040fe200078e0010 */
[----:B------:R-:W-:Y:S02]  /*1f00*/  SHF.R.U32.HI R28, RZ, 0x3, R212 ;  /* 0x00000003ff1c7819 */ /* 0x000fe400000116d4 */
[----:B------:R-:W-:Y:S01]  /*1f10*/  SHF.L.U32 R124, R31, 0x1, RZ ;  /* 0x000000011f7c7819 */ /* 0x000fe200000006ff */
[----:B------:R-:W-:Y:S01]  /*1f20*/  IMAD.WIDE.U32 R106, R204, R102, R16 ;  /* 0x00000066cc6a7225 */ /* 0x000fe200078e0010 */
[----:B---3--:R-:W-:Y:S02]  /*1f30*/  @P0 SHF.R.U32.HI R218, RZ, R9, R4 ;  /* 0x00000009ffda0219 */ /* 0x008fe40000011604 */
[----:B------:R-:W-:Y:S01]  /*1f40*/  ISETP.NE.U32.AND P0, PT, RZ, UR8, PT ;  /* 0x00000008ff007c0c */ /* 0x000fe2000bf05070 */
[----:B------:R-:W-:Y:S01]  /*1f50*/  IMAD.WIDE.U32 R4, R121, R114, RZ ;  /* 0x0000007279047225 */ /* 0x000fe200078e00ff */
[----:B------:R-:W-:-:S02]  /*1f60*/  SHF.R.S32.HI R8, RZ, 0x1f, R218 ;  /* 0x0000001fff087819 */ /* 0x000fc400000114da */
[----:B------:R-:W-:Y:S01]  /*1f70*/  ISETP.NE.AND.EX P0, PT, RZ, UR9, PT, P0 ;  /* 0x00000009ff007c0c */ /* 0x000fe2000bf05300 */
[----:B------:R-:W-:Y:S01]  /*1f80*/  IMAD R9, R121, R115, R6 ;  /* 0x0000007379097224 */ /* 0x000fe200078e0206 */
[----:B------:R-:W-:Y:S01]  /*1f90*/  SHF.L.U64.HI R135, R114, 0x6, R115 ;  /* 0x0000000672877819 */ /* 0x000fe20000010273 */
[----:B------:R-:W-:Y:S01]  /*1fa0*/  IMAD R11, R8, UR4, RZ ;  /* 0x00000004080b7c24 */ /* 0x000fe2000f8e02ff */
[----:B------:R-:W-:Y:S01]  /*1fb0*/  SHF.L.U32 R136, R114, 0x6, RZ ;  /* 0x0000000672887819 */ /* 0x000fe200000006ff */
[C---:B------:R-:W-:Y:S01]  /*1fc0*/  IMAD.WIDE.U32 R6, R218.reuse, UR4, R22 ;  /* 0x00000004da067c25 */ /* 0x040fe2000f8e0016 */
[----:B------:R-:W-:Y:S02]  /*1fd0*/  SHF.R.S32.HI R145, RZ, 0x1f, R233 ;  /* 0x0000001fff917819 */ /* 0x000fe400000114e9 */
[----:B------:R-:W-:Y:S01]  /*1fe0*/  LEA.HI R149, R149, 0x8, RZ, 0x19 ;  /* 0x0000000895957811 */ /* 0x000fe200078fc8ff */
[----:B------:R-:W-:Y:S01]  /*1ff0*/  IMAD R11, R218, UR5, R11 ;  /* 0x00000005da0b7c24 */ /* 0x000fe2000f8e020b */
[----:B------:R-:W-:Y:S01]  /*2000*/  ULDC.64 UR4, c[0x0][0x2f8] ;  /* 0x0000be0000047ab9 */ /* 0x000fe20000000a00 */
[----:B------:R-:W-:Y:S01]  /*2010*/  IMAD.IADD R5, R5, 0x1, R9 ;  /* 0x0000000105057824 */ /* 0x000fe200078e0209 */
[----:B------:R-:W-:Y:S01]  /*2020*/  MOV R116, R6 ;  /* 0x0000000600747202 */ /* 0x000fe20000000f00 */
[----:B------:R-:W-:-:S02]  /*2030*/  IMAD R9, R8, UR4, RZ ;  /* 0x0000000408097c24 */ /* 0x000fc4000f8e02ff */
[----:B------:R-:W-:Y:S02]  /*2040*/  IMAD.IADD R117, R7, 0x1, R11 ;  /* 0x0000000107757824 */ /* 0x000fe400078e020b */
[C---:B------:R-:W-:Y:S02]  /*2050*/  IMAD R9, R218.reuse, UR5, R9 ;  /* 0x00000005da097c24 */ /* 0x040fe4000f8e0209 */
[----:B------:R-:W-:Y:S01]  /*2060*/  IMAD.WIDE.U32 R4, R218, UR4, R4 ;  /* 0x00000004da047c25 */ /* 0x000fe2000f8e0004 */
[----:B------:R-:W-:-:S03]  /*2070*/  ULDC.64 UR4, c[0x0][0x300] ;  /* 0x0000c00000047ab9 */ /* 0x000fc60000000a00 */
[----:B------:R-:W-:Y:S02]  /*2080*/  IMAD.IADD R5, R5, 0x1, R9 ;  /* 0x0000000105057824 */ /* 0x000fe400078e0209 */
[----:B------:R-:W-:-:S04]  /*2090*/  IMAD R6, R234, R108, RZ ;  /* 0x0000006cea067224 */ /* 0x000fc800078e02ff */
[----:B------:R-:W-:-:S04]  /*20a0*/  IMAD R11, R204, R109, R6 ;  /* 0x0000006dcc0b7224 */ /* 0x000fc800078e0206 */
[----:B------:R-:W-:Y:S01]  /*20b0*/  IMAD.IADD R113, R113, 0x1, R11 ;  /* 0x0000000171717824 */ /* 0x000fe200078e020b */
[----:B------:R-:W-:Y:S01]  /*20c0*/  IADD3 R111, R11, R111, RZ ;  /* 0x0000006f0b6f7210 */ /* 0x000fe20007ffe0ff */
[----:B-----5:R-:W-:-:S04]  /*20d0*/  IMAD.WIDE.U32 R112, R144, R108, R112 ;  /* 0x0000006c90707225 */ /* 0x020fc800078e0070 */
[----:B------:R-:W-:Y:S01]  /*20e0*/  IMAD.WIDE.U32 R110, R144, R108, R110 ;  /* 0x0000006c906e7225 */ /* 0x000fe200078e006e */
[----:B--2---:R-:W-:-:S04]  /*20f0*/  LOP3.LUT R20, R20, 0xfffffffe, RZ, 0xc0, !PT ;  /* 0xfffffffe14147812 */ /* 0x004fc800078ec0ff */
[----:B------:R-:W-:-:S04]  /*2100*/  @P3 LOP3.LUT R20, R20, 0x1, RZ, 0xfc, !PT ;  /* 0x0000000114143812 */ /* 0x000fc800078efcff */
[----:B------:R-:W-:-:S04]  /*2110*/  LOP3.LUT R20, R20, 0xfffffffb, RZ, 0xc0, !PT ;  /* 0xfffffffb14147812 */ /* 0x000fc800078ec0ff */
[----:B------:R-:W-:-:S05]  /*2120*/  @P2 LOP3.LUT R20, R20, 0x4, RZ, 0xfc, !PT ;  /* 0x0000000414142812 */ /* 0x000fca00078efcff */
[----:B------:R0:W-:Y:S01]  /*2130*/  STL [R1], R20 ;  /* 0x0000001401007387 */ /* 0x0001e20000100800 */
        /* <DEDUP_REMOVED lines=10> */
[----:B------:R-:W-:Y:S02]  /*21e0*/  IMAD R21, R204, R115, R4 ;  /* 0x00000073cc157224 */ /* 0x000fe400078e0204 */
[----:B------:R-:W-:Y:S02]  /*21f0*/  IMAD.IADD R4, R119, 0x1, R13 ;  /* 0x0000000177047824 */ /* 0x000fe400078e020d */
[----:B------:R-:W-:Y:S02]  /*2200*/  IMAD R8, R8, UR4, RZ ;  /* 0x0000000408087c24 */ /* 0x000fe4000f8e02ff */
[----:B------:R-:W-:Y:S01]  /*2210*/  IMAD.WIDE.U32 R116, R9, UR4, R116 ;  /* 0x0000000409747c25 */ /* 0x000fe2000f8e0074 */
[----:B------:R-:W-:-:S02]  /*2220*/  IADD3.X R6, R4, R7, R21, P0, !PT ;  /* 0x0000000704067210 */ /* 0x000fc400007fe415 */
[----:B------:R-:W-:Y:S01]  /*2230*/  ISETP.GE.AND P0, PT, R22, R31, PT ;  /* 0x0000001f1600720c */ /* 0x000fe20003f06270 */
[----:B------:R-:W-:Y:S02]  /*2240*/  IMAD R7, R234, R102, RZ ;  /* 0x00000066ea077224 */ /* 0x000fe400078e02ff */
[----:B------:R-:W-:Y:S01]  /*2250*/  IMAD R41, R9, UR5, R8 ;  /* 0x0000000509297c24 */ /* 0x000fe2000f8e0208 */
[C---:B------:R-:W-:Y:S01]  /*2260*/  SEL R8, R31.reuse, RZ, P3 ;  /* 0x000000ff1f087207 */ /* 0x040fe20001800000 */
[----:B------:R-:W-:Y:S01]  /*2270*/  IMAD R11, R204, R103, R7 ;  /* 0x00000067cc0b7224 */ /* 0x000fe200078e0207 */
[C---:B------:R-:W-:Y:S01]  /*2280*/  SEL R7, R31.reuse, RZ, P0 ;  /* 0x000000ff1f077207 */ /* 0x040fe20000000000 */
[----:B------:R-:W-:Y:S01]  /*2290*/  IMAD.WIDE.U32 R114, R114, 0x70, RZ ;  /* 0x0000007072727825 */ /* 0x000fe200078e00ff */
[----:B------:R-:W-:Y:S02]  /*22a0*/  SEL R9, R31, RZ, P1 ;  /* 0x000000ff1f097207 */ /* 0x000fe40000800000 */
[----:B------:R-:W-:Y:S01]  /*22b0*/  IADD3 R120, P3, R204, R121, RZ ;  /* 0x00000079cc787210 */ /* 0x000fe20007f7e0ff */
[----:B------:R-:W-:Y:S01]  /*22c0*/  IMAD.IADD R7, R22, 0x1, R7 ;  /* 0x0000000116077824 */ /* 0x000fe200078e0207 */
[----:B------:R-:W-:Y:S01]  /*22d0*/  IADD3 R9, R206, R9, RZ ;  /* 0x00000009ce097210 */ /* 0x000fe20007ffe0ff */
[----:B------:R-:W-:-:S02]  /*22e0*/  IMAD.IADD R12, R207, 0x1, R8 ;  /* 0x00000001cf0c7824 */ /* 0x000fc400078e0208 */
[----:B------:R-:W-:Y:S01]  /*22f0*/  IMAD.IADD R107, R107, 0x1, R11 ;  /* 0x000000016b6b7824 */ /* 0x000fe200078e020b */
[----:B------:R-:W-:Y:S01]  /*2300*/  SHF.R.S32.HI R8, RZ, 0x1f, R7 ;  /* 0x0000001fff087819 */ /* 0x000fe20000011407 */
[----:B------:R-:W-:Y:S01]  /*2310*/  IMAD.IADD R105, R11, 0x1, R105 ;  /* 0x000000010b697824 */ /* 0x000fe200078e0269 */
[----:B------:R-:W-:Y:S01]  /*2320*/  SHF.R.S32.HI R10, RZ, 0x1f, R9 ;  /* 0x0000001fff0a7819 */ /* 0x000fe20000011409 */
[-C--:B------:R-:W-:Y:S01]  /*2330*/  IMAD.WIDE.U32 R106, R144, R102.reuse, R106 ;  /* 0x00000066906a7225 */ /* 0x080fe200078e006a */
[CC--:B------:R-:W-:Y:S02]  /*2340*/  LEA.HI R21, R8.reuse, R7.reuse, RZ, 0x3 ;  /* 0x0000000708157211 */ /* 0x0c0fe400078f18ff */
[----:B------:R-:W-:Y:S01]  /*2350*/  LEA.HI R7, R8, R7, RZ, 0x6 ;  /* 0x0000000708077211 */ /* 0x000fe200078f30ff */
[----:B------:R-:W-:Y:S01]  /*2360*/  IMAD.WIDE.U32 R104, R144, R102, R104 ;  /* 0x0000006690687225 */ /* 0x000fe200078e0068 */
[----:B------:R-:W-:Y:S02]  /*2370*/  SHF.R.S32.HI R13, RZ, 0x1f, R12 ;  /* 0x0000001fff0d7819 */ /* 0x000fe4000001140c */
[----:B------:R-:W-:Y:S01]  /*2380*/  SHF.R.S32.HI R8, RZ, 0x6, R7 ;  /* 0x00000006ff087819 */ /* 0x000fe20000011407 */
[----:B------:R-:W-:Y:S01]  /*2390*/  IMAD.X R121, R234, 0x1, R15, P3 ;  /* 0x00000001ea797824 */ /* 0x000fe200018e060f */
[----:B------:R-:W-:Y:S01]  /*23a0*/  LEA.HI R11, R10, R9, RZ, 0x6 ;  /* 0x000000090a0b7211 */ /* 0x000fe200078f30ff */
[----:B------:R-:W-:Y:S01]  /*23b0*/  IMAD.IADD R132, R115, 0x1, R33 ;  /* 0x0000000173847824 */ /* 0x000fe200078e0221 */
[-C--:B------:R-:W-:Y:S01]  /*23c0*/  LEA.HI R29, R13, R12.reuse, RZ, 0x3 ;  /* 0x0000000c0d1d7211 */ /* 0x080fe200078f18ff */
[C---:B------:R-:W-:Y:S01]  /*23d0*/  IMAD R143, R8.reuse, 0x1c00, R215 ;  /* 0x00001c00088f7824 */ /* 0x040fe200078e02d7 */
[----:B------:R-:W-:Y:S01]  /*23e0*/  LOP3.LUT R7, R213, 0x38, R21, 0xf8, !PT ;  /* 0x00000038d5077812 */ /* 0x000fe200078ef815 */
[----:B------:R-:W-:Y:S01]  /*23f0*/  IMAD R141, R8, 0x1c00, R220 ;  /* 0x00001c00088d7824 */ /* 0x000fe200078e02dc */
[----:B------:R-:W-:-:S02]  /*2400*/  LEA.HI R12, R13, R12, RZ, 0x6 ;  /* 0x0000000c0d0c7211 */ /* 0x000fc400078f30ff */
[----:B------:R-:W-:Y:S02]  /*2410*/  SHF.R.S32.HI R11, RZ, 0x6, R11 ;  /* 0x00000006ff0b7819 */ /* 0x000fe4000001140b */
[-C--:B------:R-:W-:Y:S02]  /*2420*/  LOP3.LUT R8, R7, R214.reuse, RZ, 0x3c, !PT ;  /* 0x000000d607087212 */ /* 0x080fe400078e3cff */
[----:B------:R-:W-:Y:S01]  /*2430*/  SHF.R.S32.HI R12, RZ, 0x6, R12 ;  /* 0x00000006ff0c7819 */ /* 0x000fe2000001140c */
[----:B------:R-:W-:Y:S01]  /*2440*/  IMAD R142, R11, 0x1c00, R215 ;  /* 0x00001c000b8e7824 */ /* 0x000fe200078e02d7 */
[----:B------:R-:W-:Y:S01]  /*2450*/  LOP3.LUT R7, R213, 0x38, R29, 0xf8, !PT ;  /* 0x00000038d5077812 */ /* 0x000fe200078ef81d */
[----:B------:R-:W-:Y:S01]  /*2460*/  IMAD R139, R11, 0x1c00, R220 ;  /* 0x00001c000b8b7824 */ /* 0x000fe200078e02dc */
[----:B------:R-:W-:Y:S01]  /*2470*/  SHF.R.S32.HI R11, RZ, 0x1f, R144 ;  /* 0x0000001fff0b7819 */ /* 0x000fe20000011490 */
[----:B------:R-:W-:Y:S01]  /*2480*/  IMAD R140, R12, 0x1c00, R215 ;  /* 0x00001c000c8c7824 */ /* 0x000fe200078e02d7 */
[----:B------:R-:W-:Y:S01]  /*2490*/  LOP3.LUT R7, R7, R214, RZ, 0x3c, !PT ;  /* 0x000000d607077212 */ /* 0x000fe200078e3cff */
[----:B------:R-:W-:Y:S01]  /*24a0*/  IMAD.IADD R143, R143, 0x1, R8 ;  /* 0x000000018f8f7824 */ /* 0x000fe200078e0208 */
[----:B------:R-:W-:Y:S01]  /*24b0*/  LEA.HI R27, R10, R9, RZ, 0x3 ;  /* 0x000000090a1b7211 */ /* 0x000fe200078f18ff */
[----:B------:R-:W-:Y:S01]  /*24c0*/  IMAD R138, R12, 0x1c00, R220 ;  /* 0x00001c000c8a7824 */ /* 0x000fe200078e02dc */
[----:B------:R-:W-:Y:S01]  /*24d0*/  LOP3.LUT R10, R212, 0x38, R21, 0xf8, !PT ;  /* 0x00000038d40a7812 */ /* 0x000fe200078ef815 */
[----:B------:R-:W-:Y:S01]  /*24e0*/  IMAD.IADD R140, R140, 0x1, R7 ;  /* 0x000000018c8c7824 */ /* 0x000fe200078e0207 */
[--C-:B------:R-:W-:Y:S01]  /*24f0*/  LOP3.LUT R9, R213, 0x38, R27.reuse, 0xf8, !PT ;  /* 0x00000038d5097812 */ /* 0x100fe200078ef81b */
[C---:B------:R-:W-:Y:S01]  /*2500*/  IMAD R7, R11.reuse, R108, RZ ;  /* 0x0000006c0b077224 */ /* 0x040fe200078e02ff */
[----:B------:R-:W-:Y:S01]  /*2510*/  LOP3.LUT R8, R212, 0x38, R27, 0xf8, !PT ;  /* 0x00000038d4087812 */ /* 0x000fe200078ef81b */
[----:B------:R-:W-:Y:S01]  /*2520*/  IMAD R11, R11, R102, RZ ;  /* 0x000000660b0b7224 */ /* 0x000fe200078e02ff */
[----:B------:R-:W-:Y:S01]  /*2530*/  LOP3.LUT R9, R9, R214, RZ, 0x3c, !PT ;  /* 0x000000d609097212 */ /* 0x000fe200078e3cff */
[----:B------:R-:W-:Y:S01]  /*2540*/  IMAD R39, R144, R109, R7 ;  /* 0x0000006d90277224 */ /* 0x000fe200078e0207 */
[-C--:B------:R-:W-:Y:S01]  /*2550*/  LOP3.LUT R8, R8, R28.reuse, RZ, 0x3c, !PT ;  /* 0x0000001c08087212 */ /* 0x080fe200078e3cff */
[----:B------:R-:W-:Y:S01]  /*2560*/  IMAD R37, R144, R103, R11 ;  /* 0x0000006790257224 */ /* 0x000fe200078e020b */
[----:B------:R-:W-:Y:S01]  /*2570*/  IADD3 R142, R142, R9, RZ ;  /* 0x000000098e8e7210 */ /* 0x000fe20007ffe0ff */
[----:B------:R-:W-:Y:S01]  /*2580*/  VIADD R11, R22, 0xa0 ;  /* 0x000000a0160b7836 */ /* 0x000fe20000000000 */
[----:B------:R-:W-:Y:S01]  /*2590*/  LOP3.LUT R9, R212, 0x38, R29, 0xf8, !PT ;  /* 0x00000038d4097812 */ /* 0x000fe200078ef81d */
[----:B------:R-:W-:Y:S01]  /*25a0*/  IMAD.IADD R139, R139, 0x1, R8 ;  /* 0x000000018b8b7824 */ /* 0x000fe200078e0208 */
[-C--:B------:R-:W-:Y:S01]  /*25b0*/  LOP3.LUT R10, R10, R28.reuse, RZ, 0x3c, !PT ;  /* 0x0000001c0a0a7212 */ /* 0x080fe200078e3cff */
[----:B------:R-:W-:Y:S01]  /*25c0*/  IMAD.SHL.U32 R8, R108, 0x40, RZ ;  /* 0x000000406c087824 */ /* 0x000fe200078e00ff */
[----:B------:R-:W-:Y:S01]  /*25d0*/  ISETP.GE.AND P2, PT, R11, UR6, PT ;  /* 0x000000060b007c0c */ /* 0x000fe2000bf46270 */
[----:B------:R-:W-:Y:S01]  /*25e0*/  IMAD.IADD R15, R37, 0x1, R105 ;  /* 0x00000001250f7824 */ /* 0x000fe200078e0269 */
[----:B------:R-:W-:Y:S01]  /*25f0*/  LOP3.LUT R9, R9, R28, RZ, 0x3c, !PT ;  /* 0x0000001c09097212 */ /* 0x000fe200078e3cff */
[----:B------:R-:W-:Y:S01]  /*2600*/  IMAD.IADD R141, R141, 0x1, R10 ;  /* 0x000000018d8d7824 */ /* 0x000fe200078e020a */
[----:B------:R-:W-:Y:S01]  /*2610*/  LOP3.LUT R13, R213, 0x18, R22, 0xf8, !PT ;  /* 0x00000018d50d7812 */ /* 0x000fe200078ef816 */
[----:B------:R-:W-:Y:S01]  /*2620*/  IMAD.SHL.U32 R10, R102, 0x40, RZ ;  /* 0x00000040660a7824 */ /* 0x000fe200078e00ff */
[----:B------:R-:W-:Y:S01]  /*2630*/  SEL R31, RZ, 0x20, P2 ;  /* 0x00000020ff1f7807 */ /* 0x000fe20001000000 */
[----:B------:R-:W-:Y:S01]  /*2640*/  IMAD.IADD R138, R138, 0x1, R9 ;  /* 0x000000018a8a7824 */ /* 0x000fe200078e0209 */
[C---:B------:R-:W-:Y:S01]  /*2650*/  SHF.L.U64.HI R7, R108.reuse, 0x6, R109 ;  /* 0x000000066c077819 */ /* 0x040fe2000001026d */
[----:B------:R-:W-:Y:S01]  /*2660*/  IMAD.WIDE.U32 R108, R108, 0x70, RZ ;  /* 0x000000706c6c7825 */ /* 0x000fe200078e00ff */
[----:B------:R-:W-:-:S02]  /*2670*/  LOP3.LUT R12, R13, R214, RZ, 0x3c, !PT ;  /* 0x000000d60d0c7212 */ /* 0x000fc400078e3cff */
[C---:B------:R-:W-:Y:S01]  /*2680*/  SHF.L.U64.HI R9, R102.reuse, 0x6, R103 ;  /* 0x0000000666097819 */ /* 0x040fe20000010267 */
[----:B------:R-:W-:Y:S01]  /*2690*/  IMAD.WIDE.U32 R102, R102, 0x70, RZ ;  /* 0x0000007066667825 */ /* 0x000fe200078e00ff */
[----:B0-----:R-:W-:Y:S02]  /*26a0*/  SHF.R.S32.HI R20, RZ, 0x3, R21 ;  /* 0x00000003ff147819 */ /* 0x001fe40000011415 */
[----:B------:R-:W-:Y:S01]  /*26b0*/  SHF.R.S32.HI R26, RZ, 0x3, R27 ;  /* 0x00000003ff1a7819 */ /* 0x000fe2000001141b */
[----:B------:R-:W-:Y:S01]  /*26c0*/  IMAD.IADD R137, R215, 0x1, R12 ;  /* 0x00000001d7897824 */ /* 0x000fe200078e020c */
[----:B------:R-:W-:Y:S01]  /*26d0*/  SHF.R.S32.HI R28, RZ, 0x3, R29 ;  /* 0x00000003ff1c7819 */ /* 0x000fe2000001141d */
[----:B------:R-:W-:Y:S01]  /*26e0*/  IMAD.IADD R12, R113, 0x1, R39 ;  /* 0x00000001710c7824 */ /* 0x000fe200078e0227 */
[----:B------:R-:W-:Y:S01]  /*26f0*/  LOP3.LUT R38, R30, R31, RZ, 0xfc, !PT ;  /* 0x0000001f1e267212 */ /* 0x000fe200078efcff */
[----:B------:R-:W-:Y:S01]  /*2700*/  IMAD.IADD R13, R39, 0x1, R111 ;  /* 0x00000001270d7824 */ /* 0x000fe200078e026f */
[----:B------:R-:W-:Y:S01]  /*2710*/  LOP3.LUT R21, R21, 0xfffffff8, RZ, 0xc0, !PT ;  /* 0xfffffff815157812 */ /* 0x000fe200078ec0ff */
[----:B------:R-:W-:Y:S01]  /*2720*/  IMAD.IADD R133, R103, 0x1, R133 ;  /* 0x0000000167857824 */ /* 0x000fe200078e0285 */
[----:B------:R-:W-:Y:S01]  /*2730*/  LOP3.LUT R27, R27, 0xfffffff8, RZ, 0xc0, !PT ;  /* 0xfffffff81b1b7812 */ /* 0x000fe200078ec0ff */
[----:B------:R-:W-:Y:S01]  /*2740*/  IMAD.IADD R39, R117, 0x1, R41 ;  /* 0x0000000175277824 */ /* 0x000fe200078e0229 */
[----:B------:R-:W-:-:S02]  /*2750*/  LOP3.LUT R29, R29, 0xfffffff8, RZ, 0xc0, !PT ;  /* 0xfffffff81d1d7812 */ /* 0x000fc400078ec0ff */
[----:B------:R-:W-:Y:S02]  /*2760*/  IADD3 R134, R109, R35, RZ ;  /* 0x000000236d867210 */ /* 0x000fe40007ffe0ff */
[----:B------:R-:W-:Y:S02]  /*2770*/  IADD3 R14, R107, R37, RZ ;  /* 0x000000256b0e7210 */ /* 0x000fe40007ffe0ff */
[C---:B------:R-:W-:Y:S02]  /*2780*/  LOP3.LUT R34, R38.reuse, 0x2, RZ, 0xc0, !PT ;  /* 0x0000000226227812 */ /* 0x040fe400078ec0ff */
[C---:B------:R-:W-:Y:S02]  /*2790*/  LOP3.LUT R35, R38.reuse, 0x4, RZ, 0xc0, !PT ;  /* 0x0000000426237812 */ /* 0x040fe400078ec0ff */
[C---:B------:R-:W-:Y:S02]  /*27a0*/  LOP3.LUT R36, R38.reuse, 0x8, RZ, 0xc0, !PT ;  /* 0x0000000826247812 */ /* 0x040fe400078ec0ff */
[----:B------:R-:W-:-:S02]  /*27b0*/  LOP3.LUT R37, R38, 0x10, RZ, 0xc0, !PT ;  /* 0x0000001026257812 */ /* 0x000fc400078ec0ff */
[----:B------:R-:W-:Y:S02]  /*27c0*/  LOP3.LUT R30, R30, 0x1, RZ, 0xc0, !PT ;  /* 0x000000011e1e7812 */ /* 0x000fe400078ec0ff */
[----:B------:R-:W-:Y:S02]  /*27d0*/  SHF.R.S32.HI R31, RZ, 0x1f, R21 ;  /* 0x0000001fff1f7819 */ /* 0x000fe40000011415 */
[----:B------:R-:W-:Y:S02]  /*27e0*/  SHF.R.S32.HI R32, RZ, 0x1f, R27 ;  /* 0x0000001fff207819 */ /* 0x000fe4000001141b */
[----:B------:R-:W-:Y:S02]  /*27f0*/  SHF.R.S32.HI R33, RZ, 0x1f, R29 ;  /* 0x0000001fff217819 */ /* 0x000fe4000001141d */
[----:B------:R-:W-:-:S07]  /*2800*/  LOP3.LUT R38, R38, 0x20, RZ, 0xc0, !PT ;  /* 0x0000002026267812 */ /* 0x000fce00078ec0ff */
.L_x_2305:
[----:B-12---:R-:W2:Y:S01]  /*2810*/  LDL.LU R45, [R1] ;  /* 0x00000000012d7983 */ /* 0x006ea20000300800 */
[----:B------:R-:W-:Y:S01]  /*2820*/  VIADD R47, R24, 0xffffffff ;  /* 0xffffffff182f7836 */ /* 0x000fe20000000000 */
[----:B------:R-:W0:Y:S01]  /*2830*/  LDC.64 R122, c[0x0][0x2d8] ;  /* 0x0000b600ff7a7b82 */ /* 0x000e220000000a00 */
[----:B------:R-:W-:Y:S01]  /*2840*/  LOP3.LUT P5, RZ, R223, 0x4, RZ, 0xc0, !PT ;  /* 0x00000004dfff7812 */ /* 0x000fe200078ac0ff */
[----:B------:R-:W-:Y:S01]  /*2850*/  IMAD R40, R19, 0x5400, R137 ;  /* 0x0000540013287824 */ /* 0x000fe200078e0289 */
[----:B------:R-:W-:Y:S05]  /*2860*/  YIELD ;  /* 0x0000000000007946 */ /* 0x000fea0003800000 */
[----:B------:R-:W-:Y:S01]  /*2870*/  SHF.R.S32.HI R44, RZ, 0x1f, R47 ;  /* 0x0000001fff2c7819 */ /* 0x000fe2000001142f */
[-C--:B------:R-:W-:Y:S01]  /*2880*/  IMAD R41, R132, R47.reuse, RZ ;  /* 0x0000002f84297224 */ /* 0x080fe200078e02ff */
[----:B------:R-:W1:Y:S01]  /*2890*/  LDC R101, c[0x0][0x3d4] ;  /* 0x0000f500ff657b82 */ /* 0x000e620000000800 */
[----:B------:R-:W-:Y:S01]  /*28a0*/  IMAD.WIDE.U32 R128, R114, R47, RZ ;  /* 0x0000002f72807225 */ /* 0x000fe200078e00ff */
[----:B------:R-:W-:Y:S03]  /*28b0*/  BSSY B0, `(.L_x_2206) ;  /* 0x0000745000007945 */ /* 0x000fe60003800000 */
[----:B------:R-:W-:Y:S01]  /*28c0*/  IMAD R41, R44, R114, R41 ;  /* 0x000000722c297224 */ /* 0x000fe200078e0229 */
[----:B------:R-:W-:-:S02]  /*28d0*/  IADD3 R24, P2, P3, R5, R128, R136 ;  /* 0x0000008005187210 */ /* 0x000fc40007b5e088 */
[----:B------:R-:W-:Y:S02]  /*28e0*/  IADD3 R42, P4, R5, R128, RZ ;  /* 0x00000080052a7210 */ /* 0x000fe40007f9e0ff */
[----:B------:R-:W-:-:S04]  /*28f0*/  IADD3 R97, R129, R41, RZ ;  /* 0x0000002981617210 */ /* 0x000fc80007ffe0ff */
[----:B------:R-:W-:Y:S01]  /*2900*/  IADD3.X R41, R6, R97, R135, P2, P3 ;  /* 0x0000006106297210 */ /* 0x000fe200017e6487 */
[----:B------:R-:W-:Y:S01]  /*2910*/  IMAD.X R43, R97, 0x1, R6, P4 ;  /* 0x00000001612b7824 */ /* 0x000fe200020e0606 */
[----:B------:R-:W-:Y:S02]  /*2920*/  ISETP.GT.AND P3, PT, R47, R125, PT ;  /* 0x0000007d2f00720c */ /* 0x000fe40003f64270 */
[-C--:B0-----:R-:W-:Y:S02]  /*2930*/  LEA R48, P2, R24, R122.reuse, 0x1 ;  /* 0x0000007a18307211 */ /* 0x081fe400078408ff */
[----:B------:R-:W-:Y:S02]  /*2940*/  LEA R50, P4, R42, R122, 0x1 ;  /* 0x0000007a2a327211 */ /* 0x000fe400078808ff */
[----:B------:R-:W-:Y:S01]  /*2950*/  LEA.HI.X R49, R24, R123, R41, 0x1, P2 ;  /* 0x0000007b18317211 */ /* 0x000fe200010f0c29 */
[----:B------:R-:W-:Y:S01]  /*2960*/  IMAD.MOV.U32 R24, RZ, RZ, R47 ;  /* 0x000000ffff187224 */ /* 0x000fe200078e002f */
[----:B-1----:R-:W-:-:S02]  /*2970*/  ISETP.GE.AND P2, PT, R101, 0x1, PT ;  /* 0x000000016500780c */ /* 0x002fc40003f46270 */
[----:B------:R-:W-:Y:S01]  /*2980*/  LEA.HI.X R51, R42, R123, R43, 0x1, P4 ;  /* 0x0000007b2a337211 */ /* 0x000fe200020f0c2b */
[C---:B------:R-:W-:Y:S02]  /*2990*/  VIADD R42, R40.reuse, 0x20 ;  /* 0x00000020282a7836 */ /* 0x040fe40000000000 */
[C---:B------:R-:W-:Y:S01]  /*29a0*/  @P5 VIADD R42, R40.reuse, 0xffffffe0 ;  /* 0xffffffe0282a5836 */ /* 0x040fe20000000000 */
[----:B------:R-:W-:-:S03]  /*29b0*/  LEA R40, R40, R25, 0x1 ;  /* 0x0000001928287211 */ /* 0x000fc600078e08ff */
[----:B------:R-:W-:Y:S01]  /*29c0*/  IMAD R41, R42, 0x2, R25 ;  /* 0x000000022a297824 */ /* 0x000fe200078e0219 */
[----:B--2---:R-:W-:-:S04]  /*29d0*/  LOP3.LUT R45, R45, 0xfffffffd, RZ, 0xc0, !PT ;  /* 0xfffffffd2d2d7812 */ /* 0x004fc800078ec0ff */
[----:B------:R-:W-:-:S05]  /*29e0*/  @P3 LOP3.LUT R45, R45, 0x2, RZ, 0xfc, !PT ;  /* 0x000000022d2d3812 */ /* 0x000fca00078efcff */
[----:B------:R0:W-:Y:S01]  /*29f0*/  STL [R1], R45 ;  /* 0x0000002d01007387 */ /* 0x0001e20000100800 */
[----:B-----5:R-:W-:Y:S05]  /*2a00*/  @!P2 BRA `(.L_x_2207) ;  /* 0x0000006c00dca947 */ /* 0x020fea0003800000 */
[----:B------:R-:W-:Y:S01]  /*2a10*/  ULDC.U8 UR4, c[0x0][0x3f0] ;  /* 0x0000fc0000047ab9 */ /* 0x000fe20000000000 */
[-C--:B0-----:R-:W-:Y:S01]  /*2a20*/  IMAD R45, R134, R47.reuse, RZ ;  /* 0x0000002f862d7224 */ /* 0x081fe200078e02ff */
        /* <DEDUP_REMOVED lines=31> */
[----:B------:R-:W-:Y:S01]  /*2c20*/  IMAD.X R46, R43, 0x1, R14, P2 ;  /* 0x000000012b2e7824 */ /* 0x000fe200010e060e */
[----:B------:R-:W-:-:S04]  /*2c30*/  LEA R44, P2, R45, UR4, 0x1 ;  /* 0x000000042d2c7c11 */ /* 0x000fc8000f8408ff */
[----:B------:R-:W-:Y:S01]  /*2c40*/  LEA.HI.X R45, R45, UR5, R46, 0x1, P2 ;  /* 0x000000052d2d7c11 */ /* 0x000fe200090f0c2e */
[----:B------:R-:W-:Y:S01]  /*2c50*/  ULDC.64 UR4, c[0x0][0x3e0] ;  /* 0x0000f80000047ab9 */ /* 0x000fe20000000a00 */
[----:B------:R-:W-:-:S05]  /*2c60*/  IADD3 R47, P2, R112, R92, RZ ;  /* 0x0000005c702f7210 */ /* 0x000fca0007f5e0ff */
[----:B------:R-:W-:Y:S01]  /*2c70*/  IMAD.X R54, R100, 0x1, R12, P2 ;  /* 0x0000000164367824 */ /* 0x000fe200010e060c */
        /* <DEDUP_REMOVED lines=35> */
.L_x_2210:
[----:B------:R-:W-:Y:S05]  /*2eb0*/  BSYNC B1 ;  /* 0x0000000000017941 */ /* 0x000fea0003800000 */
.L_x_2209:
        /* <DEDUP_REMOVED lines=61> */
.L_x_2212:
[----:B------:R-:W-:Y:S05]  /*3290*/  BSYNC B1 ;  /* 0x0000000000017941 */ /* 0x000fea0003800000 */
.L_x_2211:
[----:B------:R-:W2:Y:S01]  /*32a0*/  LDL R43, [R1+0x44] ;  /* 0x00004400012b7983 */ /* 0x000ea20000100800 */
[----:B01----:R-:W-:Y:S01]  /*32b0*/  MOV R44, R81 ;  /* 0x00000051002c7202 */ /* 0x003fe20000000f00 */
[----:B------:R-:W-:Y:S01]  /*32c0*/  IMAD.MOV.U32 R45, RZ, RZ, R88 ;  /* 0x000000ffff2d7224 */ /* 0x000fe200078e0058 */
[----:B------:R-:W-:Y:S02]  /*32d0*/  MOV R46, R89 ;  /* 0x00000059002e7202 */ /* 0x000fe40000000f00 */
[----:B------:R-:W-:Y:S01]  /*32e0*/  PRMT R154, R44, 0x7610, R154 ;  /* 0x000076102c9a7816 */ /* 0x000fe2000000009a */
[----:B------:R-:W-:Y:S01]  /*32f0*/  IMAD.MOV.U32 R44, RZ, RZ, R85 ;  /* 0x000000ffff2c7224 */ /* 0x000fe200078e0055 */
[----:B------:R-:W-:Y:S01]  /*3300*/  PRMT R164, R45, 0x5410, R46 ;  /* 0x000054102da47816 */ /* 0x000fe2000000002e */
[----:B------:R-:W-:Y:S01]  /*3310*/  IMAD.MOV.U32 R45, RZ, RZ, R122 ;  /* 0x000000ffff2d7224 */ /* 0x000fe200078e007a */
[----:B------:R-:W-:Y:S02]  /*3320*/  MOV R46, R123 ;  /* 0x0000007b002e7202 */ /* 0x000fe40000000f00 */
[----:B------:R-:W-:-:S02]  /*3330*/  PRMT R152, R128, 0x5410, R129 ;  /* 0x0000541080987816 */ /* 0x000fc40000000081 */
[----:B------:R-:W-:Y:S01]  /*3340*/  PRMT R159, R46, 0x5410, R45 ;  /* 0x000054102e9f7816 */ /* 0x000fe2000000002d */
[----:B------:R-:W-:Y:S01]  /*3350*/  IMAD.MOV.U32 R45, RZ, RZ, R82 ;  /* 0x000000ffff2d7224 */ /* 0x000fe200078e0052 */
[----:B------:R-:W-:-:S04]  /*3360*/  MOV R46, R83 ;  /* 0x00000053002e7202 */ /* 0x000fc80000000f00 */
[----:B------:R-:W-:Y:S02]  /*3370*/  PRMT R154, R154, 0x5410, R46 ;  /* 0x000054109a9a7816 */ /* 0x000fe4000000002e */
[----:B------:R-:W-:Y:S02]  /*3380*/  MOV R46, R91 ;  /* 0x0000005b002e7202 */ /* 0x000fe40000000f00 */
[----:B--2---:R-:W-:Y:S01]  /*3390*/  R2UR UR4, R43 ;  /* 0x000000002b0472ca */ /* 0x004fe200000e0000 */
[----:B------:R-:W-:-:S05]  /*33a0*/  IMAD.MOV.U32 R43, RZ, RZ, R80 ;  /* 0x000000ffff2b7224 */ /* 0x000fca00078e0050 */
[----:B------:R-:W-:Y:S01]  /*33b0*/  PRMT R162, R162, 0x5410, R43 ;  /* 0x00005410a2a27816 */ /* 0x000fe2000000002b */
[----:B------:R-:W-:-:S03]  /*33c0*/  IMAD.MOV.U32 R43, RZ, RZ, R84 ;  /* 0x000000ffff2b7224 */ /* 0x000fc600078e0054 */
        /* <DEDUP_REMOVED lines=8> */
[----:B------:R-:W-:Y:S02]  /*3450*/  MOV R46, R127 ;  /* 0x0000007f002e7202 */ /* 0x000fe40000000f00 */
[----:B------:R-:W-:Y:S01]  /*3460*/  PRMT R165, R43, 0x5410, R44 ;  /* 0x000054102ba57816 */ /* 0x000fe2000000002c */
[----:B------:R-:W-:Y:S01]  /*3470*/  IMAD.MOV.U32 R43, RZ, RZ, R78 ;  /* 0x000000ffff2b7224 */ /* 0x000fe200078e004e */
[----:B------:R-:W-:Y:S01]  /*3480*/  PRMT R161, R45, 0x5410, R46 ;  /* 0x000054102da17816 */ /* 0x000fe2000000002e */
[----:B------:R-:W-:Y:S01]  /*3490*/  IMAD.MOV.U32 R44, RZ, RZ, R79 ;  /* 0x000000ffff2c7224 */ /* 0x000fe200078e004f */
[----:B-----5:R-:W-:Y:S01]  /*34a0*/  MOV R46, R57 ;  /* 0x00000039002e7202 */ /* 0x020fe20000000f00 */
        /* <DEDUP_REMOVED lines=17> */
[----:B------:R-:W-:Y:S02]  /*35c0*/  IMAD.MOV.U32 R44, RZ, RZ, R53 ;  /* 0x000000ffff2c7224 */ /* 0x000fe400078e0035 */
[----:B------:R-:W-:Y:S02]  /*35d0*/  IMAD.MOV.U32 R45, RZ, RZ, R55 ;  /* 0x000000ffff2d7224 */ /* 0x000fe400078e0037 */
[----:B------:R-:W-:Y:S01]  /*35e0*/  IMAD.MOV.U32 R46, RZ, RZ, R58 ;  /* 0x000000ffff2e7224 */ /* 0x000fe200078e003a */
[----:B------:R-:W-:Y:S01]  /*35f0*/  PRMT R93, R44, 0x5410, R43 ;  /* 0x000054102c5d7816 */ /* 0x000fe2000000002b */
[----:B------:R-:W-:Y:S02]  /*3600*/  IMAD.MOV.U32 R43, RZ, RZ, R60 ;  /* 0x000000ffff2b7224 */ /* 0x000fe400078e003c */
[----:B------:R-:W-:-:S05]  /*3610*/  IMAD.MOV.U32 R44, RZ, RZ, R61 ;  /* 0x000000ffff2c7224 */ /* 0x000fca00078e003d */
[----:B------:R-:W-:Y:S01]  /*3620*/  PRMT R128, R43, 0x5410, R44 ;  /* 0x000054102b807816 */ /* 0x000fe2000000002c */
[----:B------:R-:W-:Y:S02]  /*3630*/  IMAD.MOV.U32 R43, RZ, RZ, R68 ;  /* 0x000000ffff2b7224 */ /* 0x000fe400078e0044 */
[----:B------:R-:W-:-:S05]  /*3640*/  IMAD.MOV.U32 R44, RZ, RZ, R69 ;  /* 0x000000ffff2c7224 */ /* 0x000fca00078e0045 */
        /* <DEDUP_REMOVED lines=19> */
.L_x_2213:
[----:B------:R-:W-:Y:S01]  /*3780*/  IMAD R43, R19, 0x8, R18 ;  /* 0x00000008132b7824 */ /* 0x000fe200078e0212 */
[----:B------:R-:W-:Y:S01]  /*3790*/  SHF.L.U32 R100, R209, 0x1f, RZ ;  /* 0x0000001fd1647819 */ /* 0x000fe200000006ff */
[----:B------:R-:W-:Y:S03]  /*37a0*/  BSSY B1, `(.L_x_2214) ;  /* 0x0000003000017945 */ /* 0x000fe60003800000 */
[----:B------:R-:W0:Y:S02]  /*37b0*/  SYNCS.PHASECHK.TRANS64.TRYWAIT P5, [R43+URZ+0x36890], R100 ;  /* 0x036890642b0075a7 */ /* 0x000e2400080a017f */
[----:B0-----:R-:W-:Y:S05]  /*37c0*/  @!P5 BRA `(.L_x_2215) ;  /* 0x0000028400e4d947 */ /* 0x001fea0003800000 */
.L_x_2538:
[----:B------:R-:W-:Y:S05]  /*37d0*/  BSYNC B1 ;  /* 0x0000000000017941 */ /* 0x000fea0003800000 */
.L_x_2214:
        /* <DEDUP_REMOVED lines=36> */
[----:B------:R-:W-:Y:S02]  /*3a20*/  HADD2.F32 R44, -RZ, R46.H1_H1 ;  /* 0x3000002eff2c7230 */ /* 0x000fe40000004100 */
[----:B------:R-:W-:Y:S01]  /*3a30*/  FMUL.FTZ R161, R158, R127 ;  /* 0x0000007f9ea17220 */ /* 0x000fe20000410000 */
[----:B------:R-:W-:-:S02]  /*3a40*/  HADD2.F32 R155, -RZ, R159.H1_H1 ;  /* 0x3000009fff9b7230 */ /* 0x000fc40000004100 */
[----:B------:R-:W-:Y:S02]  /*3a50*/  HADD2.F32 R46, -RZ, R46.H0_H0 ;  /* 0x2000002eff2e7230 */ /* 0x000fe40000004100 */
[----:B------:R-:W-:Y:S01]  /*3a60*/  FMUL.FTZ R127, R44, R123 ;  /* 0x0000007b2c7f7220 */ /* 0x000fe20000410000 */
[----:B------:R-:W-:Y:S02]  /*3a70*/  HADD2.F32 R159, -RZ, R159.H0_H0 ;  /* 0x2000009fff9f7230 */ /* 0x000fe40000004100 */
        /* <DEDUP_REMOVED lines=8> */
.L_x_2221:
[----:B------:R-:W-:Y:S05]  /*3b00*/  BSYNC B3 ;  /* 0x0000000000037941 */ /* 0x000fea0003800000 */
.L_x_2220:
[----:B--2---:R1:W-:Y:S02]  /*3b10*/  STG.E.128 desc[UR60][R50.64], R44 ;  /* 0x0000002c32007986 */ /* 0x0043e4000c101d3c */
.L_x_2219:
[----:B------:R-:W-:Y:S05]  /*3b20*/  BSYNC B2 ;  /* 0x0000000000027941 */ /* 0x000fea0003800000 */
.L_x_2218:
        /* <DEDUP_REMOVED lines=9> */
[----:B--2---:R-:W-:Y:S01]  /*3bc0*/  HADD2.F32 R126, -RZ, R47.H0_H0 ;  /* 0x2000002fff7e7230 */ /* 0x004fe20000004100 */
[----:B------:R-:W-:Y:S01]  /*3bd0*/  SHF.R.U32.HI R96, RZ, 0x10, R97 ;  /* 0x00000010ff607819 */ /* 0x000fe20000011661 */
[----:B------:R-:W-:Y:S01]  /*3be0*/  HADD2.F32 R155, -RZ, R165.H1_H1 ;  /* 0x300000a5ff9b7230 */ /* 0x000fe20000004100 */
[--C-:B------:R-:W-:Y:S01]  /*3bf0*/  SHF.R.U32.HI R123, RZ, 0x10, R99.reuse ;  /* 0x00000010ff7b7819 */ /* 0x100fe20000011663 */
[----:B------:R-:W-:Y:S01]  /*3c00*/  HADD2.F32 R122, -RZ, R122.H0_H0 ;  /* 0x2000007aff7a7230 */ /* 0x000fe20000004100 */
[----:B------:R-:W-:Y:S01]  /*3c10*/  SHF.R.U64 R97, R98, 0x10, R99 ;  /* 0x0000001062617819 */ /* 0x000fe20000001263 */
[----:B------:R-:W-:Y:S02]  /*3c20*/  HADD2.F32 R98, -RZ, R47.H1_H1 ;  /* 0x3000002fff627230 */ /* 0x000fe40000004100 */
[----:B------:R-:W-:Y:S02]  /*3c30*/  HADD2.F32 R123, -RZ, R123.H0_H0 ;  /* 0x2000007bff7b7230 */ /* 0x000fe40000004100 */
[----:B------:R-:W-:-:S02]  /*3c40*/  HADD2.F32 R156, -RZ, R97.H0_H0 ;  /* 0x20000061ff9c7230 */ /* 0x000fc40000004100 */
[--C-:B------:R-:W-:Y:S02]  /*3c50*/  HADD2.F32 R97, -RZ, R45.reuse.H1_H1 ;  /* 0x3000002dff617230 */ /* 0x100fe40000004100 */
[-C--:B------:R-:W-:Y:S01]  /*3c60*/  FMUL.FTZ R47, R98, R123.reuse ;  /* 0x0000007b622f7220 */ /* 0x080fe20000410000 */
[----:B------:R-:W-:Y:S02]  /*3c70*/  HADD2.F32 R45, -RZ, R45.H0_H0 ;  /* 0x2000002dff2d7230 */ /* 0x000fe40000004100 */
[C---:B------:R-:W-:Y:S01]  /*3c80*/  FMUL.FTZ R123, R126.reuse, R123 ;  /* 0x0000007b7e7b7220 */ /* 0x040fe20000410000 */
[----:B------:R-:W-:Y:S02]  /*3c90*/  HADD2.F32 R99, -RZ, R96.H0_H0 ;  /* 0x20000060ff637230 */ /* 0x000fe40000004100 */
[-C--:B------:R-:W-:Y:S01]  /*3ca0*/  FMUL.FTZ R96, R97, R156.reuse ;  /* 0x0000009c61607220 */ /* 0x080fe20000410000 */
[C---:B------:R-:W-:Y:S02]  /*3cb0*/  FMUL.FTZ R156, R45.reuse, R156 ;  /* 0x0000009c2d9c7220 */ /* 0x040fe40000410000 */
[-C--:B------:R-:W-:Y:S01]  /*3cc0*/  FFMA.FTZ R47, R126, R99.reuse, -R47 ;  /* 0x000000637e2f7223 */ /* 0x080fe2000001082f */
[----:B------:R-:W-:Y:S01]  /*3cd0*/  FFMA.FTZ R98, R98, R99, R123 ;  /* 0x0000006362627223 */ /* 0x000fe2000001007b */
[----:B------:R-:W-:Y:S01]  /*3ce0*/  FFMA.FTZ R45, R45, R122, -R96 ;  /* 0x0000007a2d2d7223 */ /* 0x000fe20000010860 */
[----:B------:R-:W-:-:S02]  /*3cf0*/  HADD2.F32 R99, -RZ, R168.H0_H0 ;  /* 0x200000a8ff637230 */ /* 0x000fc40000004100 */
[----:B------:R-:W-:Y:S01]  /*3d00*/  FFMA.FTZ R96, R97, R122, R156 ;  /* 0x0000007a61607223 */ /* 0x000fe2000001009c */
[--C-:B------:R-:W-:Y:S01]  /*3d10*/  HADD2.F32 R123, -RZ, R44.reuse.H1_H1 ;  /* 0x3000002cff7b7230 */ /* 0x100fe20000004100 */
[----:B------:R-:W-:Y:S01]  /*3d20*/  F2FP.F16.F32.PACK_AB R47, R98, R47 ;  /* 0x0000002f622f723e */ /* 0x000fe200000000ff */
        /* <DEDUP_REMOVED lines=9> */
[----:B------:R-:W-:Y:S02]  /*3dc0*/  FMUL.FTZ R97, R46, R97 ;  /* 0x000000612e617220 */ /* 0x000fe40000410000 */
[-C--:B------:R-:W-:Y:S01]  /*3dd0*/  FFMA.FTZ R127, R126, R122.reuse, -R127 ;  /* 0x0000007a7e7f7223 */ /* 0x080fe2000001087f */
[----:B------:R-:W-:Y:S01]  /*3de0*/  FFMA.FTZ R156, R123, R122, R156 ;  /* 0x0000007a7b9c7223 */ /* 0x000fe2000001009c */
[-C--:B------:R-:W-:Y:S01]  /*3df0*/  FFMA.FTZ R99, R46, R155.reuse, -R99 ;  /* 0x0000009b2e637223 */ /* 0x080fe20000010863 */
[----:B------:R-:W-:-:S03]  /*3e00*/  FFMA.FTZ R44, R44, R155, R97 ;  /* 0x0000009b2c2c7223 */ /* 0x000fc60000010061 */
[----:B------:R-:W-:Y:S02]  /*3e10*/  F2FP.F16.F32.PACK_AB R156, R156, R127 ;  /* 0x0000007f9c9c723e */ /* 0x000fe400000000ff */
[----:B------:R-:W-:Y:S02]  /*3e20*/  F2FP.F16.F32.PACK_AB R46, R44, R99 ;  /* 0x000000632c2e723e */ /* 0x000fe400000000ff */
[----:B------:R-:W-:-:S07]  /*3e30*/  MOV R44, R156 ;  /* 0x0000009c002c7202 */ /* 0x000fce0000000f00 */
.L_x_2225:
[----:B------:R-:W-:Y:S05]  /*3e40*/  BSYNC B3 ;  /* 0x0000000000037941 */ /* 0x000fea0003800000 */
.L_x_2224:
[----:B--2---:R2:W-:Y:S02]  /*3e50*/  STG.E.128 desc[UR60][R50.64+0x40], R44 ;  /* 0x0000402c32007986 */ /* 0x0045e4000c101d3c */
.L_x_2223:
[----:B------:R-:W-:Y:S05]  /*3e60*/  BSYNC B2 ;  /* 0x0000000000027941 */ /* 0x000fea0003800000 */
.L_x_2222:
        /* <DEDUP_REMOVED lines=8> */
[--C-:B------:R-:W-:Y:S01]  /*3ef0*/  SHF.R.U64 R90, R90, 0x10, R91.reuse ;  /* 0x000000105a5a7819 */ /* 0x100fe2000000125b */
[----:B--2---:R-:W-:Y:S01]  /*3f00*/  HADD2.F32 R97, -RZ, R45.H1_H1 ;  /* 0x3000002dff617230 */ /* 0x004fe20000004100 */
[----:B------:R-:W-:Y:S01]  /*3f10*/  SHF.R.U32.HI R91, RZ, 0x10, R91 ;  /* 0x00000010ff5b7819 */ /* 0x000fe2000001165b */
[----:B------:R-:W-:Y:S01]  /*3f20*/  HADD2.F32 R96, -RZ, R47.H1_H1 ;  /* 0x3000002fff607230 */ /* 0x000fe20000004100 */
[--C-:B------:R-:W-:Y:S01]  /*3f30*/  SHF.R.U64 R88, R88, 0x10, R89.reuse ;  /* 0x0000001058587819 */ /* 0x100fe20000001259 */
[----:B------:R-:W-:Y:S01]  /*3f40*/  HADD2.F32 R90, -RZ, R90.H0_H0 ;  /* 0x2000005aff5a7230 */ /* 0x000fe20000004100 */
[----:B------:R-:W-:Y:S01]  /*3f50*/  SHF.R.U32.HI R89, RZ, 0x10, R89 ;  /* 0x00000010ff597819 */ /* 0x000fe20000011659 */
[----:B------:R-:W-:Y:S02]  /*3f60*/  HADD2.F32 R91, -RZ, R91.H0_H0 ;  /* 0x2000005bff5b7230 */ /* 0x000fe40000004100 */
[----:B------:R-:W-:Y:S02]  /*3f70*/  HADD2.F32 R45, -RZ, R45.H0_H0 ;  /* 0x2000002dff2d7230 */ /* 0x000fe40000004100 */
[----:B------:R-:W-:Y:S01]  /*3f80*/  FMUL.FTZ R122, R97, R90 ;  /* 0x0000005a617a7220 */ /* 0x000fe20000410000 */
[----:B------:R-:W-:-:S02]  /*3f90*/  HADD2.F32 R98, -RZ, R47.H0_H0 ;  /* 0x2000002fff627230 */ /* 0x000fc40000004100 */
[-C--:B------:R-:W-:Y:S01]  /*3fa0*/  FMUL.FTZ R47, R96, R91.reuse ;  /* 0x0000005b602f7220 */ /* 0x080fe20000410000 */
[----:B------:R-:W-:Y:S02]  /*3fb0*/  HADD2.F32 R88, -RZ, R88.H0_H0 ;  /* 0x20000058ff587230 */ /* 0x000fe40000004100 */
[C---:B------:R-:W-:Y:S01]  /*3fc0*/  FMUL.FTZ R90, R45.reuse, R90 ;  /* 0x0000005a2d5a7220 */ /* 0x040fe20000410000 */
[----:B------:R-:W-:Y:S02]  /*3fd0*/  HADD2.F32 R89, -RZ, R89.H0_H0 ;  /* 0x20000059ff597230 */ /* 0x000fe40000004100 */
[C---:B------:R-:W-:Y:S01]  /*3fe0*/  FMUL.FTZ R91, R98.reuse, R91 ;  /* 0x0000005b625b7220 */ /* 0x040fe20000410000 */
[-C--:B------:R-:W-:Y:S01]  /*3ff0*/  FFMA.FTZ R122, R45, R88.reuse, -R122 ;  /* 0x000000582d7a7223 */ /* 0x080fe2000001087a */
[----:B------:R-:W-:Y:S01]  /*4000*/  FFMA.FTZ R97, R97, R88, R90 ;  /* 0x0000005861617223 */ /* 0x000fe2000001005a */
[-C--:B------:R-:W-:Y:S01]  /*4010*/  FFMA.FTZ R47, R98, R89.reuse, -R47 ;  /* 0x00000059622f7223 */ /* 0x080fe2000001082f */
[----:B------:R-:W-:Y:S01]  /*4020*/  FFMA.FTZ R96, R96, R89, R91 ;  /* 0x0000005960607223 */ /* 0x000fe2000001005b */
[----:B------:R-:W-:-:S02]  /*4030*/  HADD2.F32 R89, -RZ, R167.H0_H0 ;  /* 0x200000a7ff597230 */ /* 0x000fc40000004100 */
[--C-:B------:R-:W-:Y:S02]  /*4040*/  HADD2.F32 R88, -RZ, R44.reuse.H1_H1 ;  /* 0x3000002cff587230 */ /* 0x100fe40000004100 */
[----:B------:R-:W-:Y:S01]  /*4050*/  HADD2.F32 R90, -RZ, R44.H0_H0 ;  /* 0x2000002cff5a7230 */ /* 0x000fe20000004100 */
[----:B------:R-:W-:Y:S01]  /*4060*/  F2FP.F16.F32.PACK_AB R47, R96, R47 ;  /* 0x0000002f602f723e */ /* 0x000fe200000000ff */
[----:B------:R-:W-:Y:S02]  /*4070*/  HADD2.F32 R167, -RZ, R167.H1_H1 ;  /* 0x300000a7ffa77230 */ /* 0x000fe40000004100 */
[-C--:B------:R-:W-:Y:S01]  /*4080*/  FMUL.FTZ R99, R88, R89.reuse ;  /* 0x0000005958637220 */ /* 0x080fe20000410000 */
[----:B------:R-:W-:Y:S02]  /*4090*/  HADD2.F32 R44, -RZ, R46.H1_H1 ;  /* 0x3000002eff2c7230 */ /* 0x000fe40000004100 */
[----:B------:R-:W-:Y:S01]  /*40a0*/  FMUL.FTZ R123, R90, R89 ;  /* 0x000000595a7b7220 */ /* 0x000fe20000410000 */
[----:B------:R-:W-:-:S02]  /*40b0*/  HADD2.F32 R45, -RZ, R164.H0_H0 ;  /* 0x200000a4ff2d7230 */ /* 0x000fc40000004100 */
[----:B------:R-:W-:Y:S02]  /*40c0*/  HADD2.F32 R46, -RZ, R46.H0_H0 ;  /* 0x2000002eff2e7230 */ /* 0x000fe40000004100 */
[----:B------:R-:W-:Y:S01]  /*40d0*/  FMUL.FTZ R89, R44, R167 ;  /* 0x000000a72c597220 */ /* 0x000fe20000410000 */
[----:B------:R-:W-:Y:S02]  /*40e0*/  HADD2.F32 R91, -RZ, R164.H1_H1 ;  /* 0x300000a4ff5b7230 */ /* 0x000fe40000004100 */
[-C--:B------:R-:W-:Y:S01]  /*40f0*/  FFMA.FTZ R90, R90, R45.reuse, -R99 ;  /* 0x0000002d5a5a7223 */ /* 0x080fe20000010863 */
[----:B------:R-:W-:Y:S01]  /*4100*/  FFMA.FTZ R123, R88, R45, R123 ;  /* 0x0000002d587b7223 */ /* 0x000fe2000001007b */
[C---:B------:R-:W-:Y:S01]  /*4110*/  FMUL.FTZ R167, R46.reuse, R167 ;  /* 0x000000a72ea77220 */ /* 0x040fe20000410000 */
[----:B------:R-:W-:Y:S01]  /*4120*/  F2FP.F16.F32.PACK_AB R45, R97, R122 ;  /* 0x0000007a612d723e */ /* 0x000fe200000000ff */
[-C--:B------:R-:W-:Y:S02]  /*4130*/  FFMA.FTZ R89, R46, R91.reuse, -R89 ;  /* 0x0000005b2e597223 */ /* 0x080fe40000010859 */
[----:B------:R-:W-:Y:S01]  /*4140*/  FFMA.FTZ R44, R44, R91, R167 ;  /* 0x0000005b2c2c7223 */ /* 0x000fe200000100a7 */
[----:B------:R-:W-:-:S04]  /*4150*/  F2FP.F16.F32.PACK_AB R90, R123, R90 ;  /* 0x0000005a7b5a723e */ /* 0x000fc800000000ff */
[----:B------:R-:W-:Y:S01]  /*4160*/  F2FP.F16.F32.PACK_AB R46, R44, R89 ;  /* 0x000000592c2e723e */ /* 0x000fe200000000ff */
[----:B------:R-:W-:-:S07]  /*4170*/  IMAD.MOV.U32 R44, RZ, RZ, R90 ;  /* 0x000000ffff2c7224 */ /* 0x000fce00078e005a */
.L_x_2229:
[----:B------:R-:W-:Y:S05]  /*4180*/  BSYNC B3 ;  /* 0x0000000000037941 */ /* 0x000fea0003800000 */
.L_x_2228:
[----:B--2---:R3:W-:Y:S02]  /*4190*/  STG.E.128 desc[UR60][R50.64+0x80], R44 ;  /* 0x0000802c32007986 */ /* 0x0047e4000c101d3c */
.L_x_2227:
[----:B------:R-:W-:Y:S05]  /*41a0*/  BSYNC B2 ;  /* 0x0000000000027941 */ /* 0x000fea0003800000 */
.L_x_2226:
        /* <DEDUP_REMOVED lines=8> */
[----:B------:R-:W-:Y:S02]  /*4230*/  SHF.R.U64 R88, R84, 0x10, R85 ;  /* 0x0000001054587819 */ /* 0x000fe40000001255 */
[----:B------:R-:W-:Y:S02]  /*4240*/  SHF.R.U64 R90, R86, 0x10, R87 ;  /* 0x00000010565a7819 */ /* 0x000fe40000001257 */
[----:B------:R-:W-:Y:S01]  /*4250*/  SHF.R.U32.HI R84, RZ, 0x10, R85 ;  /* 0x00000010ff547819 */ /* 0x000fe20000011655 */
[----:B------:R-:W-:Y:S01]  /*4260*/  HADD2.F32 R88, -RZ, R88.H0_H0 ;  /* 0x20000058ff587230 */ /* 0x000fe20000004100 */
[----:B------:R-:W-:Y:S01]  /*4270*/  SHF.R.U32.HI R89, RZ, 0x10, R87 ;  /* 0x00000010ff597819 */ /* 0x000fe20000011657 */
[----:B------:R-:W-:Y:S01]  /*4280*/  HADD2.F32 R90, -RZ, R90.H0_H0 ;  /* 0x2000005aff5a7230 */ /* 0x000fe20000004100 */
[----:B--2---:R-:W-:Y:S01]  /*4290*/  MOV R85, R47 ;  /* 0x0000002f00557202 */ /* 0x004fe20000000f00 */
[--C-:B------:R-:W-:Y:S02]  /*42a0*/  HADD2.F32 R47, -RZ, R45.reuse.H1_H1 ;  /* 0x3000002dff2f7230 */ /* 0x100fe40000004100 */
[----:B------:R-:W-:-:S02]  /*42b0*/  HADD2.F32 R45, -RZ, R45.H0_H0 ;  /* 0x2000002dff2d7230 */ /* 0x000fc40000004100 */
[----:B------:R-:W-:Y:S02]  /*42c0*/  HADD2.F32 R89, -RZ, R89.H0_H0 ;  /* 0x20000059ff597230 */ /* 0x000fe40000004100 */
[--C-:B------:R-:W-:Y:S02]  /*42d0*/  HADD2.F32 R86, -RZ, R85.reuse.H1_H1 ;  /* 0x30000055ff567230 */ /* 0x100fe40000004100 */
[----:B------:R-:W-:Y:S02]  /*42e0*/  HADD2.F32 R85, -RZ, R85.H0_H0 ;  /* 0x20000055ff557230 */ /* 0x000fe40000004100 */
[----:B------:R-:W-:Y:S02]  /*42f0*/  HADD2.F32 R87, -RZ, R84.H0_H0 ;  /* 0x20000054ff577230 */ /* 0x000fe40000004100 */
[-C--:B------:R-:W-:Y:S01]  /*4300*/  FMUL.FTZ R84, R47, R90.reuse ;  /* 0x0000005a2f547220 */ /* 0x080fe20000410000 */
[----:B------:R-:W-:Y:S01]  /*4310*/  FMUL.FTZ R90, R45, R90 ;  /* 0x0000005a2d5a7220 */ /* 0x000fe20000410000 */
[CC--:B------:R-:W-:Y:S01]  /*4320*/  FMUL.FTZ R96, R86.reuse, R89.reuse ;  /* 0x0000005956607220 */ /* 0x0c0fe20000410000 */
[----:B------:R-:W-:Y:S01]  /*4330*/  FMUL.FTZ R89, R85, R89 ;  /* 0x0000005955597220 */ /* 0x000fe20000410000 */
[-C--:B------:R-:W-:Y:S01]  /*4340*/  FFMA.FTZ R45, R45, R88.reuse, -R84 ;  /* 0x000000582d2d7223 */ /* 0x080fe20000010854 */
[----:B------:R-:W-:Y:S01]  /*4350*/  FFMA.FTZ R84, R47, R88, R90 ;  /* 0x000000582f547223 */ /* 0x000fe2000001005a */
[-C--:B------:R-:W-:Y:S01]  /*4360*/  FFMA.FTZ R47, R85, R87.reuse, -R96 ;  /* 0x00000057552f7223 */ /* 0x080fe20000010860 */
[----:B------:R-:W-:Y:S01]  /*4370*/  FFMA.FTZ R86, R86, R87, R89 ;  /* 0x0000005756567223 */ /* 0x000fe20000010059 */
[----:B------:R-:W-:-:S02]  /*4380*/  HADD2.F32 R85, -RZ, R44.H1_H1 ;  /* 0x3000002cff557230 */ /* 0x000fc40000004100 */
[----:B------:R-:W-:Y:S01]  /*4390*/  HADD2.F32 R89, -RZ, R166.H0_H0 ;  /* 0x200000a6ff597230 */ /* 0x000fe20000004100 */
        /* <DEDUP_REMOVED lines=18> */
.L_x_2233:
[----:B------:R-:W-:Y:S05]  /*44c0*/  BSYNC B3 ;  /* 0x0000000000037941 */ /* 0x000fea0003800000 */
.L_x_2232:
[----:B--2---:R4:W-:Y:S02]  /*44d0*/  STG.E.128 desc[UR60][R50.64+0xc0], R44 ;  /* 0x0000c02c32007986 */ /* 0x0049e4000c101d3c */
.L_x_2231:
[----:B------:R-:W-:Y:S05]  /*44e0*/  BSYNC B2 ;  /* 0x0000000000027941 */ /* 0x000fea0003800000 */
.L_x_2230:
        /* <DEDUP_REMOVED lines=17> */
[----:B------:R-:W-:-:S02]  /*4600*/  HADD2.F32 R86, -RZ, R86.H0_H0 ;  /* 0x20000056ff567230 */ /* 0x000fc40000004100 */
[--C-:B------:R-:W-:Y:S02]  /*4610*/  HADD2.F32 R45, -RZ, R81.reuse.H1_H1 ;  /* 0x30000051ff2d7230 */ /* 0x100fe40000004100 */
[-C--:B------:R-:W-:Y:S01]  /*4620*/  FMUL.FTZ R88, R44, R83.reuse ;  /* 0x000000532c587220 */ /* 0x080fe20000410000 */
[----:B------:R-:W-:Y:S02]  /*4630*/  HADD2.F32 R81, -RZ, R81.H0_H0 ;  /* 0x20000051ff517230 */ /* 0x000fe40000004100 */
[----:B------:R-:W-:Y:S02]  /*4640*/  HADD2.F32 R82, -RZ, R87.H0_H0 ;  /* 0x20000057ff527230 */ /* 0x000fe40000004100 */
[-C--:B------:R-:W-:Y:S01]  /*4650*/  FMUL.FTZ R90, R45, R86.reuse ;  /* 0x000000562d5a7220 */ /* 0x080fe20000410000 */
[----:B------:R-:W-:Y:S02]  /*4660*/  HADD2.F32 R84, -RZ, R85.H0_H0 ;  /* 0x20000055ff547230 */ /* 0x000fe40000004100 */
[----:B------:R-:W-:Y:S01]  /*4670*/  FMUL.FTZ R85, R47, R83 ;  /* 0x000000532f557220 */ /* 0x000fe20000410000 */
[----:B------:R-:W-:-:S03]  /*4680*/  FMUL.FTZ R86, R81, R86 ;  /* 0x0000005651567220 */ /* 0x000fc60000410000 */
[----:B------:R-:W-:Y:S01]  /*4690*/  FFMA.FTZ R44, R44, R82, -R85 ;  /* 0x000000522c2c7223 */ /* 0x000fe20000010855 */
[----:B------:R-:W-:Y:S01]  /*46a0*/  FFMA.FTZ R90, R81, R84, -R90 ;  /* 0x00000054515a7223 */ /* 0x000fe2000001085a */
[----:B------:R-:W-:Y:S01]  /*46b0*/  FFMA.FTZ R85, R47, R82, R88 ;  /* 0x000000522f557223 */ /* 0x000fe20000010058 */
[----:B------:R-:W-:Y:S01]  /*46c0*/  FFMA.FTZ R89, R45, R84, R86 ;  /* 0x000000542d597223 */ /* 0x000fe20000010056 */
[--C-:B------:R-:W-:Y:S02]  /*46d0*/  HADD2.F32 R81, -RZ, R162.reuse.H1_H1 ;  /* 0x300000a2ff517230 */ /* 0x100fe40000004100 */
[----:B------:R-:W-:Y:S02]  /*46e0*/  HADD2.F32 R162, -RZ, R162.H0_H0 ;  /* 0x200000a2ffa27230 */ /* 0x000fe40000004100 */
[----:B------:R-:W-:Y:S02]  /*46f0*/  HADD2.F32 R82, -RZ, R154.H1_H1 ;  /* 0x3000009aff527230 */ /* 0x000fe40000004100 */
[----:B------:R-:W-:-:S02]  /*4700*/  HADD2.F32 R45, -RZ, R80.H1_H1 ;  /* 0x30000050ff2d7230 */ /* 0x000fc40000004100 */
[----:B------:R-:W-:Y:S02]  /*4710*/  HADD2.F32 R47, -RZ, R46.H1_H1 ;  /* 0x3000002eff2f7230 */ /* 0x000fe40000004100 */
[----:B------:R-:W-:Y:S02]  /*4720*/  HADD2.F32 R80, -RZ, R80.H0_H0 ;  /* 0x20000050ff507230 */ /* 0x000fe40000004100 */
[----:B------:R-:W-:Y:S01]  /*4730*/  FMUL.FTZ R83, R45, R162 ;  /* 0x000000a22d537220 */ /* 0x000fe20000410000 */
[----:B------:R-:W-:Y:S02]  /*4740*/  HADD2.F32 R46, -RZ, R46.H0_H0 ;  /* 0x2000002eff2e7230 */ /* 0x000fe40000004100 */
[----:B------:R-:W-:Y:S01]  /*4750*/  FMUL.FTZ R87, R47, R82 ;  /* 0x000000522f577220 */ /* 0x000fe20000410000 */
[----:B------:R-:W-:Y:S02]  /*4760*/  HADD2.F32 R154, -RZ, R154.H0_H0 ;  /* 0x2000009aff9a7230 */ /* 0x000fe40000004100 */
[C---:B------:R-:W-:Y:S01]  /*4770*/  FMUL.FTZ R162, R80.reuse, R162 ;  /* 0x000000a250a27220 */ /* 0x040fe20000410000 */
[----:B------:R-:W-:Y:S01]  /*4780*/  FFMA.FTZ R83, R80, R81, -R83 ;  /* 0x0000005150537223 */ /* 0x000fe20000010853 */
[----:B------:R-:W-:-:S02]  /*4790*/  FMUL.FTZ R82, R46, R82 ;  /* 0x000000522e527220 */ /* 0x000fc40000410000 */
[----:B------:R-:W-:Y:S01]  /*47a0*/  FFMA.FTZ R162, R45, R81, R162 ;  /* 0x000000512da27223 */ /* 0x000fe200000100a2 */
[-C--:B------:R-:W-:Y:S01]  /*47b0*/  FFMA.FTZ R87, R46, R154.reuse, -R87 ;  /* 0x0000009a2e577223 */ /* 0x080fe20000010857 */
[----:B------:R-:W-:Y:S01]  /*47c0*/  FFMA.FTZ R82, R47, R154, R82 ;  /* 0x0000009a2f527223 */ /* 0x000fe20000010052 */
[----:B------:R-:W-:Y:S02]  /*47d0*/  F2FP.F16.F32.PACK_AB R45, R85, R44 ;  /* 0x0000002c552d723e */ /* 0x000fe400000000ff */
[----:B------:R-:W-:Y:S02]  /*47e0*/  F2FP.F16.F32.PACK_AB R47, R89, R90 ;  /* 0x0000005a592f723e */ /* 0x000fe400000000ff */
[----:B------:R-:W-:Y:S02]  /*47f0*/  F2FP.F16.F32.PACK_AB R44, R162, R83 ;  /* 0x00000053a22c723e */ /* 0x000fe400000000ff */
[----:B------:R-:W-:-:S07]  /*4800*/  F2FP.F16.F32.PACK_AB R46, R82, R87 ;  /* 0x00000057522e723e */ /* 0x000fce00000000ff */
.L_x_2237:
[----:B------:R-:W-:Y:S05]  /*4810*/  BSYNC B3 ;  /* 0x0000000000037941 */ /* 0x000fea0003800000 */
.L_x_2236:
[----:B--2---:R1:W-:Y:S02]  /*4820*/  STG.E.128 desc[UR60][R50.64+0x100], R44 ;  /* 0x0001002c32007986 */ /* 0x0043e4000c101d3c */
.L_x_2235:
[----:B------:R-:W-:Y:S05]  /*4830*/  BSYNC B2 ;  /* 0x0000000000027941 */ /* 0x000fea0003800000 */
.L_x_2234:
        /* <DEDUP_REMOVED lines=48> */
.L_x_2239:
[----:B------:R-:W-:Y:S05]  /*4b40*/  BSYNC B2 ;  /* 0x0000000000027941 */ /* 0x000fea0003800000 */
.L_x_2238:
[----:B--2---:R1:W-:Y:S02]  /*4b50*/  STG.E.128 desc[UR60][R50.64+0x140], R44 ;  /* 0x0001402c32007986 */ /* 0x0043e4000c101d3c */
.L_x_2217:
[----:B------:R-:W-:Y:S05]  /*4b60*/  BSYNC B1 ;  /* 0x0000000000017941 */ /* 0x000fea0003800000 */
.L_x_2216:
        /* <DEDUP_REMOVED lines=49> */
.L_x_2244:
[----:B------:R-:W-:Y:S05]  /*4e80*/  BSYNC B2 ;  /* 0x0000000000027941 */ /* 0x000fea0003800000 */
.L_x_2243:
[----:B--2---:R1:W-:Y:S02]  /*4e90*/  STG.E.128 desc[UR60][R48.64], R44 ;  /* 0x0000002c30007986 */ /* 0x0043e4000c101d3c */
.L_x_2242:
[----:B------:R-:W-:Y:S05]  /*4ea0*/  BSYNC B1 ;  /* 0x0000000000017941 */ /* 0x000fea0003800000 */
.L_x_2241:
        /* <DEDUP_REMOVED lines=49> */
.L_x_2248:
[----:B------:R-:W-:Y:S05]  /*51c0*/  BSYNC B2 ;  /* 0x0000000000027941 */ /* 0x000fea0003800000 */
.L_x_2247:
[----:B--2---:R1:W-:Y:S02]  /*51d0*/  STG.E.128 desc[UR60][R48.64+0x40], R44 ;  /* 0x0000402c30007986 */ /* 0x0043e4000c101d3c */
.L_x_2246:
[----:B------:R-:W-:Y:S05]  /*51e0*/  BSYNC B1 ;  /* 0x0000000000017941 */ /* 0x000fea0003800000 */
.L_x_2245:
        /* <DEDUP_REMOVED lines=49> */
.L_x_2252:
[----:B------:R-:W-:Y:S05]  /*5500*/  BSYNC B2 ;  /* 0x0000000000027941 */ /* 0x000fea0003800000 */
.L_x_2251:
[----:B--2---:R1:W-:Y:S02]  /*5510*/  STG.E.128 desc[UR60][R48.64+0x80], R44 ;  /* 0x0000802c30007986 */ /* 0x0043e4000c101d3c */
.L_x_2250:
[----:B------:R-:W-:Y:S05]  /*5520*/  BSYNC B1 ;  /* 0x0000000000017941 */ /* 0x000fea0003800000 */
.L_x_2249:
        /* <DEDUP_REMOVED lines=49> */
.L_x_2256:
[----:B------:R-:W-:Y:S05]  /*5840*/  BSYNC B2 ;  /* 0x0000000000027941 */ /* 0x000fea0003800000 */
.L_x_2255:
[----:B--2---:R1:W-:Y:S02]  /*5850*/  STG.E.128 desc[UR60][R48.64+0xc0], R44 ;  /* 0x0000c02c30007986 */ /* 0x0043e4000c101d3c */
.L_x_2254:
[----:B------:R-:W-:Y:S05]  /*5860*/  BSYNC B1 ;  /* 0x0000000000017941 */ /* 0x000fea0003800000 */
.L_x_2253:
        /* <DEDUP_REMOVED lines=49> */
.L_x_2260:
[----:B------:R-:W-:Y:S05]  /*5b80*/  BSYNC B2 ;  /* 0x0000000000027941 */ /* 0x000fea0003800000 */
.L_x_2259:
[----:B--2---:R1:W-:Y:S02]  /*5b90*/  STG.E.128 desc[UR60][R48.64+0x100], R44 ;  /* 0x0001002c30007986 */ /* 0x0043e4000c101d3c */
.L_x_2258:
[----:B------:R-:W-:Y:S05]  /*5ba0*/  BSYNC B1 ;  /* 0x0000000000017941 */ /* 0x000fea0003800000 */
.L_x_2257:
        /* <DEDUP_REMOVED lines=48> */
.L_x_2262:
[----:B------:R-:W-:Y:S05]  /*5eb0*/  BSYNC B1 ;  /* 0x0000000000017941 */ /* 0x000fea0003800000 */
.L_x_2261:
[----:B--2---:R1:W-:Y:S01]  /*5ec0*/  STG.E.128 desc[UR60][R48.64+0x140], R44 ;  /* 0x0001402c30007986 */ /* 0x0043e2000c101d3c */
[----:B------:R-:W-:Y:S05]  /*5ed0*/  BRA `(.L_x_2240) ;  /* 0x0000003c00887947 */ /* 0x000fea0003800000 */
.L_x_2208:
        /* <DEDUP_REMOVED lines=47> */
.L_x_2264:
[----:B------:R-:W-:Y:S05]  /*61d0*/  BSYNC B1 ;  /* 0x0000000000017941 */ /* 0x000fea0003800000 */
.L_x_2263:
        /* <DEDUP_REMOVED lines=13> */
[----:B------:R-:W-:-:S02]  /*62b0*/  MOV R98, R47 ;  /* 0x0000002f00627202 */ /* 0x000fc40000000f00 */
        /* <DEDUP_REMOVED lines=33> */
.L_x_2266:
[----:B------:R-:W-:Y:S05]  /*64d0*/  BSYNC B1 ;  /* 0x0000000000017941 */ /* 0x000fea0003800000 */
.L_x_2265:
[----:B------:R-:W2:Y:S01]  /*64e0*/  LDL R43, [R1+0x44] ;  /* 0x00004400012b7983 */ /* 0x000ea20000100800 */
[----:B0-----:R-:W-:Y:S01]  /*64f0*/  IMAD.MOV.U32 R92, RZ, RZ, R45 ;  /* 0x000000ffff5c7224 */ /* 0x001fe200078e002d */
[----:B------:R-:W-:Y:S01]  /*6500*/  PRMT R174, R96, 0x5410, R98 ;  /* 0x0000541060ae7816 */ /* 0x000fe20000000062 */
[----:B------:R-:W-:Y:S02]  /*6510*/  IMAD.MOV.U32 R93, RZ, RZ, R48 ;  /* 0x000000ffff5d7224 */ /* 0x000fe400078e0030 */
[----:B------:R-:W-:-:S03]  /*6520*/  IMAD.MOV.U32 R94, RZ, RZ, R49 ;  /* 0x000000ffff5e7224 */ /* 0x000fc600078e0031 */
[----:B------:R-:W-:Y:S01]  /*6530*/  PRMT R179, R93, 0x7610, R179 ;  /* 0x000076105db37816 */ /* 0x000fe200000000b3 */
[----:B------:R-:W-:-:S05]  /*6540*/  IMAD.MOV.U32 R93, RZ, RZ, R52 ;  /* 0x000000ffff5d7224 */ /* 0x000fca00078e0034 */
[----:B------:R-:W-:Y:S01]  /*6550*/  PRMT R167, R93, 0x7610, R167 ;  /* 0x000076105da77816 */ /* 0x000fe200000000a7 */
[----:B------:R-:W-:Y:S01]  /*6560*/  IMAD.MOV.U32 R93, RZ, RZ, R56 ;  /* 0x000000ffff5d7224 */ /* 0x000fe200078e0038 */
[----:B--2---:R-:W-:Y:S01]  /*6570*/  R2UR UR4, R43 ;  /* 0x000000002b0472ca */ /* 0x004fe200000e0000 */
        /* <DEDUP_REMOVED lines=14> */
[----:B------:R-:W-:-:S02]  /*6660*/  PRMT R165, R92, 0x7610, R165 ;  /* 0x000076105ca57816 */ /* 0x000fc400000000a5 */
        /* <DEDUP_REMOVED lines=58> */
.L_x_2267:
[----:B------:R-:W-:Y:S01]  /*6a10*/  IMAD R43, R19, 0x8, R18 ;  /* 0x00000008132b7824 */ /* 0x000fe200078e0212 */
[----:B------:R-:W-:Y:S01]  /*6a20*/  SHF.L.U32 R100, R209, 0x1f, RZ ;  /* 0x0000001fd1647819 */ /* 0x000fe200000006ff */
[----:B------:R-:W0:Y:S01]  /*6a30*/  LDC R146, c[0x0][0x2e4] ;  /* 0x0000b900ff927b82 */ /* 0x000e220000000800 */
[----:B------:R-:W-:Y:S02]  /*6a40*/  BSSY B1, `(.L_x_2268) ;  /* 0x0000004000017945 */ /* 0x000fe40003800000 */
[----:B------:R-:W1:Y:S05]  /*6a50*/  SYNCS.PHASECHK.TRANS64.TRYWAIT P5, [R43+URZ+0x36890], R100 ;  /* 0x036890642b0075a7 */ /* 0x000e6a00080a017f */
[----:B------:R-:W2:Y:S01]  /*6a60*/  LDC.64 R126, c[0x0][0x2f0] ;  /* 0x0000bc00ff7e7b82 */ /* 0x000ea20000000a00 */
[----:B-1----:R-:W-:Y:S05]  /*6a70*/  @!P5 BRA `(.L_x_2269) ;  /* 0x00000254004cd947 */ /* 0x002fea0003800000 */
.L_x_2539:
[----:B------:R-:W-:Y:S05]  /*6a80*/  BSYNC B1 ;  /* 0x0000000000017941 */ /* 0x000fea0003800000 */
.L_x_2268:
[----:B------:R-:W-:Y:S01]  /*6a90*/  BSSY B1, `(.L_x_2270) ;  /* 0x000016f000017945 */ /* 0x000fe20003800000 */
[----:B0-----:R-:W-:Y:S01]  /*6aa0*/  IADD3 R147, -R124, R146, RZ ;  /* 0x000000927c937210 */ /* 0x001fe20007ffe1ff */
[----:B------:R-:W-:Y:S02]  /*6ab0*/  IMAD.MOV.U32 R129, RZ, RZ, R97 ;  /* 0x000000ffff817224 */ /* 0x000fe400078e0061 */
        /* <DEDUP_REMOVED lines=9> */
[----:B------:R-:W-:Y:S01]  /*6b50*/  IMAD R95, R19, 0x5400, R143 ;  /* 0x00005400135f7824 */ /* 0x000fe200078e028f */
[----:B------:R-:W-:Y:S01]  /*6b60*/  IADD3 R159, P4, P5, R118, R130, R21 ;  /* 0x00000082769f7210 */ /* 0x000fe20007d9e015 */
[----:B------:R-:W-:Y:S01]  /*6b70*/  BSSY B3, `(.L_x_2274) ;  /* 0x0000066000037945 */ /* 0x000fe20003800000 */
        /* <DEDUP_REMOVED lines=13> */
[----:B------:R-:W-:Y:S02]  /*6c50*/  IMAD R93, R19, 0x5400, R92 ;  /* 0x00005400135d7824 */ /* 0x000fe400078e025c */
[--C-:B------:R-:W-:Y:S02]  /*6c60*/  IMAD R92, R95, 0x2, R18.reuse ;  /* 0x000000025f5c7824 */ /* 0x100fe400078e0212 */
[----:B------:R-:W-:-:S04]  /*6c70*/  IMAD R96, R93, 0x2, R18 ;  /* 0x000000025d607824 */ /* 0x000fc800078e0212 */
        /* <DEDUP_REMOVED lines=17> */
[----:B0-----:R-:W-:Y:S02]  /*6d90*/  HADD2.F32 R67, -RZ, R93.H0_H0 ;  /* 0x2000005dff437230 */ /* 0x001fe40000004100 */
[----:B------:R-:W-:Y:S02]  /*6da0*/  HADD2.F32 R55, -RZ, R55.H0_H0 ;  /* 0x20000037ff377230 */ /* 0x000fe40000004100 */
[----:B------:R-:W-:Y:S02]  /*6db0*/  HADD2.F32 R66, -RZ, R66.H0_H0 ;  /* 0x20000042ff427230 */ /* 0x000fe40000004100 */
[C---:B------:R-:W-:Y:S01]  /*6dc0*/  FMUL.FTZ R168, R67.reuse, R168 ;  /* 0x000000a843a87220 */ /* 0x040fe20000410000 */
[-C--:B------:R-:W-:Y:S01]  /*6dd0*/  FFMA.FTZ R67, R67, R166.reuse, -R164 ;  /* 0x000000a643437223 */ /* 0x080fe200000108a4 */
[----:B------:R-:W-:Y:S02]  /*6de0*/  HADD2.F32 R164, -RZ, R64.H0_H0 ;  /* 0x20000040ffa47230 */ /* 0x000fe40000004100 */
[----:B------:R-:W-:Y:S01]  /*6df0*/  FFMA.FTZ R64, R163, R166, R168 ;  /* 0x000000a6a3407223 */ /* 0x000fe200000100a8 */
[----:B------:R-:W-:-:S02]  /*6e00*/  HADD2.F32 R163, -RZ, R93.H1_H1 ;  /* 0x3000005dffa37230 */ /* 0x000fc40000004100 */
[----:B------:R-:W-:Y:S02]  /*6e10*/  HADD2.F32 R166, -RZ, R162.H0_H0 ;  /* 0x200000a2ffa67230 */ /* 0x000fe40000004100 */
[-C--:B------:R-:W-:Y:S01]  /*6e20*/  FMUL.FTZ R162, R97, R164.reuse ;  /* 0x000000a461a27220 */ /* 0x080fe20000410000 */
[----:B------:R-:W-:Y:S02]  /*6e30*/  IMAD.MOV.U32 R93, RZ, RZ, R98 ;  /* 0x000000ffff5d7224 */ /* 0x000fe400078e0062 */
[C---:B------:R-:W-:Y:S01]  /*6e40*/  FMUL.FTZ R164, R163.reuse, R164 ;  /* 0x000000a4a3a47220 */ /* 0x040fe20000410000 */
[----:B------:R-:W-:Y:S02]  /*6e50*/  HADD2.F32 R168, -RZ, R65.H0_H0 ;  /* 0x20000041ffa87230 */ /* 0x000fe40000004100 */
[-C--:B------:R-:W-:Y:S01]  /*6e60*/  FFMA.FTZ R98, R163, R166.reuse, -R162 ;  /* 0x000000a6a3627223 */ /* 0x080fe200000108a2 */
[----:B------:R-:W-:Y:S02]  /*6e70*/  HADD2.F32 R162, -RZ, R165.H1_H1 ;  /* 0x300000a5ffa27230 */ /* 0x000fe40000004100 */
[----:B------:R-:W-:Y:S01]  /*6e80*/  FFMA.FTZ R97, R97, R166, R164 ;  /* 0x000000a661617223 */ /* 0x000fe200000100a4 */
[----:B------:R-:W-:-:S02]  /*6e90*/  HADD2.F32 R163, -RZ, R99.H0_H0 ;  /* 0x20000063ffa37230 */ /* 0x000fc40000004100 */
[----:B------:R-:W-:Y:S01]  /*6ea0*/  HADD2.F32 R164, -RZ, R165.H0_H0 ;  /* 0x200000a5ffa47230 */ /* 0x000fe20000004100 */
[----:B------:R-:W-:Y:S01]  /*6eb0*/  F2FP.F16.F32.PACK_AB R67, R98, R67 ;  /* 0x000000436243723e */ /* 0x000fe200000000ff */
[----:B------:R-:W-:Y:S02]  /*6ec0*/  HADD2.F32 R165, -RZ, R95.H0_H0 ;  /* 0x2000005fffa57230 */ /* 0x000fe40000004100 */
[----:B------:R-:W-:Y:S01]  /*6ed0*/  FMUL.FTZ R166, R163, R162 ;  /* 0x000000a2a3a67220 */ /* 0x000fe20000410000 */
[----:B------:R-:W-:Y:S01]  /*6ee0*/  HADD2.F32 R99, -RZ, R99.H1_H1 ;  /* 0x30000063ff637230 */ /* 0x000fe20000004100 */
[----:B------:R-:W-:Y:S01]  /*6ef0*/  F2FP.F16.F32.PACK_AB R97, R97, R64 ;  /* 0x000000406161723e */ /* 0x000fe200000000ff */
[----:B------:R-:W-:Y:S02]  /*6f00*/  HADD2.F32 R95, -RZ, R95.H1_H1 ;  /* 0x3000005fff5f7230 */ /* 0x000fe40000004100 */
[C---:B------:R-:W-:Y:S01]  /*6f10*/  FMUL.FTZ R162, R165.reuse, R162 ;  /* 0x000000a2a5a27220 */ /* 0x040fe20000410000 */
[----:B------:R-:W-:Y:S01]  /*6f20*/  FFMA.FTZ R166, R165, R164, -R166 ;  /* 0x000000a4a5a67223 */ /* 0x000fe200000108a6 */
[----:B------:R-:W-:Y:S01]  /*6f30*/  FMUL.FTZ R170, R99, R66 ;  /* 0x0000004263aa7220 */ /* 0x000fe20000410000 */
[----:B------:R-:W-:-:S02]  /*6f40*/  HADD2.F32 R65, -RZ, R167.H1_H1 ;  /* 0x300000a7ff417230 */ /* 0x000fc40000004100 */
[----:B------:R-:W-:Y:S01]  /*6f50*/  FMUL.FTZ R66, R95, R66 ;  /* 0x000000425f427220 */ /* 0x000fe20000410000 */
[----:B------:R-:W-:Y:S01]  /*6f60*/  FFMA.FTZ R162, R163, R164, R162 ;  /* 0x000000a4a3a27223 */ /* 0x000fe200000100a2 */
[----:B------:R-:W-:Y:S02]  /*6f70*/  HADD2.F32 R164, -RZ, R96.H0_H0 ;  /* 0x20000060ffa47230 */ /* 0x000fe40000004100 */
[-C--:B------:R-:W-:Y:S01]  /*6f80*/  FFMA.FTZ R95, R95, R168.reuse, -R170 ;  /* 0x000000a85f5f7223 */ /* 0x080fe200000108aa */
[----:B------:R-:W-:Y:S02]  /*6f90*/  HADD2.F32 R163, -RZ, R92.H0_H0 ;  /* 0x2000005cffa37230 */ /* 0x000fe40000004100 */
[----:B------:R-:W-:Y:S01]  /*6fa0*/  FFMA.FTZ R99, R99, R168, R66 ;  /* 0x000000a863637223 */ /* 0x000fe20000010042 */
[----:B------:R-:W-:Y:S02]  /*6fb0*/  HADD2.F32 R96, -RZ, R96.H1_H1 ;  /* 0x30000060ff607230 */ /* 0x000fe40000004100 */
[----:B------:R-:W-:Y:S01]  /*6fc0*/  HADD2.F32 R92, -RZ, R92.H1_H1 ;  /* 0x3000005cff5c7230 */ /* 0x000fe20000004100 */
[----:B------:R-:W-:Y:S01]  /*6fd0*/  F2FP.F16.F32.PACK_AB R95, R95, R166 ;  /* 0x000000a65f5f723e */ /* 0x000fe200000000ff */
[----:B------:R-:W-:-:S02]  /*6fe0*/  HADD2.F32 R66, -RZ, R167.H0_H0 ;  /* 0x200000a7ff427230 */ /* 0x000fc40000004100 */
[CC--:B------:R-:W-:Y:S01]  /*6ff0*/  FMUL.FTZ R167, R163.reuse, R65.reuse ;  /* 0x00000041a3a77220 */ /* 0x0c0fe20000410000 */
[----:B------:R-:W-:Y:S02]  /*7000*/  HADD2.F32 R165, -RZ, R52.H0_H0 ;  /* 0x20000034ffa57230 */ /* 0x000fe40000004100 */
[----:B------:R-:W-:Y:S01]  /*7010*/  FMUL.FTZ R52, R164, R65 ;  /* 0x00000041a4347220 */ /* 0x000fe20000410000 */
[-C--:B------:R-:W-:Y:S01]  /*7020*/  FMUL.FTZ R65, R96, R53.reuse ;  /* 0x0000003560417220 */ /* 0x080fe20000410000 */
[----:B------:R-:W-:Y:S01]  /*7030*/  FMUL.FTZ R53, R92, R53 ;  /* 0x000000355c357220 */ /* 0x000fe20000410000 */
[-C--:B------:R-:W-:Y:S01]  /*7040*/  FFMA.FTZ R167, R164, R66.reuse, R167 ;  /* 0x00000042a4a77223 */ /* 0x080fe200000100a7 */
[----:B------:R-:W-:Y:S01]  /*7050*/  FFMA.FTZ R52, R163, R66, -R52 ;  /* 0x00000042a3347223 */ /* 0x000fe20000010834 */
[-C--:B------:R-:W-:Y:S01]  /*7060*/  FFMA.FTZ R65, R92, R165.reuse, -R65 ;  /* 0x000000a55c417223 */ /* 0x080fe20000010841 */
[----:B------:R-:W-:Y:S01]  /*7070*/  FFMA.FTZ R96, R96, R165, R53 ;  /* 0x000000a560607223 */ /* 0x000fe20000010035 */
[----:B------:R-:W-:Y:S01]  /*7080*/  HADD2.F32 R53, -RZ, R182.H1_H1 ;  /* 0x300000b6ff357230 */ /* 0x000fe20000004100 */
[----:B------:R-:W-:Y:S01]  /*7090*/  F2FP.F16.F32.PACK_AB R99, R99, R162 ;  /* 0x000000a26363723e */ /* 0x000fe200000000ff */
[----:B------:R-:W-:-:S02]  /*70a0*/  HADD2.F32 R163, -RZ, R93.H0_H0 ;  /* 0x2000005dffa37230 */ /* 0x000fc40000004100 */
[--C-:B------:R-:W-:Y:S01]  /*70b0*/  HADD2.F32 R92, -RZ, R94.reuse.H0_H0 ;  /* 0x2000005eff5c7230 */ /* 0x100fe20000004100 */
[----:B------:R-:W-:Y:S01]  /*70c0*/  F2FP.F16.F32.PACK_AB R96, R96, R167 ;  /* 0x000000a76060723e */ /* 0x000fe200000000ff */
[----:B------:R-:W-:Y:S02]  /*70d0*/  HADD2.F32 R164, -RZ, R93.H1_H1 ;  /* 0x3000005dffa47230 */ /* 0x000fe40000004100 */
[-C--:B------:R-:W-:Y:S01]  /*70e0*/  FMUL.FTZ R93, R163, R53.reuse ;  /* 0x00000035a35d7220 */ /* 0x080fe20000410000 */
[----:B------:R-:W-:Y:S02]  /*70f0*/  HADD2.F32 R94, -RZ, R94.H1_H1 ;  /* 0x3000005eff5e7230 */ /* 0x000fe40000004100 */
[----:B------:R-:W-:Y:S02]  /*7100*/  HADD2.F32 R165, -RZ, R54.H0_H0 ;  /* 0x20000036ffa57230 */ /* 0x000fe40000004100 */
[----:B------:R-:W-:Y:S01]  /*7110*/  FMUL.FTZ R54, R92, R53 ;  /* 0x000000355c367220 */ /* 0x000fe20000410000 */
[----:B------:R-:W-:-:S02]  /*7120*/  HADD2.F32 R66, -RZ, R181.H0_H0 ;  /* 0x200000b5ff427230 */ /* 0x000fc40000004100 */
[-C--:B------:R-:W-:Y:S01]  /*7130*/  FMUL.FTZ R53, R164, R55.reuse ;  /* 0x00000037a4357220 */ /* 0x080fe20000410000 */
[----:B------:R-:W-:Y:S02]  /*7140*/  FMUL.FTZ R55, R94, R55 ;  /* 0x000000375e377220 */ /* 0x000fe40000410000 */
[-C--:B------:R-:W-:Y:S01]  /*7150*/  FFMA.FTZ R93, R92, R66.reuse, -R93 ;  /* 0x000000425c5d7223 */ /* 0x080fe2000001085d */
[-C--:B------:R-:W-:Y:S01]  /*7160*/  FFMA.FTZ R94, R94, R165.reuse, -R53 ;  /* 0x000000a55e5e7223 */ /* 0x080fe20000010835 */
[----:B------:R-:W-:Y:S01]  /*7170*/  FFMA.FTZ R54, R163, R66, R54 ;  /* 0x00000042a3367223 */ /* 0x000fe20000010036 */
[----:B------:R-:W-:Y:S01]  /*7180*/  FFMA.FTZ R55, R164, R165, R55 ;  /* 0x000000a5a4377223 */ /* 0x000fe20000010037 */
[----:B------:R-:W-:Y:S02]  /*7190*/  F2FP.F16.F32.PACK_AB R92, R65, R52 ;  /* 0x00000034415c723e */ /* 0x000fe400000000ff */
[----:B------:R-:W-:Y:S02]  /*71a0*/  F2FP.F16.F32.PACK_AB R94, R94, R93 ;  /* 0x0000005d5e5e723e */ /* 0x000fe400000000ff */
[----:B------:R-:W-:-:S02]  /*71b0*/  F2FP.F16.F32.PACK_AB R98, R55, R54 ;  /* 0x000000363762723e */ /* 0x000fc400000000ff */
[----:B------:R-:W-:-:S07]  /*71c0*/  MOV R93, R67 ;  /* 0x00000043005d7202 */ /* 0x000fce0000000f00 */
.L_x_2275:
[----:B------:R-:W-:Y:S05]  /*71d0*/  BSYNC B3 ;  /* 0x0000000000037941 */ /* 0x000fea0003800000 */
.L_x_2274:
        /* <DEDUP_REMOVED lines=10> */
.L_x_2273:
[----:B------:R-:W-:Y:S05]  /*7280*/  BSYNC B2 ;  /* 0x0000000000027941 */ /* 0x000fea0003800000 */
.L_x_2272:
[----:B------:R-:W-:Y:S01]  /*7290*/  ISETP.NE.AND P4, PT, R34, RZ, PT ;  /* 0x000000ff2200720c */ /* 0x000fe20003f85270 */
[----:B------:R-:W-:-:S12]  /*72a0*/  BSSY B2, `(.L_x_2276) ;  /* 0x0000076000027945 */ /* 0x000fd80003800000 */
[----:B------:R-:W-:Y:S05]  /*72b0*/  @!P4 BRA `(.L_x_2277) ;  /* 0x0000000400d0c947 */ /* 0x000fea0003800000 */
[----:B0-----:R-:W-:Y:S01]  /*72c0*/  SEL R52, R124, R147, !P1 ;  /* 0x000000937c347207 */ /* 0x001fe20004800000 */
        /* <DEDUP_REMOVED lines=15> */
[----:B------:R-:W-:-:S04]  /*73c0*/  IMAD.IADD R52, R52, 0x1, R53 ;  /* 0x0000000134347824 */ /* 0x000fc800078e0235 */
[----:B------:R-:W-:Y:S02]  /*73d0*/  IMAD R53, R19, 0x5400, R52 ;  /* 0x0000540013357824 */ /* 0x000fe400078e0234 */
[----:B------:R-:W-:-:S03]  /*73e0*/  IMAD R52, R55, 0x2, R18 ;  /* 0x0000000237347824 */ /* 0x000fc600078e0212 */
[----:B------:R-:W-:-:S03]  /*73f0*/  LEA R64, R53, R18, 0x1 ;  /* 0x0000001235407211 */ /* 0x000fc600078e08ff */
        /* <DEDUP_REMOVED lines=19> */
[-C--:B------:R-:W-:Y:S01]  /*7530*/  FMUL.FTZ R160, R65, R63.reuse ;  /* 0x0000003f41a07220 */ /* 0x080fe20000410000 */
[----:B------:R-:W-:Y:S02]  /*7540*/  HADD2.F32 R53, -RZ, R94.H0_H0 ;  /* 0x2000005eff357230 */ /* 0x000fe40000004100 */
[C---:B------:R-:W-:Y:S01]  /*7550*/  FMUL.FTZ R94, R97.reuse, R63 ;  /* 0x0000003f615e7220 */ /* 0x040fe20000410000 */
[-C--:B------:R-:W-:Y:S01]  /*7560*/  FMUL.FTZ R63, R98, R99.reuse ;  /* 0x00000063623f7220 */ /* 0x080fe20000410000 */
[C---:B------:R-:W-:Y:S01]  /*7570*/  FMUL.FTZ R99, R60.reuse, R99 ;  /* 0x000000633c637220 */ /* 0x040fe20000410000 */
[-C--:B------:R-:W-:Y:S01]  /*7580*/  FFMA.FTZ R160, R97, R96.reuse, R160 ;  /* 0x0000006061a07223 */ /* 0x080fe200000100a0 */
[----:B------:R-:W-:Y:S01]  /*7590*/  FFMA.FTZ R94, R65, R96, -R94 ;  /* 0x00000060415e7223 */ /* 0x000fe2000001085e */
[-C--:B------:R-:W-:Y:S01]  /*75a0*/  FFMA.FTZ R63, R60, R53.reuse, -R63 ;  /* 0x000000353c3f7223 */ /* 0x080fe2000001083f */
[----:B------:R-:W-:Y:S01]  /*75b0*/  FFMA.FTZ R99, R98, R53, R99 ;  /* 0x0000003562637223 */ /* 0x000fe20000010063 */
[----:B------:R-:W-:-:S02]  /*75c0*/  HADD2.F32 R65, -RZ, R67.H0_H0 ;  /* 0x20000043ff417230 */ /* 0x000fc40000004100 */
[----:B------:R-:W-:Y:S01]  /*75d0*/  HADD2.F32 R96, -RZ, R67.H1_H1 ;  /* 0x30000043ff607230 */ /* 0x000fe20000004100 */
[----:B------:R-:W-:Y:S01]  /*75e0*/  F2FP.F16.F32.PACK_AB R63, R63, R94 ;  /* 0x0000005e3f3f723e */ /* 0x000fe200000000ff */
[----:B------:R-:W-:Y:S01]  /*75f0*/  HADD2.F32 R53, -RZ, R181.H1_H1 ;  /* 0x300000b5ff357230 */ /* 0x000fe20000004100 */
[----:B------:R-:W-:Y:S01]  /*7600*/  F2FP.F16.F32.PACK_AB R99, R99, R160 ;  /* 0x000000a06363723e */ /* 0x000fe200000000ff */
[--C-:B------:R-:W-:Y:S02]  /*7610*/  HADD2.F32 R67, -RZ, R55.reuse.H0_H0 ;  /* 0x20000037ff437230 */ /* 0x100fe40000004100 */
[----:B------:R-:W-:Y:S02]  /*7620*/  HADD2.F32 R97, -RZ, R62.H0_H0 ;  /* 0x2000003eff617230 */ /* 0x000fe40000004100 */
[-C--:B------:R-:W-:Y:S01]  /*7630*/  FMUL.FTZ R98, R65, R53.reuse ;  /* 0x0000003541627220 */ /* 0x080fe20000410000 */
[----:B------:R-:W-:Y:S02]  /*7640*/  HADD2.F32 R62, -RZ, R55.H1_H1 ;  /* 0x30000037ff3e7230 */ /* 0x000fe40000004100 */
[----:B------:R-:W-:Y:S01]  /*7650*/  FMUL.FTZ R162, R67, R53 ;  /* 0x0000003543a27220 */ /* 0x000fe20000410000 */
[----:B------:R-:W-:-:S02]  /*7660*/  HADD2.F32 R60, -RZ, R180.H0_H0 ;  /* 0x200000b4ff3c7230 */ /* 0x000fc40000004100 */
[-C--:B------:R-:W-:Y:S01]  /*7670*/  FMUL.FTZ R53, R96, R97.reuse ;  /* 0x0000006160357220 */ /* 0x080fe20000410000 */
[----:B------:R-:W-:Y:S02]  /*7680*/  HADD2.F32 R51, -RZ, R51.H0_H0 ;  /* 0x20000033ff337230 */ /* 0x000fe40000004100 */
[C---:B------:R-:W-:Y:S01]  /*7690*/  FMUL.FTZ R97, R62.reuse, R97 ;  /* 0x000000613e617220 */ /* 0x040fe20000410000 */
[--C-:B------:R-:W-:Y:S02]  /*76a0*/  HADD2.F32 R55, -RZ, R179.reuse.H0_H0 ;  /* 0x200000b3ff377230 */ /* 0x100fe40000004100 */
[-C--:B------:R-:W-:Y:S01]  /*76b0*/  FFMA.FTZ R98, R67, R60.reuse, -R98 ;  /* 0x0000003c43627223 */ /* 0x080fe20000010862 */
[----:B------:R-:W-:Y:S01]  /*76c0*/  FFMA.FTZ R162, R65, R60, R162 ;  /* 0x0000003c41a27223 */ /* 0x000fe200000100a2 */
[-C--:B------:R-:W-:Y:S01]  /*76d0*/  FFMA.FTZ R53, R62, R51.reuse, -R53 ;  /* 0x000000333e357223 */ /* 0x080fe20000010835 */
[----:B------:R-:W-:Y:S01]  /*76e0*/  FFMA.FTZ R97, R96, R51, R97 ;  /* 0x0000003360617223 */ /* 0x000fe20000010061 */
[----:B------:R-:W-:-:S02]  /*76f0*/  HADD2.F32 R51, -RZ, R179.H1_H1 ;  /* 0x300000b3ff337230 */ /* 0x000fc40000004100 */
[----:B------:R-:W-:Y:S02]  /*7700*/  HADD2.F32 R62, -RZ, R64.H0_H0 ;  /* 0x20000040ff3e7230 */ /* 0x000fe40000004100 */
[----:B------:R-:W-:Y:S02]  /*7710*/  HADD2.F32 R60, -RZ, R52.H0_H0 ;  /* 0x20000034ff3c7230 */ /* 0x000fe40000004100 */
[----:B------:R-:W-:Y:S02]  /*7720*/  HADD2.F32 R64, -RZ, R64.H1_H1 ;  /* 0x30000040ff407230 */ /* 0x000fe40000004100 */
[-C--:B------:R-:W-:Y:S01]  /*7730*/  FMUL.FTZ R65, R62, R51.reuse ;  /* 0x000000333e417220 */ /* 0x080fe20000410000 */
[----:B------:R-:W-:Y:S02]  /*7740*/  HADD2.F32 R52, -RZ, R52.H1_H1 ;  /* 0x30000034ff347230 */ /* 0x000fe40000004100 */
[----:B------:R-:W-:Y:S01]  /*7750*/  FMUL.FTZ R159, R60, R51 ;  /* 0x000000333c9f7220 */ /* 0x000fe20000410000 */
[----:B------:R-:W-:-:S02]  /*7760*/  HADD2.F32 R67, -RZ, R48.H0_H0 ;  /* 0x20000030ff437230 */ /* 0x000fc40000004100 */
[----:B------:R-:W-:Y:S01]  /*7770*/  FMUL.FTZ R51, R64, R49 ;  /* 0x0000003140337220 */ /* 0x000fe20000410000 */
[----:B------:R-:W-:Y:S01]  /*7780*/  FFMA.FTZ R65, R60, R55, -R65 ;  /* 0x000000373c417223 */ /* 0x000fe20000010841 */
[----:B------:R-:W-:Y:S01]  /*7790*/  FMUL.FTZ R49, R52, R49 ;  /* 0x0000003134317220 */ /* 0x000fe20000410000 */
[----:B------:R-:W-:Y:S01]  /*77a0*/  FFMA.FTZ R159, R62, R55, R159 ;  /* 0x000000373e9f7223 */ /* 0x000fe2000001009f */
[-C--:B------:R-:W-:Y:S01]  /*77b0*/  FFMA.FTZ R52, R52, R67.reuse, -R51 ;  /* 0x0000004334347223 */ /* 0x080fe20000010833 */
[----:B------:R-:W-:Y:S02]  /*77c0*/  HADD2.F32 R55, -RZ, R66.H0_H0 ;  /* 0x20000042ff377230 */ /* 0x000fe40000004100 */
[----:B------:R-:W-:Y:S01]  /*77d0*/  FFMA.FTZ R64, R64, R67, R49 ;  /* 0x0000004340407223 */ /* 0x000fe20000010031 */
[----:B------:R-:W-:Y:S02]  /*77e0*/  HADD2.F32 R48, -RZ, R178.H0_H0 ;  /* 0x200000b2ff307230 */ /* 0x000fe40000004100 */
[----:B------:R-:W-:Y:S01]  /*77f0*/  HADD2.F32 R61, -RZ, R61.H0_H0 ;  /* 0x2000003dff3d7230 */ /* 0x000fe20000004100 */
[----:B------:R-:W-:Y:S01]  /*7800*/  F2FP.F16.F32.PACK_AB R52, R52, R65 ;  /* 0x000000413434723e */ /* 0x000fe200000000ff */
[----:B------:R-:W-:Y:S01]  /*7810*/  HADD2.F32 R51, -RZ, R54.H0_H0 ;  /* 0x20000036ff337230 */ /* 0x000fe20000004100 */
[----:B------:R-:W-:Y:S01]  /*7820*/  F2FP.F16.F32.PACK_AB R64, R64, R159 ;  /* 0x0000009f4040723e */ /* 0x000fe200000000ff */
[----:B------:R-:W-:-:S02]  /*7830*/  HADD2.F32 R66, -RZ, R66.H1_H1 ;  /* 0x30000042ff427230 */ /* 0x000fc40000004100 */
[----:B------:R-:W-:Y:S02]  /*7840*/  HADD2.F32 R54, -RZ, R54.H1_H1 ;  /* 0x30000036ff367230 */ /* 0x000fe40000004100 */
[----:B------:R-:W-:Y:S02]  /*7850*/  HADD2.F32 R67, -RZ, R50.H0_H0 ;  /* 0x20000032ff437230 */ /* 0x000fe40000004100 */
[-C--:B------:R-:W-:Y:S01]  /*7860*/  FMUL.FTZ R50, R55, R48.reuse ;  /* 0x0000003037327220 */ /* 0x080fe20000410000 */
[----:B------:R-:W-:Y:S02]  /*7870*/  HADD2.F32 R49, -RZ, R178.H1_H1 ;  /* 0x300000b2ff317230 */ /* 0x000fe40000004100 */
[-C--:B------:R-:W-:Y:S01]  /*7880*/  FMUL.FTZ R161, R66, R61.reuse ;  /* 0x0000003d42a17220 */ /* 0x080fe20000410000 */
[----:B------:R-:W-:Y:S01]  /*7890*/  FMUL.FTZ R48, R51, R48 ;  /* 0x0000003033307220 */ /* 0x000fe20000410000 */
        /* <DEDUP_REMOVED lines=8> */
[----:B------:R-:W-:Y:S02]  /*7920*/  F2FP.F16.F32.PACK_AB R67, R97, R162 ;  /* 0x000000a26143723e */ /* 0x000fe400000000ff */
[----:B------:R-:W-:Y:S02]  /*7930*/  F2FP.F16.F32.PACK_AB R54, R161, R50 ;  /* 0x00000032a136723e */ /* 0x000fe400000000ff */
[----:B------:R-:W-:-:S07]  /*7940*/  F2FP.F16.F32.PACK_AB R66, R61, R48 ;  /* 0x000000303d42723e */ /* 0x000fce00000000ff */
.L_x_2279:
[----:B------:R-:W-:Y:S05]  /*7950*/  BSYNC B3 ;  /* 0x0000000000037941 */ /* 0x000fea0003800000 */
.L_x_2278:
        /* <DEDUP_REMOVED lines=10> */
.L_x_2277:
[----:B------:R-:W-:Y:S05]  /*7a00*/  BSYNC B2 ;  /* 0x0000000000027941 */ /* 0x000fea0003800000 */
.L_x_2276:
[----:B------:R-:W-:-:S13]  /*7a10*/  ISETP.NE.AND P4, PT, R35, RZ, PT ;  /* 0x000000ff2300720c */ /* 0x000fda0003f85270 */
[----:B------:R-:W-:Y:S05]  /*7a20*/  @!P4 BRA `(.L_x_2271) ;  /* 0x0000000400d4c947 */ /* 0x000fea0003800000 */
[----:B---3--:R-:W2:Y:S01]  /*7a30*/  LDL R48, [R1] ;  /* 0x0000000001307983 */ /* 0x008ea20000100800 */
[----:B------:R-:W-:Y:S01]  /*7a40*/  IADD3 R60, P4, P5, R118, R130, R29 ;  /* 0x00000082763c7210 */ /* 0x000fe20007d9e01d */
[----:B------:R-:W-:Y:S03]  /*7a50*/  BSSY B2, `(.L_x_2280) ;  /* 0x0000068000027945 */ /* 0x000fe60003800000 */
[----:B------:R-:W-:Y:S02]  /*7a60*/  IADD3.X R61, R4, R151, R33, P4, P5 ;  /* 0x00000097043d7210 */ /* 0x000fe400027ea421 */
[----:B------:R-:W-:Y:S02]  /*7a70*/  ISETP.GE.AND P4, PT, R207, R101, PT ;  /* 0x00000065cf00720c */ /* 0x000fe40003f86270 */
[----:B--2---:R-:W-:-:S04]  /*7a80*/  LOP3.LUT P6, RZ, R48, 0x1, RZ, 0xc0, !PT ;  /* 0x0000000130ff7812 */ /* 0x004fc800078cc0ff */
[----:B------:R-:W-:-:S04]  /*7a90*/  SEL R48, R124, R147, !P6 ;  /* 0x000000937c307207 */ /* 0x000fc80007000000 */
[----:B------:R-:W-:-:S04]  /*7aa0*/  SHF.R.S32.HI R49, RZ, 0x1f, R48 ;  /* 0x0000001fff317819 */ /* 0x000fc80000011430 */
        /* <DEDUP_REMOVED lines=17> */
[--C-:B------:R-:W-:Y:S01]  /*7bc0*/  SHF.R.U64 R44, R44, 0x10, R45.reuse ;  /* 0x000000102c2c7819 */ /* 0x100fe2000000122d */
[----:B------:R-:W-:Y:S01]  /*7bd0*/  HADD2.F32 R67, -RZ, R177.H1_H1 ;  /* 0x300000b1ff437230 */ /* 0x000fe20000004100 */
[----:B------:R-:W-:Y:S01]  /*7be0*/  SHF.R.U32.HI R62, RZ, 0x10, R45 ;  /* 0x00000010ff3e7819 */ /* 0x000fe2000001162d */
[--C-:B--2---:R-:W-:Y:S01]  /*7bf0*/  HADD2.F32 R66, -RZ, R53.reuse.H0_H0 ;  /* 0x20000035ff427230 */ /* 0x104fe20000004100 */
[--C-:B------:R-:W-:Y:S01]  /*7c00*/  SHF.R.U64 R45, R56, 0x10, R57.reuse ;  /* 0x00000010382d7819 */ /* 0x100fe20000001239 */
[----:B------:R-:W-:Y:S01]  /*7c10*/  HADD2.F32 R64, -RZ, R53.H1_H1 ;  /* 0x30000035ff407230 */ /* 0x000fe20000004100 */
[----:B------:R-:W-:Y:S01]  /*7c20*/  SHF.R.U32.HI R56, RZ, 0x10, R57 ;  /* 0x00000010ff387819 */ /* 0x000fe20000011639 */
[----:B0-----:R-:W-:Y:S01]  /*7c30*/  HADD2.F32 R92, -RZ, R49.H0_H0 ;  /* 0x20000031ff5c7230 */ /* 0x001fe20000004100 */
[--C-:B------:R-:W-:Y:S01]  /*7c40*/  SHF.R.U64 R57, R58, 0x10, R59.reuse ;  /* 0x000000103a397819 */ /* 0x100fe2000000123b */
[----:B------:R-:W-:Y:S01]  /*7c50*/  HADD2.F32 R65, -RZ, R62.H0_H0 ;  /* 0x2000003eff417230 */ /* 0x000fe20000004100 */
[----:B------:R-:W-:Y:S01]  /*7c60*/  SHF.R.U32.HI R58, RZ, 0x10, R59 ;  /* 0x00000010ff3a7819 */ /* 0x000fe2000001163b */
[----:B------:R-:W-:-:S02]  /*7c70*/  HADD2.F32 R53, -RZ, R56.H0_H0 ;  /* 0x20000038ff357230 */ /* 0x000fc40000004100 */
[-C--:B------:R-:W-:Y:S01]  /*7c80*/  FMUL.FTZ R95, R92, R67.reuse ;  /* 0x000000435c5f7220 */ /* 0x080fe20000410000 */
[----:B------:R-:W-:Y:S02]  /*7c90*/  HADD2.F32 R56, -RZ, R49.H1_H1 ;  /* 0x30000031ff387230 */ /* 0x000fe40000004100 */
[----:B------:R-:W-:Y:S01]  /*7ca0*/  FMUL.FTZ R49, R66, R67 ;  /* 0x0000004342317220 */ /* 0x000fe20000410000 */
[----:B------:R-:W-:Y:S02]  /*7cb0*/  HADD2.F32 R59, -RZ, R175.H1_H1 ;  /* 0x300000afff3b7230 */ /* 0x000fe40000004100 */
[-C--:B------:R-:W-:Y:S01]  /*7cc0*/  FMUL.FTZ R67, R64, R53.reuse ;  /* 0x0000003540437220 */ /* 0x080fe20000410000 */
[--C-:B------:R-:W-:Y:S01]  /*7cd0*/  SHF.R.U64 R46, R46, 0x10, R47.reuse ;  /* 0x000000102e2e7819 */ /* 0x100fe2000000122f */
[----:B------:R-:W-:Y:S01]  /*7ce0*/  FMUL.FTZ R93, R56, R53 ;  /* 0x00000035385d7220 */ /* 0x000fe20000410000 */
[----:B------:R-:W-:Y:S01]  /*7cf0*/  SHF.R.U32.HI R47, RZ, 0x10, R47 ;  /* 0x00000010ff2f7819 */ /* 0x000fe2000001162f */
[----:B------:R-:W-:Y:S01]  /*7d00*/  FFMA.FTZ R49, R92, R59, -R49 ;  /* 0x0000003b5c317223 */ /* 0x000fe20000010831 */
[-C--:B------:R-:W-:Y:S01]  /*7d10*/  FFMA.FTZ R56, R56, R65.reuse, -R67 ;  /* 0x0000004138387223 */ /* 0x080fe20000010843 */
[----:B------:R-:W-:Y:S01]  /*7d20*/  FFMA.FTZ R64, R64, R65, R93 ;  /* 0x0000004140407223 */ /* 0x000fe2000001005d */
[----:B------:R-:W-:-:S02]  /*7d30*/  HADD2.F32 R67, -RZ, R176.H1_H1 ;  /* 0x300000b0ff437230 */ /* 0x000fc40000004100 */
[----:B------:R-:W-:Y:S01]  /*7d40*/  FFMA.FTZ R53, R66, R59, R95 ;  /* 0x0000003b42357223 */ /* 0x000fe2000001005f */
[----:B------:R-:W-:Y:S01]  /*7d50*/  HADD2.F32 R62, -RZ, R55.H0_H0 ;  /* 0x20000037ff3e7230 */ /* 0x000fe20000004100 */
[----:B------:R-:W-:Y:S01]  /*7d60*/  F2FP.F16.F32.PACK_AB R49, R56, R49 ;  /* 0x000000313831723e */ /* 0x000fe200000000ff */
[--C-:B------:R-:W-:Y:S02]  /*7d70*/  HADD2.F32 R92, -RZ, R51.reuse.H0_H0 ;  /* 0x20000033ff5c7230 */ /* 0x100fe40000004100 */
[----:B------:R-:W-:Y:S01]  /*7d80*/  HADD2.F32 R58, -RZ, R58.H0_H0 ;  /* 0x2000003aff3a7230 */ /* 0x000fe20000004100 */
[----:B------:R-:W-:Y:S01]  /*7d90*/  F2FP.F16.F32.PACK_AB R53, R64, R53 ;  /* 0x000000354035723e */ /* 0x000fe200000000ff */
[----:B------:R-:W-:Y:S02]  /*7da0*/  HADD2.F32 R65, -RZ, R51.H1_H1 ;  /* 0x30000033ff417230 */ /* 0x000fe40000004100 */
[----:B------:R-:W-:Y:S01]  /*7db0*/  FMUL.FTZ R51, R92, R67 ;  /* 0x000000435c337220 */ /* 0x000fe20000410000 */
[----:B------:R-:W-:-:S02]  /*7dc0*/  HADD2.F32 R59, -RZ, R174.H1_H1 ;  /* 0x300000aeff3b7230 */ /* 0x000fc40000004100 */
[----:B------:R-:W-:Y:S02]  /*7dd0*/  HADD2.F32 R66, -RZ, R47.H0_H0 ;  /* 0x2000002fff427230 */ /* 0x000fe40000004100 */
[C---:B------:R-:W-:Y:S01]  /*7de0*/  FMUL.FTZ R47, R62.reuse, R67 ;  /* 0x000000433e2f7220 */ /* 0x040fe20000410000 */
[----:B------:R-:W-:Y:S02]  /*7df0*/  HADD2.F32 R55, -RZ, R55.H1_H1 ;  /* 0x30000037ff377230 */ /* 0x000fe40000004100 */
[-C--:B------:R-:W-:Y:S01]  /*7e00*/  FMUL.FTZ R96, R65, R58.reuse ;  /* 0x0000003a41607220 */ /* 0x080fe20000410000 */
[-C--:B------:R-:W-:Y:S01]  /*7e10*/  FFMA.FTZ R51, R62, R59.reuse, R51 ;  /* 0x0000003b3e337223 */ /* 0x080fe20000010033 */
[----:B------:R-:W-:Y:S01]  /*7e20*/  FFMA.FTZ R47, R92, R59, -R47 ;  /* 0x0000003b5c2f7223 */ /* 0x000fe2000001082f */
[----:B------:R-:W-:Y:S02]  /*7e30*/  HADD2.F32 R92, -RZ, R52.H0_H0 ;  /* 0x20000034ff5c7230 */ /* 0x000fe40000004100 */
[C---:B------:R-:W-:Y:S01]  /*7e40*/  FMUL.FTZ R94, R55.reuse, R58 ;  /* 0x0000003a375e7220 */ /* 0x040fe20000410000 */
[----:B------:R-:W-:Y:S01]  /*7e50*/  FFMA.FTZ R62, R55, R66, R96 ;  /* 0x00000042373e7223 */ /* 0x000fe20000010060 */
[----:B------:R-:W-:-:S02]  /*7e60*/  HADD2.F32 R55, -RZ, R45.H0_H0 ;  /* 0x2000002dff377230 */ /* 0x000fc40000004100 */
[----:B------:R-:W-:Y:S02]  /*7e70*/  HADD2.F32 R52, -RZ, R52.H1_H1 ;  /* 0x30000034ff347230 */ /* 0x000fe40000004100 */
[----:B------:R-:W-:Y:S01]  /*7e80*/  FFMA.FTZ R58, R65, R66, -R94 ;  /* 0x00000042413a7223 */ /* 0x000fe2000001085e */
[--C-:B------:R-:W-:Y:S02]  /*7e90*/  HADD2.F32 R45, -RZ, R48.reuse.H1_H1 ;  /* 0x30000030ff2d7230 */ /* 0x100fe40000004100 */
[----:B------:R-:W-:Y:S02]  /*7ea0*/  HADD2.F32 R177, -RZ, R177.H0_H0 ;  /* 0x200000b1ffb17230 */ /* 0x000fe40000004100 */
[-C--:B------:R-:W-:Y:S01]  /*7eb0*/  FMUL.FTZ R94, R52, R55.reuse ;  /* 0x00000037345e7220 */ /* 0x080fe20000410000 */
[----:B------:R-:W-:Y:S02]  /*7ec0*/  HADD2.F32 R66, -RZ, R48.H0_H0 ;  /* 0x20000030ff427230 */ /* 0x000fe40000004100 */
[----:B------:R-:W-:Y:S01]  /*7ed0*/  FMUL.FTZ R55, R45, R55 ;  /* 0x000000372d377220 */ /* 0x000fe20000410000 */
[----:B------:R-:W-:-:S02]  /*7ee0*/  HADD2.F32 R48, -RZ, R44.H0_H0 ;  /* 0x2000002cff307230 */ /* 0x000fc40000004100 */
[-C--:B------:R-:W-:Y:S01]  /*7ef0*/  FMUL.FTZ R59, R92, R177.reuse ;  /* 0x000000b15c3b7220 */ /* 0x080fe20000410000 */
[----:B------:R-:W-:Y:S02]  /*7f00*/  HADD2.F32 R175, -RZ, R175.H0_H0 ;  /* 0x200000afffaf7230 */ /* 0x000fe40000004100 */
[----:B------:R-:W-:Y:S01]  /*7f10*/  FMUL.FTZ R177, R66, R177 ;  /* 0x000000b142b17220 */ /* 0x000fe20000410000 */
[----:B------:R-:W-:Y:S02]  /*7f20*/  HADD2.F32 R176, -RZ, R176.H0_H0 ;  /* 0x200000b0ffb07230 */ /* 0x000fe40000004100 */
[-C--:B------:R-:W-:Y:S01]  /*7f30*/  FFMA.FTZ R52, R52, R48.reuse, R55 ;  /* 0x0000003034347223 */ /* 0x080fe20000010037 */
[----:B------:R-:W-:Y:S01]  /*7f40*/  FFMA.FTZ R45, R45, R48, -R94 ;  /* 0x000000302d2d7223 */ /* 0x000fe2000001085e */
[-C--:B------:R-:W-:Y:S01]  /*7f50*/  FFMA.FTZ R44, R66, R175.reuse, -R59 ;  /* 0x000000af422c7223 */ /* 0x080fe2000001083b */
[----:B------:R-:W-:Y:S02]  /*7f60*/  HADD2.F32 R55, -RZ, R54.H0_H0 ;  /* 0x20000036ff377230 */ /* 0x000fe40000004100 */
[----:B------:R-:W-:Y:S01]  /*7f70*/  FFMA.FTZ R175, R92, R175, R177 ;  /* 0x000000af5caf7223 */ /* 0x000fe200000100b1 */
[----:B------:R-:W-:Y:S01]  /*7f80*/  HADD2.F32 R59, -RZ, R57.H0_H0 ;  /* 0x20000039ff3b7230 */ /* 0x000fe20000004100 */
[----:B------:R-:W-:Y:S01]  /*7f90*/  F2FP.F16.F32.PACK_AB R47, R58, R47 ;  /* 0x0000002f3a2f723e */ /* 0x000fe200000000ff */
[----:B------:R-:W-:-:S02]  /*7fa0*/  HADD2.F32 R48, -RZ, R50.H0_H0 ;  /* 0x20000032ff307230 */ /* 0x000fc40000004100 */
[CC--:B------:R-:W-:Y:S01]  /*7fb0*/  FMUL.FTZ R65, R55.reuse, R176.reuse ;  /* 0x000000b037417220 */ /* 0x0c0fe20000410000 */
        /* <DEDUP_REMOVED lines=8> */
[-C--:B------:R-:W-:Y:S01]  /*8040*/  FFMA.FTZ R65, R48, R174.reuse, -R65 ;  /* 0x000000ae30417223 */ /* 0x080fe20000010841 */
[----:B------:R-:W-:Y:S01]  /*8050*/  FFMA.FTZ R176, R55, R174, R176 ;  /* 0x000000ae37b07223 */ /* 0x000fe200000100b0 */
[-C--:B------:R-:W-:Y:S01]  /*8060*/  FFMA.FTZ R50, R50, R57.reuse, -R67 ;  /* 0x0000003932327223 */ /* 0x080fe20000010843 */
[----:B------:R-:W-:Y:S01]  /*8070*/  FFMA.FTZ R59, R54, R57, R59 ;  /* 0x00000039363b7223 */ /* 0x000fe2000001003b */
[----:B------:R-:W-:Y:S01]  /*8080*/  F2FP.F16.F32.PACK_AB R55, R62, R51 ;  /* 0x000000333e37723e */ /* 0x000fe200000000ff */
[----:B------:R-:W-:Y:S01]  /*8090*/  IMAD.MOV.U32 R51, RZ, RZ, R47 ;  /* 0x000000ffff337224 */ /* 0x000fe200078e002f */
[----:B------:R-:W-:-:S02]  /*80a0*/  F2FP.F16.F32.PACK_AB R48, R45, R44 ;  /* 0x0000002c2d30723e */ /* 0x000fc400000000ff */
[----:B------:R-:W-:Y:S02]  /*80b0*/  F2FP.F16.F32.PACK_AB R50, R50, R65 ;  /* 0x000000413232723e */ /* 0x000fe400000000ff */
[----:B------:R-:W-:-:S07]  /*80c0*/  F2FP.F16.F32.PACK_AB R54, R59, R176 ;  /* 0x000000b03b36723e */ /* 0x000fce00000000ff */
.L_x_2281:
[----:B------:R-:W-:Y:S05]  /*80d0*/  BSYNC B2 ;  /* 0x0000000000027941 */ /* 0x000fea0003800000 */
.L_x_2280:
        /* <DEDUP_REMOVED lines=10> */
.L_x_2271:
[----:B------:R-:W-:Y:S05]  /*8180*/  BSYNC B1 ;  /* 0x0000000000017941 */ /* 0x000fea0003800000 */
.L_x_2270:
        /* <DEDUP_REMOVED lines=13> */
[----:B------:R-:W-:Y:S02]  /*8260*/  LEA.HI R45, R45, R44, RZ, 0x4 ;  /* 0x0000002c2d2d7211 */ /* 0x000fe400078f20ff */
[----:B---3--:R-:W-:-:S02]  /*8270*/  SHF.R.U32.HI R50, RZ, 0x3, R212 ;  /* 0x00000003ff327819 */ /* 0x008fc400000116d4 */
[----:B------:R-:W-:-:S05]  /*8280*/  LEA.HI.SX32 R48, R45, R20, 0x1c ;  /* 0x000000142d307211 */ /* 0x000fca00078fe2ff */
        /* <DEDUP_REMOVED lines=24> */
[----:B--2---:R-:W-:Y:S01]  /*8410*/  IMAD.MOV.U32 R61, RZ, RZ, R49 ;  /* 0x000000ffff3d7224 */ /* 0x004fe200078e0031 */
[----:B------:R-:W-:Y:S01]  /*8420*/  SHF.R.U32.HI R67, RZ, 0x10, R89 ;  /* 0x00000010ff437819 */ /* 0x000fe20000011659 */
[----:B------:R-:W-:Y:S01]  /*8430*/  IMAD.MOV.U32 R63, RZ, RZ, R51 ;  /* 0x000000ffff3f7224 */ /* 0x000fe200078e0033 */
[----:B------:R-:W-:Y:S01]  /*8440*/  SHF.R.U32.HI R65, RZ, 0x10, R77 ;  /* 0x00000010ff417819 */ /* 0x000fe2000001164d */
[----:B0-----:R-:W-:Y:S01]  /*8450*/  IMAD.MOV.U32 R49, RZ, RZ, R47 ;  /* 0x000000ffff317224 */ /* 0x001fe200078e002f */
[----:B------:R-:W-:Y:S01]  /*8460*/  SHF.R.U64 R56, R76, 0x10, R77 ;  /* 0x000000104c387819 */ /* 0x000fe2000000124d */
[----:B------:R-:W-:Y:S01]  /*8470*/  HADD2.F32 R66, -RZ, R173.H1_H1 ;  /* 0x300000adff427230 */ /* 0x000fe20000004100 */
[----:B------:R-:W-:Y:S01]  /*8480*/  SHF.R.U64 R59, R88, 0x10, R89 ;  /* 0x00000010583b7819 */ /* 0x000fe20000001259 */
[----:B------:R-:W-:Y:S01]  /*8490*/  HADD2.F32 R51, -RZ, R61.H0_H0 ;  /* 0x2000003dff337230 */ /* 0x000fe20000004100 */
[--C-:B------:R-:W-:Y:S01]  /*84a0*/  SHF.R.U64 R60, R90, 0x10, R91.reuse ;  /* 0x000000105a3c7819 */ /* 0x100fe2000000125b */
[----:B------:R-:W-:Y:S01]  /*84b0*/  HADD2.F32 R47, -RZ, R45.H0_H0 ;  /* 0x2000002dff2f7230 */ /* 0x000fe20000004100 */
[----:B------:R-:W-:Y:S01]  /*84c0*/  SHF.R.U32.HI R90, RZ, 0x10, R91 ;  /* 0x00000010ff5a7819 */ /* 0x000fe2000001165b */
        /* <DEDUP_REMOVED lines=8> */
[----:B------:R-:W-:Y:S02]  /*8550*/  HADD2.F32 R65, -RZ, R65.H0_H0 ;  /* 0x20000041ff417230 */ /* 0x000fe40000004100 */
[-C--:B------:R-:W-:Y:S01]  /*8560*/  FFMA.FTZ R45, R47, R64.reuse, -R76 ;  /* 0x000000402f2d7223 */ /* 0x080fe2000001084c */
[----:B------:R-:W-:Y:S01]  /*8570*/  FFMA.FTZ R47, R51, R64, R66 ;  /* 0x00000040332f7223 */ /* 0x000fe20000010042 */
[C---:B------:R-:W-:Y:S01]  /*8580*/  FMUL.FTZ R77, R61.reuse, R67 ;  /* 0x000000433d4d7220 */ /* 0x040fe20000410000 */
[----:B------:R-:W-:Y:S01]  /*8590*/  SHF.R.U32.HI R78, RZ, 0x10, R79 ;  /* 0x00000010ff4e7819 */ /* 0x000fe2000001164f */
[----:B------:R-:W-:Y:S01]  /*85a0*/  FFMA.FTZ R64, R61, R65, R88 ;  /* 0x000000413d407223 */ /* 0x000fe20000010058 */
        /* <DEDUP_REMOVED lines=40> */
[----:B------:R-:W-:Y:S01]  /*8830*/  HADD2.F32 R63, -RZ, R60.H0_H0 ;  /* 0x2000003cff3f7230 */ /* 0x000fe20000004100 */
[----:B------:R-:W-:Y:S01]  /*8840*/  MOV R47, R66 ;  /* 0x00000042002f7202 */ /* 0x000fe20000000f00 */
[----:B------:R-:W-:Y:S02]  /*8850*/  HADD2.F32 R50, -RZ, R50.H1_H1 ;  /* 0x30000032ff327230 */ /* 0x000fe40000004100 */
[-C--:B------:R-:W-:Y:S01]  /*8860*/  FMUL.FTZ R77, R48, R61.reuse ;  /* 0x0000003d304d7220 */ /* 0x080fe20000410000 */
[----:B------:R-:W-:Y:S02]  /*8870*/  HADD2.F32 R46, -RZ, R46.H1_H1 ;  /* 0x3000002eff2e7230 */ /* 0x000fe40000004100 */
[----:B------:R-:W-:Y:S01]  /*8880*/  FMUL.FTZ R61, R44, R61 ;  /* 0x0000003d2c3d7220 */ /* 0x000fe20000410000 */
[----:B------:R-:W-:-:S02]  /*8890*/  HADD2.F32 R169, -RZ, R169.H0_H0 ;  /* 0x200000a9ffa97230 */ /* 0x000fc40000004100 */
[-C--:B------:R-:W-:Y:S01]  /*88a0*/  FMUL.FTZ R79, R50, R63.reuse ;  /* 0x0000003f324f7220 */ /* 0x080fe20000410000 */
[----:B------:R-:W-:Y:S02]  /*88b0*/  HADD2.F32 R59, -RZ, R58.H0_H0 ;  /* 0x2000003aff3b7230 */ /* 0x000fe40000004100 */
[----:B------:R-:W-:Y:S01]  /*88c0*/  FMUL.FTZ R63, R46, R63 ;  /* 0x0000003f2e3f7220 */ /* 0x000fe20000410000 */
[-C--:B------:R-:W-:Y:S01]  /*88d0*/  FFMA.FTZ R77, R44, R169.reuse, -R77 ;  /* 0x000000a92c4d7223 */ /* 0x080fe2000001084d */
[----:B------:R-:W-:Y:S01]  /*88e0*/  FFMA.FTZ R61, R48, R169, R61 ;  /* 0x000000a9303d7223 */ /* 0x000fe2000001003d */
[-C--:B------:R-:W-:Y:S01]  /*88f0*/  FFMA.FTZ R46, R46, R59.reuse, -R79 ;  /* 0x0000003b2e2e7223 */ /* 0x080fe2000001084f */
[----:B------:R-:W-:Y:S01]  /*8900*/  FFMA.FTZ R50, R50, R59, R63 ;  /* 0x0000003b32327223 */ /* 0x000fe2000001003f */
[----:B------:R-:W-:Y:S02]  /*8910*/  F2FP.F16.F32.PACK_AB R44, R67, R56 ;  /* 0x00000038432c723e */ /* 0x000fe400000000ff */
[----:B------:R-:W-:-:S02]  /*8920*/  F2FP.F16.F32.PACK_AB R48, R65, R88 ;  /* 0x000000584130723e */ /* 0x000fc400000000ff */
[----:B------:R-:W-:Y:S02]  /*8930*/  F2FP.F16.F32.PACK_AB R46, R46, R77 ;  /* 0x0000004d2e2e723e */ /* 0x000fe400000000ff */
[----:B------:R-:W-:-:S07]  /*8940*/  F2FP.F16.F32.PACK_AB R50, R50, R61 ;  /* 0x0000003d3232723e */ /* 0x000fce00000000ff */
.L_x_2285:
[----:B------:R-:W-:Y:S05]  /*8950*/  BSYNC B2 ;  /* 0x0000000000027941 */ /* 0x000fea0003800000 */
.L_x_2284:
[----:B0-----:R4:W-:Y:S04]  /*8960*/  STG.E.128 desc[UR60][R52.64], R44 ;  /* 0x0000002c34007986 */ /* 0x0019e8000c101d3c */
[----:B--2---:R4:W-:Y:S02]  /*8970*/  @!P3 STG.E.128 desc[UR60][R54.64], R48 ;  /* 0x000000303600b986 */ /* 0x0049e4000c101d3c */
.L_x_2283:
[----:B------:R-:W-:Y:S05]  /*8980*/  BSYNC B1 ;  /* 0x0000000000017941 */ /* 0x000fea0003800000 */
.L_x_2282:
        /* <DEDUP_REMOVED lines=38> */
[----:B------:R-:W-:Y:S01]  /*8bf0*/  SHF.R.U32.HI R64, RZ, 0x10, R73 ;  /* 0x00000010ff407819 */ /* 0x000fe20000011649 */
[----:B------:R-:W-:Y:S01]  /*8c00*/  IMAD.MOV.U32 R62, RZ, RZ, R48 ;  /* 0x000000ffff3e7224 */ /* 0x000fe200078e0030 */
[----:B------:R-:W-:Y:S01]  /*8c10*/  MOV R49, R47 ;  /* 0x0000002f00317202 */ /* 0x000fe20000000f00 */
[----:B------:R-:W-:Y:S01]  /*8c20*/  IMAD.MOV.U32 R63, RZ, RZ, R51 ;  /* 0x000000ffff3f7224 */ /* 0x000fe200078e0033 */
[----:B------:R-:W-:Y:S01]  /*8c30*/  SHF.R.U64 R59, R72, 0x10, R73 ;  /* 0x00000010483b7819 */ /* 0x000fe20000001249 */
[----:B------:R-:W-:Y:S01]  /*8c40*/  HADD2.F32 R67, -RZ, R158.H1_H1 ;  /* 0x3000009eff437230 */ /* 0x000fe20000004100 */
[--C-:B------:R-:W-:Y:S01]  /*8c50*/  SHF.R.U64 R58, R86, 0x10, R87.reuse ;  /* 0x00000010563a7819 */ /* 0x100fe20000001257 */
[--C-:B------:R-:W-:Y:S01]  /*8c60*/  HADD2.F32 R48, -RZ, R44.reuse.H0_H0 ;  /* 0x2000002cff307230 */ /* 0x100fe20000004100 */
[----:B------:R-:W-:Y:S01]  /*8c70*/  SHF.R.U32.HI R86, RZ, 0x10, R87 ;  /* 0x00000010ff567819 */ /* 0x000fe20000011657 */
[----:B------:R-:W-:Y:S01]  /*8c80*/  HADD2.F32 R51, -RZ, R44.H1_H1 ;  /* 0x3000002cff337230 */ /* 0x000fe20000004100 */
        /* <DEDUP_REMOVED lines=16> */
[----:B------:R-:W-:-:S02]  /*8d90*/  HADD2.F32 R67, -RZ, R157.H1_H1 ;  /* 0x3000009dff437230 */ /* 0x000fc40000004100 */
[--C-:B------:R-:W-:Y:S01]  /*8da0*/  HADD2.F32 R64, -RZ, R63.reuse.H0_H0 ;  /* 0x2000003fff407230 */ /* 0x100fe20000004100 */
[----:B------:R-:W-:Y:S01]  /*8db0*/  F2FP.F16.F32.PACK_AB R47, R47, R44 ;  /* 0x0000002c2f2f723e */ /* 0x000fe200000000ff */
[----:B------:R-:W-:Y:S02]  /*8dc0*/  HADD2.F32 R63, -RZ, R63.H1_H1 ;  /* 0x3000003fff3f7230 */ /* 0x000fe40000004100 */
[----:B------:R-:W-:Y:S02]  /*8dd0*/  HADD2.F32 R72, -RZ, R86.H0_H0 ;  /* 0x20000056ff487230 */ /* 0x000fe40000004100 */
[----:B------:R-:W-:Y:S02]  /*8de0*/  HADD2.F32 R65, -RZ, R155.H1_H1 ;  /* 0x3000009bff417230 */ /* 0x000fe40000004100 */
[----:B------:R-:W-:Y:S02]  /*8df0*/  HADD2.F32 R51, -RZ, R49.H0_H0 ;  /* 0x20000031ff337230 */ /* 0x000fe40000004100 */
[----:B------:R-:W-:Y:S01]  /*8e00*/  FMUL.FTZ R76, R63, R72 ;  /* 0x000000483f4c7220 */ /* 0x000fe20000410000 */
[----:B------:R-:W-:-:S02]  /*8e10*/  HADD2.F32 R66, -RZ, R74.H0_H0 ;  /* 0x2000004aff427230 */ /* 0x000fc40000004100 */
[-C--:B------:R-:W-:Y:S01]  /*8e20*/  FMUL.FTZ R74, R64, R67.reuse ;  /* 0x00000043404a7220 */ /* 0x080fe20000410000 */
[----:B------:R-:W-:Y:S02]  /*8e30*/  HADD2.F32 R49, -RZ, R49.H1_H1 ;  /* 0x30000031ff317230 */ /* 0x000fe40000004100 */
[C---:B------:R-:W-:Y:S01]  /*8e40*/  FMUL.FTZ R67, R51.reuse, R67 ;  /* 0x0000004333437220 */ /* 0x040fe20000410000 */
[----:B------:R-:W-:Y:S02]  /*8e50*/  HADD2.F32 R158, -RZ, R158.H0_H0 ;  /* 0x2000009eff9e7230 */ /* 0x000fe40000004100 */
[----:B------:R-:W-:Y:S01]  /*8e60*/  FFMA.FTZ R74, R51, R65, -R74 ;  /* 0x00000041334a7223 */ /* 0x000fe2000001084a */
[----:B------:R-:W-:Y:S02]  /*8e70*/  HADD2.F32 R51, -RZ, R62.H0_H0 ;  /* 0x2000003eff337230 */ /* 0x000fe40000004100 */
[C---:B------:R-:W-:Y:S01]  /*8e80*/  FMUL.FTZ R78, R49.reuse, R72 ;  /* 0x00000048314e7220 */ /* 0x040fe20000410000 */
[----:B------:R-:W-:Y:S01]  /*8e90*/  FFMA.FTZ R73, R49, R66, -R76 ;  /* 0x0000004231497223 */ /* 0x000fe2000001084c */
[----:B------:R-:W-:-:S02]  /*8ea0*/  HADD2.F32 R49, -RZ, R61.H0_H0 ;  /* 0x2000003dff317230 */ /* 0x000fc40000004100 */
[----:B------:R-:W-:Y:S01]  /*8eb0*/  FFMA.FTZ R72, R64, R65, R67 ;  /* 0x0000004140487223 */ /* 0x000fe20000010043 */
[----:B------:R-:W-:Y:S02]  /*8ec0*/  HADD2.F32 R60, -RZ, R60.H0_H0 ;  /* 0x2000003cff3c7230 */ /* 0x000fe40000004100 */
[----:B------:R-:W-:Y:S01]  /*8ed0*/  FMUL.FTZ R64, R51, R158 ;  /* 0x0000009e33407220 */ /* 0x000fe20000410000 */
[----:B------:R-:W-:Y:S02]  /*8ee0*/  HADD2.F32 R62, -RZ, R62.H1_H1 ;  /* 0x3000003eff3e7230 */ /* 0x000fe40000004100 */
[----:B------:R-:W-:Y:S01]  /*8ef0*/  FFMA.FTZ R75, R63, R66, R78 ;  /* 0x000000423f4b7223 */ /* 0x000fe2000001004e */
[----:B------:R-:W-:Y:S02]  /*8f00*/  HADD2.F32 R61, -RZ, R61.H1_H1 ;  /* 0x3000003dff3d7230 */ /* 0x000fe40000004100 */
[----:B------:R-:W-:Y:S01]  /*8f10*/  FMUL.FTZ R158, R49, R158 ;  /* 0x0000009e319e7220 */ /* 0x000fe20000410000 */
[----:B------:R-:W-:-:S02]  /*8f20*/  HADD2.F32 R156, -RZ, R156.H0_H0 ;  /* 0x2000009cff9c7230 */ /* 0x000fc40000004100 */
[CC--:B------:R-:W-:Y:S01]  /*8f30*/  FMUL.FTZ R66, R62.reuse, R60.reuse ;  /* 0x0000003c3e427220 */ /* 0x0c0fe20000410000 */
[----:B------:R-:W-:Y:S02]  /*8f40*/  HADD2.F32 R59, -RZ, R59.H0_H0 ;  /* 0x2000003bff3b7230 */ /* 0x000fe40000004100 */
        /* <DEDUP_REMOVED lines=30> */
.L_x_2289:
[----:B------:R-:W-:Y:S05]  /*9130*/  BSYNC B2 ;  /* 0x0000000000027941 */ /* 0x000fea0003800000 */
.L_x_2288:
[----:B0-----:R0:W-:Y:S04]  /*9140*/  STG.E.128 desc[UR60][R52.64], R44 ;  /* 0x0000002c34007986 */ /* 0x0011e8000c101d3c */
[----:B--2---:R0:W-:Y:S02]  /*9150*/  @!P3 STG.E.128 desc[UR60][R54.64], R48 ;  /* 0x000000303600b986 */ /* 0x0041e4000c101d3c */
.L_x_2287:
[----:B------:R-:W-:Y:S05]  /*9160*/  BSYNC B1 ;  /* 0x0000000000017941 */ /* 0x000fea0003800000 */
.L_x_2286:
[----:B------:R-:W-:-:S13]  /*9170*/  ISETP.NE.AND P3, PT, R35, RZ, PT ;  /* 0x000000ff2300720c */ /* 0x000fda0003f65270 */
[----:B------:R-:W-:Y:S05]  /*9180*/  @!P3 BRA `(.L_x_2240) ;  /* 0x0000000800dcb947 */ /* 0x000fea0003800000 */
[----:B0---4-:R-:W2:Y:S01]  /*9190*/  LDL R44, [R1] ;  /* 0x00000000012c7983 */ /* 0x011ea20000100800 */
[----:B------:R-:W-:Y:S01]  /*91a0*/  SHF.R.U32.HI R47, RZ, 0x3, R212 ;  /* 0x00000003ff2f7819 */ /* 0x000fe200000116d4 */
[----:B------:R-:W-:Y:S01]  /*91b0*/  BSSY B1, `(.L_x_2290) ;  /* 0x0000072000017945 */ /* 0x000fe20003800000 */
[----:B------:R-:W-:-:S04]  /*91c0*/  IADD3 R46, P3, P4, R118, R128, R29 ;  /* 0x00000080762e7210 */ /* 0x000fc80007c7e01d */
[----:B---3--:R-:W-:Y:S02]  /*91d0*/  IADD3.X R49, R4, R57, R33, P3, P4 ;  /* 0x0000003904317210 */ /* 0x008fe40001fe8421 */
[----:B------:R-:W-:-:S04]  /*91e0*/  LEA R52, P3, R46, R122, 0x1 ;  /* 0x0000007a2e347211 */ /* 0x000fc800078608ff */
[----:B------:R-:W-:Y:S02]  /*91f0*/  LEA.HI.X R53, R46, R123, R49, 0x1, P3 ;  /* 0x0000007b2e357211 */ /* 0x000fe400018f0c31 */
[----:B------:R-:W-:Y:S02]  /*9200*/  ISETP.GE.AND P3, PT, R207, R101, PT ;  /* 0x00000065cf00720c */ /* 0x000fe40003f66270 */
[----:B--2---:R-:W-:-:S04]  /*9210*/  LOP3.LUT P5, RZ, R44, 0x1, RZ, 0xc0, !PT ;  /* 0x000000012cff7812 */ /* 0x004fc800078ac0ff */
[----:B------:R-:W-:-:S04]  /*9220*/  SEL R147, R124, R147, !P5 ;  /* 0x000000937c937207 */ /* 0x000fc80006800000 */
[----:B------:R-:W-:-:S04]  /*9230*/  SHF.R.S32.HI R44, RZ, 0x1f, R147 ;  /* 0x0000001fff2c7819 */ /* 0x000fc80000011493 */
[----:B------:R-:W-:-:S04]  /*9240*/  LEA.HI R147, R44, R147, RZ, 0x4 ;  /* 0x000000932c937211 */ /* 0x000fc800078f20ff */
[----:B------:R-:W-:-:S04]  /*9250*/  LEA.HI.SX32 R147, R147, R28, 0x1c ;  /* 0x0000001c93937211 */ /* 0x000fc800078fe2ff */
[----:B------:R-:W-:Y:S02]  /*9260*/  SHF.R.S32.HI R44, RZ, 0x1f, R147 ;  /* 0x0000001fff2c7819 */ /* 0x000fe40000011493 */
[----:B------:R-:W-:Y:S02]  /*9270*/  SHF.L.U32 R55, R147, 0x3, RZ ;  /* 0x0000000393377819 */ /* 0x000fe400000006ff */
[----:B------:R-:W-:-:S04]  /*9280*/  LEA.HI R44, R44, R147, RZ, 0x3 ;  /* 0x000000932c2c7211 */ /* 0x000fc800078f18ff */
[----:B------:R-:W-:Y:S02]  /*9290*/  SHF.R.S32.HI R45, RZ, 0x3, R44 ;  /* 0x00000003ff2d7819 */ /* 0x000fe4000001142c */
[----:B------:R-:W-:-:S03]  /*92a0*/  LOP3.LUT R44, R212, 0x38, R55, 0xf8, !PT ;  /* 0x00000038d42c7812 */ /* 0x000fc600078ef837 */
[----:B------:R-:W-:Y:S01]  /*92b0*/  IMAD R45, R45, 0x1c00, R220 ;  /* 0x00001c002d2d7824 */ /* 0x000fe200078e02dc */
[----:B------:R-:W-:-:S05]  /*92c0*/  LOP3.LUT R44, R44, R47, RZ, 0x3c, !PT ;  /* 0x0000002f2c2c7212 */ /* 0x000fca00078e3cff */
        /* <DEDUP_REMOVED lines=65> */
[-C--:B------:R-:W-:Y:S01]  /*96e0*/  FFMA.FTZ R50, R45, R152.reuse, -R50 ;  /* 0x000000982d327223 */ /* 0x080fe20000010832 */
[----:B------:R-:W-:Y:S02]  /*96f0*/  HADD2.F32 R45, -RZ, R58.H0_H0 ;  /* 0x2000003aff2d7230 */ /* 0x000fe40000004100 */
[-C--:B------:R-:W-:Y:S01]  /*9700*/  FFMA.FTZ R59, R44, R47.reuse, -R59 ;  /* 0x0000002f2c3b7223 */ /* 0x080fe2000001083b */
[----:B------:R-:W-:Y:S01]  /*9710*/  FFMA.FTZ R56, R56, R47, R49 ;  /* 0x0000002f38387223 */ /* 0x000fe20000010031 */
[----:B------:R-:W-:Y:S02]  /*9720*/  HADD2.F32 R49, -RZ, R65.H0_H0 ;  /* 0x20000041ff317230 */ /* 0x000fe40000004100 */
[----:B------:R-:W-:Y:S01]  /*9730*/  FFMA.FTZ R51, R46, R152, R51 ;  /* 0x000000982e337223 */ /* 0x000fe20000010033 */
[----:B------:R-:W-:-:S02]  /*9740*/  HADD2.F32 R44, -RZ, R48.H0_H0 ;  /* 0x20000030ff2c7230 */ /* 0x000fc40000004100 */
[-C--:B------:R-:W-:Y:S01]  /*9750*/  FMUL.FTZ R65, R45, R153.reuse ;  /* 0x000000992d417220 */ /* 0x080fe20000410000 */
        /* <DEDUP_REMOVED lines=19> */
[----:B------:R-:W-:Y:S01]  /*9890*/  F2FP.F16.F32.PACK_AB R47, R69, R66 ;  /* 0x00000042452f723e */ /* 0x000fe200000000ff */
[----:B------:R-:W-:Y:S01]  /*98a0*/  IMAD.MOV.U32 R46, RZ, RZ, R50 ;  /* 0x000000ffff2e7224 */ /* 0x000fe200078e0032 */
[----:B------:R-:W-:Y:S01]  /*98b0*/  MOV R49, R61 ;  /* 0x0000003d00317202 */ /* 0x000fe20000000f00 */
[----:B------:R-:W-:-:S07]  /*98c0*/  IMAD.MOV.U32 R50, RZ, RZ, R70 ;  /* 0x000000ffff327224 */ /* 0x000fce00078e0046 */
.L_x_2291:
[----:B------:R-:W-:Y:S05]  /*98d0*/  BSYNC B1 ;  /* 0x0000000000017941 */ /* 0x000fea0003800000 */
.L_x_2290:
        /* <DEDUP_REMOVED lines=10> */
.L_x_2207:
[----:B------:R-:W2:Y:S02]  /*9980*/  LDL R44, [R1+0x44] ;  /* 0x00004400012c7983 */ /* 0x000ea40000100800 */
[----:B--2---:R-:W-:-:S13]  /*9990*/  R2UR UR4, R44 ;  /* 0x000000002c0472ca */ /* 0x004fda00000e0000 */
[----:B------:R-:W-:-:S06]  /*99a0*/  UISETP.NE.AND UP0, UPT, UR4, 0x3, UPT ;  /* 0x000000030400788c */ /* 0x000fcc000bf05270 */
[----:B------:R-:W-:-:S13]  /*99b0*/  PLOP3.LUT P2, PT, PT, PT, UP0, 0x80, 0x0 ;  /* 0x000000000000781c */ /* 0x000fda0003f4f008 */
[----:B------:R-:W-:Y:S05]  /*99c0*/  @!P2 BRA `(.L_x_2292) ;  /* 0x000000000004a947 */ /* 0x000fea0003800000 */
[----:B------:R-:W-:Y:S01]  /*99d0*/  BPT.TRAP 0x1 ;  /* 0x000000040000795c */ /* 0x000fe20000300000 */
.L_x_2292:
[----:B------:R-:W-:Y:S01]  /*99e0*/  LEA R43, R19, R18, 0x3 ;  /* 0x00000012132b7211 */ /* 0x000fe200078e18ff */
[----:B------:R-:W-:Y:S01]  /*99f0*/  IMAD R42, R24, -0x70, R2 ;  /* 0xffffff90182a7824 */ /* 0x000fe200078e0202 */
[----:B------:R-:W-:Y:S01]  /*9a00*/  SHF.L.U32 R100, R209, 0x1f, RZ ;  /* 0x0000001fd1647819 */ /* 0x000fe200000006ff */
[----:B------:R-:W-:Y:S03]  /*9a10*/  BSSY B1, `(.L_x_2293) ;  /* 0x0000004000017945 */ /* 0x000fe60003800000 */
[----:B------:R-:W1:Y:S01]  /*9a20*/  SYNCS.PHASECHK.TRANS64.TRYWAIT P3, [R43+URZ+0x36890], R100 ;  /* 0x036890642b0075a7 */ /* 0x000e62000806017f */
[----:B------:R-:W-:Y:S01]  /*9a30*/  VIMNMX R42, R42, 0x70, PT ;  /* 0x000000702a2a7848 */ /* 0x000fe20003fe0100 */
[----:B-1----:R-:W-:Y:S06]  /*9a40*/  @!P3 BRA `(.L_x_2294) ;  /* 0x00000224006cb947 */ /* 0x002fec0003800000 */
.L_x_2540:
[----:B------:R-:W-:Y:S05]  /*9a50*/  BSYNC B1 ;  /* 0x0000000000017941 */ /* 0x000fea0003800000 */
.L_x_2293:
[----:B------:R-:W-:Y:S01]  /*9a60*/  ISETP.GE.AND P3, PT, R204, R42, PT ;  /* 0x0000002acc00720c */ /* 0x000fe20003f66270 */
[----:B------:R-:W-:-:S12]  /*9a70*/  BSSY B1, `(.L_x_2295) ;  /* 0x0000014000017945 */ /* 0x000fd80003800000 */
[----:B------:R-:W-:Y:S05]  /*9a80*/  @P3 BRA `(.L_x_2296) ;  /* 0x0000000000483947 */ /* 0x000fea0003800000 */
[----:B------:R-:W-:-:S13]  /*9a90*/  ISETP.NE.AND P3, PT, R30, RZ, PT ;  /* 0x000000ff1e00720c */ /* 0x000fda0003f65270 */
[----:B0-----:R-:W0:Y:S04]  /*9aa0*/  @P3 LDS.128 R44, [R40+0x21000] ;  /* 0x02100000282c3984 */ /* 0x001e280000000c00 */
[----:B0-----:R-:W-:Y:S01]  /*9ab0*/  @P3 STG.E.128 desc[UR60][R50.64], R44 ;  /* 0x0000002c32003986 */ /* 0x001fe2000c101d3c */
[----:B------:R-:W-:-:S13]  /*9ac0*/  ISETP.NE.AND P3, PT, R34, RZ, PT ;  /* 0x000000ff2200720c */ /* 0x000fda0003f65270 */
[----:B------:R-:W0:Y:S04]  /*9ad0*/  @P3 LDS.128 R44, [R41+0x21000] ;  /* 0x02100000292c3984 */ /* 0x000e280000000c00 */
        /* <DEDUP_REMOVED lines=12> */
[----:B0-----:R2:W-:Y:S02]  /*9ba0*/  @P3 STG.E.128 desc[UR60][R50.64+0x140], R44 ;  /* 0x0001402c32003986 */ /* 0x0015e4000c101d3c */
.L_x_2296:
[----:B------:R-:W-:Y:S05]  /*9bb0*/  BSYNC B1 ;  /* 0x0000000000017941 */ /* 0x000fea0003800000 */
.L_x_2295:
[----:B------:R-:W-:-:S13]  /*9bc0*/  ISETP.GE.AND P3, PT, R233, R42, PT ;  /* 0x0000002ae900720c */ /* 0x000fda0003f66270 */
[----:B------:R-:W-:Y:S05]  /*9bd0*/  @P3 BRA `(.L_x_2240) ;  /* 0x0000000000483947 */ /* 0x000fea0003800000 */
[----:B------:R-:W-:-:S13]  /*9be0*/  ISETP.NE.AND P3, PT, R30, RZ, PT ;  /* 0x000000ff1e00720c */ /* 0x000fda0003f65270 */
[----:B0-2---:R-:W0:Y:S04]  /*9bf0*/  @P3 LDS.128 R44, [R40+0x23000] ;  /* 0x02300000282c3984 */ /* 0x005e280000000c00 */
        /* <DEDUP_REMOVED lines=16> */
.L_x_2240:
[----:B------:R-:W-:Y:S05]  /*9d00*/  BSYNC B0 ;  /* 0x0000000000007941 */ /* 0x000fea0003800000 */
.L_x_2206:
        /* <DEDUP_REMOVED lines=17> */
.L_x_2298:
[----:B------:R-:W-:Y:S05]  /*9e20*/  BSYNC B0 ;  /* 0x0000000000007941 */ /* 0x000fea0003800000 */
.L_x_2297:
        /* <DEDUP_REMOVED lines=10> */
[----:B------:R2:W-:Y:S04]  /*9ed0*/  STL [R1+0x4], R44 ;  /* 0x0000042c01007387 */ /* 0x0005e80000100800 */
[----:B------:R2:W-:Y:S02]  /*9ee0*/  STL [R1+0x3c], R45 ;  /* 0x00003c2d01007387 */ /* 0x0005e40000100800 */
[----:B-12---:R-:W-:Y:S05]  /*9ef0*/  @!P2 BRA `(.L_x_2300) ;  /* 0x000002200054a947 */ /* 0x006fea0003800000 */
.L_x_2541:
[----:B------:R-:W-:Y:S05]  /*9f00*/  BSYNC B0 ;  /* 0x0000000000007941 */ /* 0x000fea0003800000 */
.L_x_2299:
[----:B------:R1:W5:Y:S04]  /*9f10*/  LDL R55, [R1+0x40] ;  /* 0x0000400001377983 */ /* 0x0003680000100800 */
[----:B------:R1:W5:Y:S04]  /*9f20*/  LDL R54, [R1+0x3c] ;  /* 0x00003c0001367983 */ /* 0x0003680000100800 */
[----:B------:R1:W5:Y:S04]  /*9f30*/  LDL R53, [R1+0x38] ;  /* 0x0000380001357983 */ /* 0x0003680000100800 */
[----:B------:R1:W5:Y:S01]  /*9f40*/  LDL R52, [R1+0x4] ;  /* 0x0000040001347983 */ /* 0x0003620000100800 */
[----:B------:R-:W-:Y:S01]  /*9f50*/  ISETP.GE.AND P2, PT, R204, R42, PT ;  /* 0x0000002acc00720c */ /* 0x000fe20003f46270 */
[----:B------:R-:W-:Y:S01]  /*9f60*/  BSSY B0, `(.L_x_2301) ;  /* 0x0000022000007945 */ /* 0x000fe20003800000 */
[----:B------:R-:W-:-:S11]  /*9f70*/  IMAD.WIDE R48, R24, 0x70, R120 ;  /* 0x0000007018307825 */ /* 0x000fd600078e0278 */
[----:B-1----:R-:W-:Y:S05]  /*9f80*/  @P2 BRA `(.L_x_2302) ;  /* 0x00000000007c2947 */ /* 0x002fea0003800000 */
[----:B-----5:R-:W-:Y:S01]  /*9f90*/  R2UR UR7, R55 ;  /* 0x00000000370772ca */ /* 0x020fe200000e0000 */
[----:B------:R-:W-:Y:S01]  /*9fa0*/  IMAD.MOV.U32 R44, RZ, RZ, R116 ;  /* 0x000000ffff2c7224 */ /* 0x000fe200078e0074 */
[----:B------:R-:W-:Y:S01]  /*9fb0*/  R2UR UR4, R54 ;  /* 0x00000000360472ca */ /* 0x000fe200000e0000 */
[----:B------:R-:W-:Y:S01]  /*9fc0*/  IMAD.MOV.U32 R45, RZ, RZ, R39 ;  /* 0x000000ffff2d7224 */ /* 0x000fe200078e0027 */
[----:B------:R-:W-:Y:S02]  /*9fd0*/  R2UR UR6, R53 ;  /* 0x00000000350672ca */ /* 0x000fe400000e0000 */
[----:B------:R-:W-:-:S07]  /*9fe0*/  R2UR UR5, R52 ;  /* 0x00000000340572ca */ /* 0x000fce00000e0000 */
        /* <DEDUP_REMOVED lines=25> */
.L_x_2302:
[----:B------:R-:W-:Y:S05]  /*a180*/  BSYNC B0 ;  /* 0x0000000000007941 */ /* 0x000fea0003800000 */
.L_x_2301:
        /* <DEDUP_REMOVED lines=9> */
[----:B------:R-:W-:Y:S01]  /*a220*/  R2UR UR5, R52 ;  /* 0x00000000340572ca */ /* 0x000fe200000e0000 */
[----:B------:R-:W-:-:S04]  /*a230*/  IMAD.X R48, RZ, RZ, R49, P2 ;  /* 0x000000ffff307224 */ /* 0x000fc800010e0631 */
        /* <DEDUP_REMOVED lines=25> */
.L_x_2304:
[----:B------:R-:W-:Y:S05]  /*a3d0*/  BSYNC B0 ;  /* 0x0000000000007941 */ /* 0x000fea0003800000 */
.L_x_2303:
[----:B------:R-:W3:Y:S01]  /*a3e0*/  LDL R40, [R1] ;  /* 0x0000000001287983 */ /* 0x000ee20000100800 */
[----:B0-----:R-:W-:Y:S01]  /*a3f0*/  @!P3 VIADD R43, R43, 0x368c0 ;  /* 0x000368c02b2bb836 */ /* 0x001fe20000000000 */
[----:B------:R-:W-:Y:S01]  /*a400*/  PLOP3.LUT P2, PT, PT, PT, PT, 0x8, 0x0 ;  /* 0x000000000000781c */ /* 0x000fe20003f4e170 */
[----:B------:R-:W-:Y:S01]  /*a410*/  VIADD R19, R19, 0x1 ;  /* 0x0000000113137836 */ /* 0x000fe20000000000 */
[----:B------:R-:W-:Y:S01]  /*a420*/  @!PT LDS RZ, [RZ] ;  /* 0x00000000fffff984 */ /* 0x000fe20000000800 */
[----:B------:R-:W-:Y:S01]  /*a430*/  @!PT LDS RZ, [RZ] ;  /* 0x00000000fffff984 */ /* 0x000fe20000000800 */
[----:B------:R-:W-:Y:S01]  /*a440*/  @!PT LDS RZ, [RZ] ;  /* 0x00000000fffff984 */ /* 0x000fe20000000800 */
[----:B------:R-:W-:Y:S01]  /*a450*/  @!PT LDS RZ, [RZ] ;  /* 0x00000000fffff984 */ /* 0x000fe20000000800 */
[----:B------:R0:W-:Y:S06]  /*a460*/  MEMBAR.ALL.CTA ;  /* 0x0000000000007992 */ /* 0x0001ec0000008000 */
[----:B0-----:R-:W0:Y:S01]  /*a470*/  FENCE.VIEW.ASYNC.S ;  /* 0x00000000000073c6 */ /* 0x001e220000000000 */
[----:B------:R-:W-:Y:S01]  /*a480*/  @!P3 PRMT R43, RZ, 0x654, R43 ;  /* 0x00000654ff2bb816 */ /* 0x000fe2000000002b */
[----:B0-----:R0:W-:Y:S06]  /*a490*/  BAR.SYNC.DEFER_BLOCKING R149, 0x80 ;  /* 0x000200950000751d */ /* 0x0011ec0000010000 */
[----:B------:R0:W-:Y:S01]  /*a4a0*/  @!P3 SYNCS.ARRIVE.TRANS64.RED.A1T0 RZ, [R43+URZ], RZ ;  /* 0x000000ff2bffb9a7 */ /* 0x0001e2000810043f */
[----:B------:R-:W-:-:S04]  /*a4b0*/  ISETP.NE.AND P3, PT, R19, 0x2, PT ;  /* 0x000000021300780c */ /* 0x000fc80003f65270 */
[----:B------:R-:W-:Y:S02]  /*a4c0*/  SEL R19, R19, RZ, P3 ;  /* 0x000000ff13137207 */ /* 0x000fe40001800000 */
[----:B---3--:R-:W-:Y:S02]  /*a4d0*/  LOP3.LUT P4, RZ, R40, 0x2, RZ, 0xc0, !PT ;  /* 0x0000000228ff7812 */ /* 0x008fe4000788c0ff */
[----:B------:R-:W-:-:S04]  /*a4e0*/  SEL R40, RZ, 0x1, P3 ;  /* 0x00000001ff287807 */ /* 0x000fc80001800000 */
[----:B------:R-:W-:-:S07]  /*a4f0*/  LOP3.LUT R209, R209, R40, RZ, 0x3c, !PT ;  /* 0x00000028d1d17212 */ /* 0x000fce00078e3cff */
[----:B0-----:R-:W-:Y:S05]  /*a500*/  @P4 BRA `(.L_x_2305) ;  /* 0xffffff8000c04947 */ /* 0x001fea000383ffff */
.L_x_2201:
[----:B------:R-:W-:Y:S01]  /*a510*/  BSSY B0, `(.L_x_2306) ;  /* 0x0000039000007945 */ /* 0x000fe20003800000 */
[----:B------:R-:W-:Y:S01]  /*a520*/  ISETP.GE.AND P1, PT, R148, 0x1, PT ;  /* 0x000000019400780c */ /* 0x000fe20003f26270 */
[----:B------:R-:W-:Y:S01]  /*a530*/  IMAD.MOV.U32 R0, RZ, RZ, RZ ;  /* 0x000000ffff007224 */ /* 0x000fe200078e00ff */
[----:B------:R-:W-:Y:S02]  /*a540*/  PLOP3.LUT P0, PT, PT, PT, PT, 0x80, 0x0 ;  /* 0x000000000000781c */ /* 0x000fe40003f0f070 */
[----:B------:R-:W-:Y:S02]  /*a550*/  CS2R R2, SRZ ;  /* 0x0000000000027805 */ /* 0x000fe4000001ff00 */
[----:B------:R-:W-:Y:S02]  /*a560*/  CS2R R118, SRZ ;  /* 0x0000000000767805 */ /* 0x000fe4000001ff00 */
[----:B------:R-:W-:Y:S02]  /*a570*/  CS2R R116, SRZ ;  /* 0x0000000000747805 */ /* 0x000fe4000001ff00 */
[----:B------:R-:W-:-:S02]  /*a580*/  CS2R R114, SRZ ;  /* 0x0000000000727805 */ /* 0x000fc4000001ff00 */
[----:B------:R-:W-:Y:S02]  /*a590*/  CS2R R112, SRZ ;  /* 0x0000000000707805 */ /* 0x000fe4000001ff00 */
[----:B------:R-:W-:Y:S02]  /*a5a0*/  MOV R111, RZ ;  /* 0x000000ff006f7202 */ /* 0x000fe40000000f00 */
[----:B------:R-:W-:Y:S02]  /*a5b0*/  CS2R R106, SRZ ;  /* 0x00000000006a7805 */ /* 0x000fe4000001ff00 */
[----:B------:R-:W-:Y:S02]  /*a5c0*/  CS2R R108, SRZ ;  /* 0x00000000006c7805 */ /* 0x000fe4000001ff00 */
[----:B-----5:R-:W-:Y:S02]  /*a5d0*/  CS2R R54, SRZ ;  /* 0x0000000000367805 */ /* 0x020fe4000001ff00 */
[----:B------:R-:W-:Y:S01]  /*a5e0*/  CS2R R104, SRZ ;  /* 0x0000000000687805 */ /* 0x000fe2000001ff00 */
[----:B------:R-:W-:Y:S01]  /*a5f0*/  IMAD.MOV.U32 R103, RZ, RZ, RZ ;  /* 0x000000ffff677224 */ /* 0x000fe200078e00ff */
[----:B------:R-:W-:-:S02]  /*a600*/  CS2R R98, SRZ ;  /* 0x0000000000627805 */ /* 0x000fc4000001ff00 */
[----:B------:R-:W-:Y:S02]  /*a610*/  CS2R R100, SRZ ;  /* 0x0000000000647805 */ /* 0x000fe4000001ff00 */
[----:B------:R-:W-:Y:S01]  /*a620*/  CS2R R96, SRZ ;  /* 0x0000000000607805 */ /* 0x000fe2000001ff00 */
[----:B------:R-:W-:Y:S01]  /*a630*/  IMAD.MOV.U32 R95, RZ, RZ, RZ ;  /* 0x000000ffff5f7224 */ /* 0x000fe200078e00ff */
[----:B------:R-:W-:Y:S02]  /*a640*/  CS2R R90, SRZ ;  /* 0x00000000005a7805 */ /* 0x000fe4000001ff00 */
[----:B------:R-:W-:Y:S02]  /*a650*/  CS2R R92, SRZ ;  /* 0x00000000005c7805 */ /* 0x000fe4000001ff00 */
[----:B------:R-:W-:Y:S02]  /*a660*/  CS2R R62, SRZ ;  /* 0x00000000003e7805 */ /* 0x000fe4000001ff00 */
[----:B------:R-:W-:Y:S01]  /*a670*/  CS2R R88, SRZ ;  /* 0x0000000000587805 */ /* 0x000fe2000001ff00 */
[----:B------:R-:W-:Y:S01]  /*a680*/  IMAD.MOV.U32 R87, RZ, RZ, RZ ;  /* 0x000000ffff577224 */ /* 0x000fe200078e00ff */
[----:B------:R-:W-:-:S02]  /*a690*/  CS2R R82, SRZ ;  /* 0x0000000000527805 */ /* 0x000fc4000001ff00 */
[----:B------:R-:W-:Y:S02]  /*a6a0*/  CS2R R84, SRZ ;  /* 0x0000000000547805 */ /* 0x000fe4000001ff00 */
[----:B------:R-:W-:Y:S02]  /*a6b0*/  CS2R R80, SRZ ;  /* 0x0000000000507805 */ /* 0x000fe4000001ff00 */
[----:B------:R-:W-:Y:S02]  /*a6c0*/  MOV R79, RZ ;  /* 0x000000ff004f7202 */ /* 0x000fe40000000f00 */
        /* <DEDUP_REMOVED lines=13> */
[----:B-1----:R-:W-:Y:S02]  /*a7a0*/  CS2R R50, SRZ ;  /* 0x0000000000327805 */ /* 0x002fe4000001ff00 */
[----:B------:R-:W-:-:S02]  /*a7b0*/  CS2R R52, SRZ ;  /* 0x0000000000347805 */ /* 0x000fc4000001ff00 */
[----:B--2---:R-:W-:Y:S02]  /*a7c0*/  CS2R R48, SRZ ;  /* 0x0000000000307805 */ /* 0x004fe4000001ff00 */
        /* <DEDUP_REMOVED lines=10> */
[----:B------:R-:W-:Y:S06]  /*a870*/  @P2 BRA `(.L_x_2307) ;  /* 0x0000000000082947 */ /* 0x000fec0003800000 */
[----:B------:R-:W0:Y:S02]  /*a880*/  FENCE.VIEW.ASYNC.G ;  /* 0x00000000000073c6 */ /* 0x000e240000000100 */
[----:B0-----:R-:W-:Y:S06]  /*a890*/  BAR.ARV 0xc, 0x120 ;  /* 0x0304800000007b1d */ /* 0x001fec0000002000 */
.L_x_2307:
[----:B------:R-:W-:Y:S05]  /*a8a0*/  BSYNC B0 ;  /* 0x0000000000007941 */ /* 0x000fea0003800000 */
.L_x_2306:
[----:B------:R-:W-:Y:S01]  /*a8b0*/  CS2R R24, SRZ ;  /* 0x0000000000187805 */ /* 0x000fe2000001ff00 */
[----:B------:R-:W-:Y:S06]  /*a8c0*/  @!P1 BRA `(.L_x_2308) ;  /* 0x00000190000c9947 */ /* 0x000fec0003800000 */
[----:B------:R-:W2:Y:S04]  /*a8d0*/  LDL R4, [R1+0x6c] ;  /* 0x00006c0001047983 */ /* 0x000ea80000100800 */
[----:B------:R-:W3:Y:S04]  /*a8e0*/  LDL R5, [R1+0x68] ;  /* 0x0000680001057983 */ /* 0x000ee80000100800 */
[----:B--2---:R-:W0:Y:S01]  /*a8f0*/  SHFL.IDX PT, R0, R4, RZ, 0x1f ;  /* 0x00001fff04007589 */ /* 0x004e2200000e0000 */
[----:B---3--:R-:W-:-:S13]  /*a900*/  R2UR UR4, R5 ;  /* 0x00000000050472ca */ /* 0x008fda00000e0000 */
[----:B------:R-:W-:Y:S01]  /*a910*/  ULOP3.LUT UP0, URZ, UR4, 0x9f, URZ, 0xc0, !UPT ;  /* 0x0000009f043f7892 */ /* 0x000fe2000f80c03f */
[----:B0-----:R-:W-:-:S04]  /*a920*/  LEA.HI R2, R0, R0, RZ, 0x1 ;  /* 0x0000000000027211 */ /* 0x001fc800078f08ff */
[----:B------:R-:W-:Y:S02]  /*a930*/  LOP3.LUT R3, R2, 0x1e, RZ, 0xc0, !PT ;  /* 0x0000001e02037812 */ /* 0x000fe400078ec0ff */
[----:B------:R-:W-:-:S03]  /*a940*/  PLOP3.LUT P0, PT, PT, PT, UP0, 0x80, 0x0 ;  /* 0x000000000000781c */ /* 0x000fc60003f0f008 */
[----:B------:R-:W-:-:S05]  /*a950*/  IMAD.IADD R3, R0, 0x1, -R3 ;  /* 0x0000000100037824 */ /* 0x000fca00078e0a03 */
[----:B------:R-:W-:-:S04]  /*a960*/  LEA R3, R3, UR4, 0xd ;  /* 0x0000000403037c11 */ /* 0x000fc8000f8e68ff */
[----:B------:R-:W-:-:S04]  /*a970*/  SHF.R.U32.HI R2, RZ, 0x4, R3 ;  /* 0x00000004ff027819 */ /* 0x000fc80000011603 */
[----:B------:R-:W-:Y:S01]  /*a980*/  LOP3.LUT R2, R2, 0x3fff, RZ, 0xc0, !PT ;  /* 0x00003fff02027812 */ /* 0x000fe200078ec0ff */
        /* <DEDUP_REMOVED lines=16> */
[----:B-1----:R-:W-:Y:S05]  /*aa90*/  CALL.ABS.NOINC R14 ;  /* 0x000000000e007343 */ /* 0x002fea0003c00000 */
.L_x_2309:
[----:B------:R-:W-:Y:S02]  /*aaa0*/  ULDC UR4, c[0x0][0x3d4] ;  /* 0x0000f50000047ab9 */ /* 0x000fe40000000800 */
[----:B------:R-:W-:-:S13]  /*aab0*/  ISETP.LT.AND P0, PT, RZ, UR4, PT ;  /* 0x00000004ff007c0c */ /* 0x000fda000bf01270 */
[----:B------:R-:W-:Y:S05]  /*aac0*/  @P0 BRA `(.L_x_2310) ;  /* 0x00000000003c0947 */ /* 0x000fea0003800000 */
[----:B------:R-:W-:-:S04]  /*aad0*/  LEA.HI R0, R232, R232, RZ, 0x1 ;  /* 0x000000e8e8007211 */ /* 0x000fc800078f08ff */
[----:B------:R-:W-:-:S05]  /*aae0*/  LOP3.LUT R3, R0, 0xfffffffe, RZ, 0xc0, !PT ;  /* 0xfffffffe00037812 */ /* 0x000fca00078ec0ff */
[----:B------:R-:W-:-:S05]  /*aaf0*/  IMAD.IADD R3, R232, 0x1, -R3 ;  /* 0x00000001e8037824 */ /* 0x000fca00078e0a03 */
[----:B------:R-:W-:-:S04]  /*ab00*/  SHF.L.U32 R3, R3, 0x1f, RZ ;  /* 0x0000001f03037819 */ /* 0x000fc800000006ff */
[----:B------:R0:W1:Y:S03]  /*ab10*/  SYNCS.PHASECHK.TRANS64.TRYWAIT P0, [R18+URZ+0x36800], R3 ;  /* 0x03680003120075a7 */ /* 0x000066000800017f */
[----:B-1----:R-:W-:Y:S05]  /*ab20*/  @!P0 NANOSLEEP.SYNCS 0x989680 ;  /* 0x009896800000895d */ /* 0x002fea0003900000 */
[----:B------:R-:W1:Y:S01]  /*ab30*/  @!P0 SYNCS.PHASECHK.TRANS64 P0, [R18+URZ+0x36800], R3 ;  /* 0x03680003120085a7 */ /* 0x000e62000800007f */
[----:B------:R-:W-:Y:S04]  /*ab40*/  BSSY B0, `(.L_x_2311) ;  /* 0x0000006000007945 */ /* 0x000fe80003800000 */
[----:B-1----:R-:W-:Y:S05]  /*ab50*/  @P0 BRA `(.L_x_2312) ;  /* 0x0000000000100947 */ /* 0x002fea0003800000 */
.L_x_2313:
[----:B-1----:R1:W2:Y:S02]  /*ab60*/  SYNCS.PHASECHK.TRANS64.TRYWAIT P0, [R18+URZ+0x36800], R3 ;  /* 0x03680003120075a7 */ /* 0x0022a4000800017f */
[----:B--2---:R-:W-:Y:S05]  /*ab70*/  @!P0 NANOSLEEP.SYNCS 0x989680 ;  /* 0x009896800000895d */ /* 0x004fea0003900000 */
[----:B------:R-:W2:Y:S02]  /*ab80*/  @!P0 SYNCS.PHASECHK.TRANS64 P0, [R18+URZ+0x36800], R3 ;  /* 0x03680003120085a7 */ /* 0x000ea4000800007f */
[----:B--2---:R-:W-:Y:S05]  /*ab90*/  @!P0 BRA `(.L_x_2313) ;  /* 0xfffffffc00f08947 */ /* 0x004fea000383ffff */
.L_x_2312:
[----:B------:R-:W-:Y:S05]  /*aba0*/  BSYNC B0 ;  /* 0x0000000000007941 */ /* 0x000fea0003800000 */
.L_x_2311:
[----:B------:R-:W-:Y:S05]  /*abb0*/  BRA `(.L_x_2314) ;  /* 0x0000006c00387947 */ /* 0x000fea0003800000 */
.L_x_2310:
[----:B------:R-:W2:Y:S01]  /*abc0*/  LDL R0, [R1+0x68] ;  /* 0x0000680001007983 */ /* 0x000ea20000100800 */
[----:B------:R-:W0:Y:S01]  /*abd0*/  LDC.64 R70, c[0x0][0x3d8] ;  /* 0x0000f600ff467b82 */ /* 0x000e220000000a00 */
[----:B------:R-:W-:Y:S02]  /*abe0*/  SHF.R.S32.HI R3, RZ, 0x1f, R144 ;  /* 0x0000001fff037819 */ /* 0x000fe40000011490 */
[----:B------:R-:W-:Y:S02]  /*abf0*/  SHF.R.S32.HI R5, RZ, 0x1f, R16 ;  /* 0x0000001fff057819 */ /* 0x000fe40000011410 */
[----:B------:R-:W-:Y:S02]  /*ac00*/  MOV R4, R16 ;  /* 0x0000001000047202 */ /* 0x000fe40000000f00 */
[----:B------:R-:W-:Y:S01]  /*ac10*/  SHF.R.S32.HI R9, RZ, 0x1f, R22 ;  /* 0x0000001fff097819 */ /* 0x000fe20000011416 */
[----:B------:R-:W1:Y:S01]  /*ac20*/  LDC.64 R10, c[0x0][0x3e8] ;  /* 0x0000fa00ff0a7b82 */ /* 0x000e620000000a00 */
[-C--:B0-----:R-:W-:Y:S01]  /*ac30*/  IMAD R8, R234, R70.reuse, RZ ;  /* 0x00000046ea087224 */ /* 0x081fe200078e02ff */
[----:B------:R-:W-:Y:S01]  /*ac40*/  SHF.L.U32 R73, R70, 0x6, RZ ;  /* 0x0000000646497819 */ /* 0x000fe200000006ff */
[----:B------:R-:W-:-:S04]  /*ac50*/  IMAD.WIDE.U32 R52, R144, R70, RZ ;  /* 0x0000004690347225 */ /* 0x000fc800078e00ff */
[----:B------:R-:W-:-:S04]  /*ac60*/  IMAD.WIDE.U32 R6, R204, R70, R4 ;  /* 0x00000046cc067225 */ /* 0x000fc800078e0004 */
[----:B------:R-:W-:Y:S01]  /*ac70*/  IMAD R78, R204, R71, R8 ;  /* 0x00000047cc4e7224 */ /* 0x000fe200078e0208 */
[----:B------:R-:W-:Y:S01]  /*ac80*/  IADD3 R74, P0, R6, R52, RZ ;  /* 0x00000034064a7210 */ /* 0x000fe20007f1e0ff */
[----:B------:R-:W-:Y:S02]  /*ac90*/  IMAD.MOV.U32 R8, RZ, RZ, R22 ;  /* 0x000000ffff087224 */ /* 0x000fe400078e0016 */
[----:B-1----:R-:W-:-:S04]  /*aca0*/  IMAD.WIDE.U32 R4, R204, R10, R4 ;  /* 0x0000000acc047225 */ /* 0x002fc800078e0004 */
[----:B------:R-:W-:Y:S01]  /*acb0*/  IMAD.SHL.U32 R72, R10, 0x40, RZ ;  /* 0x000000400a487824 */ /* 0x000fe200078e00ff */
[----:B--2---:R-:W-:Y:S01]  /*acc0*/  R2UR UR4, R0 ;  /* 0x00000000000472ca */ /* 0x004fe200000e0000 */
[C---:B------:R-:W-:Y:S02]  /*acd0*/  IMAD R0, R3.reuse, R70, RZ ;  /* 0x0000004603007224 */ /* 0x040fe400078e02ff */
[----:B------:R-:W-:Y:S02]  /*ace0*/  IMAD R3, R3, R10, RZ ;  /* 0x0000000a03037224 */ /* 0x000fe400078e02ff */
[----:B------:R-:W-:Y:S01]  /*acf0*/  IMAD R75, R144, R71, R0 ;  /* 0x00000047904b7224 */ /* 0x000fe200078e0200 */
[----:B------:R-:W-:Y:S01]  /*ad00*/  SHF.L.U64.HI R71, R70, 0x6, R71 ;  /* 0x0000000646477819 */ /* 0x000fe20000010247 */
[----:B------:R-:W-:Y:S02]  /*ad10*/  IMAD R3, R144, R11, R3 ;  /* 0x0000000b90037224 */ /* 0x000fe400078e0203 */
[----:B------:R-:W-:-:S02]  /*ad20*/  IMAD.IADD R75, R75, 0x1, R53 ;  /* 0x000000014b4b7824 */ /* 0x000fc400078e0235 */
[----:B------:R-:W-:Y:S02]  /*ad30*/  IMAD R0, R234, R10, RZ ;  /* 0x0000000aea007224 */ /* 0x000fe400078e02ff */
[----:B------:R-:W-:Y:S01]  /*ad40*/  ULOP3.LUT UP0, URZ, UR4, 0x3ff, URZ, 0xc0, !UPT ;  /* 0x000003ff043f7892 */ /* 0x000fe2000f80c03f */
[----:B------:R-:W-:Y:S01]  /*ad50*/  IADD3.X R76, R75, R7, R78, P0, !PT ;  /* 0x000000074b4c7210 */ /* 0x000fe200007fe44e */
[----:B------:R-:W-:Y:S01]  /*ad60*/  IMAD.WIDE.U32 R6, R204, R70, R8 ;  /* 0x00000046cc067225 */ /* 0x000fe200078e0008 */
[----:B------:R-:W-:-:S03]  /*ad70*/  SHF.L.U64.HI R70, R10, 0x6, R11 ;  /* 0x000000060a467819 */ /* 0x000fc6000001020b */
[----:B------:R-:W-:Y:S01]  /*ad80*/  IMAD.WIDE.U32 R144, R144, R10, RZ ;  /* 0x0000000a90907225 */ /* 0x000fe200078e00ff */
[----:B------:R-:W-:-:S03]  /*ad90*/  IADD3 R68, P1, R6, R52, RZ ;  /* 0x0000003406447210 */ /* 0x000fc60007f3e0ff */
[C---:B------:R-:W-:Y:S01]  /*ada0*/  IMAD.WIDE.U32 R8, R204.reuse, R10, R8 ;  /* 0x0000000acc087225 */ /* 0x040fe200078e0008 */
[----:B------:R-:W-:Y:S02]  /*adb0*/  IADD3.X R78, R75, R78, R7, P1, !PT ;  /* 0x0000004e4b4e7210 */ /* 0x000fe40000ffe407 */
[----:B------:R-:W-:Y:S01]  /*adc0*/  PLOP3.LUT P1, PT, PT, PT, UP0, 0x80, 0x0 ;  /* 0x000000000000781c */ /* 0x000fe20003f2f008 */
[----:B------:R-:W-:Y:S01]  /*add0*/  IMAD R0, R204, R11, R0 ;  /* 0x0000000bcc007224 */ /* 0x000fe200078e0200 */
[-C--:B------:R-:W-:Y:S01]  /*ade0*/  IADD3 R79, P0, R4, R144.reuse, RZ ;  /* 0x00000090044f7210 */ /* 0x080fe20007f1e0ff */
[----:B------:R-:W-:Y:S01]  /*adf0*/  IMAD.IADD R77, R3, 0x1, R145 ;  /* 0x00000001034d7824 */ /* 0x000fe200078e0291 */
[----:B------:R-:W-:-:S04]  /*ae00*/  IADD3 R69, P2, R8, R144, RZ ;  /* 0x0000009008457210 */ /* 0x000fc80007f5e0ff */
[C---:B------:R-:W-:Y:S02]  /*ae10*/  IADD3.X R81, R77.reuse, R5, R0, P0, !PT ;  /* 0x000000054d517210 */ /* 0x040fe400007fe400 */
[----:B------:R-:W-:-:S03]  /*ae20*/  IADD3.X R83, R77, R0, R9, P2, !PT ;  /* 0x000000004d537210 */ /* 0x000fc600017fe409 */
        /* <DEDUP_REMOVED lines=17> */
.L_x_2315:
[----:B------:R-:W0:Y:S01]  /*af40*/  LDC.64 R12, c[0x0][0x3d8] ;  /* 0x0000f600ff0c7b82 */ /* 0x000e220000000a00 */
[----:B------:R-:W-:Y:S01]  /*af50*/  SHF.R.S32.HI R3, RZ, 0x1f, R217 ;  /* 0x0000001fff037819 */ /* 0x000fe200000114d9 */
[----:B------:R-:W-:Y:S01]  /*af60*/  ULDC.U8 UR4, c[0x0][0x3f0] ;  /* 0x0000fc0000047ab9 */ /* 0x000fe20000000000 */
[----:B------:R-:W-:Y:S01]  /*af70*/  BSSY B0, `(.L_x_2316) ;  /* 0x000068a000007945 */ /* 0x000fe20003800000 */
[----:B------:R-:W-:-:S04]  /*af80*/  ISETP.NE.AND P0, PT, RZ, UR4, PT ;  /* 0x00000004ff007c0c */ /* 0x000fc8000bf05270 */
[----:B------:R-:W1:Y:S01]  /*af90*/  LDC.64 R10, c[0x0][0x3e8] ;  /* 0x0000fa00ff0a7b82 */ /* 0x000e620000000a00 */
[-C--:B0-----:R-:W-:Y:S02]  /*afa0*/  IMAD R0, R3, R12.reuse, RZ ;  /* 0x0000000c03007224 */ /* 0x081fe400078e02ff */
[----:B------:R-:W-:-:S04]  /*afb0*/  IMAD.WIDE.U32 R4, R217, R12, RZ ;  /* 0x0000000cd9047225 */ /* 0x000fc800078e00ff */
[----:B------:R-:W-:Y:S02]  /*afc0*/  IMAD.SHL.U32 R87, R4, 0x80, RZ ;  /* 0x0000008004577824 */ /* 0x000fe400078e00ff */
[-C--:B-1----:R-:W-:Y:S02]  /*afd0*/  IMAD R8, R3, R10.reuse, RZ ;  /* 0x0000000a03087224 */ /* 0x082fe400078e02ff */
[C---:B------:R-:W-:Y:S02]  /*afe0*/  IMAD R3, R217.reuse, R13, R0 ;  /* 0x0000000dd9037224 */ /* 0x040fe400078e0200 */
[----:B------:R-:W-:-:S04]  /*aff0*/  IMAD.WIDE.U32 R6, R217, R10, RZ ;  /* 0x0000000ad9067225 */ /* 0x000fc800078e00ff */
[C---:B------:R-:W-:Y:S02]  /*b000*/  IMAD R9, R217.reuse, R11, R8 ;  /* 0x0000000bd9097224 */ /* 0x040fe400078e0208 */
[----:B------:R-:W-:Y:S02]  /*b010*/  IMAD R0, R217, -0x80, R219 ;  /* 0xffffff80d9007824 */ /* 0x000fe400078e02db */
[----:B------:R-:W-:Y:S01]  /*b020*/  IMAD.IADD R5, R5, 0x1, R3 ;  /* 0x0000000105057824 */ /* 0x000fe200078e0203 */
[----:B------:R-:W-:Y:S01]  /*b030*/  IADD3 R3, R7, R9, RZ ;  /* 0x0000000907037210 */ /* 0x000fe20007ffe0ff */
[----:B------:R-:W-:Y:S01]  /*b040*/  IMAD.SHL.U32 R82, R6, 0x80, RZ ;  /* 0x0000008006527824 */ /* 0x000fe200078e00ff */
[----:B------:R-:W-:Y:S02]  /*b050*/  VIMNMX R8, R0, 0x80, PT ;  /* 0x0000008000087848 */ /* 0x000fe40003fe0100 */
[----:B------:R-:W-:Y:S02]  /*b060*/  SHF.L.U64.HI R85, R4, 0x7, R5 ;  /* 0x0000000704557819 */ /* 0x000fe40000010205 */
        /* <DEDUP_REMOVED lines=20> */
[----:B------:R-:W-:Y:S01]  /*b1b0*/  VIADD R5, R16, 0x10 ;  /* 0x0000001010057836 */ /* 0x000fe20000000000 */
[----:B------:R-:W-:Y:S01]  /*b1c0*/  ULDC.64 UR6, c[0x0][0x3c8] ;  /* 0x0000f20000067ab9 */ /* 0x000fe20000000a00 */
[----:B------:R-:W-:Y:S01]  /*b1d0*/  ULDC UR4, c[0x0][0x3d4] ;  /* 0x0000f50000047ab9 */ /* 0x000fe20000000800 */
[----:B------:R-:W-:Y:S01]  /*b1e0*/  LEA R4, P3, R0, UR6, 0x1 ;  /* 0x0000000600047c11 */ /* 0x000fe2000f8608ff */
[----:B------:R-:W-:Y:S01]  /*b1f0*/  IMAD.X R3, R85, 0x1, R76, P1 ;  /* 0x0000000155037824 */ /* 0x000fe200008e064c */
[----:B------:R-:W-:Y:S01]  /*b200*/  ISETP.GE.AND P2, PT, R5, UR4, PT ;  /* 0x0000000405007c0c */ /* 0x000fe2000bf46270 */
[C---:B------:R-:W-:Y:S01]  /*b210*/  VIADD R7, R16.reuse, 0x30 ;  /* 0x0000003010077836 */ /* 0x040fe20000000000 */
[C---:B------:R-:W-:Y:S01]  /*b220*/  IADD3 R6, R16.reuse, 0x20, RZ ;  /* 0x0000002010067810 */ /* 0x040fe20007ffe0ff */
[----:B------:R-:W-:Y:S01]  /*b230*/  VIADD R9, R16, 0x40 ;  /* 0x0000004010097836 */ /* 0x000fe20000000000 */
[----:B------:R-:W-:Y:S01]  /*b240*/  LEA.HI.X R5, R0, UR7, R3, 0x1, P3 ;  /* 0x0000000700057c11 */ /* 0x000fe200098f0c03 */
[----:B------:R-:W-:Y:S01]  /*b250*/  ULDC.64 UR6, c[0x0][0x3e0] ;  /* 0x0000f80000067ab9 */ /* 0x000fe20000000a00 */
[----:B------:R-:W-:Y:S01]  /*b260*/  IADD3 R0, P4, R82, R79, RZ ;  /* 0x0000004f52007210 */ /* 0x000fe20007f9e0ff */
[----:B------:R-:W-:Y:S01]  /*b270*/  VIADD R14, R16, 0x50 ;  /* 0x00000050100e7836 */ /* 0x000fe20000000000 */
[----:B------:R-:W-:-:S02]  /*b280*/  ISETP.GE.AND P1, PT, R6, UR4, PT ;  /* 0x0000000406007c0c */ /* 0x000fc4000bf26270 */
[----:B------:R-:W-:Y:S02]  /*b290*/  CS2R R66, SRZ ;  /* 0x0000000000427805 */ /* 0x000fe4000001ff00 */
[----:B------:R-:W-:Y:S02]  /*b2a0*/  IADD3.X R3, R80, R81, RZ, P4, !PT ;  /* 0x0000005150037210 */ /* 0x000fe400027fe4ff */
[----:B------:R-:W-:Y:S02]  /*b2b0*/  CS2R R62, SRZ ;  /* 0x00000000003e7805 */ /* 0x000fe4000001ff00 */
[----:B------:R-:W-:Y:S02]  /*b2c0*/  LEA R6, P6, R0, UR6, 0x1 ;  /* 0x0000000600067c11 */ /* 0x000fe4000f8c08ff */
[----:B------:R-:W-:Y:S02]  /*b2d0*/  CS2R R58, SRZ ;  /* 0x00000000003a7805 */ /* 0x000fe4000001ff00 */
[----:B------:R-:W-:-:S02]  /*b2e0*/  ISETP.GE.AND P5, PT, R7, UR4, PT ;  /* 0x0000000407007c0c */ /* 0x000fc4000bfa6270 */
[----:B------:R-:W-:Y:S02]  /*b2f0*/  CS2R R54, SRZ ;  /* 0x0000000000367805 */ /* 0x000fe4000001ff00 */
[----:B------:R-:W-:Y:S02]  /*b300*/  LEA.HI.X R7, R0, UR7, R3, 0x1, P6 ;  /* 0x0000000700077c11 */ /* 0x000fe4000b0f0c03 */
[----:B------:R-:W-:Y:S02]  /*b310*/  CS2R R50, SRZ ;  /* 0x0000000000327805 */ /* 0x000fe4000001ff00 */
[----:B------:R-:W-:Y:S02]  /*b320*/  ISETP.GE.AND P3, PT, R16, UR4, PT ;  /* 0x0000000410007c0c */ /* 0x000fe4000bf66270 */
[----:B------:R-:W-:Y:S02]  /*b330*/  CS2R R46, SRZ ;  /* 0x00000000002e7805 */ /* 0x000fe4000001ff00 */
[----:B------:R-:W-:-:S02]  /*b340*/  ISETP.GE.AND P4, PT, R9, UR4, PT ;  /* 0x0000000409007c0c */ /* 0x000fc4000bf86270 */
[----:B------:R-:W-:Y:S02]  /*b350*/  CS2R R68, SRZ ;  /* 0x0000000000447805 */ /* 0x000fe4000001ff00 */
[----:B------:R-:W-:Y:S02]  /*b360*/  ISETP.GE.AND P6, PT, R14, UR4, PT ;  /* 0x000000040e007c0c */ /* 0x000fe4000bfc6270 */
[----:B------:R-:W-:Y:S02]  /*b370*/  CS2R R64, SRZ ;  /* 0x0000000000407805 */ /* 0x000fe4000001ff00 */
[----:B------:R-:W-:Y:S02]  /*b380*/  CS2R R60, SRZ ;  /* 0x00000000003c7805 */ /* 0x000fe4000001ff00 */
[----:B------:R-:W-:Y:S02]  /*b390*/  CS2R R56, SRZ ;  /* 0x0000000000387805 */ /* 0x000fe4000001ff00 */
[----:B------:R-:W-:-:S02]  /*b3a0*/  CS2R R48, SRZ ;  /* 0x0000000000307805 */ /* 0x000fc4000001ff00 */
        /* <DEDUP_REMOVED lines=13> */
.L_x_2319:
[----:B------:R-:W-:Y:S05]  /*b480*/  BSYNC B1 ;  /* 0x0000000000017941 */ /* 0x000fea0003800000 */
.L_x_2318:
[----:B------:R-:W-:Y:S01]  /*b490*/  ISETP.GE.AND P1, PT, R233, R8, PT ;  /* 0x00000008e900720c */ /* 0x000fe20003f26270 */
[----:B------:R-:W-:Y:S01]  /*b4a0*/  BSSY B1, `(.L_x_2320) ;  /* 0x000003d000017945 */ /* 0x000fe20003800000 */
[----:B------:R-:W-:Y:S02]  /*b4b0*/  LOP3.LUT R3, R213, 0x18, R22, 0xf8, !PT ;  /* 0x00000018d5037812 */ /* 0x000fe400078ef816 */
        /* <DEDUP_REMOVED lines=14> */
[----:B-1----:R-:W-:Y:S01]  /*b5a0*/  VIADD R4, R16, 0x10 ;  /* 0x0000001010047836 */ /* 0x002fe20000000000 */
[----:B------:R-:W-:Y:S01]  /*b5b0*/  IADD3 R73, P2, P3, R74, R73, R87 ;  /* 0x000000494a497210 */ /* 0x000fe20007b5e057 */
[----:B------:R-:W-:Y:S01]  /*b5c0*/  ULDC UR4, c[0x0][0x3d4] ;  /* 0x0000f50000047ab9 */ /* 0x000fe20000000800 */
[----:B------:R-:W-:Y:S01]  /*b5d0*/  IADD3.X R3, R81, R70, R80, P4, P5 ;  /* 0x0000004651037210 */ /* 0x000fe200027ea450 */
[----:B------:R-:W-:Y:S01]  /*b5e0*/  VIADD R5, R16, 0x20 ;  /* 0x0000002010057836 */ /* 0x000fe20000000000 */
[----:B------:R-:W-:Y:S01]  /*b5f0*/  IADD3.X R0, R76, R71, R85, P2, P3 ;  /* 0x000000474c007210 */ /* 0x000fe200017e6455 */
[----:B------:R-:W-:Y:S01]  /*b600*/  ULDC.64 UR6, c[0x0][0x3c8] ;  /* 0x0000f20000067ab9 */ /* 0x000fe20000000a00 */
[----:B------:R-:W-:Y:S01]  /*b610*/  ISETP.GE.AND P5, PT, R16, UR4, PT ;  /* 0x0000000410007c0c */ /* 0x000fe2000bfa6270 */
[----:B------:R-:W-:Y:S01]  /*b620*/  ULDC.64 UR8, c[0x0][0x3e0] ;  /* 0x0000f80000087ab9 */ /* 0x000fe20000000a00 */
[----:B------:R-:W-:-:S02]  /*b630*/  ISETP.GE.AND P2, PT, R4, UR4, PT ;  /* 0x0000000404007c0c */ /* 0x000fc4000bf46270 */
[----:B------:R-:W-:Y:S02]  /*b640*/  CS2R R42, SRZ ;  /* 0x00000000002a7805 */ /* 0x000fe4000001ff00 */
[----:B------:R-:W-:Y:S02]  /*b650*/  LEA R4, P3, R73, UR6, 0x1 ;  /* 0x0000000649047c11 */ /* 0x000fe4000f8608ff */
[----:B------:R-:W-:Y:S02]  /*b660*/  CS2R R40, SRZ ;  /* 0x0000000000287805 */ /* 0x000fe4000001ff00 */
[C---:B------:R-:W-:Y:S01]  /*b670*/  IADD3 R7, R16.reuse, 0x30, RZ ;  /* 0x0000003010077810 */ /* 0x040fe20007ffe0ff */
[----:B------:R-:W-:Y:S01]  /*b680*/  VIADD R8, R16, 0x40 ;  /* 0x0000004010087836 */ /* 0x000fe20000000000 */
[----:B------:R-:W-:Y:S02]  /*b690*/  LEA R6, P6, R72, UR8, 0x1 ;  /* 0x0000000848067c11 */ /* 0x000fe4000f8c08ff */
[----:B------:R-:W-:-:S02]  /*b6a0*/  ISETP.GE.AND P4, PT, R5, UR4, PT ;  /* 0x0000000405007c0c */ /* 0x000fc4000bf86270 */
[----:B------:R-:W-:Y:S01]  /*b6b0*/  LEA.HI.X R5, R73, UR7, R0, 0x1, P3 ;  /* 0x0000000749057c11 */ /* 0x000fe200098f0c00 */
[----:B------:R-:W-:Y:S01]  /*b6c0*/  VIADD R0, R16, 0x50 ;  /* 0x0000005010007836 */ /* 0x000fe20000000000 */
[----:B------:R-:W-:Y:S02]  /*b6d0*/  ISETP.GE.AND P3, PT, R7, UR4, PT ;  /* 0x0000000407007c0c */ /* 0x000fe4000bf66270 */
[----:B------:R-:W-:Y:S01]  /*b6e0*/  LEA.HI.X R7, R72, UR9, R3, 0x1, P6 ;  /* 0x0000000948077c11 */ /* 0x000fe2000b0f0c03 */
        /* <DEDUP_REMOVED lines=24> */
.L_x_2321:
[----:B------:R-:W-:Y:S05]  /*b870*/  BSYNC B1 ;  /* 0x0000000000017941 */ /* 0x000fea0003800000 */
.L_x_2320:
[----:B------:R-:W-:Y:S01]  /*b880*/  IMAD.IADD R53, R215, 0x1, R14 ;  /* 0x00000001d7357824 */ /* 0x000fe200078e020e */
[----:B------:R-:W-:Y:S01]  /*b890*/  LOP3.LUT P2, RZ, R223, 0x4, RZ, 0xc0, !PT ;  /* 0x00000004dfff7812 */ /* 0x000fe2000784c0ff */
[----:B-----5:R-:W-:Y:S01]  /*b8a0*/  IMAD.MOV.U32 R0, RZ, RZ, R64 ;  /* 0x000000ffff007224 */ /* 0x020fe200078e0040 */
[----:B------:R-:W-:Y:S01]  /*b8b0*/  MOV R3, R65 ;  /* 0x0000004100037202 */ /* 0x000fe20000000f00 */
[----:B-12---:R-:W-:Y:S01]  /*b8c0*/  IMAD.MOV.U32 R4, RZ, RZ, R68 ;  /* 0x000000ffff047224 */ /* 0x006fe200078e0044 */
[----:B------:R-:W-:Y:S01]  /*b8d0*/  LEA R53, R53, R18, 0x1 ;  /* 0x0000001235357211 */ /* 0x000fe200078e08ff */
[----:B------:R-:W-:Y:S01]  /*b8e0*/  IMAD.MOV.U32 R6, RZ, RZ, R52 ;  /* 0x000000ffff067224 */ /* 0x000fe200078e0034 */
[----:B------:R-:W-:Y:S01]  /*b8f0*/  PRMT R83, R0, 0x7610, R83 ;  /* 0x0000761000537816 */ /* 0x000fe20000000053 */
[----:B------:R-:W-:Y:S01]  /*b900*/  IMAD.MOV.U32 R0, RZ, RZ, R69 ;  /* 0x000000ffff007224 */ /* 0x000fe200078e0045 */
[----:B------:R-:W-:Y:S01]  /*b910*/  PRMT R87, R4, 0x7610, R87 ;  /* 0x0000761004577816 */ /* 0x000fe20000000057 */
[C---:B------:R-:W-:Y:S01]  /*b920*/  VIADD R5, R53.reuse, 0x15400 ;  /* 0x0001540035057836 */ /* 0x040fe20000000000 */
[----:B------:R-:W-:Y:S01]  /*b930*/  PRMT R82, R82, 0x5410, R3 ;  /* 0x0000541052527816 */ /* 0x000fe20000000003 */
        /* <DEDUP_REMOVED lines=15> */
[----:B------:R-:W-:Y:S01]  /*ba30*/  MOV R0, R48 ;  /* 0x0000003000007202 */ /* 0x000fe20000000f00 */
[----:B------:R-:W-:Y:S01]  /*ba40*/  IMAD.MOV.U32 R70, RZ, RZ, R67 ;  /* 0x000000ffff467224 */ /* 0x000fe200078e0043 */
[----:B------:R-:W-:Y:S01]  /*ba50*/  ULDC.64 UR6, c[0x0][0x3e0] ;  /* 0x0000f80000067ab9 */ /* 0x000fe20000000a00 */
        /* <DEDUP_REMOVED lines=17> */
[----:B------:R-:W-:Y:S01]  /*bb70*/  IMAD R3, R217, 0x80, R204 ;  /* 0x00000080d9037824 */ /* 0x000fe200078e02cc */
[----:B------:R-:W-:Y:S02]  /*bb80*/  PRMT R81, R70, 0x7610, R81 ;  /* 0x0000761046517816 */ /* 0x000fe40000000051 */
[----:B------:R-:W-:Y:S01]  /*bb90*/  MOV R70, R54 ;  /* 0x0000003600467202 */ /* 0x000fe20000000f00 */
[----:B------:R-:W-:Y:S01]  /*bba0*/  IMAD R3, R236, 0x40, R3 ;  /* 0x00000040ec037824 */ /* 0x000fe200078e0203 */
        /* <DEDUP_REMOVED lines=8> */
[----:B-1----:R-:W-:Y:S01]  /*bc30*/  @P2 IMAD.HI.U32 R0, R3, R0, RZ ;  /* 0x0000000003002227 */ /* 0x002fe200078e00ff */
[----:B------:R-:W-:Y:S02]  /*bc40*/  MOV R70, R38 ;  /* 0x0000002600467202 */ /* 0x000fe40000000f00 */
[----:B------:R-:W-:Y:S01]  /*bc50*/  PRMT R76, R76, 0x5410, R4 ;  /* 0x000054104c4c7816 */ /* 0x000fe20000000004 */
[----:B------:R-:W-:Y:S01]  /*bc60*/  IMAD.MOV.U32 R4, RZ, RZ, R41 ;  /* 0x000000ffff047224 */ /* 0x000fe200078e0029 */
[----:B0-----:R-:W-:Y:S01]  /*bc70*/  @P2 SHF.R.U32.HI R3, RZ, R5, R0 ;  /* 0x00000005ff032219 */ /* 0x001fe20000011600 */
[----:B------:R-:W-:Y:S02]  /*bc80*/  IMAD.MOV.U32 R0, RZ, RZ, R40 ;  /* 0x000000ffff007224 */ /* 0x000fe400078e0028 */
[----:B------:R-:W-:Y:S01]  /*bc90*/  IMAD.MOV.U32 R71, RZ, RZ, R39 ;  /* 0x000000ffff477224 */ /* 0x000fe200078e0027 */
[----:B------:R-:W-:Y:S01]  /*bca0*/  SHF.R.S32.HI R5, RZ, 0x1f, R3 ;  /* 0x0000001fff057819 */ /* 0x000fe20000011403 */
[----:B------:R-:W-:Y:S01]  /*bcb0*/  IMAD.WIDE.U32 R6, R3, R12, R6 ;  /* 0x0000000c03067225 */ /* 0x000fe200078e0006 */
[----:B------:R-:W-:-:S02]  /*bcc0*/  PRMT R72, R0, 0x5410, R4 ;  /* 0x0000541000487816 */ /* 0x000fc40000000004 */
[----:B------:R-:W-:Y:S01]  /*bcd0*/  PRMT R70, R70, 0x5410, R71 ;  /* 0x0000541046467816 */ /* 0x000fe20000000047 */
[C---:B------:R-:W-:Y:S02]  /*bce0*/  IMAD R0, R5.reuse, R12, RZ ;  /* 0x0000000c05007224 */ /* 0x040fe400078e02ff */
[-C--:B------:R-:W-:Y:S02]  /*bcf0*/  IMAD R4, R5, R10.reuse, RZ ;  /* 0x0000000a05047224 */ /* 0x080fe400078e02ff */
[----:B------:R-:W-:-:S04]  /*bd00*/  IMAD.WIDE.U32 R14, R3, R10, R14 ;  /* 0x0000000a030e7225 */ /* 0x000fc800078e000e */
[C---:B------:R-:W-:Y:S01]  /*bd10*/  IMAD R5, R3.reuse, R13, R0 ;  /* 0x0000000d03057224 */ /* 0x040fe200078e0200 */
[----:B------:R-:W-:Y:S01]  /*bd20*/  LEA R0, P3, R14, UR6, 0x1 ;  /* 0x000000060e007c11 */ /* 0x000fe2000f8608ff */
[----:B------:R-:W-:Y:S01]  /*bd30*/  IMAD R3, R3, R11, R4 ;  /* 0x0000000b03037224 */ /* 0x000fe200078e0204 */
[C---:B------:R-:W-:Y:S01]  /*bd40*/  LEA R4, P2, R6.reuse, UR4, 0x1 ;  /* 0x0000000406047c11 */ /* 0x040fe2000f8408ff */
[----:B------:R-:W-:Y:S01]  /*bd50*/  IMAD.MOV.U32 R10, RZ, RZ, R32 ;  /* 0x000000ffff0a7224 */ /* 0x000fe200078e0020 */
[----:B------:R-:W-:Y:S01]  /*bd60*/  IADD3 R5, R7, R5, RZ ;  /* 0x0000000507057210 */ /* 0x000fe20007ffe0ff */
[----:B------:R-:W-:Y:S01]  /*bd70*/  IMAD.IADD R3, R15, 0x1, R3 ;  /* 0x000000010f037824 */ /* 0x000fe200078e0203 */
[----:B------:R-:W-:Y:S01]  /*bd80*/  UMOV UR4, 0xffffffff ;  /* 0xffffffff00047882 */ /* 0x000fe20000000000 */
[----:B------:R-:W-:Y:S01]  /*bd90*/  IMAD.MOV.U32 R11, RZ, RZ, R33 ;  /* 0x000000ffff0b7224 */ /* 0x000fe200078e0021 */
[----:B------:R-:W-:Y:S02]  /*bda0*/  LEA.HI.X R5, R6, UR5, R5, 0x1, P2 ;  /* 0x0000000506057c11 */ /* 0x000fe400090f0c05 */
[----:B------:R-:W-:-:S02]  /*bdb0*/  LEA.HI.X R3, R14, UR7, R3, 0x1, P3 ;  /* 0x000000070e037c11 */ /* 0x000fc400098f0c03 */
[----:B------:R-:W-:Y:S02]  /*bdc0*/  PRMT R71, R10, 0x5410, R11 ;  /* 0x000054100a477816 */ /* 0x000fe4000000000b */
[----:B------:R-:W-:Y:S01]  /*bdd0*/  LEA.HI R6, R232, R232, RZ, 0x1 ;  /* 0x000000e8e8067211 */ /* 0x000fe200078f08ff */
[----:B------:R-:W-:Y:S06]  /*bde0*/  BRA.DIV UR4, `(.L_x_2322) ;  /* 0x0000020204ac7947 */ /* 0x000fec000b800000 */
.L_x_2544:
[----:B------:R-:W-:-:S03]  /*bdf0*/  UMOV UR4, 0xffffffff ;  /* 0xffffffff00047882 */ /* 0x000fc60000000000 */
[----:B------:R-:W-:Y:S05]  /*be00*/  BRA.DIV UR4, `(.L_x_2323) ;  /* 0x0000020204cc7947 */ /* 0x000fea000b800000 */
.L_x_2547:
[----:B------:R-:W-:-:S03]  /*be10*/  UMOV UR4, 0xffffffff ;  /* 0xffffffff00047882 */ /* 0x000fc60000000000 */
[----:B------:R-:W-:Y:S05]  /*be20*/  BRA.DIV UR4, `(.L_x_2324) ;  /* 0x0000020204ec7947 */ /* 0x000fea000b800000 */
.L_x_2550:
[----:B------:R-:W-:-:S03]  /*be30*/  UMOV UR4, 0xffffffff ;  /* 0xffffffff00047882 */ /* 0x000fc60000000000 */
[----:B------:R-:W-:Y:S05]  /*be40*/  BRA.DIV UR4, `(.L_x_2325) ;  /* 0x00000206040c7947 */ /* 0x000fea000b800000 */
.L_x_2553:
[----:B------:R-:W-:-:S03]  /*be50*/  UMOV UR4, 0xffffffff ;  /* 0xffffffff00047882 */ /* 0x000fc60000000000 */
[----:B------:R-:W-:Y:S05]  /*be60*/  BRA.DIV UR4, `(.L_x_2326) ;  /* 0x00000206042c7947 */ /* 0x000fea000b800000 */
.L_x_2556:
[----:B------:R-:W-:Y:S01]  /*be70*/  UMOV UR4, 0xffffffff ;  /* 0xffffffff00047882 */ /* 0x000fe20000000000 */
[----:B------:R-:W-:Y:S02]  /*be80*/  LOP3.LUT R5, R6, 0xfffffffe, RZ, 0xc0, !PT ;  /* 0xfffffffe06057812 */ /* 0x000fe400078ec0ff */
[----:B------:R-:W-:Y:S05]  /*be90*/  BRA.DIV UR4, `(.L_x_2327) ;  /* 0x0000020604487947 */ /* 0x000fea000b800000 */
.L_x_2559:
[----:B------:R-:W-:Y:S01]  /*bea0*/  UMOV UR4, 0xffffffff ;  /* 0xffffffff00047882 */ /* 0x000fe20000000000 */
[----:B------:R-:W-:Y:S02]  /*beb0*/  IMAD.IADD R5, R232, 0x1, -R5 ;  /* 0x00000001e8057824 */ /* 0x000fe400078e0a05 */
[----:B------:R-:W-:Y:S05]  /*bec0*/  BRA.DIV UR4, `(.L_x_2328) ;  /* 0x0000020604647947 */ /* 0x000fea000b800000 */
.L_x_2562:
[----:B------:R-:W-:Y:S01]  /*bed0*/  UMOV UR4, 0xffffffff ;  /* 0xffffffff00047882 */ /* 0x000fe20000000000 */
[----:B------:R-:W-:Y:S02]  /*bee0*/  SHF.L.U32 R3, R5, 0x1f, RZ ;  /* 0x0000001f05037819 */ /* 0x000fe400000006ff */
[----:B------:R-:W-:Y:S05]  /*bef0*/  BRA.DIV UR4, `(.L_x_2329) ;  /* 0x0000020604807947 */ /* 0x000fea000b800000 */
.L_x_2565:
        /* <DEDUP_REMOVED lines=13> */
[----:B------:R-:W-:-:S02]  /*bfd0*/  IMAD.MOV.U32 R6, RZ, RZ, R43 ;  /* 0x000000ffff067224 */ /* 0x000fc400078e002b */
[----:B------:R-:W-:-:S03]  /*bfe0*/  IMAD.MOV.U32 R4, RZ, RZ, R36 ;  /* 0x000000ffff047224 */ /* 0x000fc600078e0024 */
        /* <DEDUP_REMOVED lines=14> */
.L_x_2566:
[----:B------:R-:W-:Y:S05]  /*c0d0*/  BSYNC B1 ;  /* 0x0000000000017941 */ /* 0x000fea0003800000 */
.L_x_2330:
[----:B------:R-:W-:Y:S01]  /*c0e0*/  BSSY B1, `(.L_x_2332) ;  /* 0x000011b000017945 */ /* 0x000fe20003800000 */
[----:B0-----:R-:W-:-:S03]  /*c0f0*/  PRMT R3, R4, 0x5410, R5 ;  /* 0x0000541004037816 */ /* 0x001fc60000000005 */
[----:B------:R-:W-:Y:S05]  /*c100*/  @P0 BRA `(.L_x_2333) ;  /* 0x0000001000600947 */ /* 0x000fea0003800000 */
[----:B------:R-:W0:Y:S01]  /*c110*/  LDC R5, c[0x0][0x3d4] ;  /* 0x0000f500ff057b82 */ /* 0x000e220000000800 */
[C---:B------:R-:W-:Y:S01]  /*c120*/  VIADD R6, R16.reuse, 0x20 ;  /* 0x0000002010067836 */ /* 0x040fe20000000000 */
[----:B------:R-:W-:Y:S01]  /*c130*/  BSSY B2, `(.L_x_2334) ;  /* 0x0000036000027945 */ /* 0x000fe20003800000 */
[C---:B------:R-:W-:Y:S02]  /*c140*/  VIADD R4, R16.reuse, 0x10 ;  /* 0x0000001010047836 */ /* 0x040fe40000000000 */
[C---:B------:R-:W-:Y:S01]  /*c150*/  VIADD R86, R16.reuse, 0x30 ;  /* 0x0000003010567836 */ /* 0x040fe20000000000 */
[-C--:B0-----:R-:W-:Y:S02]  /*c160*/  ISETP.GE.AND P0, PT, R16, R5.reuse, PT ;  /* 0x000000051000720c */ /* 0x081fe40003f06270 */
[-C--:B------:R-:W-:Y:S01]  /*c170*/  ISETP.GE.AND P3, PT, R6, R5.reuse, PT ;  /* 0x000000050600720c */ /* 0x080fe20003f66270 */
[----:B------:R-:W-:Y:S01]  /*c180*/  VIADD R6, R16, 0x50 ;  /* 0x0000005010067836 */ /* 0x000fe20000000000 */
[----:B------:R-:W-:-:S02]  /*c190*/  ISETP.GE.AND P2, PT, R4, R5, PT ;  /* 0x000000050400720c */ /* 0x000fc40003f46270 */
[----:B------:R-:W-:Y:S02]  /*c1a0*/  IADD3 R4, R16, 0x40, RZ ;  /* 0x0000004010047810 */ /* 0x000fe40007ffe0ff */
[-C--:B------:R-:W-:Y:S02]  /*c1b0*/  ISETP.GE.AND P4, PT, R86, R5.reuse, PT ;  /* 0x000000055600720c */ /* 0x080fe40003f86270 */
[-C--:B------:R-:W-:Y:S02]  /*c1c0*/  ISETP.GE.AND P5, PT, R4, R5.reuse, PT ;  /* 0x000000050400720c */ /* 0x080fe40003fa6270 */
[----:B------:R-:W-:Y:S01]  /*c1d0*/  ISETP.GE.AND P6, PT, R6, R5, PT ;  /* 0x000000050600720c */ /* 0x000fe20003fc6270 */
[----:B------:R-:W-:-:S12]  /*c1e0*/  @P0 BRA `(.L_x_2335) ;  /* 0x0000000000a80947 */ /* 0x000fd80003800000 */
[----:B------:R-:W0:Y:S01]  /*c1f0*/  LDS.128 R4, [R53+0x15400] ;  /* 0x0154000035047984 */ /* 0x000e220000000c00 */
        /* <DEDUP_REMOVED lines=11> */
[C---:B------:R-:W-:Y:S01]  /*c2b0*/  FMUL.FTZ R89, R69.reuse, R88 ;  /* 0x0000005845597220 */ /* 0x040fe20000410000 */
[----:B------:R-:W-:Y:S01]  /*c2c0*/  FMUL.FTZ R69, R69, R86 ;  /* 0x0000005645457220 */ /* 0x000fe20000410000 */
[----:B------:R-:W-:Y:S02]  /*c2d0*/  HADD2.F32 R4, -RZ, R4.H1_H1 ;  /* 0x30000004ff047230 */ /* 0x000fe40000004100 */
[--C-:B------:R-:W-:Y:S02]  /*c2e0*/  HADD2.F32 R66, -RZ, R6.reuse.H0_H0 ;  /* 0x20000006ff427230 */ /* 0x100fe40000004100 */
[----:B------:R-:W-:Y:S01]  /*c2f0*/  FFMA.FTZ R88, R68, R88, R69 ;  /* 0x0000005844587223 */ /* 0x000fe20000010045 */
[----:B------:R-:W-:-:S02]  /*c300*/  HADD2.F32 R67, -RZ, R6.H1_H1 ;  /* 0x30000006ff437230 */ /* 0x000fc40000004100 */
[----:B------:R-:W-:Y:S01]  /*c310*/  FFMA.FTZ R89, R68, R86, -R89 ;  /* 0x0000005644597223 */ /* 0x000fe20000010859 */
[--C-:B------:R-:W-:Y:S02]  /*c320*/  HADD2.F32 R69, -RZ, R84.reuse.H0_H0 ;  /* 0x20000054ff457230 */ /* 0x100fe40000004100 */
[C---:B------:R-:W-:Y:S01]  /*c330*/  FMUL.FTZ R90, R4.reuse, R87 ;  /* 0x00000057045a7220 */ /* 0x040fe20000410000 */
[--C-:B------:R-:W-:Y:S02]  /*c340*/  HADD2.F32 R6, -RZ, R5.reuse.H0_H0 ;  /* 0x20000005ff067230 */ /* 0x100fe40000004100 */
[-C--:B------:R-:W-:Y:S01]  /*c350*/  FMUL.FTZ R86, R4, R85.reuse ;  /* 0x0000005504567220 */ /* 0x080fe20000410000 */
[----:B------:R-:W-:Y:S02]  /*c360*/  HADD2.F32 R84, -RZ, R84.H1_H1 ;  /* 0x30000054ff547230 */ /* 0x000fe40000004100 */
        /* <DEDUP_REMOVED lines=18> */
.L_x_2335:
[----:B------:R-:W-:Y:S05]  /*c490*/  BSYNC B2 ;  /* 0x0000000000027941 */ /* 0x000fea0003800000 */
.L_x_2334:
        /* <DEDUP_REMOVED lines=44> */
.L_x_2337:
[----:B------:R-:W-:Y:S05]  /*c760*/  BSYNC B2 ;  /* 0x0000000000027941 */ /* 0x000fea0003800000 */
.L_x_2336:
        /* <DEDUP_REMOVED lines=44> */
.L_x_2339:
[----:B------:R-:W-:Y:S05]  /*ca30*/  BSYNC B2 ;  /* 0x0000000000027941 */ /* 0x000fea0003800000 */
.L_x_2338:
        /* <DEDUP_REMOVED lines=44> */
.L_x_2341:
[----:B------:R-:W-:Y:S05]  /*cd00*/  BSYNC B2 ;  /* 0x0000000000027941 */ /* 0x000fea0003800000 */
.L_x_2340:
        /* <DEDUP_REMOVED lines=44> */
.L_x_2343:
[----:B------:R-:W-:Y:S05]  /*cfd0*/  BSYNC B2 ;  /* 0x0000000000027941 */ /* 0x000fea0003800000 */
.L_x_2342:
[----:B------:R-:W-:Y:S05]  /*cfe0*/  @P6 BRA `(.L_x_2333) ;  /* 0x0000000000a86947 */ /* 0x000fea0003800000 */
[----:B01234-:R-:W0:Y:S01]  /*cff0*/  LDS.128 R4, [R52+0x8000] ;  /* 0x0080000034047984 */ /* 0x01fe220000000c00 */
        /* <DEDUP_REMOVED lines=41> */
.L_x_2333:
[----:B------:R-:W-:Y:S05]  /*d290*/  BSYNC B1 ;  /* 0x0000000000017941 */ /* 0x000fea0003800000 */
.L_x_2332:
        /* <DEDUP_REMOVED lines=57> */
.L_x_2346:
[----:B------:R-:W-:Y:S05]  /*d630*/  BSYNC B1 ;  /* 0x0000000000017941 */ /* 0x000fea0003800000 */
.L_x_2345:
[----:B------:R-:W-:Y:S04]  /*d640*/  BSSY B1, `(.L_x_2347) ;  /* 0x000002c000017945 */ /* 0x000fe80003800000 */
[----:B------:R-:W-:Y:S05]  /*d650*/  @P1 BRA `(.L_x_2348) ;  /* 0x0000000000a81947 */ /* 0x000fea0003800000 */
[----:B0-----:R-:W0:Y:S01]  /*d660*/  LDS.128 R4, [R52+0x2000] ;  /* 0x0020000034047984 */ /* 0x001e220000000c00 */
        /* <DEDUP_REMOVED lines=41> */
.L_x_2348:
[----:B------:R-:W-:Y:S05]  /*d900*/  BSYNC B1 ;  /* 0x0000000000017941 */ /* 0x000fea0003800000 */
.L_x_2347:
        /* <DEDUP_REMOVED lines=44> */
.L_x_2350:
[----:B------:R-:W-:Y:S05]  /*dbd0*/  BSYNC B1 ;  /* 0x0000000000017941 */ /* 0x000fea0003800000 */
.L_x_2349:
        /* <DEDUP_REMOVED lines=44> */
.L_x_2352:
[----:B------:R-:W-:Y:S05]  /*dea0*/  BSYNC B1 ;  /* 0x0000000000017941 */ /* 0x000fea0003800000 */
.L_x_2351:
        /* <DEDUP_REMOVED lines=32> */
[----:B------:R-:W-:Y:S01]  /*e0b0*/  FMUL.FTZ R25, R13, R14 ;  /* 0x0000000e0d197220 */ /* 0x000fe20000410000 */
[----:B------:R-:W-:-:S02]  /*e0c0*/  FMUL.FTZ R7, R5, R10 ;  /* 0x0000000a05077220 */ /* 0x000fc40000410000 */
        /* <DEDUP_REMOVED lines=8> */
[----:B------:R-:W-:-:S05]  /*e150*/  F2FP.F16.F32.PACK_AB R5, R10, R5 ;  /* 0x000000050a05723e */ /* 0x000fca00000000ff */
[----:B------:R4:W-:Y:S02]  /*e160*/  STS.128 [R53+0x1f400], R4 ;  /* 0x01f4000435007388 */ /* 0x0009e40000000c00 */
.L_x_2354:
[----:B------:R-:W-:Y:S05]  /*e170*/  BSYNC B1 ;  /* 0x0000000000017941 */ /* 0x000fea0003800000 */
.L_x_2353:
        /* <DEDUP_REMOVED lines=32> */
[C---:B------:R-:W-:Y:S02]  /*e380*/  FMUL.FTZ R7, R5.reuse, R4 ;  /* 0x0000000405077220 */ /* 0x040fe40000410000 */
[-C--:B------:R-:W-:Y:S01]  /*e390*/  FMUL.FTZ R9, R5, R0.reuse ;  /* 0x0000000005097220 */ /* 0x080fe20000410000 */
[----:B------:R-:W-:Y:S01]  /*e3a0*/  FFMA.FTZ R13, R8, R3, -R13 ;  /* 0x00000003080d7223 */ /* 0x000fe2000001080d */
[----:B------:R-:W-:Y:S01]  /*e3b0*/  FFMA.FTZ R5, R6, R0, -R7 ;  /* 0x0000000006057223 */ /* 0x000fe20000010807 */
        /* <DEDUP_REMOVED lines=8> */
.L_x_2317:
[----:B------:R-:W-:Y:S01]  /*e440*/  IMAD.MOV.U32 R9, RZ, RZ, R77 ;  /* 0x000000ffff097224 */ /* 0x000fe200078e004d */
[-C--:B------:R-:W-:Y:S01]  /*e450*/  ISETP.GE.AND P0, PT, R204, R8.reuse, PT ;  /* 0x00000008cc00720c */ /* 0x080fe20003f06270 */
[----:B------:R-:W0:Y:S01]  /*e460*/  LDC R77, c[0x0][0x428] ;  /* 0x00010a00ff4d7b82 */ /* 0x000e220000000800 */
[----:B------:R-:W-:Y:S01]  /*e470*/  BSSY B1, `(.L_x_2355) ;  /* 0x000003d000017945 */ /* 0x000fe20003800000 */
[----:B------:R-:W-:Y:S01]  /*e480*/  ISETP.GE.AND P1, PT, R233, R8, PT ;  /* 0x00000008e900720c */ /* 0x000fe20003f26270 */
[----:B------:R-:W-:Y:S01]  /*e490*/  IMAD.MOV.U32 R14, RZ, RZ, R52 ;  /* 0x000000ffff0e7224 */ /* 0x000fe200078e0034 */
[----:B------:R-:W-:Y:S01]  /*e4a0*/  MOV R15, R75 ;  /* 0x0000004b000f7202 */ /* 0x000fe20000000f00 */
        /* <DEDUP_REMOVED lines=57> */
.L_x_2356:
[----:B------:R-:W-:Y:S05]  /*e840*/  BSYNC B1 ;  /* 0x0000000000017941 */ /* 0x000fea0003800000 */
.L_x_2355:
[----:B------:R-:W-:Y:S01]  /*e850*/  BSSY B1, `(.L_x_2357) ;  /* 0x0000026000017945 */ /* 0x000fe20003800000 */
[----:B-----5:R-:W-:Y:S01]  /*e860*/  IMAD.MOV.U32 R74, RZ, RZ, R4 ;  /* 0x000000ffff4a7224 */ /* 0x020fe200078e0004 */
[----:B------:R-:W-:Y:S01]  /*e870*/  MOV R75, R5 ;  /* 0x00000005004b7202 */ /* 0x000fe20000000f00 */
[----:B------:R-:W-:Y:S01]  /*e880*/  IMAD.MOV.U32 R76, RZ, RZ, R6 ;  /* 0x000000ffff4c7224 */ /* 0x000fe200078e0006 */
[----:B0-----:R-:W-:Y:S01]  /*e890*/  CS2R R66, SRZ ;  /* 0x0000000000427805 */ /* 0x001fe2000001ff00 */
[----:B------:R-:W-:Y:S06]  /*e8a0*/  @P1 BRA `(.L_x_2358) ;  /* 0x0000000000801947 */ /* 0x000fec0003800000 */
[----:B------:R-:W-:Y:S01]  /*e8b0*/  IADD3 R73, P2, P3, R68, R73, R87 ;  /* 0x0000004944497210 */ /* 0x000fe20007b5e057 */
[----:B------:R-:W-:Y:S01]  /*e8c0*/  ULDC.64 UR4, c[0x0][0x3c8] ;  /* 0x0000f20000047ab9 */ /* 0x000fe20000000a00 */
[----:B------:R-:W-:Y:S01]  /*e8d0*/  IADD3 R72, P4, P5, R69, R72, R82 ;  /* 0x0000004845487210 */ /* 0x000fe20007d9e052 */
[----:B------:R-:W-:Y:S01]  /*e8e0*/  ULDC.64 UR6, c[0x0][0x3e0] ;  /* 0x0000f80000067ab9 */ /* 0x000fe20000000a00 */
[----:B------:R-:W-:Y:S02]  /*e8f0*/  IADD3.X R0, R78, R71, R85, P2, P3 ;  /* 0x000000474e007210 */ /* 0x000fe400017e6455 */
        /* <DEDUP_REMOVED lines=27> */
.L_x_2358:
[----:B------:R-:W-:Y:S05]  /*eab0*/  BSYNC B1 ;  /* 0x0000000000017941 */ /* 0x000fea0003800000 */
.L_x_2357:
[----:B------:R-:W-:Y:S01]  /*eac0*/  IMAD.MOV.U32 R0, RZ, RZ, R7 ;  /* 0x000000ffff007224 */ /* 0x000fe200078e0007 */
[----:B------:R-:W-:Y:S01]  /*ead0*/  MOV R3, R24 ;  /* 0x0000001800037202 */ /* 0x000fe20000000f00 */
[----:B0-----:R-:W-:Y:S01]  /*eae0*/  IMAD.MOV.U32 R20, RZ, RZ, R25 ;  /* 0x000000ffff147224 */ /* 0x001fe200078e0019 */
[----:B------:R-:W-:Y:S01]  /*eaf0*/  ISETP.NE.AND P2, PT, R77, 0x1, PT ;  /* 0x000000014d00780c */ /* 0x000fe20003f45270 */
[----:B------:R-:W-:Y:S01]  /*eb00*/  IMAD.MOV.U32 R69, RZ, RZ, R39 ;  /* 0x000000ffff457224 */ /* 0x000fe200078e0027 */
[----:B------:R-:W-:Y:S01]  /*eb10*/  PRMT R87, R0, 0x7610, R87 ;  /* 0x0000761000577816 */ /* 0x000fe20000000057 */
[----:B------:R-:W-:Y:S01]  /*eb20*/  IMAD.MOV.U32 R0, RZ, RZ, R26 ;  /* 0x000000ffff007224 */ /* 0x000fe200078e001a */
[----:B------:R-:W-:Y:S01]  /*eb30*/  PRMT R81, R3, 0x5410, R20 ;  /* 0x0000541003517816 */ /* 0x000fe20000000014 */
[----:B------:R-:W-:Y:S01]  /*eb40*/  IMAD.MOV.U32 R20, RZ, RZ, R29 ;  /* 0x000000ffff147224 */ /* 0x000fe200078e001d */
[----:B------:R-:W-:Y:S01]  /*eb50*/  MOV R3, R27 ;  /* 0x0000001b00037202 */ /* 0x000fe20000000f00 */
[----:B-----5:R-:W-:Y:S01]  /*eb60*/  IMAD.MOV.U32 R71, RZ, RZ, R43 ;  /* 0x000000ffff477224 */ /* 0x020fe200078e002b */
[----:B------:R-:W-:Y:S01]  /*eb70*/  PRMT R88, R76, 0x5410, R74 ;  /* 0x000054104c587816 */ /* 0x000fe2000000004a */
[----:B------:R-:W-:Y:S01]  /*eb80*/  ULDC.64 UR4, c[0x0][0x3c8] ;  /* 0x0000f20000047ab9 */ /* 0x000fe20000000a00 */
[----:B------:R-:W-:Y:S01]  /*eb90*/  PRMT R82, R0, 0x5410, R3 ;  /* 0x0000541000527816 */ /* 0x000fe20000000003 */
[----:B------:R-:W-:Y:S01]  /*eba0*/  IMAD.MOV.U32 R0, RZ, RZ, R28 ;  /* 0x000000ffff007224 */ /* 0x000fe200078e001c */
[----:B------:R-:W-:Y:S01]  /*ebb0*/  MOV R3, R30 ;  /* 0x0000001e00037202 */ /* 0x000fe20000000f00 */
[----:B------:R-:W0:Y:S01]  /*ebc0*/  @P2 LDC R21, c[0x0][0x430] ;  /* 0x00010c00ff152b82 */ /* 0x000e220000000800 */
[----:B------:R-:W-:Y:S01]  /*ebd0*/  PRMT R90, R75, 0x7610, R90 ;  /* 0x000076104b5a7816 */ /* 0x000fe2000000005a */
[----:B------:R-:W-:Y:S01]  /*ebe0*/  ULDC.64 UR6, c[0x0][0x3e0] ;  /* 0x0000f80000067ab9 */ /* 0x000fe20000000a00 */
[----:B------:R-:W-:Y:S01]  /*ebf0*/  PRMT R74, R0, 0x5410, R20 ;  /* 0x00005410004a7816 */ /* 0x000fe20000000014 */
[----:B------:R-:W-:Y:S01]  /*ec00*/  IMAD.MOV.U32 R20, RZ, RZ, R32 ;  /* 0x000000ffff147224 */ /* 0x000fe200078e0020 */
[----:B------:R-:W-:Y:S01]  /*ec10*/  PRMT R76, R3, 0x7610, R76 ;  /* 0x00007610034c7816 */ /* 0x000fe2000000004c */
[----:B------:R-:W-:Y:S01]  /*ec20*/  IMAD.MOV.U32 R3, RZ, RZ, R31 ;  /* 0x000000ffff037224 */ /* 0x000fe200078e001f */
[----:B------:R-:W-:Y:S01]  /*ec30*/  MOV R68, R33 ;  /* 0x0000002100447202 */ /* 0x000fe20000000f00 */
[----:B------:R-:W1:Y:S01]  /*ec40*/  @P2 LDC R0, c[0x0][0x42c] ;  /* 0x00010b00ff002b82 */ /* 0x000e620000000800 */
[----:B------:R-:W-:Y:S01]  /*ec50*/  PRMT R89, R89, 0x5410, R20 ;  /* 0x0000541059597816 */ /* 0x000fe20000000014 */
[----:B------:R-:W-:Y:S01]  /*ec60*/  IMAD.MOV.U32 R20, RZ, RZ, R35 ;  /* 0x000000ffff147224 */ /* 0x000fe200078e0023 */
[----:B------:R-:W-:Y:S01]  /*ec70*/  PRMT R76, R76, 0x5410, R3 ;  /* 0x000054104c4c7816 */ /* 0x000fe20000000003 */
[----:B------:R-:W-:Y:S01]  /*ec80*/  IMAD.MOV.U32 R3, RZ, RZ, R34 ;  /* 0x000000ffff037224 */ /* 0x000fe200078e0022 */
[----:B------:R-:W-:-:S02]  /*ec90*/  PRMT R90, R90, 0x5410, R68 ;  /* 0x000054105a5a7816 */ /* 0x000fc40000000044 */
[----:B------:R-:W-:Y:S02]  /*eca0*/  MOV R68, R36 ;  /* 0x0000002400447202 */ /* 0x000fe40000000f00 */
[----:B------:R-:W-:Y:S01]  /*ecb0*/  PRMT R89, R3, 0x7610, R89 ;  /* 0x0000761003597816 */ /* 0x000fe20000000059 */
[----:B------:R-:W-:Y:S01]  /*ecc0*/  IMAD R3, R217, 0x80, R204 ;  /* 0x00000080d9037824 */ /* 0x000fe200078e02cc */
[----:B------:R-:W-:Y:S01]  /*ecd0*/  PRMT R87, R87, 0x5410, R20 ;  /* 0x0000541057577816 */ /* 0x000fe20000000014 */
[----:B------:R-:W-:Y:S01]  /*ece0*/  IMAD.MOV.U32 R20, RZ, RZ, R37 ;  /* 0x000000ffff147224 */ /* 0x000fe200078e0025 */
[----:B------:R-:W-:Y:S01]  /*ecf0*/  PRMT R83, R68, 0x7610, R83 ;  /* 0x0000761044537816 */ /* 0x000fe20000000053 */
[----:B------:R-:W-:Y:S01]  /*ed00*/  IMAD.MOV.U32 R68, RZ, RZ, R38 ;  /* 0x000000ffff447224 */ /* 0x000fe200078e0026 */
[----:B------:R-:W-:Y:S02]  /*ed10*/  LEA R3, R236, R3, 0x6 ;  /* 0x00000003ec037211 */ /* 0x000fe400078e30ff */
[----:B------:R-:W-:-:S02]  /*ed20*/  PRMT R83, R83, 0x5410, R20 ;  /* 0x0000541053537816 */ /* 0x000fc40000000014 */
[----:B------:R-:W-:Y:S02]  /*ed30*/  MOV R20, R60 ;  /* 0x0000003c00147202 */ /* 0x000fe40000000f00 */
[----:B------:R-:W-:Y:S01]  /*ed40*/  PRMT R84, R68, 0x5410, R69 ;  /* 0x0000541044547816 */ /* 0x000fe20000000045 */
[----:B------:R-:W-:Y:S01]  /*ed50*/  IMAD.MOV.U32 R68, RZ, RZ, R62 ;  /* 0x000000ffff447224 */ /* 0x000fe200078e003e */
[----:B------:R-:W-:Y:S01]  /*ed60*/  PRMT R77, R20, 0x7610, R77 ;  /* 0x00007610144d7816 */ /* 0x000fe2000000004d */
[----:B-1----:R-:W-:Y:S01]  /*ed70*/  @P2 IMAD.HI.U32 R0, R3, R0, RZ ;  /* 0x0000000003002227 */ /* 0x002fe200078e00ff */
[----:B------:R-:W-:-:S03]  /*ed80*/  MOV R69, R63 ;  /* 0x0000003f00457202 */ /* 0x000fc60000000f00 */
[----:B------:R-:W-:Y:S01]  /*ed90*/  IMAD.MOV.U32 R20, RZ, RZ, R61 ;  /* 0x000000ffff147224 */ /* 0x000fe200078e003d */
[----:B0-----:R-:W-:Y:S01]  /*eda0*/  @P2 SHF.R.U32.HI R3, RZ, R21, R0 ;  /* 0x00000015ff032219 */ /* 0x001fe20000011600 */
[----:B------:R-:W-:Y:S01]  /*edb0*/  IMAD.MOV.U32 R0, RZ, RZ, R40 ;  /* 0x000000ffff007224 */ /* 0x000fe200078e0028 */
[----:B------:R-:W-:Y:S02]  /*edc0*/  PRMT R78, R68, 0x5410, R69 ;  /* 0x00005410444e7816 */ /* 0x000fe40000000045 */
[----:B------:R-:W-:Y:S01]  /*edd0*/  PRMT R77, R77, 0x5410, R20 ;  /* 0x000054104d4d7816 */ /* 0x000fe20000000014 */
[----:B------:R-:W-:Y:S01]  /*ede0*/  IMAD.MOV.U32 R20, RZ, RZ, R41 ;  /* 0x000000ffff147224 */ /* 0x000fe200078e0029 */
[----:B------:R-:W-:Y:S01]  /*edf0*/  SHF.R.S32.HI R21, RZ, 0x1f, R3 ;  /* 0x0000001fff157819 */ /* 0x000fe20000011403 */
[----:B------:R-:W-:Y:S01]  /*ee00*/  IMAD.WIDE.U32 R14, R3, R12, R14 ;  /* 0x0000000c030e7225 */ /* 0x000fe200078e000e */
[----:B------:R-:W-:Y:S02]  /*ee10*/  MOV R68, R42 ;  /* 0x0000002a00447202 */ /* 0x000fe40000000f00 */
[----:B------:R-:W-:Y:S01]  /*ee20*/  PRMT R69, R0, 0x5410, R20 ;  /* 0x0000541000457816 */ /* 0x000fe20000000014 */
[C---:B------:R-:W-:Y:S01]  /*ee30*/  IMAD R0, R21.reuse, R12, RZ ;  /* 0x0000000c15007224 */ /* 0x040fe200078e02ff */
[----:B------:R-:W-:Y:S01]  /*ee40*/  PRMT R70, R68, 0x5410, R71 ;  /* 0x0000541044467816 */ /* 0x000fe20000000047 */
[----:B------:R-:W-:-:S02]  /*ee50*/  IMAD R68, R21, R10, RZ ;  /* 0x0000000a15447224 */ /* 0x000fc400078e02ff */
[C---:B------:R-:W-:Y:S01]  /*ee60*/  IMAD.WIDE.U32 R20, R3.reuse, R10, R8 ;  /* 0x0000000a03147225 */ /* 0x040fe200078e0008 */
[----:B------:R-:W-:Y:S01]  /*ee70*/  LEA R8, P2, R14, UR4, 0x1 ;  /* 0x000000040e087c11 */ /* 0x000fe2000f8408ff */
[----:B------:R-:W-:Y:S02]  /*ee80*/  UMOV UR4, 0xffffffff ;  /* 0xffffffff00047882 */ /* 0x000fe40000000000 */
[C---:B------:R-:W-:Y:S01]  /*ee90*/  IMAD R9, R3.reuse, R13, R0 ;  /* 0x0000000d03097224 */ /* 0x040fe200078e0200 */
[----:B------:R-:W-:Y:S01]  /*eea0*/  LEA R0, P3, R20, UR6, 0x1 ;  /* 0x0000000614007c11 */ /* 0x000fe2000f8608ff */
[----:B------:R-:W-:Y:S01]  /*eeb0*/  IMAD R3, R3, R11, R68 ;  /* 0x0000000b03037224 */ /* 0x000fe200078e0244 */
[----:B------:R-:W-:Y:S01]  /*eec0*/  MOV R11, R45 ;  /* 0x0000002d000b7202 */ /* 0x000fe20000000f00 */
[----:B------:R-:W-:Y:S02]  /*eed0*/  IMAD.IADD R9, R15, 0x1, R9 ;  /* 0x000000010f097824 */ /* 0x000fe400078e0209 */
[----:B------:R-:W-:-:S02]  /*eee0*/  IMAD.IADD R3, R21, 0x1, R3 ;  /* 0x0000000115037824 */ /* 0x000fc400078e0203 */
[----:B------:R-:W-:Y:S01]  /*eef0*/  IMAD.MOV.U32 R10, RZ, RZ, R44 ;  /* 0x000000ffff0a7224 */ /* 0x000fe200078e002c */
[----:B------:R-:W-:Y:S02]  /*ef00*/  LEA.HI.X R9, R14, UR5, R9, 0x1, P2 ;  /* 0x000000050e097c11 */ /* 0x000fe400090f0c09 */
[----:B------:R-:W-:Y:S02]  /*ef10*/  LEA.HI.X R3, R20, UR7, R3, 0x1, P3 ;  /* 0x0000000714037c11 */ /* 0x000fe400098f0c03 */
[----:B------:R-:W-:Y:S02]  /*ef20*/  PRMT R68, R10, 0x5410, R11 ;  /* 0x000054100a447816 */ /* 0x000fe4000000000b */
[----:B------:R-:W-:Y:S01]  /*ef30*/  LEA.HI R10, R232, R232, RZ, 0x1 ;  /* 0x000000e8e80a7211 */ /* 0x000fe200078f08ff */
[----:B------:R-:W-:Y:S06]  /*ef40*/  BRA.DIV UR4, `(.L_x_2359) ;  /* 0x000001d604a87947 */ /* 0x000fec000b800000 */
.L_x_2569:
[----:B------:R-:W-:-:S03]  /*ef50*/  UMOV UR4, 0xffffffff ;  /* 0xffffffff00047882 */ /* 0x000fc60000000000 */
[----:B------:R-:W-:Y:S05]  /*ef60*/  BRA.DIV UR4, `(.L_x_2360) ;  /* 0x000001d604c87947 */ /* 0x000fea000b800000 */
.L_x_2572:
[----:B------:R-:W-:-:S03]  /*ef70*/  UMOV UR4, 0xffffffff ;  /* 0xffffffff00047882 */ /* 0x000fc60000000000 */
[----:B------:R-:W-:Y:S05]  /*ef80*/  BRA.DIV UR4, `(.L_x_2361) ;  /* 0x000001d604e87947 */ /* 0x000fea000b800000 */
.L_x_2575:
[----:B------:R-:W-:-:S03]  /*ef90*/  UMOV UR4, 0xffffffff ;  /* 0xffffffff00047882 */ /* 0x000fc60000000000 */
[----:B------:R-:W-:Y:S05]  /*efa0*/  BRA.DIV UR4, `(.L_x_2362) ;  /* 0x000001da04087947 */ /* 0x000fea000b800000 */
.L_x_2578:
[----:B------:R-:W-:-:S03]  /*efb0*/  UMOV UR4, 0xffffffff ;  /* 0xffffffff00047882 */ /* 0x000fc60000000000 */
[----:B------:R-:W-:Y:S05]  /*efc0*/  BRA.DIV UR4, `(.L_x_2363) ;  /* 0x000001da04287947 */ /* 0x000fea000b800000 */
.L_x_2581:
[----:B------:R-:W-:Y:S01]  /*efd0*/  UMOV UR4, 0xffffffff ;  /* 0xffffffff00047882 */ /* 0x000fe20000000000 */
[----:B------:R-:W-:Y:S02]  /*efe0*/  LOP3.LUT R9, R10, 0xfffffffe, RZ, 0xc0, !PT ;  /* 0xfffffffe0a097812 */ /* 0x000fe400078ec0ff */
[----:B------:R-:W-:Y:S05]  /*eff0*/  BRA.DIV UR4, `(.L_x_2364) ;  /* 0x000001da04447947 */ /* 0x000fea000b800000 */
.L_x_2584:
[----:B------:R-:W-:Y:S01]  /*f000*/  UMOV UR4, 0xffffffff ;  /* 0xffffffff00047882 */ /* 0x000fe20000000000 */
[----:B------:R-:W-:Y:S02]  /*f010*/  IADD3 R9, R232, -R9, RZ ;  /* 0x80000009e8097210 */ /* 0x000fe40007ffe0ff */
[----:B------:R-:W-:Y:S05]  /*f020*/  BRA.DIV UR4, `(.L_x_2365) ;  /* 0x000001da04607947 */ /* 0x000fea000b800000 */
.L_x_2587:
[----:B------:R-:W-:Y:S01]  /*f030*/  UMOV UR4, 0xffffffff ;  /* 0xffffffff00047882 */ /* 0x000fe20000000000 */
[----:B------:R-:W-:Y:S02]  /*f040*/  SHF.L.U32 R9, R9, 0x1f, RZ ;  /* 0x0000001f09097819 */ /* 0x000fe400000006ff */
[----:B------:R-:W-:Y:S05]  /*f050*/  BRA.DIV UR4, `(.L_x_2366) ;  /* 0x000001da047c7947 */ /* 0x000fea000b800000 */
.L_x_2590:
[----:B------:R-:W0:Y:S01]  /*f060*/  SYNCS.PHASECHK.TRANS64.TRYWAIT P2, [R18+URZ+0x36800], R9 ;  /* 0x03680009120075a7 */ /* 0x000e22000804017f */
[----:B------:R-:W-:Y:S01]  /*f070*/  IMAD.MOV.U32 R0, RZ, RZ, R46 ;  /* 0x000000ffff007224 */ /* 0x000fe200078e002e */
[----:B------:R-:W-:Y:S01]  /*f080*/  MOV R8, R48 ;  /* 0x0000003000087202 */ /* 0x000fe20000000f00 */
[----:B------:R-:W-:Y:S01]  /*f090*/  IMAD.MOV.U32 R3, RZ, RZ, R47 ;  /* 0x000000ffff037224 */ /* 0x000fe200078e002f */
[----:B------:R-:W-:Y:S01]  /*f0a0*/  MOV R12, R57 ;  /* 0x00000039000c7202 */ /* 0x000fe20000000f00 */
[----:B------:R-:W-:Y:S01]  /*f0b0*/  IMAD.MOV.U32 R10, RZ, RZ, R49 ;  /* 0x000000ffff0a7224 */ /* 0x000fe200078e0031 */
[----:B------:R-:W-:Y:S01]  /*f0c0*/  BSSY B1, `(.L_x_2367) ;  /* 0x0000017000017945 */ /* 0x000fe20003800000 */
[----:B------:R-:W-:Y:S01]  /*f0d0*/  IMAD.MOV.U32 R11, RZ, RZ, R53 ;  /* 0x000000ffff0b7224 */ /* 0x000fe200078e0035 */
        /* <DEDUP_REMOVED lines=21> */
.L_x_2591:
[----:B------:R-:W-:Y:S05]  /*f230*/  BSYNC B1 ;  /* 0x0000000000017941 */ /* 0x000fea0003800000 */
.L_x_2367:
        /* <DEDUP_REMOVED lines=11> */
[----:B0-----:R-:W-:Y:S01]  /*f2f0*/  LOP3.LUT R9, R213, 0x38, R22, 0xf8, !PT ;  /* 0x00000038d5097812 */ /* 0x001fe200078ef816 */
[----:B------:R-:W-:Y:S01]  /*f300*/  HADD2.F32 R91, -RZ, R90.H1_H1 ;  /* 0x3000005aff5b7230 */ /* 0x000fe20000004100 */
[----:B------:R-:W-:Y:S01]  /*f310*/  SHF.R.S32.HI R11, RZ, 0x1f, R10 ;  /* 0x0000001fff0b7819 */ /* 0x000fe2000001140a */
[----:B------:R-:W-:Y:S01]  /*f320*/  IMAD.SHL.U32 R12, R10, 0x8, RZ ;  /* 0x000000080a0c7824 */ /* 0x000fe200078e00ff */
[----:B------:R-:W-:Y:S02]  /*f330*/  LOP3.LUT R8, R9, R214, RZ, 0x3c, !PT ;  /* 0x000000d609087212 */ /* 0x000fe400078e3cff */
[----:B------:R-:W-:Y:S02]  /*f340*/  LEA.HI R11, R11, R10, RZ, 0x3 ;  /* 0x0000000a0b0b7211 */ /* 0x000fe400078f18ff */
[----:B------:R-:W-:Y:S01]  /*f350*/  LOP3.LUT R9, R213, 0x38, R12, 0xf8, !PT ;  /* 0x00000038d5097812 */ /* 0x000fe200078ef80c */
[----:B------:R-:W-:Y:S01]  /*f360*/  IMAD.IADD R85, R215, 0x1, R8 ;  /* 0x00000001d7557824 */ /* 0x000fe200078e0208 */
[----:B------:R-:W-:-:S02]  /*f370*/  SHF.L.U32 R11, R11, 0xa, RZ ;  /* 0x0000000a0b0b7819 */ /* 0x000fc400000006ff */
[----:B------:R-:W-:Y:S01]  /*f380*/  LOP3.LUT R13, R9, R214, RZ, 0x3c, !PT ;  /* 0x000000d6090d7212 */ /* 0x000fe200078e3cff */
[--C-:B------:R-:W-:Y:S01]  /*f390*/  IMAD R85, R85, 0x2, R18.reuse ;  /* 0x0000000255557824 */ /* 0x100fe200078e0212 */
[----:B------:R-:W-:Y:S02]  /*f3a0*/  LOP3.LUT R12, R11, 0x7fffe000, RZ, 0xc0, !PT ;  /* 0x7fffe0000b0c7812 */ /* 0x000fe400078ec0ff */
[----:B------:R-:W-:Y:S02]  /*f3b0*/  SHF.R.U64 R103, R32, 0x10, R33 ;  /* 0x0000001020677819 */ /* 0x000fe40000001221 */
[----:B------:R-:W-:Y:S01]  /*f3c0*/  IADD3 R13, R13, R12, R215 ;  /* 0x0000000c0d0d7210 */ /* 0x000fe20007ffe0d7 */
[----:B------:R-:W0:Y:S01]  /*f3d0*/  LDS.128 R8, [R85+0x15400] ;  /* 0x0154000055087984 */ /* 0x000e220000000c00 */
[--C-:B------:R-:W-:Y:S02]  /*f3e0*/  SHF.R.U64 R100, R4, 0x10, R5.reuse ;  /* 0x0000001004647819 */ /* 0x100fe40000001205 */
[----:B------:R-:W-:Y:S01]  /*f3f0*/  SHF.R.U32.HI R94, RZ, 0x10, R5 ;  /* 0x00000010ff5e7819 */ /* 0x000fe20000011605 */
[----:B------:R-:W-:Y:S01]  /*f400*/  IMAD R86, R13, 0x2, R18 ;  /* 0x000000020d567824 */ /* 0x000fe200078e0212 */
[----:B------:R-:W-:-:S02]  /*f410*/  SHF.R.U32.HI R95, RZ, 0x10, R33 ;  /* 0x00000010ff5f7819 */ /* 0x000fc40000011621 */
[--C-:B------:R-:W-:Y:S01]  /*f420*/  SHF.R.U64 R102, R34, 0x10, R35.reuse ;  /* 0x0000001022667819 */ /* 0x100fe20000001223 */
[----:B------:R-:W-:Y:S01]  /*f430*/  HADD2.F32 R94, -RZ, R94.H0_H0 ;  /* 0x2000005eff5e7230 */ /* 0x000fe20000004100 */
[----:B------:R-:W1:Y:S01]  /*f440*/  LDS.128 R12, [R86+0x15400] ;  /* 0x01540000560c7984 */ /* 0x000e620000000c00 */
[----:B------:R-:W-:Y:S02]  /*f450*/  SHF.R.U32.HI R101, RZ, 0x10, R35 ;  /* 0x00000010ff657819 */ /* 0x000fe40000011623 */
[--C-:B------:R-:W-:Y:S02]  /*f460*/  SHF.R.U32.HI R97, RZ, 0x10, R7.reuse ;  /* 0x00000010ff617819 */ /* 0x100fe40000011607 */
[----:B------:R-:W-:Y:S01]  /*f470*/  SHF.R.U64 R99, R6, 0x10, R7 ;  /* 0x0000001006637819 */ /* 0x000fe20000001207 */
[----:B0-----:R-:W-:Y:S02]  /*f480*/  HADD2.F32 R5, -RZ, R9.H0_H0 ;  /* 0x20000009ff057230 */ /* 0x001fe40000004100 */
[----:B------:R-:W-:-:S02]  /*f490*/  HADD2.F32 R4, -RZ, R8.H0_H0 ;  /* 0x20000008ff047230 */ /* 0x000fc40000004100 */
[----:B------:R-:W-:Y:S02]  /*f4a0*/  HADD2.F32 R9, -RZ, R9.H1_H1 ;  /* 0x30000009ff097230 */ /* 0x000fe40000004100 */
[----:B------:R-:W-:Y:S02]  /*f4b0*/  HADD2.F32 R6, -RZ, R10.H0_H0 ;  /* 0x2000000aff067230 */ /* 0x000fe40000004100 */
[----:B------:R-:W-:Y:S02]  /*f4c0*/  HADD2.F32 R7, -RZ, R11.H0_H0 ;  /* 0x2000000bff077230 */ /* 0x000fe40000004100 */
[--C-:B-1----:R-:W-:Y:S02]  /*f4d0*/  HADD2.F32 R32, -RZ, R13.reuse.H0_H0 ;  /* 0x2000000dff207230 */ /* 0x102fe40000004100 */
[----:B------:R-:W-:Y:S02]  /*f4e0*/  HADD2.F32 R33, -RZ, R13.H1_H1 ;  /* 0x3000000dff217230 */ /* 0x000fe40000004100 */
[----:B------:R-:W-:-:S02]  /*f4f0*/  HADD2.F32 R13, -RZ, R12.H0_H0 ;  /* 0x2000000cff0d7230 */ /* 0x000fc40000004100 */
[C---:B------:R-:W-:Y:S01]  /*f500*/  FMUL.FTZ R90, R32.reuse, R92 ;  /* 0x0000005c205a7220 */ /* 0x040fe20000410000 */
[-C--:B------:R-:W-:Y:S01]  /*f510*/  FMUL.FTZ R96, R32, R91.reuse ;  /* 0x0000005b20607220 */ /* 0x080fe20000410000 */
[----:B------:R-:W-:Y:S02]  /*f520*/  HADD2.F32 R32, -RZ, R95.H0_H0 ;  /* 0x2000005fff207230 */ /* 0x000fe40000004100 */
[----:B------:R-:W-:Y:S01]  /*f530*/  FMUL.FTZ R98, R33, R94 ;  /* 0x0000005e21627220 */ /* 0x000fe20000410000 */
[C---:B------:R-:W-:Y:S01]  /*f540*/  FFMA.FTZ R93, R5.reuse, R91, -R90 ;  /* 0x0000005b055d7223 */ /* 0x040fe2000001085a */
[----:B------:R-:W-:Y:S02]  /*f550*/  HADD2.F32 R90, -RZ, R88.H1_H1 ;  /* 0x30000058ff5a7230 */ /* 0x000fe40000004100 */
[----:B------:R-:W-:Y:S01]  /*f560*/  FFMA.FTZ R96, R5, R92, R96 ;  /* 0x0000005c05607223 */ /* 0x000fe20000010060 */
[----:B------:R-:W-:Y:S02]  /*f570*/  HADD2.F32 R5, -RZ, R89.H1_H1 ;  /* 0x30000059ff057230 */ /* 0x000fe40000004100 */
[----:B------:R-:W-:Y:S01]  /*f580*/  FMUL.FTZ R92, R33, R32 ;  /* 0x00000020215c7220 */ /* 0x000fe20000410000 */
[----:B------:R-:W-:-:S02]  /*f590*/  HADD2.F32 R34, -RZ, R14.H0_H0 ;  /* 0x2000000eff227230 */ /* 0x000fc40000004100 */
[CC--:B------:R-:W-:Y:S01]  /*f5a0*/  FMUL.FTZ R91, R13.reuse, R90.reuse ;  /* 0x0000005a0d5b7220 */ /* 0x0c0fe20000410000 */
[----:B------:R-:W-:Y:S02]  /*f5b0*/  HADD2.F32 R33, -RZ, R88.H0_H0 ;  /* 0x20000058ff217230 */ /* 0x000fe40000004100 */
[-C--:B------:R-:W-:Y:S01]  /*f5c0*/  FMUL.FTZ R13, R13, R5.reuse ;  /* 0x000000050d0d7220 */ /* 0x080fe20000410000 */
[----:B------:R-:W-:Y:S02]  /*f5d0*/  HADD2.F32 R89, -RZ, R89.H0_H0 ;  /* 0x20000059ff597230 */ /* 0x000fe40000004100 */
[C---:B------:R-:W-:Y:S01]  /*f5e0*/  FFMA.FTZ R91, R4.reuse, R5, -R91 ;  /* 0x00000005045b7223 */ /* 0x040fe2000001085b */
[----:B------:R-:W-:Y:S02]  /*f5f0*/  HADD2.F32 R35, -RZ, R15.H0_H0 ;  /* 0x2000000fff237230 */ /* 0x000fe40000004100 */
[----:B------:R-:W-:Y:S01]  /*f600*/  FFMA.FTZ R90, R4, R90, R13 ;  /* 0x0000005a045a7223 */ /* 0x000fe2000001000d */
[----:B------:R-:W-:-:S02]  /*f610*/  HADD2.F32 R88, -RZ, R87.H0_H0 ;  /* 0x20000057ff587230 */ /* 0x000fc40000004100 */
[C---:B------:R-:W-:Y:S01]  /*f620*/  FFMA.FTZ R98, R9.reuse, R32, -R98 ;  /* 0x0000002009627223 */ /* 0x040fe20000010862 */
[----:B------:R-:W-:Y:S02]  /*f630*/  HADD2.F32 R4, -RZ, R87.H1_H1 ;  /* 0x30000057ff047230 */ /* 0x000fe40000004100 */
[----:B------:R-:W-:Y:S01]  /*f640*/  FFMA.FTZ R95, R9, R94, R92 ;  /* 0x0000005e095f7223 */ /* 0x000fe2000001005c */
[C---:B------:R-:W-:Y:S01]  /*f650*/  FMUL.FTZ R5, R34.reuse, R33 ;  /* 0x0000002122057220 */ /* 0x040fe20000410000 */
[----:B------:R-:W-:Y:S01]  /*f660*/  FMUL.FTZ R9, R34, R89 ;  /* 0x0000005922097220 */ /* 0x000fe20000410000 */
[----:B------:R-:W-:Y:S02]  /*f670*/  HADD2.F32 R15, -RZ, R15.H1_H1 ;  /* 0x3000000fff0f7230 */ /* 0x000fe40000004100 */
[C---:B------:R-:W-:Y:S01]  /*f680*/  FMUL.FTZ R92, R35.reuse, R88 ;  /* 0x00000058235c7220 */ /* 0x040fe20000410000 */
[----:B------:R-:W-:Y:S02]  /*f690*/  HADD2.F32 R34, -RZ, R97.H0_H0 ;  /* 0x20000061ff227230 */ /* 0x000fe40000004100 */
[----:B------:R-:W-:Y:S01]  /*f6a0*/  FMUL.FTZ R35, R35, R4 ;  /* 0x0000000423237220 */ /* 0x000fe20000410000 */
[----:B------:R-:W-:-:S02]  /*f6b0*/  HADD2.F32 R32, -RZ, R101.H0_H0 ;  /* 0x20000065ff207230 */ /* 0x000fc40000004100 */
[C---:B------:R-:W-:Y:S01]  /*f6c0*/  FFMA.FTZ R89, R6.reuse, R89, -R5 ;  /* 0x0000005906597223 */ /* 0x040fe20000010805 */
[----:B------:R-:W-:Y:S02]  /*f6d0*/  HADD2.F32 R11, -RZ, R11.H1_H1 ;  /* 0x3000000bff0b7230 */ /* 0x000fe40000004100 */
[----:B------:R-:W-:Y:S01]  /*f6e0*/  FFMA.FTZ R33, R6, R33, R9 ;  /* 0x0000002106217223 */ /* 0x000fe20000010009 */
[----:B------:R-:W-:Y:S01]  /*f6f0*/  FFMA.FTZ R92, R7, R4, -R92 ;  /* 0x00000004075c7223 */ /* 0x000fe2000001085c */
[----:B------:R-:W-:Y:S02]  /*f700*/  HADD2.F32 R12, -RZ, R12.H1_H1 ;  /* 0x3000000cff0c7230 */ /* 0x000fe40000004100 */
[----:B------:R-:W-:Y:S01]  /*f710*/  FMUL.FTZ R6, R15, R34 ;  /* 0x000000220f067220 */ /* 0x000fe20000410000 */
[----:B------:R-:W-:Y:S02]  /*f720*/  HADD2.F32 R14, -RZ, R14.H1_H1 ;  /* 0x3000000eff0e7230 */ /* 0x000fe40000004100 */
[----:B------:R-:W-:Y:S01]  /*f730*/  FFMA.FTZ R88, R7, R88, R35 ;  /* 0x0000005807587223 */ /* 0x000fe20000010023 */
[----:B------:R-:W-:Y:S01]  /*f740*/  FMUL.FTZ R4, R15, R32 ;  /* 0x000000200f047220 */ /* 0x000fe20000410000 */
[----:B------:R-:W-:-:S02]  /*f750*/  HADD2.F32 R9, -RZ, R100.H0_H0 ;  /* 0x20000064ff097230 */ /* 0x000fc40000004100 */
[C---:B------:R-:W-:Y:S01]  /*f760*/  FFMA.FTZ R87, R11.reuse, R32, -R6 ;  /* 0x000000200b577223 */ /* 0x040fe20000010806 */
[----:B------:R-:W-:Y:S02]  /*f770*/  HADD2.F32 R13, -RZ, R99.H0_H0 ;  /* 0x20000063ff0d7230 */ /* 0x000fe40000004100 */
[----:B------:R-:W-:Y:S01]  /*f780*/  FFMA.FTZ R97, R11, R34, R4 ;  /* 0x000000220b617223 */ /* 0x000fe20000010004 */
[----:B------:R-:W-:Y:S02]  /*f790*/  HADD2.F32 R5, -RZ, R103.H0_H0 ;  /* 0x20000067ff057230 */ /* 0x000fe40000004100 */
[----:B------:R-:W-:Y:S01]  /*f7a0*/  FMUL.FTZ R11, R12, R9 ;  /* 0x000000090c0b7220 */ /* 0x000fe20000410000 */
[----:B------:R-:W-:Y:S02]  /*f7b0*/  HADD2.F32 R7, -RZ, R102.H0_H0 ;  /* 0x20000066ff077230 */ /* 0x000fe40000004100 */
[----:B------:R-:W-:Y:S01]  /*f7c0*/  FMUL.FTZ R35, R14, R13 ;  /* 0x0000000d0e237220 */ /* 0x000fe20000410000 */
[----:B------:R-:W-:-:S02]  /*f7d0*/  HADD2.F32 R8, -RZ, R8.H1_H1 ;  /* 0x30000008ff087230 */ /* 0x000fc40000004100 */
[----:B------:R-:W-:Y:S01]  /*f7e0*/  FMUL.FTZ R12, R12, R5 ;  /* 0x000000050c0c7220 */ /* 0x000fe20000410000 */
[----:B------:R-:W-:Y:S02]  /*f7f0*/  HADD2.F32 R10, -RZ, R10.H1_H1 ;  /* 0x3000000aff0a7230 */ /* 0x000fe40000004100 */
[----:B------:R-:W-:Y:S01]  /*f800*/  FMUL.FTZ R14, R14, R7 ;  /* 0x000000070e0e7220 */ /* 0x000fe20000410000 */
[C---:B------:R-:W-:Y:S01]  /*f810*/  FFMA.FTZ R4, R8.reuse, R5, -R11 ;  /* 0x0000000508047223 */ /* 0x040fe2000001080b */
[----:B------:R-:W-:Y:S01]  /*f820*/  FFMA.FTZ R15, R8, R9, R12 ;  /* 0x00000009080f7223 */ /* 0x000fe2000001000c */
[C---:B------:R-:W-:Y:S01]  /*f830*/  FFMA.FTZ R6, R10.reuse, R7, -R35 ;  /* 0x000000070a067223 */ /* 0x040fe20000010823 */
[----:B------:R-:W-:Y:S01]  /*f840*/  FFMA.FTZ R10, R10, R13, R14 ;  /* 0x0000000d0a0a7223 */ /* 0x000fe2000001000e */
[----:B------:R-:W-:Y:S02]  /*f850*/  F2FP.F16.F32.PACK_AB R7, R87, R92 ;  /* 0x0000005c5707723e */ /* 0x000fe400000000ff */
[----:B------:R-:W-:-:S02]  /*f860*/  F2FP.F16.F32.PACK_AB R5, R98, R93 ;  /* 0x0000005d6205723e */ /* 0x000fc400000000ff */
[----:B------:R-:W-:Y:S02]  /*f870*/  F2FP.F16.F32.PACK_AB R4, R4, R91 ;  /* 0x0000005b0404723e */ /* 0x000fe400000000ff */
[----:B------:R-:W-:Y:S02]  /*f880*/  F2FP.F16.F32.PACK_AB R6, R6, R89 ;  /* 0x000000590606723e */ /* 0x000fe400000000ff */
[----:B------:R-:W-:Y:S02]  /*f890*/  F2FP.F16.F32.PACK_AB R11, R97, R88 ;  /* 0x00000058610b723e */ /* 0x000fe400000000ff */
[----:B------:R-:W-:Y:S01]  /*f8a0*/  F2FP.F16.F32.PACK_AB R9, R95, R96 ;  /* 0x000000605f09723e */ /* 0x000fe200000000ff */
[----:B------:R1:W-:Y:S01]  /*f8b0*/  STS.128 [R85+0x15400], R4 ;  /* 0x0154000455007388 */ /* 0x0003e20000000c00 */
[----:B------:R-:W-:Y:S02]  /*f8c0*/  F2FP.F16.F32.PACK_AB R8, R15, R90 ;  /* 0x0000005a0f08723e */ /* 0x000fe400000000ff */
[----:B------:R-:W-:-:S05]  /*f8d0*/  F2FP.F16.F32.PACK_AB R10, R10, R33 ;  /* 0x000000210a0a723e */ /* 0x000fca00000000ff */
[----:B------:R1:W-:Y:S02]  /*f8e0*/  STS.128 [R86+0x15400], R8 ;  /* 0x0154000856007388 */ /* 0x0003e40000000c00 */
.L_x_2372:
[----:B------:R-:W-:Y:S05]  /*f8f0*/  BSYNC B2 ;  /* 0x0000000000027941 */ /* 0x000fea0003800000 */
.L_x_2371:
[----:B------:R-:W-:Y:S04]  /*f900*/  BSSY B2, `(.L_x_2373) ;  /* 0x0000062000027945 */ /* 0x000fe80003800000 */
[----:B------:R-:W-:Y:S05]  /*f910*/  @P2 BRA `(.L_x_2374) ;  /* 0x0000000400802947 */ /* 0x000fea0003800000 */
[----:B-1----:R-:W2:Y:S04]  /*f920*/  LDL R4, [R1+0x48] ;  /* 0x0000480001047983 */ /* 0x002ea80000100800 */
[----:B------:R-:W3:Y:S01]  /*f930*/  LDL R92, [R1+0x64] ;  /* 0x00006400015c7983 */ /* 0x000ee20000100800 */
[--C-:B------:R-:W-:Y:S01]  /*f940*/  SHF.R.U64 R87, R24, 0x10, R25.reuse ;  /* 0x0000001018577819 */ /* 0x100fe20000001219 */
[----:B------:R-:W-:Y:S01]  /*f950*/  HADD2.F32 R34, -RZ, R83.H1_H1 ;  /* 0x30000053ff227230 */ /* 0x000fe20000004100 */
[----:B------:R-:W-:Y:S02]  /*f960*/  SHF.R.U32.HI R33, RZ, 0x10, R25 ;  /* 0x00000010ff217819 */ /* 0x000fe40000011619 */
[----:B------:R-:W-:Y:S01]  /*f970*/  SHF.R.U64 R90, R38, 0x10, R39 ;  /* 0x00000010265a7819 */ /* 0x000fe20000001227 */
[----:B------:R-:W-:Y:S01]  /*f980*/  HADD2.F32 R38, -RZ, R81.H1_H1 ;  /* 0x30000051ff267230 */ /* 0x000fe20000004100 */
[--C-:B------:R-:W-:Y:S01]  /*f990*/  SHF.R.U64 R91, R36, 0x10, R37.reuse ;  /* 0x00000010245b7819 */ /* 0x100fe20000001225 */
[----:B------:R-:W-:Y:S01]  /*f9a0*/  HADD2.F32 R33, -RZ, R33.H0_H0 ;  /* 0x20000021ff217230 */ /* 0x000fe20000004100 */
[----:B------:R-:W-:-:S02]  /*f9b0*/  SHF.R.U32.HI R37, RZ, 0x10, R37 ;  /* 0x00000010ff257819 */ /* 0x000fc40000011625 */
[----:B------:R-:W-:Y:S02]  /*f9c0*/  SHF.R.U64 R85, R26, 0x10, R27 ;  /* 0x000000101a557819 */ /* 0x000fe4000000121b */
[----:B------:R-:W-:Y:S02]  /*f9d0*/  SHF.R.U32.HI R89, RZ, 0x10, R39 ;  /* 0x00000010ff597819 */ /* 0x000fe40000011627 */
[----:B------:R-:W-:Y:S02]  /*f9e0*/  SHF.R.U32.HI R39, RZ, 0x10, R27 ;  /* 0x00000010ff277819 */ /* 0x000fe4000001161b */
[----:B--2---:R-:W-:-:S04]  /*f9f0*/  LEA.HI R4, R75, R4, RZ, 0x1d ;  /* 0x000000044b047211 */ /* 0x004fc800078fe8ff */
[----:B------:R-:W-:Y:S02]  /*fa00*/  SHF.R.S32.HI R5, RZ, 0x1f, R4 ;  /* 0x0000001fff057819 */ /* 0x000fe40000011404 */
[----:B------:R-:W-:Y:S02]  /*fa10*/  SHF.L.U32 R6, R4, 0x3, RZ ;  /* 0x0000000304067819 */ /* 0x000fe400000006ff */
[----:B------:R-:W-:Y:S02]  /*fa20*/  LEA.HI R4, R5, R4, RZ, 0x3 ;  /* 0x0000000405047211 */ /* 0x000fe400078f18ff */
[----:B------:R-:W-:-:S03]  /*fa30*/  LOP3.LUT R5, R213, 0x38, R6, 0xf8, !PT ;  /* 0x00000038d5057812 */ /* 0x000fc600078ef806 */
[----:B------:R-:W-:Y:S01]  /*fa40*/  IMAD.SHL.U32 R4, R4, 0x400, RZ ;  /* 0x0000040004047824 */ /* 0x000fe200078e00ff */
[----:B0-----:R-:W-:-:S04]  /*fa50*/  LOP3.LUT R9, R5, R214, RZ, 0x3c, !PT ;  /* 0x000000d605097212 */ /* 0x001fc800078e3cff */
[----:B------:R-:W-:Y:S02]  /*fa60*/  LOP3.LUT R8, R4, 0x7fffe000, RZ, 0xc0, !PT ;  /* 0x7fffe00004087812 */ /* 0x000fe400078ec0ff */
[----:B---3--:R-:W0:Y:S02]  /*fa70*/  LDS.128 R4, [R92] ;  /* 0x000000005c047984 */ /* 0x008e240000000c00 */
[----:B------:R-:W-:-:S05]  /*fa80*/  IADD3 R9, R9, R8, R215 ;  /* 0x0000000809097210 */ /* 0x000fca0007ffe0d7 */
[----:B------:R-:W-:-:S05]  /*fa90*/  IMAD R12, R9, 0x2, R18 ;  /* 0x00000002090c7824 */ /* 0x000fca00078e0212 */
[----:B------:R-:W1:Y:S01]  /*faa0*/  LDS.128 R8, [R12+0x15400] ;  /* 0x015400000c087984 */ /* 0x000e620000000c00 */
[--C-:B0-----:R-:W-:Y:S02]  /*fab0*/  HADD2.F32 R13, -RZ, R5.reuse.H0_H0 ;  /* 0x20000005ff0d7230 */ /* 0x101fe40000004100 */
[----:B------:R-:W-:Y:S02]  /*fac0*/  HADD2.F32 R14, -RZ, R5.H1_H1 ;  /* 0x30000005ff0e7230 */ /* 0x000fe40000004100 */
[----:B------:R-:W-:Y:S02]  /*fad0*/  HADD2.F32 R5, -RZ, R4.H0_H0 ;  /* 0x20000004ff057230 */ /* 0x000fe40000004100 */
[----:B------:R-:W-:Y:S02]  /*fae0*/  HADD2.F32 R15, -RZ, R6.H0_H0 ;  /* 0x20000006ff0f7230 */ /* 0x000fe40000004100 */
[--C-:B------:R-:W-:Y:S02]  /*faf0*/  HADD2.F32 R24, -RZ, R7.reuse.H0_H0 ;  /* 0x20000007ff187230 */ /* 0x100fe40000004100 */
[----:B------:R-:W-:-:S02]  /*fb00*/  HADD2.F32 R7, -RZ, R7.H1_H1 ;  /* 0x30000007ff077230 */ /* 0x000fc40000004100 */
[--C-:B-1----:R-:W-:Y:S02]  /*fb10*/  HADD2.F32 R25, -RZ, R9.reuse.H0_H0 ;  /* 0x20000009ff197230 */ /* 0x102fe40000004100 */
[----:B------:R-:W-:Y:S02]  /*fb20*/  HADD2.F32 R26, -RZ, R9.H1_H1 ;  /* 0x30000009ff1a7230 */ /* 0x000fe40000004100 */
[----:B------:R-:W-:Y:S02]  /*fb30*/  HADD2.F32 R9, -RZ, R8.H0_H0 ;  /* 0x20000008ff097230 */ /* 0x000fe40000004100 */
[C---:B------:R-:W-:Y:S01]  /*fb40*/  FMUL.FTZ R36, R25.reuse, R38 ;  /* 0x0000002619247220 */ /* 0x040fe20000410000 */
[-C--:B------:R-:W-:Y:S01]  /*fb50*/  FMUL.FTZ R86, R25, R34.reuse ;  /* 0x0000002219567220 */ /* 0x080fe20000410000 */
[----:B------:R-:W-:Y:S02]  /*fb60*/  HADD2.F32 R25, -RZ, R37.H0_H0 ;  /* 0x20000025ff197230 */ /* 0x000fe40000004100 */
[----:B------:R-:W-:Y:S01]  /*fb70*/  FMUL.FTZ R37, R26, R33 ;  /* 0x000000211a257220 */ /* 0x000fe20000410000 */
[----:B------:R-:W-:Y:S01]  /*fb80*/  FFMA.FTZ R35, R13, R34, -R36 ;  /* 0x000000220d237223 */ /* 0x000fe20000010824 */
[----:B------:R-:W-:-:S02]  /*fb90*/  HADD2.F32 R36, -RZ, R81.H0_H0 ;  /* 0x20000051ff247230 */ /* 0x000fc40000004100 */
[----:B------:R-:W-:Y:S01]  /*fba0*/  FFMA.FTZ R86, R13, R38, R86 ;  /* 0x000000260d567223 */ /* 0x000fe20000010056 */
[----:B------:R-:W-:Y:S02]  /*fbb0*/  HADD2.F32 R34, -RZ, R83.H0_H0 ;  /* 0x20000053ff227230 */ /* 0x000fe40000004100 */
[-C--:B------:R-:W-:Y:S01]  /*fbc0*/  FMUL.FTZ R13, R26, R25.reuse ;  /* 0x000000191a0d7220 */ /* 0x080fe20000410000 */
[----:B------:R-:W-:Y:S02]  /*fbd0*/  HADD2.F32 R27, -RZ, R10.H0_H0 ;  /* 0x2000000aff1b7230 */ /* 0x000fe40000004100 */
[C---:B------:R-:W-:Y:S01]  /*fbe0*/  FMUL.FTZ R38, R9.reuse, R36 ;  /* 0x0000002409267220 */ /* 0x040fe20000410000 */
[----:B------:R-:W-:Y:S02]  /*fbf0*/  HADD2.F32 R26, -RZ, R82.H0_H0 ;  /* 0x20000052ff1a7230 */ /* 0x000fe40000004100 */
[----:B------:R-:W-:Y:S01]  /*fc00*/  FMUL.FTZ R9, R9, R34 ;  /* 0x0000002209097220 */ /* 0x000fe20000410000 */
[C---:B------:R-:W-:Y:S01]  /*fc10*/  FFMA.FTZ R88, R14.reuse, R25, -R37 ;  /* 0x000000190e587223 */ /* 0x040fe20000010825 */
[----:B------:R-:W-:Y:S01]  /*fc20*/  FFMA.FTZ R33, R14, R33, R13 ;  /* 0x000000210e217223 */ /* 0x000fe2000001000d */
[----:B------:R-:W-:-:S02]  /*fc30*/  HADD2.F32 R14, -RZ, R84.H0_H0 ;  /* 0x20000054ff0e7230 */ /* 0x000fc40000004100 */
[C---:B------:R-:W-:Y:S01]  /*fc40*/  FFMA.FTZ R36, R5.reuse, R36, R9 ;  /* 0x0000002405247223 */ /* 0x040fe20000010009 */
[--C-:B------:R-:W-:Y:S02]  /*fc50*/  HADD2.F32 R32, -RZ, R11.reuse.H0_H0 ;  /* 0x2000000bff207230 */ /* 0x100fe40000004100 */
[----:B------:R-:W-:Y:S01]  /*fc60*/  FFMA.FTZ R38, R5, R34, -R38 ;  /* 0x0000002205267223 */ /* 0x000fe20000010826 */
[----:B------:R-:W-:Y:S02]  /*fc70*/  HADD2.F32 R9, -RZ, R82.H1_H1 ;  /* 0x30000052ff097230 */ /* 0x000fe40000004100 */
[C---:B------:R-:W-:Y:S01]  /*fc80*/  FMUL.FTZ R34, R27.reuse, R26 ;  /* 0x0000001a1b227220 */ /* 0x040fe20000410000 */
[----:B------:R-:W-:Y:S02]  /*fc90*/  HADD2.F32 R5, -RZ, R84.H1_H1 ;  /* 0x30000054ff057230 */ /* 0x000fe40000004100 */
[----:B------:R-:W-:Y:S01]  /*fca0*/  FMUL.FTZ R82, R27, R14 ;  /* 0x0000000e1b527220 */ /* 0x000fe20000410000 */
[----:B------:R-:W-:-:S02]  /*fcb0*/  HADD2.F32 R11, -RZ, R11.H1_H1 ;  /* 0x3000000bff0b7230 */ /* 0x000fc40000004100 */
[C---:B------:R-:W-:Y:S01]  /*fcc0*/  FFMA.FTZ R27, R15.reuse, R14, -R34 ;  /* 0x0000000e0f1b7223 */ /* 0x040fe20000010822 */
[C---:B------:R-:W-:Y:S01]  /*fcd0*/  FMUL.FTZ R13, R32.reuse, R9 ;  /* 0x00000009200d7220 */ /* 0x040fe20000410000 */
[----:B------:R-:W-:Y:S02]  /*fce0*/  HADD2.F32 R34, -RZ, R39.H0_H0 ;  /* 0x20000027ff227230 */ /* 0x000fe40000004100 */
[-C--:B------:R-:W-:Y:S01]  /*fcf0*/  FMUL.FTZ R32, R32, R5.reuse ;  /* 0x0000000520207220 */ /* 0x080fe20000410000 */
[----:B------:R-:W-:Y:S02]  /*fd00*/  HADD2.F32 R14, -RZ, R89.H0_H0 ;  /* 0x20000059ff0e7230 */ /* 0x000fe40000004100 */
[----:B------:R-:W-:Y:S01]  /*fd10*/  FFMA.FTZ R82, R15, R26, R82 ;  /* 0x0000001a0f527223 */ /* 0x000fe20000010052 */
[C---:B------:R-:W-:Y:S01]  /*fd20*/  FFMA.FTZ R26, R24.reuse, R5, -R13 ;  /* 0x00000005181a7223 */ /* 0x040fe2000001080d */
[----:B------:R-:W-:Y:S01]  /*fd30*/  FFMA.FTZ R32, R24, R9, R32 ;  /* 0x0000000918207223 */ /* 0x000fe20000010020 */
[C---:B------:R-:W-:Y:S01]  /*fd40*/  FMUL.FTZ R84, R11.reuse, R34 ;  /* 0x000000220b547220 */ /* 0x040fe20000410000 */
[----:B------:R-:W-:Y:S01]  /*fd50*/  FMUL.FTZ R24, R11, R14 ;  /* 0x0000000e0b187220 */ /* 0x000fe20000410000 */
[----:B------:R-:W-:-:S02]  /*fd60*/  HADD2.F32 R8, -RZ, R8.H1_H1 ;  /* 0x30000008ff087230 */ /* 0x000fc40000004100 */
[----:B------:R-:W-:Y:S02]  /*fd70*/  HADD2.F32 R10, -RZ, R10.H1_H1 ;  /* 0x3000000aff0a7230 */ /* 0x000fe40000004100 */
[C---:B------:R-:W-:Y:S01]  /*fd80*/  FFMA.FTZ R39, R7.reuse, R14, -R84 ;  /* 0x0000000e07277223 */ /* 0x040fe20000010854 */
[----:B------:R-:W-:Y:S02]  /*fd90*/  HADD2.F32 R11, -RZ, R87.H0_H0 ;  /* 0x20000057ff0b7230 */ /* 0x000fe40000004100 */
[----:B------:R-:W-:Y:S01]  /*fda0*/  FFMA.FTZ R81, R7, R34, R24 ;  /* 0x0000002207517223 */ /* 0x000fe20000010018 */
[----:B------:R-:W-:Y:S02]  /*fdb0*/  HADD2.F32 R13, -RZ, R85.H0_H0 ;  /* 0x20000055ff0d7230 */ /* 0x000fe40000004100 */
        /* <DEDUP_REMOVED lines=22> */
.L_x_2374:
[----:B------:R-:W-:Y:S05]  /*ff20*/  BSYNC B2 ;  /* 0x0000000000027941 */ /* 0x000fea0003800000 */
.L_x_2373:
[----:B------:R-:W-:Y:S05]  /*ff30*/  @P3 BRA `(.L_x_2370) ;  /* 0x0000000400803947 */ /* 0x000fea0003800000 */
[----:B-12---:R-:W2:Y:S04]  /*ff40*/  LDL R4, [R1+0x5c] ;  /* 0x00005c0001047983 */ /* 0x006ea80000100800 */
[----:B------:R-:W3:Y:S01]  /*ff50*/  LDL R81, [R1+0x58] ;  /* 0x0000580001517983 */ /* 0x000ee20000100800 */
[--C-:B------:R-:W-:Y:S01]  /*ff60*/  HADD2.F32 R32, -RZ, R74.reuse.H1_H1 ;  /* 0x3000004aff207230 */ /* 0x100fe20000004100 */
[----:B------:R-:W-:Y:S01]  /*ff70*/  SHF.R.U64 R37, R30, 0x10, R31 ;  /* 0x000000101e257819 */ /* 0x000fe2000000121f */
[----:B------:R-:W-:Y:S01]  /*ff80*/  HADD2.F32 R30, -RZ, R77.H1_H1 ;  /* 0x3000004dff1e7230 */ /* 0x000fe20000004100 */
[--C-:B------:R-:W-:Y:S01]  /*ff90*/  SHF.R.U64 R39, R28, 0x10, R29.reuse ;  /* 0x000000101c277819 */ /* 0x100fe2000000121d */
[----:B------:R-:W-:Y:S01]  /*ffa0*/  HADD2.F32 R74, -RZ, R74.H0_H0 ;  /* 0x2000004aff4a7230 */ /* 0x000fe20000004100 */
[----:B------:R-:W-:-:S02]  /*ffb0*/  SHF.R.U32.HI R29, RZ, 0x10, R29 ;  /* 0x00000010ff1d7819 */ /* 0x000fc4000001161d */
[----:B------:R-:W-:-:S03]  /*ffc0*/  SHF.R.U32.HI R33, RZ, 0x10, R31 ;  /* 0x00000010ff217819 */ /* 0x000fc6000001161f */
[----:B------:R-:W-:Y:S01]  /*ffd0*/  HADD2.F32 R29, -RZ, R29.H0_H0 ;  /* 0x2000001dff1d7230 */ /* 0x000fe20000004100 */
[----:B--2---:R-:W-:-:S04]  /*ffe0*/  LEA.HI R75, R75, R4, RZ, 0x1d ;  /* 0x000000044b4b7211 */ /* 0x004fc800078fe8ff */
[----:B------:R-:W-:Y:S02]  /*fff0*/  SHF.R.S32.HI R6, RZ, 0x1f, R75 ;  /* 0x0000001fff067819 */ /* 0x000fe4000001144b */
[----:B------:R-:W-:Y:S02]  /*10000*/  SHF.L.U32 R4, R75, 0x3, RZ ;  /* 0x000000034b047819 */ /* 0x000fe400000006ff */
[----:B------:R-:W-:Y:S02]  /*10010*/  LEA.HI R6, R6, R75, RZ, 0x3 ;  /* 0x0000004b06067211 */ /* 0x000fe400078f18ff */
[----:B------:R-:W-:Y:S02]  /*10020*/  LOP3.LUT R5, R213, 0x38, R4, 0xf8, !PT ;  /* 0x00000038d5057812 */ /* 0x000fe400078ef804 */
[----:B------:R-:W-:Y:S01]  /*10030*/  SHF.R.U64 R75, R60, 0x10, R61 ;  /* 0x000000103c4b7819 */ /* 0x000fe2000000123d */
[----:B------:R-:W-:Y:S01]  /*10040*/  IMAD.SHL.U32 R6, R6, 0x400, RZ ;  /* 0x0000040006067824 */ /* 0x000fe200078e00ff */
[----:B0-----:R-:W-:-:S02]  /*10050*/  LOP3.LUT R9, R5, R214, RZ, 0x3c, !PT ;  /* 0x000000d605097212 */ /* 0x001fc400078e3cff */
[----:B------:R-:W-:Y:S02]  /*10060*/  SHF.R.U32.HI R60, RZ, 0x10, R61 ;  /* 0x00000010ff3c7819 */ /* 0x000fe4000001163d */
[----:B------:R-:W-:Y:S02]  /*10070*/  LOP3.LUT R8, R6, 0x7fffe000, RZ, 0xc0, !PT ;  /* 0x7fffe00006087812 */ /* 0x000fe400078ec0ff */
[----:B---3--:R-:W0:Y:S01]  /*10080*/  LDS.128 R4, [R81] ;  /* 0x0000000051047984 */ /* 0x008e220000000c00 */
[----:B------:R-:W-:Y:S02]  /*10090*/  SHF.R.U64 R61, R62, 0x10, R63 ;  /* 0x000000103e3d7819 */ /* 0x000fe4000000123f */
[----:B------:R-:W-:Y:S02]  /*100a0*/  IADD3 R9, R9, R8, R215 ;  /* 0x0000000809097210 */ /* 0x000fe40007ffe0d7 */
[----:B------:R-:W-:-:S03]  /*100b0*/  SHF.R.U32.HI R62, RZ, 0x10, R63 ;  /* 0x00000010ff3e7819 */ /* 0x000fc6000001163f */
        /* <DEDUP_REMOVED lines=15> */
[C---:B------:R-:W-:Y:S01]  /*101b0*/  FMUL.FTZ R31, R26.reuse, R29 ;  /* 0x0000001d1a1f7220 */ /* 0x040fe20000410000 */
[C---:B------:R-:W-:Y:S01]  /*101c0*/  FFMA.FTZ R34, R13.reuse, R30, -R34 ;  /* 0x0000001e0d227223 */ /* 0x040fe20000010822 */
[----:B------:R-:W-:Y:S02]  /*101d0*/  HADD2.F32 R30, -RZ, R77.H0_H0 ;  /* 0x2000004dff1e7230 */ /* 0x000fe40000004100 */
[----:B------:R-:W-:Y:S01]  /*101e0*/  FFMA.FTZ R36, R13, R32, R36 ;  /* 0x000000200d247223 */ /* 0x000fe20000010024 */
[----:B------:R-:W-:Y:S01]  /*101f0*/  FMUL.FTZ R13, R26, R25 ;  /* 0x000000191a0d7220 */ /* 0x000fe20000410000 */
[C---:B------:R-:W-:Y:S01]  /*10200*/  FMUL.FTZ R32, R9.reuse, R74 ;  /* 0x0000004a09207220 */ /* 0x040fe20000410000 */
[----:B------:R-:W-:Y:S02]  /*10210*/  HADD2.F32 R27, -RZ, R10.H0_H0 ;  /* 0x2000000aff1b7230 */ /* 0x000fe40000004100 */
[----:B------:R-:W-:Y:S01]  /*10220*/  FMUL.FTZ R9, R9, R30 ;  /* 0x0000001e09097220 */ /* 0x000fe20000410000 */
[----:B------:R-:W-:-:S02]  /*10230*/  HADD2.F32 R26, -RZ, R76.H0_H0 ;  /* 0x2000004cff1a7230 */ /* 0x000fc40000004100 */
[C---:B------:R-:W-:Y:S01]  /*10240*/  FFMA.FTZ R31, R14.reuse, R25, -R31 ;  /* 0x000000190e1f7223 */ /* 0x040fe2000001081f */
[----:B------:R-:W-:Y:S01]  /*10250*/  FFMA.FTZ R29, R14, R29, R13 ;  /* 0x0000001d0e1d7223 */ /* 0x000fe2000001000d */
[----:B------:R-:W-:Y:S02]  /*10260*/  HADD2.F32 R14, -RZ, R78.H0_H0 ;  /* 0x2000004eff0e7230 */ /* 0x000fe40000004100 */
[C---:B------:R-:W-:Y:S01]  /*10270*/  FFMA.FTZ R74, R5.reuse, R74, R9 ;  /* 0x0000004a054a7223 */ /* 0x040fe20000010009 */
[----:B------:R-:W-:Y:S02]  /*10280*/  HADD2.F32 R28, -RZ, R11.H0_H0 ;  /* 0x2000000bff1c7230 */ /* 0x000fe40000004100 */
[----:B------:R-:W-:Y:S01]  /*10290*/  FFMA.FTZ R32, R5, R30, -R32 ;  /* 0x0000001e05207223 */ /* 0x000fe20000010820 */
[----:B------:R-:W-:Y:S02]  /*102a0*/  HADD2.F32 R9, -RZ, R76.H1_H1 ;  /* 0x3000004cff097230 */ /* 0x000fe40000004100 */
[----:B------:R-:W-:Y:S01]  /*102b0*/  FMUL.FTZ R30, R27, R26 ;  /* 0x0000001a1b1e7220 */ /* 0x000fe20000410000 */
[----:B------:R-:W-:-:S02]  /*102c0*/  HADD2.F32 R5, -RZ, R78.H1_H1 ;  /* 0x3000004eff057230 */ /* 0x000fc40000004100 */
[-C--:B------:R-:W-:Y:S01]  /*102d0*/  FMUL.FTZ R38, R27, R14.reuse ;  /* 0x0000000e1b267220 */ /* 0x080fe20000410000 */
[----:B------:R-:W-:Y:S02]  /*102e0*/  HADD2.F32 R11, -RZ, R11.H1_H1 ;  /* 0x3000000bff0b7230 */ /* 0x000fe40000004100 */
        /* <DEDUP_REMOVED lines=14> */
[----:B------:R-:W-:Y:S02]  /*103d0*/  HADD2.F32 R13, -RZ, R37.H0_H0 ;  /* 0x20000025ff0d7230 */ /* 0x000fe40000004100 */
[----:B------:R-:W-:Y:S01]  /*103e0*/  FFMA.FTZ R37, R7, R30, R24 ;  /* 0x0000001e07257223 */ /* 0x000fe20000010018 */
[----:B------:R-:W-:Y:S02]  /*103f0*/  HADD2.F32 R5, -RZ, R75.H0_H0 ;  /* 0x2000004bff057230 */ /* 0x000fe40000004100 */
[----:B------:R-:W-:Y:S01]  /*10400*/  FMUL.FTZ R7, R8, R11 ;  /* 0x0000000b08077220 */ /* 0x000fe20000410000 */
[----:B------:R-:W-:-:S02]  /*10410*/  HADD2.F32 R9, -RZ, R61.H0_H0 ;  /* 0x2000003dff097230 */ /* 0x000fc40000004100 */
[----:B------:R-:W-:Y:S01]  /*10420*/  FMUL.FTZ R33, R10, R13 ;  /* 0x0000000d0a217220 */ /* 0x000fe20000410000 */
[----:B------:R-:W-:Y:S02]  /*10430*/  HADD2.F32 R6, -RZ, R6.H1_H1 ;  /* 0x30000006ff067230 */ /* 0x000fe40000004100 */
[-C--:B------:R-:W-:Y:S01]  /*10440*/  FMUL.FTZ R8, R8, R5.reuse ;  /* 0x0000000508087220 */ /* 0x080fe20000410000 */
[----:B------:R-:W-:Y:S01]  /*10450*/  FFMA.FTZ R15, R4, R5, -R7 ;  /* 0x00000005040f7223 */ /* 0x000fe20000010807 */
[-C--:B------:R-:W-:Y:S01]  /*10460*/  FMUL.FTZ R14, R10, R9.reuse ;  /* 0x000000090a0e7220 */ /* 0x080fe20000410000 */
        /* <DEDUP_REMOVED lines=13> */
.L_x_2370:
[----:B------:R-:W-:Y:S05]  /*10540*/  BSYNC B1 ;  /* 0x0000000000017941 */ /* 0x000fea0003800000 */
.L_x_2369:
[----:B------:R-:W-:Y:S05]  /*10550*/  @P1 BRA `(.L_x_2344) ;  /* 0x0000001000ac1947 */ /* 0x000fea0003800000 */
[----:B------:R-:W4:Y:S01]  /*10560*/  LDC R13, c[0x0][0x3d4] ;  /* 0x0000f500ff0d7b82 */ /* 0x000f220000000800 */
[----:B------:R-:W-:Y:S01]  /*10570*/  BSSY B1, `(.L_x_2375) ;  /* 0x0000065000017945 */ /* 0x000fe20003800000 */
[----:B------:R-:W-:Y:S02]  /*10580*/  SHF.R.U32.HI R61, RZ, 0x3, R212 ;  /* 0x00000003ff3d7819 */ /* 0x000fe400000116d4 */
[-C--:B----4-:R-:W-:Y:S02]  /*10590*/  ISETP.GE.AND P0, PT, R22, R13.reuse, PT ;  /* 0x0000000d1600720c */ /* 0x090fe40003f06270 */
[-C--:B------:R-:W-:Y:S02]  /*105a0*/  ISETP.GE.AND P1, PT, R206, R13.reuse, PT ;  /* 0x0000000dce00720c */ /* 0x080fe40003f26270 */
[----:B------:R-:W-:-:S09]  /*105b0*/  ISETP.GE.AND P2, PT, R207, R13, PT ;  /* 0x0000000dcf00720c */ /* 0x000fd20003f46270 */
[----:B------:R-:W-:Y:S05]  /*105c0*/  @P0 BRA `(.L_x_2376) ;  /* 0x00000004007c0947 */ /* 0x000fea0003800000 */
[----:B------:R-:W4:Y:S01]  /*105d0*/  LDL R62, [R1+0x60] ;  /* 0x00006000013e7983 */ /* 0x000f220000100800 */
[----:B-123--:R-:W-:Y:S01]  /*105e0*/  LEA.HI R4, R13, R236, RZ, 0x1d ;  /* 0x000000ec0d047211 */ /* 0x00efe200078fe8ff */
[----:B------:R-:W-:Y:S01]  /*105f0*/  HADD2.F32 R31, -RZ, R79.H1_H1 ;  /* 0x3000004fff1f7230 */ /* 0x000fe20000004100 */
[----:B------:R-:W-:Y:S01]  /*10600*/  SHF.R.U32.HI R32, RZ, 0x10, R41 ;  /* 0x00000010ff207819 */ /* 0x000fe20000011629 */
        /* <DEDUP_REMOVED lines=9> */
[----:B0-----:R-:W-:Y:S02]  /*106a0*/  LOP3.LUT R9, R4, R61, RZ, 0x3c, !PT ;  /* 0x0000003d04097212 */ /* 0x001fe400078e3cff */
[----:B------:R-:W-:Y:S02]  /*106b0*/  SHF.R.U32.HI R52, RZ, 0x10, R53 ;  /* 0x00000010ff347819 */ /* 0x000fe40000011635 */
[----:B------:R-:W-:Y:S02]  /*106c0*/  LOP3.LUT R8, R7, 0x7fffe000, RZ, 0xc0, !PT ;  /* 0x7fffe00007087812 */ /* 0x000fe400078ec0ff */
[----:B------:R-:W-:Y:S02]  /*106d0*/  SHF.R.U64 R40, R40, 0x10, R41 ;  /* 0x0000001028287819 */ /* 0x000fe40000001229 */
[----:B------:R-:W-:-:S02]  /*106e0*/  IADD3 R9, R9, R8, R220 ;  /* 0x0000000809097210 */ /* 0x000fc40007ffe0dc */
[----:B------:R-:W-:Y:S02]  /*106f0*/  SHF.R.U64 R41, R54, 0x10, R55 ;  /* 0x0000001036297819 */ /* 0x000fe40000001237 */
[----:B------:R-:W-:Y:S01]  /*10700*/  SHF.R.U64 R39, R42, 0x10, R43 ;  /* 0x000000102a277819 */ /* 0x000fe2000000122b */
[----:B------:R-:W-:Y:S01]  /*10710*/  IMAD R12, R9, 0x2, R18 ;  /* 0x00000002090c7824 */ /* 0x000fe200078e0212 */
[----:B------:R-:W-:Y:S02]  /*10720*/  SHF.R.U32.HI R54, RZ, 0x10, R55 ;  /* 0x00000010ff367819 */ /* 0x000fe40000011637 */
[----:B------:R-:W-:Y:S02]  /*10730*/  SHF.R.U32.HI R42, RZ, 0x10, R43 ;  /* 0x00000010ff2a7819 */ /* 0x000fe4000001162b */
[----:B------:R-:W0:Y:S02]  /*10740*/  LDS.128 R8, [R12+0x15400] ;  /* 0x015400000c087984 */ /* 0x000e240000000c00 */
[----:B0-----:R-:W-:-:S02]  /*10750*/  HADD2.F32 R26, -RZ, R9.H0_H0 ;  /* 0x20000009ff1a7230 */ /* 0x001fc40000004100 */
[----:B------:R-:W-:Y:S02]  /*10760*/  HADD2.F32 R27, -RZ, R9.H1_H1 ;  /* 0x30000009ff1b7230 */ /* 0x000fe40000004100 */
[----:B------:R-:W-:Y:S02]  /*10770*/  HADD2.F32 R9, -RZ, R8.H0_H0 ;  /* 0x20000008ff097230 */ /* 0x000fe40000004100 */
[C---:B------:R-:W-:Y:S01]  /*10780*/  FMUL.FTZ R35, R26.reuse, R33 ;  /* 0x000000211a237220 */ /* 0x040fe20000410000 */
[----:B------:R-:W-:Y:S01]  /*10790*/  FMUL.FTZ R37, R26, R31 ;  /* 0x0000001f1a257220 */ /* 0x000fe20000410000 */
[----:B------:R-:W-:Y:S02]  /*107a0*/  HADD2.F32 R26, -RZ, R52.H0_H0 ;  /* 0x20000034ff1a7230 */ /* 0x000fe40000004100 */
[----:B------:R-:W-:Y:S01]  /*107b0*/  FMUL.FTZ R34, R27, R32 ;  /* 0x000000201b227220 */ /* 0x000fe20000410000 */
[----:B------:R-:W-:Y:S02]  /*107c0*/  HADD2.F32 R28, -RZ, R10.H0_H0 ;  /* 0x2000000aff1c7230 */ /* 0x000fe40000004100 */
[----:B------:R-:W-:-:S02]  /*107d0*/  HADD2.F32 R29, -RZ, R11.H0_H0 ;  /* 0x2000000bff1d7230 */ /* 0x000fc40000004100 */
[----:B------:R-:W-:Y:S01]  /*107e0*/  FMUL.FTZ R36, R27, R26 ;  /* 0x0000001a1b247220 */ /* 0x000fe20000410000 */
[--C-:B------:R-:W-:Y:S02]  /*107f0*/  HADD2.F32 R27, -RZ, R70.reuse.H0_H0 ;  /* 0x20000046ff1b7230 */ /* 0x100fe40000004100 */
[----:B------:R-:W-:Y:S02]  /*10800*/  HADD2.F32 R11, -RZ, R11.H1_H1 ;  /* 0x3000000bff0b7230 */ /* 0x000fe40000004100 */
[----:B------:R-:W-:Y:S02]  /*10810*/  HADD2.F32 R70, -RZ, R70.H1_H1 ;  /* 0x30000046ff467230 */ /* 0x000fe40000004100 */
[----:B------:R-:W-:Y:S02]  /*10820*/  HADD2.F32 R8, -RZ, R8.H1_H1 ;  /* 0x30000008ff087230 */ /* 0x000fe40000004100 */
[----:B------:R-:W-:Y:S01]  /*10830*/  HADD2.F32 R10, -RZ, R10.H1_H1 ;  /* 0x3000000aff0a7230 */ /* 0x000fe20000004100 */
[----:B----4-:R-:W0:Y:S02]  /*10840*/  LDS.128 R4, [R62] ;  /* 0x000000003e047984 */ /* 0x010e240000000c00 */
[----:B0-----:R-:W-:-:S02]  /*10850*/  HADD2.F32 R14, -RZ, R5.H0_H0 ;  /* 0x20000005ff0e7230 */ /* 0x001fc40000004100 */
[----:B------:R-:W-:Y:S02]  /*10860*/  HADD2.F32 R15, -RZ, R5.H1_H1 ;  /* 0x30000005ff0f7230 */ /* 0x000fe40000004100 */
[----:B------:R-:W-:Y:S02]  /*10870*/  HADD2.F32 R5, -RZ, R4.H0_H0 ;  /* 0x20000004ff057230 */ /* 0x000fe40000004100 */
[C---:B------:R-:W-:Y:S01]  /*10880*/  FFMA.FTZ R35, R14.reuse, R31, -R35 ;  /* 0x0000001f0e237223 */ /* 0x040fe20000010823 */
[----:B------:R-:W-:Y:S01]  /*10890*/  FFMA.FTZ R37, R14, R33, R37 ;  /* 0x000000210e257223 */ /* 0x000fe20000010025 */
[----:B------:R-:W-:Y:S02]  /*108a0*/  HADD2.F32 R14, -RZ, R79.H0_H0 ;  /* 0x2000004fff0e7230 */ /* 0x000fe40000004100 */
[----:B------:R-:W-:Y:S01]  /*108b0*/  FFMA.FTZ R34, R15, R26, -R34 ;  /* 0x0000001a0f227223 */ /* 0x000fe20000010822 */
[----:B------:R-:W-:Y:S01]  /*108c0*/  FMUL.FTZ R26, R9, R30 ;  /* 0x0000001e091a7220 */ /* 0x000fe20000410000 */
[----:B------:R-:W-:-:S02]  /*108d0*/  HADD2.F32 R24, -RZ, R6.H0_H0 ;  /* 0x20000006ff187230 */ /* 0x000fc40000004100 */
[----:B------:R-:W-:Y:S01]  /*108e0*/  FFMA.FTZ R36, R15, R32, R36 ;  /* 0x000000200f247223 */ /* 0x000fe20000010024 */
[-C--:B------:R-:W-:Y:S01]  /*108f0*/  FMUL.FTZ R33, R9, R14.reuse ;  /* 0x0000000e09217220 */ /* 0x080fe20000410000 */
[----:B------:R-:W-:Y:S02]  /*10900*/  HADD2.F32 R9, -RZ, R80.H0_H0 ;  /* 0x20000050ff097230 */ /* 0x000fe40000004100 */
[C---:B------:R-:W-:Y:S01]  /*10910*/  FFMA.FTZ R31, R5.reuse, R14, -R26 ;  /* 0x0000000e051f7223 */ /* 0x040fe2000001081a */
[----:B------:R-:W-:Y:S02]  /*10920*/  HADD2.F32 R26, -RZ, R42.H0_H0 ;  /* 0x2000002aff1a7230 */ /* 0x000fe40000004100 */
[----:B------:R-:W-:Y:S01]  /*10930*/  FFMA.FTZ R33, R5, R30, R33 ;  /* 0x0000001e05217223 */ /* 0x000fe20000010021 */
[C---:B------:R-:W-:Y:S01]  /*10940*/  FMUL.FTZ R5, R28.reuse, R27 ;  /* 0x0000001b1c057220 */ /* 0x040fe20000410000 */
[----:B------:R-:W-:Y:S02]  /*10950*/  HADD2.F32 R14, -RZ, R54.H0_H0 ;  /* 0x20000036ff0e7230 */ /* 0x000fe40000004100 */
[----:B------:R-:W-:Y:S01]  /*10960*/  FMUL.FTZ R15, R28, R9 ;  /* 0x000000091c0f7220 */ /* 0x000fe20000410000 */
[----:B------:R-:W-:-:S02]  /*10970*/  HADD2.F32 R80, -RZ, R80.H1_H1 ;  /* 0x30000050ff507230 */ /* 0x000fc40000004100 */
[C---:B------:R-:W-:Y:S01]  /*10980*/  FFMA.FTZ R28, R24.reuse, R9, -R5 ;  /* 0x00000009181c7223 */ /* 0x040fe20000010805 */
[--C-:B------:R-:W-:Y:S02]  /*10990*/  HADD2.F32 R25, -RZ, R7.reuse.H0_H0 ;  /* 0x20000007ff197230 */ /* 0x100fe40000004100 */
[----:B------:R-:W-:Y:S01]  /*109a0*/  FMUL.FTZ R30, R29, R70 ;  /* 0x000000461d1e7220 */ /* 0x000fe20000410000 */
[----:B------:R-:W-:Y:S02]  /*109b0*/  HADD2.F32 R7, -RZ, R7.H1_H1 ;  /* 0x30000007ff077230 */ /* 0x000fe40000004100 */
[----:B------:R-:W-:Y:S01]  /*109c0*/  FFMA.FTZ R24, R24, R27, R15 ;  /* 0x0000001b18187223 */ /* 0x000fe2000001000f */
[C---:B------:R-:W-:Y:S01]  /*109d0*/  FMUL.FTZ R32, R11.reuse, R26 ;  /* 0x0000001a0b207220 */ /* 0x040fe20000410000 */
[----:B------:R-:W-:Y:S01]  /*109e0*/  FMUL.FTZ R38, R11, R14 ;  /* 0x0000000e0b267220 */ /* 0x000fe20000410000 */
[----:B------:R-:W-:Y:S01]  /*109f0*/  FMUL.FTZ R29, R29, R80 ;  /* 0x000000501d1d7220 */ /* 0x000fe20000410000 */
[----:B------:R-:W-:-:S02]  /*10a00*/  HADD2.F32 R11, -RZ, R40.H0_H0 ;  /* 0x20000028ff0b7230 */ /* 0x000fc40000004100 */
[C---:B------:R-:W-:Y:S01]  /*10a10*/  FFMA.FTZ R30, R25.reuse, R80, -R30 ;  /* 0x00000050191e7223 */ /* 0x040fe2000001081e */
[----:B------:R-:W-:Y:S02]  /*10a20*/  HADD2.F32 R15, -RZ, R39.H0_H0 ;  /* 0x20000027ff0f7230 */ /* 0x000fe40000004100 */
[----:B------:R-:W-:Y:S01]  /*10a30*/  FFMA.FTZ R29, R25, R70, R29 ;  /* 0x00000046191d7223 */ /* 0x000fe2000001001d */
[----:B------:R-:W-:Y:S02]  /*10a40*/  HADD2.F32 R5, -RZ, R60.H0_H0 ;  /* 0x2000003cff057230 */ /* 0x000fe40000004100 */
[C---:B------:R-:W-:Y:S01]  /*10a50*/  FFMA.FTZ R27, R7.reuse, R14, -R32 ;  /* 0x0000000e071b7223 */ /* 0x040fe20000010820 */
[----:B------:R-:W-:Y:S02]  /*10a60*/  HADD2.F32 R9, -RZ, R41.H0_H0 ;  /* 0x20000029ff097230 */ /* 0x000fe40000004100 */
[----:B------:R-:W-:Y:S01]  /*10a70*/  FFMA.FTZ R38, R7, R26, R38 ;  /* 0x0000001a07267223 */ /* 0x000fe20000010026 */
[----:B------:R-:W-:-:S02]  /*10a80*/  HADD2.F32 R4, -RZ, R4.H1_H1 ;  /* 0x30000004ff047230 */ /* 0x000fc40000004100 */
[----:B------:R-:W-:Y:S01]  /*10a90*/  FMUL.FTZ R7, R8, R11 ;  /* 0x0000000b08077220 */ /* 0x000fe20000410000 */
[----:B------:R-:W-:Y:S02]  /*10aa0*/  HADD2.F32 R6, -RZ, R6.H1_H1 ;  /* 0x30000006ff067230 */ /* 0x000fe40000004100 */
[----:B------:R-:W-:Y:S01]  /*10ab0*/  FMUL.FTZ R25, R10, R15 ;  /* 0x0000000f0a197220 */ /* 0x000fe20000410000 */
[----:B------:R-:W-:Y:S01]  /*10ac0*/  FMUL.FTZ R14, R8, R5 ;  /* 0x00000005080e7220 */ /* 0x000fe20000410000 */
        /* <DEDUP_REMOVED lines=15> */
.L_x_2376:
[----:B------:R-:W-:Y:S05]  /*10bc0*/  BSYNC B1 ;  /* 0x0000000000017941 */ /* 0x000fea0003800000 */
.L_x_2375:
[----:B------:R-:W-:Y:S04]  /*10bd0*/  BSSY B1, `(.L_x_2377) ;  /* 0x0000062000017945 */ /* 0x000fe80003800000 */
[----:B------:R-:W-:Y:S05]  /*10be0*/  @P1 BRA `(.L_x_2378) ;  /* 0x0000000400801947 */ /* 0x000fea0003800000 */
[----:B-1234-:R-:W2:Y:S04]  /*10bf0*/  LDL R4, [R1+0x48] ;  /* 0x0000480001047983 */ /* 0x01eea80000100800 */
[----:B------:R-:W3:Y:S01]  /*10c00*/  LDL R52, [R1+0x54] ;  /* 0x0000540001347983 */ /* 0x000ee20000100800 */
[--C-:B------:R-:W-:Y:S01]  /*10c10*/  SHF.R.U64 R43, R56, 0x10, R57.reuse ;  /* 0x00000010382b7819 */ /* 0x100fe20000001239 */
[----:B------:R-:W-:Y:S01]  /*10c20*/  HADD2.F32 R31, -RZ, R72.H1_H1 ;  /* 0x30000048ff1f7230 */ /* 0x000fe20000004100 */
[----:B------:R-:W-:Y:S01]  /*10c30*/  SHF.R.U32.HI R56, RZ, 0x10, R57 ;  /* 0x00000010ff387819 */ /* 0x000fe20000011639 */
[--C-:B------:R-:W-:Y:S01]  /*10c40*/  HADD2.F32 R33, -RZ, R68.reuse.H1_H1 ;  /* 0x30000044ff217230 */ /* 0x100fe20000004100 */
[----:B------:R-:W-:Y:S01]  /*10c50*/  SHF.R.U32.HI R30, RZ, 0x10, R45 ;  /* 0x00000010ff1e7819 */ /* 0x000fe2000001162d */
[----:B------:R-:W-:Y:S01]  /*10c60*/  HADD2.F32 R68, -RZ, R68.H0_H0 ;  /* 0x20000044ff447230 */ /* 0x000fe20000004100 */
[----:B------:R-:W-:Y:S01]  /*10c70*/  SHF.R.U64 R42, R58, 0x10, R59 ;  /* 0x000000103a2a7819 */ /* 0x000fe2000000123b */
[----:B------:R-:W-:Y:S01]  /*10c80*/  HADD2.F32 R72, -RZ, R72.H0_H0 ;  /* 0x20000048ff487230 */ /* 0x000fe20000004100 */
[----:B------:R-:W-:Y:S01]  /*10c90*/  SHF.R.U64 R40, R46, 0x10, R47 ;  /* 0x000000102e287819 */ /* 0x000fe2000000122f */
[----:B------:R-:W-:Y:S01]  /*10ca0*/  HADD2.F32 R30, -RZ, R30.H0_H0 ;  /* 0x2000001eff1e7230 */ /* 0x000fe20000004100 */
[----:B------:R-:W-:-:S02]  /*10cb0*/  SHF.R.U32.HI R58, RZ, 0x10, R59 ;  /* 0x00000010ff3a7819 */ /* 0x000fc4000001163b */
[----:B------:R-:W-:Y:S02]  /*10cc0*/  SHF.R.U32.HI R46, RZ, 0x10, R47 ;  /* 0x00000010ff2e7819 */ /* 0x000fe4000001162f */
[----:B------:R-:W-:Y:S02]  /*10cd0*/  SHF.R.U64 R41, R44, 0x10, R45 ;  /* 0x000000102c297819 */ /* 0x000fe4000000122d */
        /* <DEDUP_REMOVED lines=81> */
.L_x_2378:
[----:B------:R-:W-:Y:S05]  /*111f0*/  BSYNC B1 ;  /* 0x0000000000017941 */ /* 0x000fea0003800000 */
.L_x_2377:
[----:B------:R-:W-:Y:S05]  /*11200*/  @P2 BRA `(.L_x_2344) ;  /* 0x0000000400802947 */ /* 0x000fea0003800000 */
[----:B01234-:R-:W2:Y:S04]  /*11210*/  LDL R4, [R1+0x5c] ;  /* 0x00005c0001047983 */ /* 0x01fea80000100800 */
[----:B------:R-:W3:Y:S01]  /*11220*/  LDL R39, [R1+0x50] ;  /* 0x0000500001277983 */ /* 0x000ee20000100800 */
[----:B------:R-:W-:Y:S01]  /*11230*/  HADD2.F32 R32, -RZ, R0.H1_H1 ;  /* 0x30000000ff207230 */ /* 0x000fe20000004100 */
[--C-:B------:R-:W-:Y:S01]  /*11240*/  SHF.R.U64 R38, R64, 0x10, R65.reuse ;  /* 0x0000001040267819 */ /* 0x100fe20000001241 */
[--C-:B------:R-:W-:Y:S01]  /*11250*/  HADD2.F32 R30, -RZ, R20.reuse.H1_H1 ;  /* 0x30000014ff1e7230 */ /* 0x100fe20000004100 */
[----:B------:R-:W-:Y:S01]  /*11260*/  SHF.R.U32.HI R64, RZ, 0x10, R65 ;  /* 0x00000010ff407819 */ /* 0x000fe20000011641 */
[----:B------:R-:W-:Y:S01]  /*11270*/  HADD2.F32 R20, -RZ, R20.H0_H0 ;  /* 0x20000014ff147230 */ /* 0x000fe20000004100 */
[----:B------:R-:W-:-:S02]  /*11280*/  SHF.R.U32.HI R29, RZ, 0x10, R49 ;  /* 0x00000010ff1d7819 */ /* 0x000fc40000011631 */
[----:B------:R-:W-:Y:S02]  /*11290*/  SHF.R.U64 R37, R66, 0x10, R67 ;  /* 0x0000001042257819 */ /* 0x000fe40000001243 */
[----:B------:R-:W-:Y:S01]  /*112a0*/  SHF.R.U64 R33, R50, 0x10, R51 ;  /* 0x0000001032217819 */ /* 0x000fe20000001233 */
[----:B------:R-:W-:Y:S01]  /*112b0*/  HADD2.F32 R29, -RZ, R29.H0_H0 ;  /* 0x2000001dff1d7230 */ /* 0x000fe20000004100 */
[----:B------:R-:W-:Y:S02]  /*112c0*/  SHF.R.U32.HI R66, RZ, 0x10, R67 ;  /* 0x00000010ff427819 */ /* 0x000fe40000011643 */
        /* <DEDUP_REMOVED lines=8> */
[----:B------:R-:W-:Y:S02]  /*11350*/  LOP3.LUT R9, R4, R61, RZ, 0x3c, !PT ;  /* 0x0000003d04097212 */ /* 0x000fe400078e3cff */
[----:B---3--:R-:W0:Y:S02]  /*11360*/  LDS.128 R4, [R39] ;  /* 0x0000000027047984 */ /* 0x008e240000000c00 */
[----:B------:R-:W-:-:S04]  /*11370*/  LOP3.LUT R13, R13, 0x7fffe000, RZ, 0xc0, !PT ;  /* 0x7fffe0000d0d7812 */ /* 0x000fc800078ec0ff */
        /* <DEDUP_REMOVED lines=21> */
[-C--:B------:R-:W-:Y:S01]  /*114d0*/  FMUL.FTZ R13, R26, R25.reuse ;  /* 0x000000191a0d7220 */ /* 0x080fe20000410000 */
[----:B------:R-:W-:Y:S02]  /*114e0*/  HADD2.F32 R27, -RZ, R10.H0_H0 ;  /* 0x2000000aff1b7230 */ /* 0x000fe40000004100 */
[----:B------:R-:W-:Y:S01]  /*114f0*/  FFMA.FTZ R31, R14, R25, -R31 ;  /* 0x000000190e1f7223 */ /* 0x000fe2000001081f */
[----:B------:R-:W-:Y:S01]  /*11500*/  FMUL.FTZ R0, R9, R30 ;  /* 0x0000001e09007220 */ /* 0x000fe20000410000 */
[----:B------:R-:W-:-:S02]  /*11510*/  HADD2.F32 R26, -RZ, R3.H0_H0 ;  /* 0x20000003ff1a7230 */ /* 0x000fc40000004100 */
[-C--:B------:R-:W-:Y:S01]  /*11520*/  FMUL.FTZ R9, R9, R20.reuse ;  /* 0x0000001409097220 */ /* 0x080fe20000410000 */
[----:B------:R-:W-:Y:S02]  /*11530*/  HADD2.F32 R28, -RZ, R11.H0_H0 ;  /* 0x2000000bff1c7230 */ /* 0x000fe40000004100 */
[----:B------:R-:W-:Y:S01]  /*11540*/  FFMA.FTZ R20, R5, R20, -R0 ;  /* 0x0000001405147223 */ /* 0x000fe20000010800 */
[----:B------:R-:W-:Y:S01]  /*11550*/  FFMA.FTZ R29, R14, R29, R13 ;  /* 0x0000001d0e1d7223 */ /* 0x000fe2000001000d */
[----:B------:R-:W-:Y:S02]  /*11560*/  HADD2.F32 R0, -RZ, R21.H0_H0 ;  /* 0x20000015ff007230 */ /* 0x000fe40000004100 */
[----:B------:R-:W-:Y:S01]  /*11570*/  FMUL.FTZ R14, R27, R26 ;  /* 0x0000001a1b0e7220 */ /* 0x000fe20000410000 */
[----:B------:R-:W-:Y:S02]  /*11580*/  HADD2.F32 R3, -RZ, R3.H1_H1 ;  /* 0x30000003ff037230 */ /* 0x000fe40000004100 */
[----:B------:R-:W-:Y:S01]  /*11590*/  FFMA.FTZ R30, R5, R30, R9 ;  /* 0x0000001e051e7223 */ /* 0x000fe20000010009 */
[----:B------:R-:W-:-:S02]  /*115a0*/  HADD2.F32 R21, -RZ, R21.H1_H1 ;  /* 0x30000015ff157230 */ /* 0x000fc40000004100 */
[-C--:B------:R-:W-:Y:S01]  /*115b0*/  FMUL.FTZ R32, R27, R0.reuse ;  /* 0x000000001b207220 */ /* 0x080fe20000410000 */
[C---:B------:R-:W-:Y:S01]  /*115c0*/  FFMA.FTZ R25, R15.reuse, R0, -R14 ;  /* 0x000000000f197223 */ /* 0x040fe2000001080e */
[C---:B------:R-:W-:Y:S01]  /*115d0*/  FMUL.FTZ R5, R28.reuse, R3 ;  /* 0x000000031c057220 */ /* 0x040fe20000410000 */
[----:B------:R-:W-:Y:S02]  /*115e0*/  HADD2.F32 R11, -RZ, R11.H1_H1 ;  /* 0x3000000bff0b7230 */ /* 0x000fe40000004100 */
[-C--:B------:R-:W-:Y:S01]  /*115f0*/  FMUL.FTZ R28, R28, R21.reuse ;  /* 0x000000151c1c7220 */ /* 0x080fe20000410000 */
[----:B------:R-:W-:Y:S02]  /*11600*/  HADD2.F32 R14, -RZ, R50.H0_H0 ;  /* 0x20000032ff0e7230 */ /* 0x000fe40000004100 */
[----:B------:R-:W-:Y:S01]  /*11610*/  FFMA.FTZ R32, R15, R26, R32 ;  /* 0x0000001a0f207223 */ /* 0x000fe20000010020 */
[----:B------:R-:W-:Y:S02]  /*11620*/  HADD2.F32 R0, -RZ, R66.H0_H0 ;  /* 0x20000042ff007230 */ /* 0x000fe40000004100 */
[C---:B------:R-:W-:Y:S01]  /*11630*/  FFMA.FTZ R21, R24.reuse, R21, -R5 ;  /* 0x0000001518157223 */ /* 0x040fe20000010805 */
[----:B------:R-:W-:Y:S01]  /*11640*/  FFMA.FTZ R28, R24, R3, R28 ;  /* 0x00000003181c7223 */ /* 0x000fe2000001001c */
[----:B------:R-:W-:Y:S01]  /*11650*/  FMUL.FTZ R26, R11, R14 ;  /* 0x0000000e0b1a7220 */ /* 0x000fe20000410000 */
[----:B------:R-:W-:-:S02]  /*11660*/  HADD2.F32 R8, -RZ, R8.H1_H1 ;  /* 0x30000008ff087230 */ /* 0x000fc40000004100 */
[-C--:B------:R-:W-:Y:S01]  /*11670*/  FMUL.FTZ R24, R11, R0.reuse ;  /* 0x000000000b187220 */ /* 0x080fe20000410000 */
        /* <DEDUP_REMOVED lines=9> */
[-C--:B------:R-:W-:Y:S01]  /*11710*/  FMUL.FTZ R8, R8, R3.reuse ;  /* 0x0000000308087220 */ /* 0x080fe20000410000 */
[----:B------:R-:W-:Y:S01]  /*11720*/  FFMA.FTZ R3, R4, R3, -R7 ;  /* 0x0000000304037223 */ /* 0x000fe20000010807 */
[-C--:B------:R-:W-:Y:S01]  /*11730*/  FMUL.FTZ R10, R10, R5.reuse ;  /* 0x000000050a0a7220 */ /* 0x080fe20000410000 */
[----:B------:R-:W-:Y:S01]  /*11740*/  FFMA.FTZ R0, R6, R5, -R15 ;  /* 0x0000000506007223 */ /* 0x000fe2000001080f */
[----:B------:R-:W-:Y:S01]  /*11750*/  FFMA.FTZ R13, R4, R9, R8 ;  /* 0x00000009040d7223 */ /* 0x000fe20000010008 */
[----:B------:R-:W-:Y:S01]  /*11760*/  F2FP.F16.F32.PACK_AB R7, R26, R21 ;  /* 0x000000151a07723e */ /* 0x000fe200000000ff */
[----:B------:R-:W-:Y:S01]  /*11770*/  FFMA.FTZ R15, R6, R11, R10 ;  /* 0x0000000b060f7223 */ /* 0x000fe2000001000a */
[----:B------:R-:W-:Y:S02]  /*11780*/  F2FP.F16.F32.PACK_AB R5, R31, R34 ;  /* 0x000000221f05723e */ /* 0x000fe400000000ff */
[----:B------:R-:W-:-:S02]  /*11790*/  F2FP.F16.F32.PACK_AB R4, R3, R20 ;  /* 0x000000140304723e */ /* 0x000fc400000000ff */
[----:B------:R-:W-:Y:S02]  /*117a0*/  F2FP.F16.F32.PACK_AB R6, R0, R25 ;  /* 0x000000190006723e */ /* 0x000fe400000000ff */
[----:B------:R-:W-:Y:S02]  /*117b0*/  F2FP.F16.F32.PACK_AB R11, R27, R28 ;  /* 0x0000001c1b0b723e */ /* 0x000fe400000000ff */
[----:B------:R-:W-:Y:S01]  /*117c0*/  F2FP.F16.F32.PACK_AB R9, R29, R36 ;  /* 0x000000241d09723e */ /* 0x000fe200000000ff */
[----:B------:R0:W-:Y:S01]  /*117d0*/  STS.128 [R39], R4 ;  /* 0x0000000427007388 */ /* 0x0001e20000000c00 */
[----:B------:R-:W-:Y:S02]  /*117e0*/  F2FP.F16.F32.PACK_AB R8, R13, R30 ;  /* 0x0000001e0d08723e */ /* 0x000fe400000000ff */
[----:B------:R-:W-:-:S05]  /*117f0*/  F2FP.F16.F32.PACK_AB R10, R15, R32 ;  /* 0x000000200f0a723e */ /* 0x000fca00000000ff */
[----:B------:R0:W-:Y:S02]  /*11800*/  STS.128 [R12+0x15400], R8 ;  /* 0x015400080c007388 */ /* 0x0001e40000000c00 */
.L_x_2344:
[----:B------:R-:W-:Y:S05]  /*11810*/  BSYNC B0 ;  /* 0x0000000000007941 */ /* 0x000fea0003800000 */
.L_x_2316:
        /* <DEDUP_REMOVED lines=8> */
.L_x_2314:
[----:B------:R-:W5:Y:S02]  /*118a0*/  LDL R0, [R1+0x44] ;  /* 0x0000440001007983 */ /* 0x000f640000100800 */
[----:B-----5:R-:W-:-:S13]  /*118b0*/  R2UR UR4, R0 ;  /* 0x00000000000472ca */ /* 0x020fda00000e0000 */
[----:B------:R-:W-:-:S04]  /*118c0*/  MOV R0, UR4 ;  /* 0x0000000400007c02 */ /* 0x000fc80008000f00 */
[----:B------:R-:W-:-:S13]  /*118d0*/  ISETP.NE.AND P0, PT, R0, 0x3, PT ;  /* 0x000000030000780c */ /* 0x000fda0003f05270 */
[----:B------:R-:W-:Y:S05]  /*118e0*/  @!P0 BRA `(.L_x_2379) ;  /* 0x0000000000048947 */ /* 0x000fea0003800000 */
[----:B------:R-:W-:Y:S01]  /*118f0*/  BPT.TRAP 0x1 ;  /* 0x000000040000795c */ /* 0x000fe20000300000 */
.L_x_2379:
[----:B------:R-:W-:Y:S01]  /*11900*/  IMAD R0, R205, 0x8, R18 ;  /* 0x00000008cd007824 */ /* 0x000fe200078e0212 */
[----:B01----:R-:W-:-:S04]  /*11910*/  SHF.L.U32 R3, R208, 0x1f, RZ ;  /* 0x0000001fd0037819 */ /* 0x003fc800000006ff */
[----:B------:R0:W1:Y:S01]  /*11920*/  SYNCS.PHASECHK.TRANS64.TRYWAIT P2, [R0+URZ+0x36830], R3 ;  /* 0x03683003000075a7 */ /* 0x000062000804017f */
[----:B------:R-:W-:Y:S05]  /*11930*/  @!P0 BRA `(.L_x_2380) ;  /* 0x0000000000048947 */ /* 0x000fea0003800000 */
[----:B------:R-:W-:Y:S01]  /*11940*/  BPT.TRAP 0x1 ;  /* 0x000000040000795c */ /* 0x000fe20000300000 */
.L_x_2380:
[----:B--234-:R-:W2:Y:S01]  /*11950*/  S2R R4, SR_TID.X ;  /* 0x0000000000047919 */ /* 0x01cea20000002100 */
[----:B------:R-:W-:Y:S01]  /*11960*/  IMAD.MOV.U32 R119, RZ, RZ, RZ ;  /* 0x000000ffff777224 */ /* 0x000fe200078e00ff */
[----:B--2---:R-:W-:-:S04]  /*11970*/  LOP3.LUT R4, R4, 0x7f, RZ, 0xc0, !PT ;  /* 0x0000007f04047812 */ /* 0x004fc800078ec0ff */
[----:B------:R-:W-:Y:S01]  /*11980*/  ISETP.NE.AND P1, PT, R4, RZ, PT ;  /* 0x000000ff0400720c */ /* 0x000fe20003f25270 */
[----:B-1----:R-:W-:-:S12]  /*11990*/  @P2 BRA `(.L_x_2381) ;  /* 0x0000000000082947 */ /* 0x002fd80003800000 */
[----:B------:R-:W1:Y:S02]  /*119a0*/  SYNCS.PHASECHK.TRANS64.TRYWAIT P2, [R0+URZ+0x36830], R3 ;  /* 0x03683003000075a7 */ /* 0x000e64000804017f */
[----:B-1----:R-:W-:Y:S05]  /*119b0*/  @!P2 BRA `(.L_x_2382) ;  /* 0x000001b00060a947 */ /* 0x002fea0003800000 */
.L_x_2381:
[----:B------:R-:W-:Y:S05]  /*119c0*/  WARPSYNC.ALL ;  /* 0x0000000000007948 */ /* 0x000fea0003800000 */
[----:B01----:R-:W-:Y:S01]  /*119d0*/  IADD3 R3, R18, 0x21400, RZ ;  /* 0x0002140012037810 */ /* 0x003fe20007ffe0ff */
[----:B------:R-:W-:Y:S01]  /*119e0*/  WARPGROUP.ARRIVE ;  /* 0x00000000000079c5 */ /* 0x000fe20000000000 */
[----:B------:R-:W-:Y:S01]  /*119f0*/  R2UR UR24, R2 ;  /* 0x00000000021872ca */ /* 0x000fe200000e0000 */
[----:B------:R-:W-:Y:S01]  /*11a00*/  UMOV UR5, 0x40000040 ;  /* 0x4000004000057882 */ /* 0x000fe20000000000 */
[----:B------:R-:W-:Y:S01]  /*11a10*/  SHF.R.U32.HI R3, RZ, 0x4, R3 ;  /* 0x00000004ff037819 */ /* 0x000fe20000011603 */
[----:B------:R-:W-:Y:S01]  /*11a20*/  UMOV UR27, UR5 ;  /* 0x00000005001b7c82 */ /* 0x000fe20008000000 */
[----:B------:R-:W-:Y:S01]  /*11a30*/  MOV R5, 0x40000040 ;  /* 0x4000004000057802 */ /* 0x000fe20000000f00 */
[----:B------:R-:W-:Y:S01]  /*11a40*/  UMOV UR17, UR27 ;  /* 0x0000001b00117c82 */ /* 0x000fe20008000000 */
[----:B------:R-:W-:Y:S01]  /*11a50*/  LOP3.LUT R3, R3, 0x3fff, RZ, 0xc0, !PT ;  /* 0x00003fff03037812 */ /* 0x000fe200078ec0ff */
[----:B------:R-:W-:Y:S01]  /*11a60*/  UMOV UR21, UR27 ;  /* 0x0000001b00157c82 */ /* 0x000fe20008000000 */
[----:B------:R-:W-:Y:S01]  /*11a70*/  R2UR UR19, R5 ;  /* 0x00000000051372ca */ /* 0x000fe200000e0000 */
[----:B------:R-:W-:Y:S01]  /*11a80*/  IMAD.MOV.U32 R5, RZ, RZ, 0x40000040 ;  /* 0x40000040ff057424 */ /* 0x000fe200078e00ff */
[----:B------:R-:W-:Y:S01]  /*11a90*/  LOP3.LUT R216, R3, 0x10000, RZ, 0xfc, !PT ;  /* 0x0001000003d87812 */ /* 0x000fe200078efcff */
[----:B------:R-:W-:Y:S01]  /*11aa0*/  IMAD.MOV.U32 R3, RZ, RZ, 0x40000040 ;  /* 0x40000040ff037424 */ /* 0x000fe200078e00ff */
[----:B------:R-:W-:Y:S01]  /*11ab0*/  MOV R7, 0x40000040 ;  /* 0x4000004000077802 */ /* 0x000fe20000000f00 */
[----:B------:R-:W-:Y:S01]  /*11ac0*/  ULOP3.LUT UR24, UR24, 0x10000, URZ, 0xfc, !UPT ;  /* 0x0001000018187892 */ /* 0x000fe2000f8efc3f */
[----:B------:R-:W-:Y:S01]  /*11ad0*/  MOV R11, UR5 ;  /* 0x00000005000b7c02 */ /* 0x000fe20008000f00 */
[----:B------:R-:W-:Y:S01]  /*11ae0*/  IMAD R2, R205, 0xa80, R216 ;  /* 0x00000a80cd027824 */ /* 0x000fe200078e02d8 */
[----:B------:R-:W-:Y:S01]  /*11af0*/  R2UR UR7, R3 ;  /* 0x00000000030772ca */ /* 0x000fe200000e0000 */
[----:B------:R-:W-:Y:S01]  /*11b00*/  UMOV UR9, UR27 ;  /* 0x0000001b00097c82 */ /* 0x000fe20008000000 */
[----:B------:R-:W-:Y:S01]  /*11b10*/  R2UR UR23, R7 ;  /* 0x00000000071772ca */ /* 0x000fe200000e0000 */
[C---:B------:R-:W-:Y:S01]  /*11b20*/  VIADD R4, R2.reuse, 0x80 ;  /* 0x0000008002047836 */ /* 0x040fe20000000000 */
[C---:B------:R-:W-:Y:S01]  /*11b30*/  R2UR UR6, R2.reuse ;  /* 0x00000000020672ca */ /* 0x040fe200000e0000 */
[----:B------:R-:W-:Y:S01]  /*11b40*/  UMOV UR4, UR24 ;  /* 0x0000001800047c82 */ /* 0x000fe20008000000 */
[----:B------:R-:W-:Y:S01]  /*11b50*/  VIADD R6, R2, 0x100 ;  /* 0x0000010002067836 */ /* 0x000fe20000000000 */
[----:B------:R-:W-:Y:S01]  /*11b60*/  UMOV UR26, UR4 ;  /* 0x00000004001a7c82 */ /* 0x000fe20008000000 */
[----:B------:R-:W-:Y:S01]  /*11b70*/  R2UR UR18, R4 ;  /* 0x00000000041272ca */ /* 0x000fe200000e0000 */
[----:B------:R-:W-:Y:S01]  /*11b80*/  UMOV UR16, UR26 ;  /* 0x0000001a00107c82 */ /* 0x000fe20008000000 */
[----:B------:R-:W-:Y:S01]  /*11b90*/  UMOV UR20, UR26 ;  /* 0x0000001a00147c82 */ /* 0x000fe20008000000 */
[----:B------:R-:W-:Y:S01]  /*11ba0*/  R2UR UR22, R6 ;  /* 0x00000000061672ca */ /* 0x000fe200000e0000 */
[C---:B------:R-:W-:Y:S01]  /*11bb0*/  VIADD R4, R2.reuse, 0x180 ;  /* 0x0000018002047836 */ /* 0x040fe20000000000 */
[----:B------:R-:W-:Y:S01]  /*11bc0*/  MOV R9, 0x40000040 ;  /* 0x4000004000097802 */ /* 0x000fe20000000f00 */
[----:B------:R-:W-:Y:S01]  /*11bd0*/  IMAD.U32 R10, RZ, RZ, UR4 ;  /* 0x00000004ff0a7e24 */ /* 0x000fe2000f8e00ff */
        /* <DEDUP_REMOVED lines=8> */
[----:B------:R-:W-:Y:S01]  /*11c60*/  VIADD R6, R2, 0x280 ;  /* 0x0000028002067836 */ /* 0x000fe20000000000 */
[----:B------:R-:W-:Y:S01]  /*11c70*/  R2UR UR11, R9 ;  /* 0x00000000090b72ca */ /* 0x000fe200000e0000 */
[----:B------:R-:W-:Y:S01]  /*11c80*/  IMAD.MOV.U32 R7, RZ, RZ, 0x40000040 ;  /* 0x40000040ff077424 */ /* 0x000fe200078e00ff */
[----:B------:R-:W-:Y:S01]  /*11c90*/  UMOV UR12, UR26 ;  /* 0x0000001a000c7c82 */ /* 0x000fe20008000000 */
[----:B------:R-:W-:Y:S01]  /*11ca0*/  UMOV UR13, UR27 ;  /* 0x0000001b000d7c82 */ /* 0x000fe20008000000 */
[----:B------:R-:W-:Y:S01]  /*11cb0*/  R2UR UR14, R6 ;  /* 0x00000000060e72ca */ /* 0x000fe200000e0000 */
[C---:B------:R-:W-:Y:S01]  /*11cc0*/  VIADD R4, R2.reuse, 0x300 ;  /* 0x0000030002047836 */ /* 0x040fe20000000000 */
[----:B------:R-:W-:Y:S01]  /*11cd0*/  R2UR UR15, R7 ;  /* 0x00000000070f72ca */ /* 0x000fe200000e0000 */
[----:B------:R-:W-:Y:S01]  /*11ce0*/  IMAD.MOV.U32 R5, RZ, RZ, 0x40000040 ;  /* 0x40000040ff057424 */ /* 0x000fe200078e00ff */
[----:B------:R-:W-:Y:S01]  /*11cf0*/  IADD3 R6, R2, 0x2, RZ ;  /* 0x0000000202067810 */ /* 0x000fe20007ffe0ff */
[----:B------:R-:W-:Y:S01]  /*11d00*/  IMAD.MOV.U32 R7, RZ, RZ, 0x40000040 ;  /* 0x40000040ff077424 */ /* 0x000fe200078e00ff */
[----:B------:R-:W-:Y:S01]  /*11d10*/  UMOV UR29, 0x40000040 ;  /* 0x40000040001d7882 */ /* 0x000fe20000000000 */
[----:B------:R-:W-:Y:S01]  /*11d20*/  IMAD.MOV.U32 R9, RZ, RZ, 0x40000040 ;  /* 0x40000040ff097424 */ /* 0x000fe200078e00ff */
[----:B------:R-:W-:Y:S01]  /*11d30*/  R2UR UR30, R6 ;  /* 0x00000000061e72ca */ /* 0x000fe200000e0000 */
[----:B------:R0:W-:Y:S01]  /*11d40*/  STL.64 [R1+0x30], R10 ;  /* 0x0000300a01007387 */ /* 0x0001e20000100a00 */
[----:B------:R-:W-:Y:S01]  /*11d50*/  R2UR UR31, R7 ;  /* 0x00000000071f72ca */ /* 0x000fe200000e0000 */
[----:B------:R-:W-:Y:S01]  /*11d60*/  IMAD.MOV.U32 R7, RZ, RZ, 0x40000040 ;  /* 0x40000040ff077424 */ /* 0x000fe200078e00ff */
[C---:B------:R-:W-:Y:S01]  /*11d70*/  IADD3 R6, R2.reuse, 0x102, RZ ;  /* 0x0000010202067810 */ /* 0x040fe20007ffe0ff */
[----:B------:R-:W-:Y:S01]  /*11d80*/  UIADD3 UR56, UR24, 0x404, URZ ;  /* 0x0000040418387890 */ /* 0x000fe2000fffe03f */
[C---:B------:R-:W-:Y:S01]  /*11d90*/  IADD3 R8, R2.reuse, 0x202, RZ ;  /* 0x0000020202087810 */ /* 0x040fe20007ffe0ff */
[----:B------:R-:W-:Y:S01]  /*11da0*/  UMOV UR57, 0x40000040 ;  /* 0x4000004000397882 */ /* 0x000fe20000000000 */
[----:B------:R-:W-:Y:S01]  /*11db0*/  UIADD3 UR52, UR24, 0x406, URZ ;  /* 0x0000040618347890 */ /* 0x000fe2000fffe03f */
[C---:B------:R-:W-:Y:S01]  /*11dc0*/  VIADD R12, R2.reuse, 0x886 ;  /* 0x00000886020c7836 */ /* 0x040fe20000000000 */
[----:B------:R-:W-:Y:S01]  /*11dd0*/  UMOV UR53, 0x40000040 ;  /* 0x4000004000357882 */ /* 0x000fe20000000000 */
[----:B------:R-:W-:Y:S01]  /*11de0*/  UIADD3 UR48, UR24, 0x800, URZ ;  /* 0x0000080018307890 */ /* 0x000fe2000fffe03f */
[----:B------:R-:W-:Y:S01]  /*11df0*/  IMAD.MOV.U32 R13, RZ, RZ, 0x40000040 ;  /* 0x40000040ff0d7424 */ /* 0x000fe200078e00ff */
[----:B------:R-:W-:Y:S01]  /*11e00*/  UMOV UR49, 0x40000040 ;  /* 0x4000004000317882 */ /* 0x000fe20000000000 */
[----:B0-----:R-:W-:Y:S01]  /*11e10*/  IMAD.U32 R11, RZ, RZ, UR29 ;  /* 0x0000001dff0b7e24 */ /* 0x001fe2000f8e00ff */
[----:B------:R-:W-:Y:S01]  /*11e20*/  UIADD3 UR44, UR24, 0x802, URZ ;  /* 0x00000802182c7890 */ /* 0x000fe2000fffe03f */
[----:B------:R-:W-:Y:S01]  /*11e30*/  IMAD.MOV.U32 R21, RZ, RZ, 0x40000040 ;  /* 0x40000040ff157424 */ /* 0x000fe200078e00ff */
[----:B------:R-:W-:Y:S01]  /*11e40*/  UMOV UR45, 0x40000040 ;  /* 0x40000040002d7882 */ /* 0x000fe20000000000 */
[----:B------:R-:W-:Y:S01]  /*11e50*/  UIADD3 UR40, UR24, 0x804, URZ ;  /* 0x0000080418287890 */ /* 0x000fe2000fffe03f */
[----:B------:R-:W-:Y:S01]  /*11e60*/  IADD3 R20, R2, 0x906, RZ ;  /* 0x0000090602147810 */ /* 0x000fe20007ffe0ff */
[----:B------:R-:W-:Y:S01]  /*11e70*/  UMOV UR41, 0x40000040 ;  /* 0x4000004000297882 */ /* 0x000fe20000000000 */
[----:B------:R-:W-:Y:S01]  /*11e80*/  UIADD3 UR36, UR24, 0x806, URZ ;  /* 0x0000080618247890 */ /* 0x000fe2000fffe03f */
[----:B------:R-:W-:Y:S01]  /*11e90*/  @!P1 IADD3 R0, R0, 0x36840, RZ ;  /* 0x0003684000009810 */ /* 0x000fe20007ffe0ff */
[----:B------:R-:W-:Y:S01]  /*11ea0*/  UMOV UR37, 0x40000040 ;  /* 0x4000004000257882 */ /* 0x000fe20000000000 */
[----:B------:R-:W-:Y:S01]  /*11eb0*/  BSSY B0, `(.L_x_2383) ;  /* 0x0000b2f000007945 */ /* 0x000fe20003800000 */
[--C-:B------:R-:W-:Y:S01]  /*11ec0*/  IMAD.MOV.U32 R118, RZ, RZ, R119.reuse ;  /* 0x000000ffff767224 */ /* 0x100fe200078e0077 */
[----:B------:R-:W-:Y:S01]  /*11ed0*/  @!P1 PRMT R0, RZ, 0x654, R0 ;  /* 0x00000654ff009816 */ /* 0x000fe20000000000 */
[--C-:B------:R-:W-:Y:S01]  /*11ee0*/  IMAD.MOV.U32 R117, RZ, RZ, R119.reuse ;  /* 0x000000ffff757224 */ /* 0x100fe200078e0077 */
[-C--:B------:R-:W-:Y:S01]  /*11ef0*/  MOV R116, R119.reuse ;  /* 0x0000007700747202 */ /* 0x080fe20000000f00 */
[--C-:B------:R-:W-:Y:S01]  /*11f00*/  IMAD.MOV.U32 R115, RZ, RZ, R119.reuse ;  /* 0x000000ffff737224 */ /* 0x100fe200078e0077 */
[-C--:B------:R-:W-:Y:S01]  /*11f10*/  MOV R113, R119.reuse ;  /* 0x0000007700717202 */ /* 0x080fe20000000f00 */
[----:B------:R-:W-:Y:S01]  /*11f20*/  IMAD.MOV.U32 R114, RZ, RZ, R119 ;  /* 0x000000ffff727224 */ /* 0x000fe200078e0077 */
[----:B------:R-:W-:Y:S01]  /*11f30*/  MOV R110, R119 ;  /* 0x00000077006e7202 */ /* 0x000fe20000000f00 */
        /* <DEDUP_REMOVED lines=12> */
[----:B------:R-:W-:Y:S01]  /*12000*/  VIADD R4, R2, 0x82 ;  /* 0x0000008202047836 */ /* 0x000fe20000000000 */
[----:B------:R-:W-:Y:S01]  /*12010*/  UMOV UR27, UR29 ;  /* 0x0000001d001b7c82 */ /* 0x000fe20008000000 */
[----:B------:R-:W-:Y:S01]  /*12020*/  IMAD.MOV.U32 R5, RZ, RZ, 0x40000040 ;  /* 0x40000040ff057424 */ /* 0x000fe200078e00ff */
        /* <DEDUP_REMOVED lines=11> */
[----:B------:R-:W-:-:S02]  /*120e0*/  IMAD.MOV.U32 R85, RZ, RZ, R119 ;  /* 0x000000ffff557224 */ /* 0x000fc400078e0077 */
[----:B------:R-:W-:Y:S01]  /*120f0*/  IMAD.MOV.U32 R81, RZ, RZ, R119 ;  /* 0x000000ffff517224 */ /* 0x000fe200078e0077 */
[----:B------:R-:W-:Y:S02]  /*12100*/  WARPGROUP.DEPBAR.LE gsb0, 0x0 ;  /* 0x00008000000079c5 */ /* 0x000fe40000010000 */
[----:B------:R-:W-:-:S06]  /*12110*/  WARPGROUP.ARRIVE ;  /* 0x00000000000079c5 */ /* 0x000fcc0000000000 */
[----:B------:R-:W-:Y:S01]  /*12120*/  HGMMA.64x16x16.F32 R56, gdesc[UR20], RZ, !UPT, gsb0 ;  /* 0x00200000143879f0 */ /* 0x000fe2000c0008ff */
[----:B------:R-:W-:Y:S01]  /*12130*/  R2UR UR22, R6 ;  /* 0x00000000061672ca */ /* 0x000fe200000e0000 */
[----:B------:R-:W-:Y:S01]  /*12140*/  UMOV UR21, UR27 ;  /* 0x0000001b00157c82 */ /* 0x000fe20008000000 */
[----:B------:R-:W-:Y:S01]  /*12150*/  R2UR UR23, R7 ;  /* 0x00000000071772ca */ /* 0x000fe200000e0000 */
[----:B------:R-:W-:Y:S02]  /*12160*/  VIADD R6, R2, 0x282 ;  /* 0x0000028202067836 */ /* 0x000fe40000000000 */
[----:B------:R-:W-:Y:S01]  /*12170*/  IMAD.MOV.U32 R7, RZ, RZ, 0x40000040 ;  /* 0x40000040ff077424 */ /* 0x000fe200078e00ff */
[----:B------:R-:W-:Y:S02]  /*12180*/  WARPGROUP.DEPBAR.LE gsb0, 0x0 ;  /* 0x00008000000079c5 */ /* 0x000fe40000010000 */
[----:B------:R-:W-:-:S06]  /*12190*/  WARPGROUP.ARRIVE ;  /* 0x00000000000079c5 */ /* 0x000fcc0000000000 */
[----:B------:R-:W-:Y:S01]  /*121a0*/  HGMMA.64x16x16.F32 R48, gdesc[UR4], RZ, !UPT, gsb0 ;  /* 0x00200000043079f0 */ /* 0x000fe2000c0008ff */
        /* <DEDUP_REMOVED lines=625> */
[----:B------:R-:W-:Y:S01]  /*148c0*/  ULDC UR42, c[0x0][0x9d8] ;  /* 0x00027600002a7ab9 */ /* 0x000fe20000000800 */
[----:B------:R-:W-:Y:S01]  /*148d0*/  ULDC UR43, c[0x0][0x9d8] ;  /* 0x00027600002b7ab9 */ /* 0x000fe20000000800 */
        /* <DEDUP_REMOVED lines=38> */
[----:B------:R-:W-:Y:S01]  /*14b40*/  IMAD R76, R217, 0x80, R227 ;  /* 0x00000080d94c7824 */ /* 0x000fe200078e02e3 */
[----:B------:R-:W-:Y:S01]  /*14b50*/  HGMMA.64x16x16.F32 R64, gdesc[UR4], R64, gsb0 ;  /* 0x00200000044079f0 */ /* 0x000fe20008000840 */
[----:B------:R-:W-:Y:S01]  /*14b60*/  R2UR UR6, R8 ;  /* 0x00000000080672ca */ /* 0x000fe200000e0000 */
[----:B------:R-:W-:Y:S01]  /*14b70*/  UMOV UR4, UR36 ;  /* 0x0000002400047c82 */ /* 0x000fe20008000000 */
[----:B------:R-:W-:Y:S01]  /*14b80*/  R2UR UR7, R9 ;  /* 0x00000000090772ca */ /* 0x000fe200000e0000 */
[----:B------:R-:W-:Y:S01]  /*14b90*/  UMOV UR5, UR37 ;  /* 0x0000002500057c82 */ /* 0x000fe20008000000 */
[----:B------:R-:W1:Y:S01]  /*14ba0*/  MUFU.TANH R74, R74 ;  /* 0x0000004a004a7308 */ /* 0x000e620000002400 */
[----:B------:R-:W-:Y:S01]  /*14bb0*/  FMUL.FTZ R79, R79, UR8 ;  /* 0x000000084f4f7c20 */ /* 0x000fe20008410000 */
[----:B------:R-:W-:Y:S01]  /*14bc0*/  FMUL.FTZ R5, R72, UR8 ;  /* 0x0000000848057c20 */ /* 0x000fe20008410000 */
[----:B------:R-:W-:Y:S01]  /*14bd0*/  FMUL.FTZ R6, R73, UR8 ;  /* 0x0000000849067c20 */ /* 0x000fe20008410000 */
[----:B------:R-:W-:Y:S01]  /*14be0*/  FMUL.FTZ R8, R77, UR8 ;  /* 0x000000084d087c20 */ /* 0x000fe20008410000 */
[----:B------:R-:W-:Y:S01]  /*14bf0*/  MOV R77, R119 ;  /* 0x00000077004d7202 */ /* 0x000fe20000000f00 */
[----:B------:R-:W-:-:S02]  /*14c00*/  IMAD.MOV.U32 R73, RZ, RZ, R119 ;  /* 0x000000ffff497224 */ /* 0x000fc400078e0077 */
[----:B------:R-:W2:Y:S08]  /*14c10*/  MUFU.TANH R75, R75 ;  /* 0x0000004b004b7308 */ /* 0x000eb00000002400 */
[----:B------:R-:W3:Y:S08]  /*14c20*/  MUFU.TANH R78, R78 ;  /* 0x0000004e004e7308 */ /* 0x000ef00000002400 */
[----:B------:R4:W5:Y:S08]  /*14c30*/  MUFU.TANH R72, R79 ;  /* 0x0000004f00487308 */ /* 0x0009700000002400 */
[----:B------:R-:W-:Y:S01]  /*14c40*/  MUFU.TANH R5, R5 ;  /* 0x0000000500057308 */ /* 0x000fe20000002400 */
[----:B----4-:R-:W-:-:S07]  /*14c50*/  IMAD.MOV.U32 R79, RZ, RZ, R119 ;  /* 0x000000ffff4f7224 */ /* 0x010fce00078e0077 */
[----:B------:R-:W-:Y:S01]  /*14c60*/  MUFU.TANH R6, R6 ;  /* 0x0000000600067308 */ /* 0x000fe20000002400 */
[----:B------:R-:W-:Y:S02]  /*14c70*/  WARPGROUP.DEPBAR.LE gsb0, 0x0 ;  /* 0x00008000000079c5 */ /* 0x000fe40000010000 */
[----:B------:R-:W-:Y:S01]  /*14c80*/  WARPGROUP.ARRIVE ;  /* 0x00000000000079c5 */ /* 0x000fe20000000000 */
[----:B------:R-:W-:Y:S01]  /*14c90*/  FMUL.FTZ R9, R64, UR8 ;  /* 0x0000000840097c20 */ /* 0x000fe20008410000 */
[----:B------:R-:W-:Y:S02]  /*14ca0*/  IMAD R64, R148, -0x70, R222 ;  /* 0xffffff9094407824 */ /* 0x000fe400078e02de */
        /* <DEDUP_REMOVED lines=8> */
[----:B------:R-:W-:Y:S01]  /*14d30*/  FMUL.FTZ R12, R69, UR8 ;  /* 0x00000008450c7c20 */ /* 0x000fe20008410000 */
[----:B------:R-:W4:Y:S01]  /*14d40*/  MUFU.TANH R66, R66 ;  /* 0x0000004200427308 */ /* 0x000f220000002400 */
[----:B------:R-:W-:Y:S01]  /*14d50*/  FMUL.FTZ R71, R71, UR8 ;  /* 0x0000000847477c20 */ /* 0x000fe20008410000 */
[----:B0-----:R-:W-:Y:S01]  /*14d60*/  FMUL.FTZ R10, R65, UR8 ;  /* 0x00000008410a7c20 */ /* 0x001fe20008410000 */
[----:B------:R-:W-:-:S05]  /*14d70*/  FMUL.FTZ R11, R68, UR8 ;  /* 0x00000008440b7c20 */ /* 0x000fca0008410000 */
[----:B------:R-:W0:Y:S08]  /*14d80*/  MUFU.TANH R67, R67 ;  /* 0x0000004300437308 */ /* 0x000e300000002400 */
[----:B------:R-:W0:Y:S08]  /*14d90*/  MUFU.TANH R70, R70 ;  /* 0x0000004600467308 */ /* 0x000e300000002400 */
[----:B------:R-:W0:Y:S08]  /*14da0*/  MUFU.TANH R71, R71 ;  /* 0x0000004700477308 */ /* 0x000e300000002400 */
        /* <DEDUP_REMOVED lines=8> */
[----:B------:R1:W0:Y:S01]  /*14e30*/  MUFU.TANH R56, R58 ;  /* 0x0000003a00387308 */ /* 0x0002220000002400 */
[----:B------:R-:W-:Y:S01]  /*14e40*/  HGMMA.64x16x16.F32 R48, gdesc[UR4], R48, gsb0 ;  /* 0x00200000043079f0 */ /* 0x000fe20008000830 */
[----:B------:R-:W-:Y:S01]  /*14e50*/  R2UR UR6, R20 ;  /* 0x00000000140672ca */ /* 0x000fe200000e0000 */
[----:B------:R-:W-:Y:S01]  /*14e60*/  UMOV UR4, UR36 ;  /* 0x0000002400047c82 */ /* 0x000fe20008000000 */
[----:B------:R-:W-:Y:S01]  /*14e70*/  R2UR UR7, R21 ;  /* 0x00000000150772ca */ /* 0x000fe200000e0000 */
[----:B------:R-:W-:Y:S01]  /*14e80*/  UMOV UR5, UR37 ;  /* 0x0000002500057c82 */ /* 0x000fe20008000000 */
[----:B------:R-:W-:Y:S01]  /*14e90*/  FMUL.FTZ R59, R59, UR8 ;  /* 0x000000083b3b7c20 */ /* 0x000fe20008410000 */
[----:B------:R-:W-:Y:S01]  /*14ea0*/  FMUL.FTZ R63, R63, UR8 ;  /* 0x000000083f3f7c20 */ /* 0x000fe20008410000 */
[----:B------:R2:W-:Y:S01]  /*14eb0*/  MUFU.TANH R4, R62 ;  /* 0x0000003e00047308 */ /* 0x0005e20000002400 */
[----:B------:R-:W-:Y:S01]  /*14ec0*/  FMUL.FTZ R20, R61, UR8 ;  /* 0x000000083d147c20 */ /* 0x000fe20008410000 */
[----:B------:R-:W-:-:S06]  /*14ed0*/  FMUL.FTZ R15, R60, UR8 ;  /* 0x000000083c0f7c20 */ /* 0x000fcc0008410000 */
[----:B------:R-:W0:Y:S08]  /*14ee0*/  MUFU.TANH R59, R59 ;  /* 0x0000003b003b7308 */ /* 0x000e300000002400 */
[----:B------:R-:W0:Y:S08]  /*14ef0*/  MUFU.TANH R63, R63 ;  /* 0x0000003f003f7308 */ /* 0x000e300000002400 */
[----:B------:R-:W-:Y:S08]  /*14f00*/  MUFU.TANH R9, R9 ;  /* 0x0000000900097308 */ /* 0x000ff00000002400 */
[----:B------:R-:W-:Y:S08]  /*14f10*/  MUFU.TANH R10, R10 ;  /* 0x0000000a000a7308 */ /* 0x000ff00000002400 */
[----:B------:R-:W-:Y:S01]  /*14f20*/  MUFU.TANH R11, R11 ;  /* 0x0000000b000b7308 */ /* 0x000fe20000002400 */
[----:B------:R-:W-:-:S02]  /*14f30*/  WARPGROUP.DEPBAR.LE gsb0, 0x0 ;  /* 0x00008000000079c5 */ /* 0x000fc40000010000 */
[----:B------:R-:W-:Y:S01]  /*14f40*/  WARPGROUP.ARRIVE ;  /* 0x00000000000079c5 */ /* 0x000fe20000000000 */
[----:B------:R-:W-:Y:S01]  /*14f50*/  FMUL.FTZ R21, R48, UR8 ;  /* 0x0000000830157c20 */ /* 0x000fe20008410000 */
[----:B------:R-:W-:Y:S02]  /*14f60*/  VIADD R48, R2, 0x986 ;  /* 0x0000098602307836 */ /* 0x000fe40000000000 */
[----:B------:R-:W-:Y:S01]  /*14f70*/  FMUL.FTZ R3, R49, UR8 ;  /* 0x0000000831037c20 */ /* 0x000fe20008410000 */
[----:B------:R-:W-:Y:S01]  /*14f80*/  MOV R49, 0x40000040 ;  /* 0x4000004000317802 */ /* 0x000fe20000000f00 */
[----:B-1----:R-:W-:Y:S01]  /*14f90*/  FMUL.FTZ R58, R51, UR8 ;  /* 0x00000008333a7c20 */ /* 0x002fe20008410000 */
[----:B------:R-:W-:Y:S01]  /*14fa0*/  HGMMA.64x16x16.F32 R40, gdesc[UR4], R40, gsb0 ;  /* 0x00200000042879f0 */ /* 0x000fe20008000828 */
[----:B------:R-:W-:Y:S01]  /*14fb0*/  R2UR UR6, R48 ;  /* 0x00000000300672ca */ /* 0x000fe200000e0000 */
[----:B------:R-:W-:Y:S01]  /*14fc0*/  UMOV UR4, UR36 ;  /* 0x0000002400047c82 */ /* 0x000fe20008000000 */
[----:B------:R-:W-:Y:S01]  /*14fd0*/  R2UR UR7, R49 ;  /* 0x00000000310772ca */ /* 0x000fe200000e0000 */
[----:B------:R-:W-:Y:S01]  /*14fe0*/  UMOV UR5, UR37 ;  /* 0x0000002500057c82 */ /* 0x000fe20008000000 */
[----:B------:R-:W-:Y:S01]  /*14ff0*/  IADD3 R49, -R219, 0x71, R64 ;  /* 0x00000071db317810 */ /* 0x000fe20007ffe140 */
[----:B------:R-:W-:Y:S01]  /*15000*/  VIADD R51, R64, 0x70 ;  /* 0x0000007040337836 */ /* 0x000fe20000000000 */
[----:B------:R1:W-:Y:S01]  /*15010*/  MUFU.TANH R48, R3 ;  /* 0x0000000300307308 */ /* 0x0003e20000002400 */
[----:B------:R-:W-:Y:S01]  /*15020*/  IADD3 R2, R2, 0xa06, RZ ;  /* 0x00000a0602027810 */ /* 0x000fe20007ffe0ff */
[----:B------:R-:W-:Y:S01]  /*15030*/  FMUL.FTZ R50, R50, UR8 ;  /* 0x0000000832327c20 */ /* 0x000fe20008410000 */
[----:B------:R-:W-:-:S02]  /*15040*/  IMAD R49, R226, -0x2, R49 ;  /* 0xfffffffee2317824 */ /* 0x000fc400078e0231 */
[----:B------:R-:W-:Y:S01]  /*15050*/  FMUL.FTZ R54, R54, UR8 ;  /* 0x0000000836367c20 */ /* 0x000fe20008410000 */
[----:B------:R-:W-:Y:S02]  /*15060*/  IMAD R51, R226, -0x2, R51 ;  /* 0xfffffffee2337824 */ /* 0x000fe400078e0233 */
[----:B------:R-:W-:Y:S01]  /*15070*/  FMUL.FTZ R53, R53, UR8 ;  /* 0x0000000835357c20 */ /* 0x000fe20008410000 */
[----:B--2---:R-:W-:Y:S01]  /*15080*/  IADD3 R62, R49, 0x8, R76 ;  /* 0x00000008313e7810 */ /* 0x004fe20007ffe04c */
[----:B-1----:R-:W-:Y:S01]  /*15090*/  IMAD.MOV.U32 R3, RZ, RZ, 0x40000040 ;  /* 0x40000040ff037424 */ /* 0x002fe200078e00ff */
[----:B------:R1:W-:Y:S01]  /*150a0*/  MUFU.TANH R57, R50 ;  /* 0x0000003200397308 */ /* 0x0003e20000002400 */
[----:B------:R-:W-:Y:S02]  /*150b0*/  VIADDMNMX R49, R76, R49, R51, PT ;  /* 0x000000314c317246 */ /* 0x000fe40003800133 */
[----:B------:R-:W-:Y:S01]  /*150c0*/  VIMNMX R69, R51, R62, PT ;  /* 0x0000003e33457248 */ /* 0x000fe20003fe0100 */
[----:B------:R-:W-:-:S03]  /*150d0*/  IMAD.MOV.U32 R51, RZ, RZ, R119 ;  /* 0x000000ffff337224 */ /* 0x000fc600078e0077 */
[C---:B------:R-:W-:Y:S01]  /*150e0*/  ISETP.GT.AND P2, PT, R69.reuse, RZ, PT ;  /* 0x000000ff4500720c */ /* 0x040fe20003f44270 */
[----:B------:R-:W-:Y:S01]  /*150f0*/  MUFU.TANH R61, R54 ;  /* 0x00000036003d7308 */ /* 0x000fe20000002400 */
[----:B------:R-:W-:Y:S01]  /*15100*/  ISETP.GT.AND P3, PT, R69, 0x1, PT ;  /* 0x000000014500780c */ /* 0x000fe20003f64270 */
[----:B-1----:R-:W-:Y:S01]  /*15110*/  FMUL.FTZ R50, R55, UR8 ;  /* 0x0000000837327c20 */ /* 0x002fe20008410000 */
[----:B------:R-:W-:Y:S02]  /*15120*/  ISETP.GT.AND P4, PT, R69, 0x8, PT ;  /* 0x000000084500780c */ /* 0x000fe40003f84270 */
[----:B------:R-:W-:Y:S02]  /*15130*/  FSEL R55, R74, -INF , P2 ;  /* 0xff8000004a377808 */ /* 0x000fe40001000000 */
[----:B------:R-:W-:Y:S01]  /*15140*/  FSEL R88, R75, -INF , P3 ;  /* 0xff8000004b587808 */ /* 0x000fe20001800000 */
[----:B------:R1:W-:Y:S01]  /*15150*/  MUFU.TANH R64, R50 ;  /* 0x0000003200407308 */ /* 0x0003e20000002400 */
[----:B------:R-:W-:Y:S01]  /*15160*/  ISETP.GT.AND P5, PT, R69, 0x9, PT ;  /* 0x000000094500780c */ /* 0x000fe20003fa4270 */
[----:B------:R-:W-:Y:S01]  /*15170*/  IMAD.MOV.U32 R75, RZ, RZ, R119 ;  /* 0x000000ffff4b7224 */ /* 0x000fe200078e0077 */
[----:B---3--:R-:W-:-:S02]  /*15180*/  FSEL R82, R78, -INF , P4 ;  /* 0xff8000004e527808 */ /* 0x008fc40002000000 */
[----:B------:R-:W-:Y:S02]  /*15190*/  FMNMX.FTZ R65, R55, R88, !PT ;  /* 0x0000005837417209 */ /* 0x000fe40007810000 */
[C---:B------:R-:W-:Y:S01]  /*151a0*/  ISETP.GT.AND P2, PT, R69.reuse, 0x10, PT ;  /* 0x000000104500780c */ /* 0x040fe20003f44270 */
[----:B------:R2:W3:Y:S01]  /*151b0*/  MUFU.TANH R60, R58 ;  /* 0x0000003a003c7308 */ /* 0x0004e20000002400 */
[----:B-----5:R-:W-:Y:S02]  /*151c0*/  FSEL R72, R72, -INF , P5 ;  /* 0xff80000048487808 */ /* 0x020fe40002800000 */
[----:B------:R-:W-:Y:S02]  /*151d0*/  FMNMX.FTZ R65, R82, R65, !PT ;  /* 0x0000004152417209 */ /* 0x000fe40007810000 */
[----:B------:R-:W-:Y:S02]  /*151e0*/  ISETP.GT.AND P3, PT, R69, 0x11, PT ;  /* 0x000000114500780c */ /* 0x000fe40003f64270 */
[----:B----4-:R-:W-:Y:S01]  /*151f0*/  FSEL R68, R66, -INF , P2 ;  /* 0xff80000042447808 */ /* 0x010fe20001000000 */
[----:B------:R-:W-:Y:S01]  /*15200*/  MUFU.TANH R12, R12 ;  /* 0x0000000c000c7308 */ /* 0x000fe20000002400 */
[----:B------:R-:W-:Y:S01]  /*15210*/  FMNMX.FTZ R65, R72, R65, !PT ;  /* 0x0000004148417209 */ /* 0x000fe20007810000 */
[----:B------:R-:W-:-:S02]  /*15220*/  WARPGROUP.DEPBAR.LE gsb0, 0x0 ;  /* 0x00008000000079c5 */ /* 0x000fc40000010000 */
[----:B------:R-:W-:Y:S01]  /*15230*/  WARPGROUP.ARRIVE ;  /* 0x00000000000079c5 */ /* 0x000fe20000000000 */
[----:B------:R-:W-:Y:S01]  /*15240*/  ISETP.GT.AND P2, PT, R69, 0x18, PT ;  /* 0x000000184500780c */ /* 0x000fe20003f44270 */
[----:B------:R-:W-:Y:S01]  /*15250*/  FMUL.FTZ R46, R46, UR8 ;  /* 0x000000082e2e7c20 */ /* 0x000fe20008410000 */
[----:B0-----:R-:W-:Y:S01]  /*15260*/  FSEL R62, R67, -INF , P3 ;  /* 0xff800000433e7808 */ /* 0x001fe20001800000 */
[----:B------:R-:W-:Y:S01]  /*15270*/  FMUL.FTZ R42, R42, UR8 ;  /* 0x000000082a2a7c20 */ /* 0x000fe20008410000 */
[----:B------:R-:W-:Y:S01]  /*15280*/  FMNMX.FTZ R65, R68, R65, !PT ;  /* 0x0000004144417209 */ /* 0x000fe20007810000 */
[----:B------:R-:W-:Y:S01]  /*15290*/  HGMMA.64x16x16.F32 R32, gdesc[UR4], R32, gsb0 ;  /* 0x00200000042079f0 */ /* 0x000fe20008000820 */
[----:B------:R-:W-:Y:S01]  /*152a0*/  R2UR UR6, R2 ;  /* 0x00000000020672ca */ /* 0x000fe200000e0000 */
[----:B------:R-:W-:Y:S01]  /*152b0*/  UMOV UR4, UR36 ;  /* 0x0000002400047c82 */ /* 0x000fe20008000000 */
[----:B------:R-:W-:Y:S01]  /*152c0*/  R2UR UR7, R3 ;  /* 0x00000000030772ca */ /* 0x000fe200000e0000 */
[----:B------:R-:W-:Y:S01]  /*152d0*/  UMOV UR5, UR37 ;  /* 0x0000002500057c82 */ /* 0x000fe20008000000 */
[----:B------:R-:W-:Y:S01]  /*152e0*/  ISETP.GT.AND P3, PT, R69, 0x19, PT ;  /* 0x000000194500780c */ /* 0x000fe20003f64270 */
[----:B------:R0:W-:Y:S01]  /*152f0*/  MUFU.TANH R66, R46 ;  /* 0x0000002e00427308 */ /* 0x0001e20000002400 */
[----:B-1----:R-:W-:Y:S01]  /*15300*/  FSEL R50, R70, -INF , P2 ;  /* 0xff80000046327808 */ /* 0x002fe20001000000 */
[----:B------:R-:W-:Y:S01]  /*15310*/  FMUL.FTZ R43, R43, UR8 ;  /* 0x000000082b2b7c20 */ /* 0x000fe20008410000 */
[----:B------:R-:W-:Y:S01]  /*15320*/  FMNMX.FTZ R65, R62, R65, !PT ;  /* 0x000000413e417209 */ /* 0x000fe20007810000 */
[----:B------:R-:W-:Y:S01]  /*15330*/  FMUL.FTZ R47, R47, UR8 ;  /* 0x000000082f2f7c20 */ /* 0x000fe20008410000 */
[----:B------:R-:W-:Y:S01]  /*15340*/  ISETP.GT.AND P2, PT, R69, 0x20, PT ;  /* 0x000000204500780c */ /* 0x000fe20003f44270 */
[----:B------:R-:W-:Y:S01]  /*15350*/  FMUL.FTZ R40, R40, UR8 ;  /* 0x0000000828287c20 */ /* 0x000fe20008410000 */
[----:B------:R-:W-:Y:S01]  /*15360*/  FSEL R54, R71, -INF , P3 ;  /* 0xff80000047367808 */ /* 0x000fe20001800000 */
[----:B------:R1:W-:Y:S01]  /*15370*/  MUFU.TANH R3, R42 ;  /* 0x0000002a00037308 */ /* 0x0003e20000002400 */
[----:B------:R-:W-:Y:S01]  /*15380*/  FMNMX.FTZ R65, R50, R65, !PT ;  /* 0x0000004132417209 */ /* 0x000fe20007810000 */
[----:B------:R-:W-:Y:S01]  /*15390*/  FMUL.FTZ R44, R44, UR8 ;  /* 0x000000082c2c7c20 */ /* 0x000fe20008410000 */
[----:B------:R-:W-:Y:S01]  /*153a0*/  ISETP.GT.AND P3, PT, R69, 0x21, PT ;  /* 0x000000214500780c */ /* 0x000fe20003f64270 */
[----:B------:R-:W-:Y:S01]  /*153b0*/  FMUL.FTZ R41, R41, UR8 ;  /* 0x0000000829297c20 */ /* 0x000fe20008410000 */
[----:B------:R-:W-:Y:S01]  /*153c0*/  FSEL R56, R56, -INF , P2 ;  /* 0xff80000038387808 */ /* 0x000fe20001000000 */
[----:B------:R-:W-:Y:S01]  /*153d0*/  FMUL.FTZ R45, R45, UR8 ;  /* 0x000000082d2d7c20 */ /* 0x000fe20008410000 */
[----:B------:R-:W-:Y:S01]  /*153e0*/  FMNMX.FTZ R67, R54, R65, !PT ;  /* 0x0000004136437209 */ /* 0x000fe20007810000 */
[----:B------:R-:W4:Y:S01]  /*153f0*/  MUFU.TANH R43, R43 ;  /* 0x0000002b002b7308 */ /* 0x000f220000002400 */
[----:B------:R-:W-:-:S02]  /*15400*/  ISETP.GT.AND P2, PT, R69, 0x28, PT ;  /* 0x000000284500780c */ /* 0x000fc40003f44270 */
[----:B--2---:R-:W-:Y:S02]  /*15410*/  FSEL R58, R59, -INF , P3 ;  /* 0xff8000003b3a7808 */ /* 0x004fe40001800000 */
[----:B------:R-:W-:Y:S02]  /*15420*/  FMNMX.FTZ R67, R56, R67, !PT ;  /* 0x0000004338437209 */ /* 0x000fe40007810000 */
[C---:B------:R-:W-:Y:S01]  /*15430*/  ISETP.GT.AND P3, PT, R69.reuse, 0x29, PT ;  /* 0x000000294500780c */ /* 0x040fe20003f64270 */
[----:B------:R-:W2:Y:S01]  /*15440*/  MUFU.TANH R47, R47 ;  /* 0x0000002f002f7308 */ /* 0x000ea20000002400 */
[----:B0-----:R-:W-:Y:S02]  /*15450*/  FSEL R46, R4, -INF , P2 ;  /* 0xff800000042e7808 */ /* 0x001fe40001000000 */
[----:B------:R-:W-:Y:S02]  /*15460*/  FMNMX.FTZ R67, R58, R67, !PT ;  /* 0x000000433a437209 */ /* 0x000fe40007810000 */
[----:B------:R-:W-:-:S02]  /*15470*/  ISETP.GT.AND P2, PT, R69, 0x30, PT ;  /* 0x000000304500780c */ /* 0x000fc40003f44270 */
[----:B-1----:R-:W-:Y:S01]  /*15480*/  FSEL R42, R63, -INF , P3 ;  /* 0xff8000003f2a7808 */ /* 0x002fe20001800000 */
[----:B------:R-:W-:Y:S01]  /*15490*/  MUFU.TANH R13, R13 ;  /* 0x0000000d000d7308 */ /* 0x000fe20000002400 */
[----:B------:R-:W-:Y:S01]  /*154a0*/  FMNMX.FTZ R67, R46, R67, !PT ;  /* 0x000000432e437209 */ /* 0x000fe20007810000 */
[----:B------:R-:W-:Y:S01]  /*154b0*/  IMAD.MOV.U32 R63, RZ, RZ, R119 ;  /* 0x000000ffff3f7224 */ /* 0x000fe200078e0077 */
[C---:B------:R-:W-:Y:S02]  /*154c0*/  ISETP.GT.AND P3, PT, R69.reuse, 0x31, PT ;  /* 0x000000314500780c */ /* 0x040fe40003f64270 */
[----:B------:R-:W-:Y:S02]  /*154d0*/  FMNMX.FTZ R67, R42, R67, !PT ;  /* 0x000000432a437209 */ /* 0x000fe40007810000 */
[----:B---3--:R-:W-:Y:S01]  /*154e0*/  FSEL R2, R60, -INF , P3 ;  /* 0xff8000003c027808 */ /* 0x008fe20001800000 */
[----:B------:R-:W-:Y:S01]  /*154f0*/  MUFU.TANH R14, R14 ;  /* 0x0000000e000e7308 */ /* 0x000fe20000002400 */
[----:B------:R-:W-:-:S02]  /*15500*/  ISETP.GT.AND P3, PT, R69, 0x39, PT ;  /* 0x000000394500780c */ /* 0x000fc40003f64270 */
[----:B------:R-:W-:Y:S02]  /*15510*/  ISETP.GT.AND P4, PT, R49, 0x8, PT ;  /* 0x000000083100780c */ /* 0x000fe40003f84270 */
[----:B------:R-:W-:Y:S01]  /*15520*/  FSEL R60, R64, -INF , P3 ;  /* 0xff800000403c7808 */ /* 0x000fe20001800000 */
[----:B------:R-:W-:Y:S02]  /*15530*/  WARPGROUP.DEPBAR.LE gsb0, 0x0 ;  /* 0x00008000000079c5 */ /* 0x000fe40000010000 */
[----:B------:R-:W-:Y:S01]  /*15540*/  WARPGROUP.ARRIVE ;  /* 0x00000000000079c5 */ /* 0x000fe20000000000 */
[----:B------:R-:W-:Y:S01]  /*15550*/  FMUL.FTZ R4, R38, UR8 ;  /* 0x0000000826047c20 */ /* 0x000fe20008410000 */
[----:B------:R-:W-:Y:S01]  /*15560*/  FSEL R38, R57, -INF , P2 ;  /* 0xff80000039267808 */ /* 0x000fe20001000000 */
[----:B------:R-:W-:Y:S01]  /*15570*/  FMUL.FTZ R34, R34, UR8 ;  /* 0x0000000822227c20 */ /* 0x000fe20008410000 */
[----:B------:R-:W-:Y:S01]  /*15580*/  ISETP.GT.AND P2, PT, R69, 0x38, PT ;  /* 0x000000384500780c */ /* 0x000fe20003f44270 */
[----:B------:R-:W-:Y:S01]  /*15590*/  FMUL.FTZ R35, R35, UR8 ;  /* 0x0000000823237c20 */ /* 0x000fe20008410000 */
[----:B------:R-:W-:Y:S01]  /*155a0*/  HGMMA.64x16x16.F32 R24, gdesc[UR4], R24, gsb0 ;  /* 0x00200000041879f0 */ /* 0x000fe20008000818 */
[----:B------:R-:W-:Y:S01]  /*155b0*/  FMNMX.FTZ R67, R38, R67, !PT ;  /* 0x0000004326437209 */ /* 0x000fe20007810000 */
[----:B------:R0:W-:Y:S01]  /*155c0*/  MUFU.TANH R65, R34 ;  /* 0x0000002200417308 */ /* 0x0001e20000002400 */
[----:B------:R-:W-:Y:S01]  /*155d0*/  ISETP.GT.AND P3, PT, R69, 0x41, PT ;  /* 0x000000414500780c */ /* 0x000fe20003f64270 */
[----:B------:R-:W-:Y:S01]  /*155e0*/  FMUL.FTZ R39, R39, UR8 ;  /* 0x0000000827277c20 */ /* 0x000fe20008410000 */
[----:B------:R-:W-:Y:S01]  /*155f0*/  FMNMX.FTZ R67, R2, R67, !PT ;  /* 0x0000004302437209 */ /* 0x000fe20007810000 */
[----:B------:R-:W-:Y:S01]  /*15600*/  ULDC UR4, c[0x0][0x988] ;  /* 0x0002620000047ab9 */ /* 0x000fe20000000800 */
[----:B----4-:R-:W-:Y:S01]  /*15610*/  FSEL R64, R43, -INF , P3 ;  /* 0xff8000002b407808 */ /* 0x010fe20001800000 */
[----:B------:R-:W-:Y:S01]  /*15620*/  FMUL.FTZ R32, R32, UR8 ;  /* 0x0000000820207c20 */ /* 0x000fe20008410000 */
[----:B------:R-:W-:Y:S01]  /*15630*/  ISETP.GT.AND P3, PT, R69, 0x49, PT ;  /* 0x000000494500780c */ /* 0x000fe20003f64270 */
[----:B------:R-:W1:Y:S01]  /*15640*/  MUFU.TANH R35, R35 ;  /* 0x0000002300237308 */ /* 0x000e620000002400 */
[----:B0-----:R-:W-:Y:S01]  /*15650*/  FSEL R34, R61, -INF , P2 ;  /* 0xff8000003d227808 */ /* 0x001fe20001000000 */
[----:B------:R-:W-:Y:S01]  /*15660*/  FMUL.FTZ R36, R36, UR8 ;  /* 0x0000000824247c20 */ /* 0x000fe20008410000 */
[----:B------:R-:W-:Y:S01]  /*15670*/  ISETP.GT.AND P2, PT, R69, 0x40, PT ;  /* 0x000000404500780c */ /* 0x000fe20003f44270 */
[----:B------:R-:W-:Y:S01]  /*15680*/  FMUL.FTZ R33, R33, UR8 ;  /* 0x0000000821217c20 */ /* 0x000fe20008410000 */
[----:B------:R-:W-:Y:S01]  /*15690*/  FMNMX.FTZ R67, R34, R67, !PT ;  /* 0x0000004322437209 */ /* 0x000fe20007810000 */
[----:B------:R-:W-:Y:S01]  /*156a0*/  FMUL.FTZ R37, R37, UR8 ;  /* 0x0000000825257c20 */ /* 0x000fe20008410000 */
[----:B--2---:R-:W-:Y:S01]  /*156b0*/  FSEL R70, R47, -INF , P3 ;  /* 0xff8000002f467808 */ /* 0x004fe20001800000 */
[----:B------:R-:W-:Y:S01]  /*156c0*/  MUFU.TANH R4, R4 ;  /* 0x0000000400047308 */ /* 0x000fe20000002400 */
[----:B------:R-:W-:Y:S01]  /*156d0*/  FMNMX.FTZ R67, R60, R67, !PT ;  /* 0x000000433c437209 */ /* 0x000fe20007810000 */
[----:B------:R-:W-:Y:S01]  /*156e0*/  IMAD.MOV.U32 R61, RZ, RZ, R119 ;  /* 0x000000ffff3d7224 */ /* 0x000fe200078e0077 */
[----:B------:R-:W-:-:S02]  /*156f0*/  ISETP.GT.AND P3, PT, R69, 0x51, PT ;  /* 0x000000514500780c */ /* 0x000fc40003f64270 */
[-C--:B------:R-:W-:Y:S02]  /*15700*/  MOV R71, R119.reuse ;  /* 0x0000007700477202 */ /* 0x080fe40000000f00 */
[----:B------:R-:W-:Y:S01]  /*15710*/  MOV R59, R119 ;  /* 0x00000077003b7202 */ /* 0x000fe20000000f00 */
[----:B------:R-:W0:Y:S01]  /*15720*/  MUFU.TANH R39, R39 ;  /* 0x0000002700277308 */ /* 0x000e220000002400 */
[----:B-1----:R-:W-:Y:S02]  /*15730*/  FSEL R74, R35, -INF , P3 ;  /* 0xff800000234a7808 */ /* 0x002fe40001800000 */
[----:B------:R-:W-:-:S05]  /*15740*/  ISETP.GT.AND P3, PT, R69, 0x59, PT ;  /* 0x000000594500780c */ /* 0x000fca0003f64270 */
[----:B------:R-:W-:Y:S08]  /*15750*/  MUFU.TANH R43, R36 ;  /* 0x00000024002b7308 */ /* 0x000ff00000002400 */
[----:B------:R-:W-:Y:S01]  /*15760*/  MUFU.TANH R15, R15 ;  /* 0x0000000f000f7308 */ /* 0x000fe20000002400 */
[----:B0-----:R-:W-:Y:S02]  /*15770*/  FSEL R80, R39, -INF , P3 ;  /* 0xff80000027507808 */ /* 0x001fe40001800000 */
        /* <DEDUP_REMOVED lines=9> */
[----:B------:R-:W0:Y:S01]  /*15810*/  MUFU.TANH R57, R57 ;  /* 0x0000003900397308 */ /* 0x000e220000002400 */
[----:B------:R-:W-:Y:S01]  /*15820*/  FSEL R66, R66, -INF , P2 ;  /* 0xff80000042427808 */ /* 0x000fe20001000000 */
[----:B------:R-:W-:Y:S01]  /*15830*/  FMUL.FTZ R35, R31, UR8 ;  /* 0x000000081f237c20 */ /* 0x000fe20008410000 */
[----:B------:R-:W-:Y:S01]  /*15840*/  FMNMX.FTZ R67, R64, R67, !PT ;  /* 0x0000004340437209 */ /* 0x000fe20007810000 */
        /* <DEDUP_REMOVED lines=8> */
[----:B------:R2:W-:Y:S01]  /*158d0*/  @!P1 SYNCS.ARRIVE.TRANS64.RED.A1T0 RZ, [R0+URZ], RZ ;  /* 0x000000ff00ff99a7 */ /* 0x0005e2000810043f */
[----:B------:R-:W-:-:S02]  /*158e0*/  ISETP.GT.AND P2, PT, R69, 0x58, PT ;  /* 0x000000584500780c */ /* 0x000fc40003f44270 */
[----:B------:R-:W-:Y:S01]  /*158f0*/  FMNMX.FTZ R67, R30, R67, !PT ;  /* 0x000000431e437209 */ /* 0x000fe20007810000 */
[----:B------:R3:W4:Y:S01]  /*15900*/  MUFU.TANH R86, R3 ;  /* 0x0000000300567308 */ /* 0x0007220000002400 */
[----:B------:R-:W-:Y:S02]  /*15910*/  FSEL R78, R4, -INF , P2 ;  /* 0xff800000044e7808 */ /* 0x000fe40001000000 */
[----:B------:R-:W-:Y:S02]  /*15920*/  FMNMX.FTZ R67, R74, R67, !PT ;  /* 0x000000434a437209 */ /* 0x000fe40007810000 */
[----:B------:R-:W-:Y:S02]  /*15930*/  ISETP.GT.AND P2, PT, R69, 0x60, PT ;  /* 0x000000604500780c */ /* 0x000fe40003f44270 */
[----:B------:R-:W-:Y:S01]  /*15940*/  FMNMX.FTZ R67, R78, R67, !PT ;  /* 0x000000434e437209 */ /* 0x000fe20007810000 */
[----:B------:R-:W5:Y:S01]  /*15950*/  MUFU.TANH R35, R35 ;  /* 0x0000002300237308 */ /* 0x000f620000002400 */
[----:B---3--:R-:W-:Y:S01]  /*15960*/  FMUL.FTZ R3, R52, UR8 ;  /* 0x0000000834037c20 */ /* 0x008fe20008410000 */
[----:B0-----:R-:W-:Y:S01]  /*15970*/  FSEL R52, R57, -INF , P2 ;  /* 0xff80000039347808 */ /* 0x001fe20001000000 */
[----:B------:R-:W-:Y:S01]  /*15980*/  IMAD.MOV.U32 R57, RZ, RZ, R119 ;  /* 0x000000ffff397224 */ /* 0x000fe200078e0077 */
[----:B------:R-:W-:-:S02]  /*15990*/  FMNMX.FTZ R67, R80, R67, !PT ;  /* 0x0000004350437209 */ /* 0x000fc40007810000 */
[----:B------:R-:W-:Y:S02]  /*159a0*/  ISETP.GT.AND P2, PT, R69, 0x68, PT ;  /* 0x000000684500780c */ /* 0x000fe40003f44270 */
[----:B-1----:R-:W-:Y:S01]  /*159b0*/  FSEL R84, R27, -INF , P3 ;  /* 0xff8000001b547808 */ /* 0x002fe20001800000 */
[----:B------:R-:W-:Y:S01]  /*159c0*/  MUFU.TANH R31, R3 ;  /* 0x00000003001f7308 */ /* 0x000fe20000002400 */
[----:B------:R-:W-:Y:S01]  /*159d0*/  FMNMX.FTZ R67, R52, R67, !PT ;  /* 0x0000004334437209 */ /* 0x000fe20007810000 */
[----:B------:R-:W-:Y:S01]  /*159e0*/  FMUL.FTZ R27, R25, UR8 ;  /* 0x00000008191b7c20 */ /* 0x000fe20008410000 */
[----:B------:R-:W-:Y:S01]  /*159f0*/  ISETP.GT.AND P3, PT, R69, 0x69, PT ;  /* 0x000000694500780c */ /* 0x000fe20003f64270 */
[----:B------:R-:W-:Y:S01]  /*15a00*/  IMAD.MOV.U32 R69, RZ, RZ, R119 ;  /* 0x000000ffff457224 */ /* 0x000fe200078e0077 */
[----:B----4-:R-:W-:Y:S02]  /*15a10*/  FSEL R86, R86, -INF , P2 ;  /* 0xff80000056567808 */ /* 0x010fe40001000000 */
[----:B------:R-:W-:Y:S01]  /*15a20*/  FMNMX.FTZ R67, R84, R67, !PT ;  /* 0x0000004354437209 */ /* 0x000fe20007810000 */
[----:B------:R0:W-:Y:S01]  /*15a30*/  MUFU.TANH R47, R27 ;  /* 0x0000001b002f7308 */ /* 0x0001e20000002400 */
[----:B-----5:R-:W-:-:S02]  /*15a40*/  FSEL R90, R35, -INF , P3 ;  /* 0xff800000235a7808 */ /* 0x020fc40001800000 */
[----:B------:R-:W-:Y:S02]  /*15a50*/  FMNMX.FTZ R67, R86, R67, !PT ;  /* 0x0000004356437209 */ /* 0x000fe40007810000 */
[----:B------:R-:W-:Y:S02]  /*15a60*/  ISETP.GT.AND P3, PT, R49, 0x1, PT ;  /* 0x000000013100780c */ /* 0x000fe40003f64270 */
[----:B------:R-:W-:Y:S01]  /*15a70*/  FMNMX.FTZ R67, R90, R67, !PT ;  /* 0x000000435a437209 */ /* 0x000fe20007810000 */
[----:B------:R-:W-:Y:S01]  /*15a80*/  MUFU.TANH R100, R28 ;  /* 0x0000001c00647308 */ /* 0x000fe20000002400 */
[----:B0-----:R-:W-:Y:S02]  /*15a90*/  FSEL R27, R6, -INF , P3 ;  /* 0xff800000061b7808 */ /* 0x001fe40001800000 */
[----:B------:R-:W-:Y:S01]  /*15aa0*/  FSEL R6, R7, -INF , P4 ;  /* 0xff80000007067808 */ /* 0x000fe20002000000 */
[----:B------:R-:W0:Y:S01]  /*15ab0*/  SHFL.BFLY PT, R4, R67, 0x2, 0x1f ;  /* 0x0c401f0043047f89 */ /* 0x000e2200000e0000 */
[----:B------:R-:W-:-:S02]  /*15ac0*/  ISETP.GT.AND P3, PT, R49, 0x10, PT ;  /* 0x000000103100780c */ /* 0x000fc40003f64270 */
[----:B------:R-:W-:Y:S01]  /*15ad0*/  MOV R65, R119 ;  /* 0x0000007700417202 */ /* 0x000fe20000000f00 */
[----:B------:R-:W-:Y:S01]  /*15ae0*/  MUFU.TANH R98, R24 ;  /* 0x0000001800627308 */ /* 0x000fe20000002400 */
[----:B------:R-:W-:Y:S02]  /*15af0*/  FSEL R32, R9, -INF , P3 ;  /* 0xff80000009207808 */ /* 0x000fe40001800000 */
[----:B------:R-:W-:-:S05]  /*15b00*/  ISETP.GT.AND P3, PT, R49, 0x18, PT ;  /* 0x000000183100780c */ /* 0x000fca0003f64270 */
[----:B------:R1:W-:Y:S08]  /*15b10*/  MUFU.TANH R94, R40 ;  /* 0x00000028005e7308 */ /* 0x0003f00000002400 */
[----:B------:R-:W3:Y:S01]  /*15b20*/  MUFU.TANH R20, R20 ;  /* 0x0000001400147308 */ /* 0x000ee20000002400 */
[----:B-1----:R-:W-:Y:S02]  /*15b30*/  FSEL R40, R11, -INF , P3 ;  /* 0xff8000000b287808 */ /* 0x002fe40001800000 */
[----:B------:R-:W-:-:S02]  /*15b40*/  ISETP.GT.AND P3, PT, R49, 0x20, PT ;  /* 0x000000203100780c */ /* 0x000fc40003f64270 */
[----:B0-----:R-:W-:Y:S01]  /*15b50*/  FMNMX.FTZ R3, R67, R4, !PT ;  /* 0x0000000443037209 */ /* 0x001fe20007810000 */
[----:B------:R-:W-:Y:S02]  /*15b60*/  IMAD.MOV.U32 R67, RZ, RZ, R119 ;  /* 0x000000ffff437224 */ /* 0x000fe400078e0077 */
[----:B------:R0:W-:Y:S02]  /*15b70*/  MUFU.TANH R35, R44 ;  /* 0x0000002c00237308 */ /* 0x0001e40000002400 */
[----:B------:R-:W1:Y:S06]  /*15b80*/  SHFL.BFLY PT, R4, R3, 0x1, 0x1f ;  /* 0x0c201f0003047f89 */ /* 0x000e6c00000e0000 */
[----:B------:R-:W4:Y:S08]  /*15b90*/  MUFU.TANH R21, R21 ;  /* 0x0000001500157308 */ /* 0x000f300000002400 */
[----:B------:R-:W5:Y:S08]  /*15ba0*/  MUFU.TANH R53, R53 ;  /* 0x0000003500357308 */ /* 0x000f700000002400 */
[----:B------:R-:W2:Y:S01]  /*15bb0*/  MUFU.TANH R41, R41 ;  /* 0x0000002900297308 */ /* 0x000ea20000002400 */
[----:B-1----:R-:W-:Y:S01]  /*15bc0*/  FMNMX.FTZ R4, R3, R4, !PT ;  /* 0x0000000403047209 */ /* 0x002fe20007810000 */
[----:B------:R-:W-:-:S03]  /*15bd0*/  IMAD.U32 R3, RZ, RZ, UR4 ;  /* 0x00000004ff037e24 */ /* 0x000fc6000f8e00ff */
[C---:B------:R-:W-:Y:S01]  /*15be0*/  FSETP.NEU.FTZ.AND P2, PT, R4.reuse, -INF , PT ;  /* 0xff8000000400780b */ /* 0x040fe20003f5d000 */
[----:B------:R-:W-:Y:S02]  /*15bf0*/  FMUL.FTZ R25, R4, R3 ;  /* 0x0000000304197220 */ /* 0x000fe40000410000 */
[----:B------:R-:W1:Y:S03]  /*15c00*/  MUFU.TANH R45, R45 ;  /* 0x0000002d002d7308 */ /* 0x000e660000002400 */
[----:B------:R-:W-:Y:S02]  /*15c10*/  FSEL R25, R25, RZ, P2 ;  /* 0x000000ff19197208 */ /* 0x000fe40001000000 */
[----:B------:R-:W-:-:S03]  /*15c20*/  ISETP.GT.AND P2, PT, R49, RZ, PT ;  /* 0x000000ff3100720c */ /* 0x000fc60003f44270 */
[----:B------:R-:W1:Y:S01]  /*15c30*/  MUFU.TANH R33, R33 ;  /* 0x0000002100217308 */ /* 0x000e620000002400 */
[-CC-:B------:R-:W-:Y:S01]  /*15c40*/  FFMA.FTZ R197, R68, R3.reuse, -R25.reuse ;  /* 0x0000000344c57223 */ /* 0x180fe20000010819 */
[----:B------:R-:W-:Y:S01]  /*15c50*/  FSEL R28, R5, -INF , P2 ;  /* 0xff800000051c7808 */ /* 0x000fe20001000000 */
[-CC-:B------:R-:W-:Y:S01]  /*15c60*/  FFMA.FTZ R203, R82, R3.reuse, -R25.reuse ;  /* 0x0000000352cb7223 */ /* 0x180fe20000010819 */
[C---:B------:R-:W-:Y:S01]  /*15c70*/  ISETP.GT.AND P2, PT, R49.reuse, 0x9, PT ;  /* 0x000000093100780c */ /* 0x040fe20003f44270 */
[--C-:B------:R-:W-:Y:S01]  /*15c80*/  FFMA.FTZ R88, R88, R3, -R25.reuse ;  /* 0x0000000358587223 */ /* 0x100fe20000010819 */
[----:B------:R-:W-:Y:S01]  /*15c90*/  FMNMX.FTZ R5, R28, R27, !PT ;  /* 0x0000001b1c057209 */ /* 0x000fe20007810000 */
[--C-:B------:R-:W-:Y:S01]  /*15ca0*/  FFMA.FTZ R193, R56, R3, -R25.reuse ;  /* 0x0000000338c17223 */ /* 0x100fe20000010819 */
[----:B------:R-:W-:Y:S01]  /*15cb0*/  FSEL R24, R8, -INF , P2 ;  /* 0xff80000008187808 */ /* 0x000fe20001000000 */
[----:B------:R-:W1:Y:S01]  /*15cc0*/  MUFU.TANH R37, R37 ;  /* 0x0000002500257308 */ /* 0x000e620000002400 */
[----:B------:R-:W-:Y:S01]  /*15cd0*/  FMNMX.FTZ R5, R6, R5, !PT ;  /* 0x0000000506057209 */ /* 0x000fe20007810000 */
[-CC-:B------:R-:W-:Y:S01]  /*15ce0*/  FFMA.FTZ R199, R50, R3.reuse, -R25.reuse ;  /* 0x0000000332c77223 */ /* 0x180fe20000010819 */
[C---:B------:R-:W-:Y:S01]  /*15cf0*/  ISETP.GT.AND P2, PT, R49.reuse, 0x11, PT ;  /* 0x000000113100780c */ /* 0x040fe20003f44270 */
[--C-:B------:R-:W-:Y:S01]  /*15d00*/  FFMA.FTZ R195, R46, R3, -R25.reuse ;  /* 0x000000032ec37223 */ /* 0x100fe20000010819 */
[----:B------:R-:W-:Y:S01]  /*15d10*/  FMNMX.FTZ R5, R24, R5, !PT ;  /* 0x0000000518057209 */ /* 0x000fe20007810000 */
[-CC-:B------:R-:W-:Y:S01]  /*15d20*/  FFMA.FTZ R189, R38, R3.reuse, -R25.reuse ;  /* 0x0000000326bd7223 */ /* 0x180fe20000010819 */
[----:B------:R-:W-:Y:S01]  /*15d30*/  FSEL R36, R10, -INF , P2 ;  /* 0xff8000000a247808 */ /* 0x000fe20001000000 */
[--C-:B------:R-:W-:Y:S01]  /*15d40*/  FFMA.FTZ R10, R72, R3, -R25.reuse ;  /* 0x00000003480a7223 */ /* 0x100fe20000010819 */
[----:B------:R-:W-:Y:S01]  /*15d50*/  FMNMX.FTZ R5, R32, R5, !PT ;  /* 0x0000000520057209 */ /* 0x000fe20007810000 */
[----:B------:R1:W-:Y:S01]  /*15d60*/  MUFU.EX2 R8, R88 ;  /* 0x0000005800087308 */ /* 0x0003e20000000800 */
[----:B------:R-:W-:Y:S01]  /*15d70*/  ISETP.GT.AND P2, PT, R49, 0x19, PT ;  /* 0x000000193100780c */ /* 0x000fe20003f44270 */
[--C-:B------:R-:W-:Y:S01]  /*15d80*/  FFMA.FTZ R201, R55, R3, -R25.reuse ;  /* 0x0000000337c97223 */ /* 0x100fe20000010819 */
[----:B------:R-:W-:Y:S01]  /*15d90*/  FMNMX.FTZ R5, R36, R5, !PT ;  /* 0x0000000524057209 */ /* 0x000fe20007810000 */
[-CC-:B------:R-:W-:Y:S01]  /*15da0*/  FFMA.FTZ R42, R42, R3.reuse, -R25.reuse ;  /* 0x000000032a2a7223 */ /* 0x180fe20000010819 */
[----:B0-----:R-:W-:Y:S01]  /*15db0*/  FSEL R44, R12, -INF , P2 ;  /* 0xff8000000c2c7808 */ /* 0x001fe20001000000 */
[--C-:B------:R-:W-:Y:S01]  /*15dc0*/  FFMA.FTZ R12, R62, R3, -R25.reuse ;  /* 0x000000033e0c7223 */ /* 0x100fe20000010819 */
[----:B------:R-:W-:Y:S01]  /*15dd0*/  FMNMX.FTZ R5, R40, R5, !PT ;  /* 0x0000000528057209 */ /* 0x000fe20007810000 */
[----:B------:R-:W0:Y:S01]  /*15de0*/  MUFU.TANH R29, R29 ;  /* 0x0000001d001d7308 */ /* 0x000e220000002400 */
[----:B------:R-:W-:Y:S01]  /*15df0*/  ISETP.GT.AND P2, PT, R49, 0x21, PT ;  /* 0x000000213100780c */ /* 0x000fe20003f44270 */
[-CC-:B------:R-:W-:Y:S01]  /*15e00*/  FFMA.FTZ R2, R2, R3.reuse, -R25.reuse ;  /* 0x0000000302027223 */ /* 0x180fe20000010819 */
[----:B------:R-:W-:Y:S01]  /*15e10*/  FSEL R72, R13, -INF , P3 ;  /* 0xff8000000d487808 */ /* 0x000fe20001800000 */
[--C-:B------:R-:W-:Y:S01]  /*15e20*/  FFMA.FTZ R191, R34, R3, -R25.reuse ;  /* 0x0000000322bf7223 */ /* 0x100fe20000010819 */
[----:B------:R-:W-:Y:S01]  /*15e30*/  FMNMX.FTZ R5, R44, R5, !PT ;  /* 0x000000052c057209 */ /* 0x000fe20007810000 */
[-CC-:B------:R-:W-:Y:S01]  /*15e40*/  FFMA.FTZ R185, R26, R3.reuse, -R25.reuse ;  /* 0x000000031ab97223 */ /* 0x180fe20000010819 */
[C---:B------:R-:W-:Y:S01]  /*15e50*/  ISETP.GT.AND P3, PT, R49.reuse, 0x28, PT ;  /* 0x000000283100780c */ /* 0x040fe20003f64270 */
[----:B------:R-:W0:Y:S01]  /*15e60*/  MUFU.EX2 R201, R201 ;  /* 0x000000c900c97308 */ /* 0x000e220000000800 */
[----:B------:R-:W-:Y:S01]  /*15e70*/  FSEL R68, R14, -INF , P2 ;  /* 0xff8000000e447808 */ /* 0x000fe20001000000 */
[--C-:B------:R-:W-:Y:S01]  /*15e80*/  FFMA.FTZ R14, R54, R3, -R25.reuse ;  /* 0x00000003360e7223 */ /* 0x100fe20000010819 */
[----:B------:R-:W-:Y:S01]  /*15e90*/  FMNMX.FTZ R5, R72, R5, !PT ;  /* 0x0000000548057209 */ /* 0x000fe20007810000 */
[-CC-:B------:R-:W-:Y:S01]  /*15ea0*/  FFMA.FTZ R34, R60, R3.reuse, -R25.reuse ;  /* 0x000000033c227223 */ /* 0x180fe20000010819 */
[----:B------:R-:W-:Y:S01]  /*15eb0*/  ISETP.GT.AND P2, PT, R49, 0x29, PT ;  /* 0x000000293100780c */ /* 0x000fe20003f44270 */
[--C-:B------:R-:W-:Y:S01]  /*15ec0*/  FFMA.FTZ R26, R64, R3, -R25.reuse ;  /* 0x00000003401a7223 */ /* 0x100fe20000010819 */
[----:B------:R-:W-:Y:S01]  /*15ed0*/  FSEL R76, R15, -INF , P3 ;  /* 0xff8000000f4c7808 */ /* 0x000fe20001800000 */
[----:B------:R-:W0:Y:S01]  /*15ee0*/  MUFU.EX2 R203, R203 ;  /* 0x000000cb00cb7308 */ /* 0x000e220000000800 */
[----:B------:R-:W-:Y:S01]  /*15ef0*/  FMNMX.FTZ R5, R68, R5, !PT ;  /* 0x0000000544057209 */ /* 0x000fe20007810000 */
[-CC-:B------:R-:W-:Y:S01]  /*15f00*/  FFMA.FTZ R187, R66, R3.reuse, -R25.reuse ;  /* 0x0000000342bb7223 */ /* 0x180fe20000010819 */
[C---:B------:R-:W-:Y:S01]  /*15f10*/  ISETP.GT.AND P3, PT, R49.reuse, 0x30, PT ;  /* 0x000000303100780c */ /* 0x040fe20003f64270 */
[-CC-:B------:R-:W-:Y:S01]  /*15f20*/  FFMA.FTZ R181, R30, R3.reuse, -R25.reuse ;  /* 0x000000031eb57223 */ /* 0x180fe20000010819 */
[----:B---3--:R-:W-:Y:S01]  /*15f30*/  FSEL R62, R20, -INF , P2 ;  /* 0xff800000143e7808 */ /* 0x008fe20001000000 */
[--C-:B------:R-:W-:Y:S01]  /*15f40*/  FFMA.FTZ R20, R58, R3, -R25.reuse ;  /* 0x000000033a147223 */ /* 0x100fe20000010819 */
[----:B------:R-:W-:Y:S01]  /*15f50*/  FMNMX.FTZ R5, R76, R5, !PT ;  /* 0x000000054c057209 */ /* 0x000fe20007810000 */
[----:B------:R-:W3:Y:S01]  /*15f60*/  MUFU.EX2 R10, R10 ;  /* 0x0000000a000a7308 */ /* 0x000ee20000000800 */
[----:B------:R-:W-:Y:S01]  /*15f70*/  ISETP.GT.AND P2, PT, R49, 0x31, PT ;  /* 0x000000313100780c */ /* 0x000fe20003f44270 */
[-CC-:B------:R-:W-:Y:S01]  /*15f80*/  FFMA.FTZ R177, R52, R3.reuse, -R25.reuse ;  /* 0x0000000334b17223 */ /* 0x180fe20000010819 */
[----:B----4-:R-:W-:Y:S01]  /*15f90*/  FSEL R82, R21, -INF , P3 ;  /* 0xff80000015527808 */ /* 0x010fe20001800000 */
[--C-:B------:R-:W-:Y:S01]  /*15fa0*/  FFMA.FTZ R60, R70, R3, -R25.reuse ;  /* 0x00000003463c7223 */ /* 0x100fe20000010819 */
[----:B------:R-:W-:Y:S01]  /*15fb0*/  FMNMX.FTZ R5, R62, R5, !PT ;  /* 0x000000053e057209 */ /* 0x000fe20007810000 */
[-CC-:B------:R-:W-:Y:S01]  /*15fc0*/  FFMA.FTZ R30, R74, R3.reuse, -R25.reuse ;  /* 0x000000034a1e7223 */ /* 0x180fe20000010819 */
[C---:B------:R-:W-:Y:S01]  /*15fd0*/  ISETP.GT.AND P3, PT, R49.reuse, 0x38, PT ;  /* 0x000000383100780c */ /* 0x040fe20003f64270 */
[----:B------:R-:W4:Y:S01]  /*15fe0*/  MUFU.EX2 R197, R197 ;  /* 0x000000c500c57308 */ /* 0x000f220000000800 */
[----:B------:R-:W-:Y:S01]  /*15ff0*/  FSEL R48, R48, -INF , P2 ;  /* 0xff80000030307808 */ /* 0x000fe20001000000 */
[--C-:B------:R-:W-:Y:S01]  /*16000*/  FFMA.FTZ R183, R78, R3, -R25.reuse ;  /* 0x000000034eb77223 */ /* 0x100fe20000010819 */
[----:B------:R-:W-:Y:S01]  /*16010*/  FMNMX.FTZ R5, R82, R5, !PT ;  /* 0x0000000552057209 */ /* 0x000fe20007810000 */
[-CC-:B------:R-:W-:Y:S01]  /*16020*/  FFMA.FTZ R64, R80, R3.reuse, -R25.reuse ;  /* 0x0000000350407223 */ /* 0x180fe20000010819 */
[----:B------:R-:W-:Y:S01]  /*16030*/  ISETP.GT.AND P2, PT, R49, 0x39, PT ;  /* 0x000000393100780c */ /* 0x000fe20003f44270 */
[--C-:B------:R-:W-:Y:S01]  /*16040*/  FFMA.FTZ R52, R84, R3, -R25.reuse ;  /* 0x0000000354347223 */ /* 0x100fe20000010819 */
[----:B------:R-:W-:Y:S01]  /*16050*/  FSEL R104, R31, -INF , P3 ;  /* 0xff8000001f687808 */ /* 0x000fe20001800000 */
[----:B------:R-:W4:Y:S01]  /*16060*/  MUFU.EX2 R12, R12 ;  /* 0x0000000c000c7308 */ /* 0x000f220000000800 */
[----:B------:R-:W-:Y:S01]  /*16070*/  FMNMX.FTZ R5, R48, R5, !PT ;  /* 0x0000000530057209 */ /* 0x000fe20007810000 */
[-CC-:B------:R-:W-:Y:S01]  /*16080*/  FFMA.FTZ R179, R86, R3.reuse, -R25.reuse ;  /* 0x0000000356b37223 */ /* 0x180fe20000010819 */
[----:B------:R-:W-:Y:S01]  /*16090*/  ISETP.GT.AND P3, PT, R49, 0x40, PT ;  /* 0x000000403100780c */ /* 0x000fe20003f64270 */
[----:B------:R-:W-:Y:S01]  /*160a0*/  FFMA.FTZ R66, R90, R3, -R25 ;  /* 0x000000035a427223 */ /* 0x000fe20000010819 */
[----:B-----5:R-:W-:Y:S01]  /*160b0*/  FSEL R92, R53, -INF , P2 ;  /* 0xff800000355c7808 */ /* 0x020fe20001000000 */
[--C-:B------:R-:W-:Y:S01]  /*160c0*/  IMAD.MOV.U32 R90, RZ, RZ, R119.reuse ;  /* 0x000000ffff5a7224 */ /* 0x100fe200078e0077 */
[----:B------:R-:W-:Y:S01]  /*160d0*/  FMNMX.FTZ R5, R104, R5, !PT ;  /* 0x0000000568057209 */ /* 0x000fe20007810000 */
[----:B------:R-:W5:Y:S01]  /*160e0*/  MUFU.EX2 R199, R199 ;  /* 0x000000c700c77308 */ /* 0x000f620000000800 */
[C---:B------:R-:W-:Y:S01]  /*160f0*/  ISETP.GT.AND P2, PT, R49.reuse, 0x41, PT ;  /* 0x000000413100780c */ /* 0x040fe20003f44270 */
[--C-:B------:R-:W-:Y:S01]  /*16100*/  IMAD.MOV.U32 R84, RZ, RZ, R119.reuse ;  /* 0x000000ffff547224 */ /* 0x100fe200078e0077 */
[----:B------:R-:W-:Y:S01]  /*16110*/  FSEL R94, R94, -INF , P3 ;  /* 0xff8000005e5e7808 */ /* 0x000fe20001800000 */
[--C-:B------:R-:W-:Y:S01]  /*16120*/  IMAD.MOV.U32 R78, RZ, RZ, R119.reuse ;  /* 0x000000ffff4e7224 */ /* 0x100fe200078e0077 */
[----:B------:R-:W-:Y:S01]  /*16130*/  FMNMX.FTZ R5, R92, R5, !PT ;  /* 0x000000055c057209 */ /* 0x000fe20007810000 */
[--C-:B------:R-:W-:Y:S01]  /*16140*/  IMAD.MOV.U32 R70, RZ, RZ, R119.reuse ;  /* 0x000000ffff467224 */ /* 0x100fe200078e0077 */
[----:B------:R-:W-:Y:S01]  /*16150*/  ISETP.GT.AND P3, PT, R49, 0x48, PT ;  /* 0x000000483100780c */ /* 0x000fe20003f64270 */
[----:B------:R-:W5:Y:S01]  /*16160*/  MUFU.EX2 R14, R14 ;  /* 0x0000000e000e7308 */ /* 0x000f620000000800 */
[----:B--2---:R-:W-:Y:S01]  /*16170*/  FSEL R54, R41, -INF , P2 ;  /* 0xff80000029367808 */ /* 0x004fe20001000000 */
[----:B------:R-:W-:Y:S01]  /*16180*/  IMAD.MOV.U32 R55, RZ, RZ, R119 ;  /* 0x000000ffff377224 */ /* 0x000fe200078e0077 */
[----:B------:R-:W-:-:S02]  /*16190*/  FMNMX.FTZ R5, R94, R5, !PT ;  /* 0x000000055e057209 */ /* 0x000fc40007810000 */
[----:B------:R-:W-:Y:S02]  /*161a0*/  ISETP.GT.AND P2, PT, R49, 0x49, PT ;  /* 0x000000493100780c */ /* 0x000fe40003f44270 */
[----:B-1----:R-:W-:Y:S01]  /*161b0*/  FSEL R88, R35, -INF , P3 ;  /* 0xff80000023587808 */ /* 0x002fe20001800000 */
[----:B------:R-:W-:Y:S01]  /*161c0*/  MUFU.EX2 R193, R193 ;  /* 0x000000c100c17308 */ /* 0x000fe20000000800 */
[----:B------:R-:W-:Y:S02]  /*161d0*/  FMNMX.FTZ R5, R54, R5, !PT ;  /* 0x0000000536057209 */ /* 0x000fe40007810000 */
[----:B------:R-:W-:Y:S02]  /*161e0*/  ISETP.GT.AND P3, PT, R49, 0x50, PT ;  /* 0x000000503100780c */ /* 0x000fe40003f64270 */
[----:B------:R-:W-:Y:S01]  /*161f0*/  FSEL R56, R45, -INF , P2 ;  /* 0xff8000002d387808 */ /* 0x000fe20001000000 */
[----:B------:R-:W-:Y:S01]  /*16200*/  IMAD.MOV.U32 R45, RZ, RZ, R119 ;  /* 0x000000ffff2d7224 */ /* 0x000fe200078e0077 */
        /* <DEDUP_REMOVED lines=12> */
[----:B------:R-:W-:Y:S01]  /*162d0*/  FMNMX.FTZ R5, R46, R5, !PT ;  /* 0x000000052e057209 */ /* 0x000fe20007810000 */
[----:B------:R-:W-:Y:S01]  /*162e0*/  IMAD.MOV.U32 R43, RZ, RZ, R119 ;  /* 0x000000ffff2b7224 */ /* 0x000fe200078e0077 */
        /* <DEDUP_REMOVED lines=11> */
[----:B------:R-:W-:Y:S01]  /*163a0*/  ISETP.GT.AND P2, PT, R49, 0x69, PT ;  /* 0x000000693100780c */ /* 0x000fe20003f44270 */
[----:B------:R-:W-:Y:S01]  /*163b0*/  IMAD.MOV.U32 R49, RZ, RZ, R119 ;  /* 0x000000ffff317224 */ /* 0x000fe200078e0077 */
[----:B------:R-:W-:Y:S01]  /*163c0*/  FSEL R100, R100, -INF , P3 ;  /* 0xff80000064647808 */ /* 0x000fe20001800000 */
[----:B------:R-:W-:Y:S01]  /*163d0*/  MUFU.EX2 R191, R191 ;  /* 0x000000bf00bf7308 */ /* 0x000fe20000000800 */
[----:B------:R-:W-:-:S02]  /*163e0*/  FMNMX.FTZ R5, R38, R5, !PT ;  /* 0x0000000526057209 */ /* 0x000fc40007810000 */
[----:B0-----:R-:W-:Y:S02]  /*163f0*/  FSEL R102, R29, -INF , P2 ;  /* 0xff8000001d667808 */ /* 0x001fe40001000000 */
[----:B------:R-:W-:Y:S02]  /*16400*/  FMNMX.FTZ R5, R100, R5, !PT ;  /* 0x0000000564057209 */ /* 0x000fe40007810000 */
[----:B------:R-:W-:Y:S01]  /*16410*/  MOV R86, R119 ;  /* 0x0000007700567202 */ /* 0x000fe20000000f00 */
[----:B------:R-:W-:Y:S01]  /*16420*/  MUFU.EX2 R34, R34 ;  /* 0x0000002200227308 */ /* 0x000fe20000000800 */
[----:B------:R-:W-:Y:S02]  /*16430*/  FMNMX.FTZ R5, R102, R5, !PT ;  /* 0x0000000566057209 */ /* 0x000fe40007810000 */
[-C--:B------:R-:W-:Y:S02]  /*16440*/  MOV R80, R119.reuse ;  /* 0x0000007700507202 */ /* 0x080fe40000000f00 */
[-C--:B------:R-:W-:Y:S01]  /*16450*/  MOV R74, R119.reuse ;  /* 0x00000077004a7202 */ /* 0x080fe20000000f00 */
[----:B------:R-:W0:Y:S01]  /*16460*/  SHFL.BFLY PT, R106, R5, 0x2, 0x1f ;  /* 0x0c401f00056a7f89 */ /* 0x000e2200000e0000 */
[-C--:B------:R-:W-:Y:S01]  /*16470*/  MOV R53, R119.reuse ;  /* 0x0000007700357202 */ /* 0x080fe20000000f00 */
[----:B------:R-:W-:Y:S01]  /*16480*/  MUFU.EX2 R185, R185 ;  /* 0x000000b900b97308 */ /* 0x000fe20000000800 */
[----:B------:R-:W-:-:S07]  /*16490*/  MOV R47, R119 ;  /* 0x00000077002f7202 */ /* 0x000fce0000000f00 */
        /* <DEDUP_REMOVED lines=9> */
[----:B------:R-:W-:-:S03]  /*16530*/  IMAD.MOV.U32 R106, RZ, RZ, R119 ;  /* 0x000000ffff6a7224 */ /* 0x000fc600078e0077 */
[C---:B------:R-:W-:Y:S01]  /*16540*/  FSETP.NEU.FTZ.AND P2, PT, R5.reuse, -INF , PT ;  /* 0xff8000000500780b */ /* 0x040fe20003f5d000 */
[----:B------:R-:W-:Y:S02]  /*16550*/  FMUL.FTZ R7, R5, R3 ;  /* 0x0000000305077220 */ /* 0x000fe40000410000 */
[----:B------:R-:W-:Y:S03]  /*16560*/  MUFU.EX2 R64, R64 ;  /* 0x0000004000407308 */ /* 0x000fe60000000800 */
[----:B------:R-:W-:-:S05]  /*16570*/  FSEL R29, R7, RZ, P2 ;  /* 0x000000ff071d7208 */ /* 0x000fca0001000000 */
[----:B------:R-:W-:Y:S01]  /*16580*/  MUFU.EX2 R177, R177 ;  /* 0x000000b100b17308 */ /* 0x000fe20000000800 */
[-CC-:B------:R-:W-:Y:S01]  /*16590*/  FFMA.FTZ R200, R28, R3.reuse, -R29.reuse ;  /* 0x000000031cc87223 */ /* 0x180fe2000001081d */
[-CC-:B------:R-:W-:Y:S01]  /*165a0*/  FFMA.FTZ R9, R27, R3.reuse, -R29.reuse ;  /* 0x000000031b097223 */ /* 0x180fe2000001081d */
[-CC-:B------:R-:W-:Y:S01]  /*165b0*/  FFMA.FTZ R202, R6, R3.reuse, -R29.reuse ;  /* 0x0000000306ca7223 */ /* 0x180fe2000001081d */
[----:B------:R-:W-:Y:S01]  /*165c0*/  FADD.FTZ R6, R201, R8 ;  /* 0x00000008c9067221 */ /* 0x000fe20000010000 */
[-CC-:B------:R-:W-:Y:S01]  /*165d0*/  FFMA.FTZ R11, R24, R3.reuse, -R29.reuse ;  /* 0x00000003180b7223 */ /* 0x180fe2000001081d */
[-CC-:B------:R-:W-:Y:S01]  /*165e0*/  FFMA.FTZ R196, R32, R3.reuse, -R29.reuse ;  /* 0x0000000320c47223 */ /* 0x180fe2000001081d */
[-CC-:B------:R-:W-:Y:S01]  /*165f0*/  FFMA.FTZ R13, R36, R3.reuse, -R29.reuse ;  /* 0x00000003240d7223 */ /* 0x180fe2000001081d */
[----:B------:R-:W-:Y:S01]  /*16600*/  MUFU.EX2 R200, R200 ;  /* 0x000000c800c87308 */ /* 0x000fe20000000800 */
[----:B------:R-:W-:Y:S01]  /*16610*/  FADD.FTZ R7, R203, R6 ;  /* 0x00000006cb077221 */ /* 0x000fe20000010000 */
[--C-:B------:R-:W-:Y:S01]  /*16620*/  FFMA.FTZ R198, R40, R3, -R29.reuse ;  /* 0x0000000328c67223 */ /* 0x100fe2000001081d */
[----:B------:R-:W-:Y:S01]  /*16630*/  IADD3 R24, R222, -R219, RZ ;  /* 0x800000dbde187210 */ /* 0x000fe20007ffe0ff */
[-C--:B------:R-:W-:Y:S01]  /*16640*/  FFMA.FTZ R15, R44, R3.reuse, -R29 ;  /* 0x000000032c0f7223 */ /* 0x080fe2000001081d */
[----:B---3--:R-:W-:Y:S01]  /*16650*/  FADD.FTZ R6, R10, R7 ;  /* 0x000000070a067221 */ /* 0x008fe20000010000 */
[-CC-:B------:R-:W-:Y:S01]  /*16660*/  FFMA.FTZ R192, R72, R3.reuse, -R29.reuse ;  /* 0x0000000348c07223 */ /* 0x180fe2000001081d */
[----:B------:R-:W-:Y:S01]  /*16670*/  FFMA.FTZ R21, R68, R3, -R29 ;  /* 0x0000000344157223 */ /* 0x000fe2000001081d */
[----:B------:R-:W0:Y:S01]  /*16680*/  MUFU.EX2 R9, R9 ;  /* 0x0000000900097308 */ /* 0x000e220000000800 */
[----:B----4-:R-:W-:Y:S01]  /*16690*/  FADD.FTZ R33, R197, R6 ;  /* 0x00000006c5217221 */ /* 0x010fe20000010000 */
[----:B------:R-:W-:-:S02]  /*166a0*/  IMAD R7, R217, 0x80, R24 ;  /* 0x00000080d9077824 */ /* 0x000fc400078e0218 */
[-CC-:B------:R-:W-:Y:S01]  /*166b0*/  FFMA.FTZ R194, R76, R3.reuse, -R29.reuse ;  /* 0x000000034cc27223 */ /* 0x180fe2000001081d */
[-C--:B------:R-:W-:Y:S01]  /*166c0*/  FFMA.FTZ R25, R62, R3.reuse, -R29 ;  /* 0x000000033e197223 */ /* 0x080fe2000001081d */
[----:B------:R-:W-:Y:S01]  /*166d0*/  FADD.FTZ R6, R12, R33 ;  /* 0x000000210c067221 */ /* 0x000fe20000010000 */
[-CC-:B------:R-:W-:Y:S01]  /*166e0*/  FFMA.FTZ R188, R82, R3.reuse, -R29.reuse ;  /* 0x0000000352bc7223 */ /* 0x180fe2000001081d */
[-CC-:B------:R-:W-:Y:S01]  /*166f0*/  FFMA.FTZ R27, R48, R3.reuse, -R29.reuse ;  /* 0x00000003301b7223 */ /* 0x180fe2000001081d */
[----:B------:R-:W1:Y:S01]  /*16700*/  MUFU.EX2 R202, R202 ;  /* 0x000000ca00ca7308 */ /* 0x000e620000000800 */
[----:B-----5:R-:W-:Y:S01]  /*16710*/  FADD.FTZ R35, R199, R6 ;  /* 0x00000006c7237221 */ /* 0x020fe20000010000 */
[----:B------:R-:W-:Y:S02]  /*16720*/  IMAD.MOV.U32 R6, RZ, RZ, RZ ;  /* 0x000000ffff067224 */ /* 0x000fe400078e00ff */
[-CC-:B------:R-:W-:Y:S01]  /*16730*/  FFMA.FTZ R190, R104, R3.reuse, -R29.reuse ;  /* 0x0000000368be7223 */ /* 0x180fe2000001081d */
[----:B------:R-:W-:Y:S01]  /*16740*/  FFMA.FTZ R92, R92, R3, -R29 ;  /* 0x000000035c5c7223 */ /* 0x000fe2000001081d */
[----:B------:R-:W-:Y:S01]  /*16750*/  FADD.FTZ R28, R14, R35 ;  /* 0x000000230e1c7221 */ /* 0x000fe20000010000 */
[----:B------:R-:W-:-:S04]  /*16760*/  IMAD.HI R218, R7, -0x6db6db6d, R6 ;  /* 0x9249249307da7827 */ /* 0x000fc800078e0206 */
[-C--:B------:R-:W-:Y:S01]  /*16770*/  FFMA.FTZ R94, R94, R3.reuse, -R29 ;  /* 0x000000035e5e7223 */ /* 0x080fe2000001081d */
[----:B------:R-:W2:Y:S01]  /*16780*/  MUFU.EX2 R11, R11 ;  /* 0x0000000b000b7308 */ /* 0x000ea20000000800 */
[----:B0-----:R-:W-:Y:S01]  /*16790*/  FADD.FTZ R33, R200, R9 ;  /* 0x00000009c8217221 */ /* 0x001fe20000010000 */
[----:B------:R-:W-:Y:S01]  /*167a0*/  FADD.FTZ R35, R193, R28 ;  /* 0x0000001cc1237221 */ /* 0x000fe20000010000 */
[----:B------:R-:W-:Y:S01]  /*167b0*/  SHF.R.U32.HI R37, RZ, 0x1f, R218 ;  /* 0x0000001fff257819 */ /* 0x000fe200000116da */
[-CC-:B------:R-:W-:Y:S01]  /*167c0*/  FFMA.FTZ R54, R54, R3.reuse, -R29.reuse ;  /* 0x0000000336367223 */ /* 0x180fe2000001081d */
[-CC-:B------:R-:W-:Y:S01]  /*167d0*/  FFMA.FTZ R88, R88, R3.reuse, -R29.reuse ;  /* 0x0000000358587223 */ /* 0x180fe2000001081d */
[----:B------:R-:W-:Y:S01]  /*167e0*/  FFMA.FTZ R56, R56, R3, -R29 ;  /* 0x0000000338387223 */ /* 0x000fe2000001081d */
[----:B------:R-:W-:Y:S01]  /*167f0*/  LEA.HI.SX32 R218, R218, R37, 0x1a ;  /* 0x00000025dada7211 */ /* 0x000fe200078fd2ff */
[----:B------:R-:W0:Y:S01]  /*16800*/  MUFU.EX2 R196, R196 ;  /* 0x000000c400c47308 */ /* 0x000e220000000800 */
[----:B-1----:R-:W-:Y:S01]  /*16810*/  FADD.FTZ R24, R202, R33 ;  /* 0x00000021ca187221 */ /* 0x002fe20000010000 */
[-CC-:B------:R-:W-:Y:S01]  /*16820*/  FFMA.FTZ R50, R50, R3.reuse, -R29.reuse ;  /* 0x0000000332327223 */ /* 0x180fe2000001081d */
[-CC-:B------:R-:W-:Y:S01]  /*16830*/  FFMA.FTZ R46, R46, R3.reuse, -R29.reuse ;  /* 0x000000032e2e7223 */ /* 0x180fe2000001081d */
[-CC-:B------:R-:W-:Y:S01]  /*16840*/  FFMA.FTZ R58, R58, R3.reuse, -R29.reuse ;  /* 0x000000033a3a7223 */ /* 0x180fe2000001081d */
[-CC-:B------:R-:W-:Y:S01]  /*16850*/  FFMA.FTZ R96, R96, R3.reuse, -R29.reuse ;  /* 0x0000000360607223 */ /* 0x180fe2000001081d */
[-CC-:B------:R-:W-:Y:S01]  /*16860*/  FFMA.FTZ R98, R98, R3.reuse, -R29.reuse ;  /* 0x0000000362627223 */ /* 0x180fe2000001081d */
[-C--:B------:R-:W-:Y:S01]  /*16870*/  FFMA.FTZ R38, R38, R3.reuse, -R29 ;  /* 0x0000000326267223 */ /* 0x080fe2000001081d */
[----:B------:R-:W1:Y:S01]  /*16880*/  MUFU.EX2 R13, R13 ;  /* 0x0000000d000d7308 */ /* 0x000e620000000800 */
[----:B--2---:R-:W-:Y:S01]  /*16890*/  FADD.FTZ R33, R11, R24 ;  /* 0x000000180b217221 */ /* 0x004fe20000010000 */
[----:B------:R-:W-:Y:S01]  /*168a0*/  FADD.FTZ R24, R20, R35 ;  /* 0x0000002314187221 */ /* 0x000fe20000010000 */
[-CC-:B------:R-:W-:Y:S01]  /*168b0*/  FFMA.FTZ R100, R100, R3.reuse, -R29.reuse ;  /* 0x0000000364647223 */ /* 0x180fe2000001081d */
[----:B------:R-:W-:Y:S01]  /*168c0*/  FFMA.FTZ R102, R102, R3, -R29 ;  /* 0x0000000366667223 */ /* 0x000fe2000001081d */
[----:B------:R-:W-:Y:S01]  /*168d0*/  F2FP.F16.F32.PACK_AB R203, R10, R203 ;  /* 0x000000cb0acb723e */ /* 0x000fe200000000ff */
[----:B------:R-:W-:Y:S01]  /*168e0*/  FADD.FTZ R35, R195, R24 ;  /* 0x00000018c3237221 */ /* 0x000fe20000010000 */
[----:B------:R-:W-:Y:S01]  /*168f0*/  VIADD R10, R148, 0xfffffffe ;  /* 0xfffffffe940a7836 */ /* 0x000fe20000000000 */
[----:B------:R-:W2:Y:S01]  /*16900*/  MUFU.EX2 R198, R198 ;  /* 0x000000c600c67308 */ /* 0x000ea20000000800 */
[----:B0-----:R-:W-:Y:S01]  /*16910*/  FADD.FTZ R6, R196, R33 ;  /* 0x00000021c4067221 */ /* 0x001fe20000010000 */
[----:B------:R-:W-:Y:S01]  /*16920*/  FADD.FTZ R24, R42, R35 ;  /* 0x000000232a187221 */ /* 0x000fe20000010000 */
[----:B------:R-:W-:Y:S01]  /*16930*/  F2FP.F16.F32.PACK_AB R200, R9, R200 ;  /* 0x000000c809c8723e */ /* 0x000fe200000000ff */
[----:B------:R-:W-:Y:S01]  /*16940*/  IMAD.MOV.U32 R82, RZ, RZ, R119 ;  /* 0x000000ffff527224 */ /* 0x000fe200078e0077 */
[----:B------:R-:W-:Y:S01]  /*16950*/  VIMNMX R218, RZ, R218, !PT ;  /* 0x000000daffda7248 */ /* 0x000fe20007fe0100 */
[----:B------:R-:W-:Y:S01]  /*16960*/  FADD.FTZ R37, R189, R24 ;  /* 0x00000018bd257221 */ /* 0x000fe20000010000 */
[C---:B------:R-:W-:Y:S01]  /*16970*/  F2FP.F16.F32.PACK_AB R189, R2.reuse, R189 ;  /* 0x000000bd02bd723e */ /* 0x040fe200000000ff */
[----:B------:R-:W0:Y:S01]  /*16980*/  MUFU.EX2 R15, R15 ;  /* 0x0000000f000f7308 */ /* 0x000e220000000800 */
[----:B-1----:R-:W-:Y:S01]  /*16990*/  FADD.FTZ R33, R13, R6 ;  /* 0x000000060d217221 */ /* 0x002fe20000010000 */
[----:B------:R-:W-:Y:S01]  /*169a0*/  FADD.FTZ R24, R2, R37 ;  /* 0x0000002502187221 */ /* 0x000fe20000010000 */
[----:B------:R-:W-:Y:S01]  /*169b0*/  ISETP.GE.AND P2, PT, R10, R218, PT ;  /* 0x000000da0a00720c */ /* 0x000fe20003f46270 */
[----:B------:R-:W-:Y:S01]  /*169c0*/  IMAD.MOV.U32 R76, RZ, RZ, R119 ;  /* 0x000000ffff4c7224 */ /* 0x000fe200078e0077 */
[----:B------:R-:W-:Y:S01]  /*169d0*/  F2FP.F16.F32.PACK_AB R202, R11, R202 ;  /* 0x000000ca0bca723e */ /* 0x000fe200000000ff */
[----:B------:R-:W-:Y:S01]  /*169e0*/  FADD.FTZ R37, R191, R24 ;  /* 0x00000018bf257221 */ /* 0x000fe20000010000 */
[----:B------:R-:W-:Y:S01]  /*169f0*/  F2FP.F16.F32.PACK_AB R195, R42, R195 ;  /* 0x000000c32ac3723e */ /* 0x000fe200000000ff */
[----:B------:R-:W1:Y:S01]  /*16a00*/  MUFU.EX2 R192, R192 ;  /* 0x000000c000c07308 */ /* 0x000e620000000800 */
[----:B--2---:R-:W-:Y:S01]  /*16a10*/  FADD.FTZ R6, R198, R33 ;  /* 0x00000021c6067221 */ /* 0x004fe20000010000 */
[----:B------:R-:W-:Y:S01]  /*16a20*/  F2FP.F16.F32.PACK_AB R191, R34, R191 ;  /* 0x000000bf22bf723e */ /* 0x000fe200000000ff */
[--C-:B------:R-:W-:Y:S01]  /*16a30*/  IMAD.MOV.U32 R72, RZ, RZ, R119.reuse ;  /* 0x000000ffff487224 */ /* 0x100fe200078e0077 */
[----:B------:R-:W-:Y:S01]  /*16a40*/  F2FP.F16.F32.PACK_AB R201, R8, R201 ;  /* 0x000000c908c9723e */ /* 0x000fe200000000ff */
[--C-:B------:R-:W-:Y:S01]  /*16a50*/  IMAD.MOV.U32 R48, RZ, RZ, R119.reuse ;  /* 0x000000ffff307224 */ /* 0x100fe200078e0077 */
[----:B------:R-:W-:Y:S01]  /*16a60*/  F2FP.F16.F32.PACK_AB R197, R12, R197 ;  /* 0x000000c50cc5723e */ /* 0x000fe200000000ff */
[--C-:B------:R-:W-:Y:S01]  /*16a70*/  IMAD.MOV.U32 R42, RZ, RZ, R119.reuse ;  /* 0x000000ffff2a7224 */ /* 0x100fe200078e0077 */
[----:B------:R-:W2:Y:S01]  /*16a80*/  MUFU.EX2 R21, R21 ;  /* 0x0000001500157308 */ /* 0x000ea20000000800 */
[----:B0-----:R-:W-:Y:S01]  /*16a90*/  FADD.FTZ R35, R15, R6 ;  /* 0x000000060f237221 */ /* 0x001fe20000010000 */
[----:B------:R-:W-:Y:S01]  /*16aa0*/  F2FP.F16.F32.PACK_AB R199, R14, R199 ;  /* 0x000000c70ec7723e */ /* 0x000fe200000000ff */
[--C-:B------:R-:W-:Y:S01]  /*16ab0*/  IMAD.MOV.U32 R40, RZ, RZ, R119.reuse ;  /* 0x000000ffff287224 */ /* 0x100fe200078e0077 */
[----:B------:R-:W-:Y:S01]  /*16ac0*/  F2FP.F16.F32.PACK_AB R193, R20, R193 ;  /* 0x000000c114c1723e */ /* 0x000fe200000000ff */
[--C-:B------:R-:W-:Y:S01]  /*16ad0*/  IMAD.MOV.U32 R36, RZ, RZ, R119.reuse ;  /* 0x000000ffff247224 */ /* 0x100fe200078e0077 */
[----:B------:R-:W-:Y:S01]  /*16ae0*/  F2FP.F16.F32.PACK_AB R196, R13, R196 ;  /* 0x000000c40dc4723e */ /* 0x000fe200000000ff */
[----:B------:R-:W-:Y:S01]  /*16af0*/  IMAD.MOV.U32 R28, RZ, RZ, R119 ;  /* 0x000000ffff1c7224 */ /* 0x000fe200078e0077 */
[----:B------:R-:W0:Y:S01]  /*16b00*/  MUFU.EX2 R194, R194 ;  /* 0x000000c200c27308 */ /* 0x000e220000000800 */
[----:B-1----:R-:W-:Y:S01]  /*16b10*/  FADD.FTZ R6, R192, R35 ;  /* 0x00000023c0067221 */ /* 0x002fe20000010000 */
[----:B------:R-:W-:Y:S01]  /*16b20*/  F2FP.F16.F32.PACK_AB R198, R15, R198 ;  /* 0x000000c60fc6723e */ /* 0x000fe200000000ff */
[----:B------:R-:W-:Y:S01]  /*16b30*/  IMAD.MOV.U32 R24, RZ, RZ, R119 ;  /* 0x000000ffff187224 */ /* 0x000fe200078e0077 */
[----:B------:R-:W-:-:S02]  /*16b40*/  MOV R104, R119 ;  /* 0x0000007700687202 */ /* 0x000fc40000000f00 */
[-C--:B------:R-:W-:Y:S02]  /*16b50*/  MOV R68, R119.reuse ;  /* 0x0000007700447202 */ /* 0x080fe40000000f00 */
[----:B------:R-:W1:Y:S01]  /*16b60*/  MUFU.EX2 R25, R25 ;  /* 0x0000001900197308 */ /* 0x000e620000000800 */
[C---:B--2---:R-:W-:Y:S01]  /*16b70*/  FADD.FTZ R35, R21.reuse, R6 ;  /* 0x0000000615237221 */ /* 0x044fe20000010000 */
[----:B------:R-:W-:Y:S01]  /*16b80*/  FADD.FTZ R6, R34, R37 ;  /* 0x0000002522067221 */ /* 0x000fe20000010000 */
[----:B------:R-:W-:Y:S01]  /*16b90*/  F2FP.F16.F32.PACK_AB R192, R21, R192 ;  /* 0x000000c015c0723e */ /* 0x000fe200000000ff */
[----:B------:R-:W-:Y:S01]  /*16ba0*/  IMAD.MOV.U32 R34, RZ, RZ, R119 ;  /* 0x000000ffff227224 */ /* 0x000fe200078e0077 */
[----:B------:R-:W-:Y:S01]  /*16bb0*/  MOV R62, R119 ;  /* 0x00000077003e7202 */ /* 0x000fe20000000f00 */
[----:B------:R-:W-:Y:S01]  /*16bc0*/  FADD.FTZ R39, R185, R6 ;  /* 0x00000006b9277221 */ /* 0x000fe20000010000 */
[----:B------:R-:W-:Y:S01]  /*16bd0*/  F2FP.F16.F32.PACK_AB R185, R26, R185 ;  /* 0x000000b91ab9723e */ /* 0x000fe200000000ff */
[----:B------:R-:W2:Y:S01]  /*16be0*/  MUFU.EX2 R188, R188 ;  /* 0x000000bc00bc7308 */ /* 0x000ea20000000800 */
[----:B0-----:R-:W-:Y:S01]  /*16bf0*/  FADD.FTZ R0, R194, R35 ;  /* 0x00000023c2007221 */ /* 0x001fe20000010000 */
[----:B------:R-:W-:Y:S01]  /*16c00*/  FADD.FTZ R6, R26, R39 ;  /* 0x000000271a067221 */ /* 0x000fe20000010000 */
[----:B------:R-:W-:-:S02]  /*16c10*/  MOV R44, R119 ;  /* 0x00000077002c7202 */ /* 0x000fc40000000f00 */
[----:B------:R-:W-:Y:S01]  /*16c20*/  MOV R32, R119 ;  /* 0x0000007700207202 */ /* 0x000fe20000000f00 */
[----:B------:R-:W-:Y:S01]  /*16c30*/  FADD.FTZ R39, R187, R6 ;  /* 0x00000006bb277221 */ /* 0x000fe20000010000 */
[C---:B------:R-:W-:Y:S01]  /*16c40*/  F2FP.F16.F32.PACK_AB R187, R60.reuse, R187 ;  /* 0x000000bb3cbb723e */ /* 0x040fe200000000ff */
[----:B------:R-:W0:Y:S01]  /*16c50*/  MUFU.EX2 R27, R27 ;  /* 0x0000001b001b7308 */ /* 0x000e220000000800 */
[C---:B-1----:R-:W-:Y:S01]  /*16c60*/  FADD.FTZ R37, R25.reuse, R0 ;  /* 0x0000000019257221 */ /* 0x042fe20000010000 */
[----:B------:R-:W-:Y:S01]  /*16c70*/  FADD.FTZ R6, R60, R39 ;  /* 0x000000273c067221 */ /* 0x000fe20000010000 */
[----:B------:R-:W-:Y:S01]  /*16c80*/  F2FP.F16.F32.PACK_AB R194, R25, R194 ;  /* 0x000000c219c2723e */ /* 0x000fe200000000ff */
[----:B------:R-:W-:Y:S01]  /*16c90*/  IMAD.MOV.U32 R60, RZ, RZ, R119 ;  /* 0x000000ffff3c7224 */ /* 0x000fe200078e0077 */
[----:B------:R-:W-:Y:S01]  /*16ca0*/  MOV R26, R119 ;  /* 0x00000077001a7202 */ /* 0x000fe20000000f00 */
[----:B------:R-:W-:Y:S01]  /*16cb0*/  FADD.FTZ R39, R181, R6 ;  /* 0x00000006b5277221 */ /* 0x000fe20000010000 */
[----:B------:R-:W-:Y:S01]  /*16cc0*/  F2FP.F16.F32.PACK_AB R181, R30, R181 ;  /* 0x000000b51eb5723e */ /* 0x000fe200000000ff */
[----:B------:R-:W1:Y:S01]  /*16cd0*/  MUFU.EX2 R190, R190 ;  /* 0x000000be00be7308 */ /* 0x000e620000000800 */
[----:B--2---:R-:W-:Y:S01]  /*16ce0*/  FADD.FTZ R0, R188, R37 ;  /* 0x00000025bc007221 */ /* 0x004fe20000010000 */
[----:B------:R-:W-:Y:S01]  /*16cf0*/  FADD.FTZ R6, R30, R39 ;  /* 0x000000271e067221 */ /* 0x000fe20000010000 */
[----:B------:R-:W-:-:S02]  /*16d00*/  IMAD.MOV.U32 R30, RZ, RZ, R119 ;  /* 0x000000ffff1e7224 */ /* 0x000fc400078e0077 */
[----:B------:R-:W-:Y:S02]  /*16d10*/  IMAD.MOV.U32 R25, RZ, RZ, R119 ;  /* 0x000000ffff197224 */ /* 0x000fe400078e0077 */
[----:B------:R-:W-:Y:S01]  /*16d20*/  FADD.FTZ R39, R183, R6 ;  /* 0x00000006b7277221 */ /* 0x000fe20000010000 */
[C---:B------:R-:W-:Y:S01]  /*16d30*/  F2FP.F16.F32.PACK_AB R183, R64.reuse, R183 ;  /* 0x000000b740b7723e */ /* 0x040fe200000000ff */
[----:B------:R2:W3:Y:S01]  /*16d40*/  MUFU.EX2 R31, R92 ;  /* 0x0000005c001f7308 */ /* 0x0004e20000000800 */
[C---:B0-----:R-:W-:Y:S01]  /*16d50*/  FADD.FTZ R37, R27.reuse, R0 ;  /* 0x000000001b257221 */ /* 0x041fe20000010000 */
[----:B------:R-:W-:Y:S01]  /*16d60*/  FADD.FTZ R2, R64, R39 ;  /* 0x0000002740027221 */ /* 0x000fe20000010000 */
[----:B------:R-:W-:Y:S01]  /*16d70*/  F2FP.F16.F32.PACK_AB R188, R27, R188 ;  /* 0x000000bc1bbc723e */ /* 0x000fe200000000ff */
[--C-:B------:R-:W-:Y:S02]  /*16d80*/  IMAD.MOV.U32 R64, RZ, RZ, R119.reuse ;  /* 0x000000ffff407224 */ /* 0x100fe400078e0077 */
[----:B------:R-:W-:Y:S01]  /*16d90*/  FADD.FTZ R41, R177, R2 ;  /* 0x00000002b1297221 */ /* 0x000fe20000010000 */
[----:B------:R-:W-:Y:S01]  /*16da0*/  IMAD.MOV.U32 R27, RZ, RZ, R119 ;  /* 0x000000ffff1b7224 */ /* 0x000fe200078e0077 */
[----:B------:R-:W0:Y:S01]  /*16db0*/  MUFU.EX2 R94, R94 ;  /* 0x0000005e005e7308 */ /* 0x000e220000000800 */
[----:B-1----:R-:W-:Y:S01]  /*16dc0*/  FADD.FTZ R0, R190, R37 ;  /* 0x00000025be007221 */ /* 0x002fe20000010000 */
[----:B--2---:R-:W-:-:S06]  /*16dd0*/  MOV R92, R119 ;  /* 0x00000077005c7202 */ /* 0x004fcc0000000f00 */
[----:B------:R1:W2:Y:S01]  /*16de0*/  MUFU.EX2 R7, R54 ;  /* 0x0000003600077308 */ /* 0x0002a20000000800 */
[C---:B---3--:R-:W-:Y:S01]  /*16df0*/  FADD.FTZ R37, R31.reuse, R0 ;  /* 0x000000001f257221 */ /* 0x048fe20000010000 */
[----:B------:R-:W-:Y:S01]  /*16e00*/  F2FP.F16.F32.PACK_AB R190, R31, R190 ;  /* 0x000000be1fbe723e */ /* 0x000fe200000000ff */
[----:B------:R-:W-:-:S05]  /*16e10*/  IMAD.MOV.U32 R31, RZ, RZ, R119 ;  /* 0x000000ffff1f7224 */ /* 0x000fca00078e0077 */
[----:B------:R-:W3:Y:S01]  /*16e20*/  MUFU.EX2 R88, R88 ;  /* 0x0000005800587308 */ /* 0x000ee20000000800 */
[----:B0-----:R-:W-:Y:S01]  /*16e30*/  FADD.FTZ R0, R94, R37 ;  /* 0x000000255e007221 */ /* 0x001fe20000010000 */
[----:B-1----:R-:W-:-:S06]  /*16e40*/  IMAD.MOV.U32 R54, RZ, RZ, R119 ;  /* 0x000000ffff367224 */ /* 0x002fcc00078e0077 */
[----:B------:R0:W1:Y:S01]  /*16e50*/  MUFU.EX2 R33, R56 ;  /* 0x0000003800217308 */ /* 0x0000620000000800 */
[C---:B--2---:R-:W-:Y:S01]  /*16e60*/  FADD.FTZ R37, R7.reuse, R0 ;  /* 0x0000000007257221 */ /* 0x044fe20000010000 */
[----:B------:R-:W-:Y:S01]  /*16e70*/  F2FP.F16.F32.PACK_AB R184, R7, R94 ;  /* 0x0000005e07b8723e */ /* 0x000fe200000000ff */
[----:B------:R-:W-:-:S05]  /*16e80*/  IMAD.MOV.U32 R94, RZ, RZ, R119 ;  /* 0x000000ffff5e7224 */ /* 0x000fca00078e0077 */
[----:B------:R-:W2:Y:S01]  /*16e90*/  MUFU.EX2 R50, R50 ;  /* 0x0000003200327308 */ /* 0x000ea20000000800 */
[----:B---3--:R-:W-:Y:S01]  /*16ea0*/  FADD.FTZ R0, R88, R37 ;  /* 0x0000002558007221 */ /* 0x008fe20000010000 */
[----:B0-----:R-:W-:-:S06]  /*16eb0*/  MOV R56, R119 ;  /* 0x0000007700387202 */ /* 0x001fcc0000000f00 */
[----:B------:R0:W3:Y:S01]  /*16ec0*/  MUFU.EX2 R35, R46 ;  /* 0x0000002e00237308 */ /* 0x0000e20000000800 */
[C---:B-1----:R-:W-:Y:S01]  /*16ed0*/  FADD.FTZ R39, R33.reuse, R0 ;  /* 0x0000000021277221 */ /* 0x042fe20000010000 */
[----:B------:R-:W-:Y:S01]  /*16ee0*/  F2FP.F16.F32.PACK_AB R186, R33, R88 ;  /* 0x0000005821ba723e */ /* 0x000fe200000000ff */
[--C-:B------:R-:W-:Y:S02]  /*16ef0*/  IMAD.MOV.U32 R88, RZ, RZ, R119.reuse ;  /* 0x000000ffff587224 */ /* 0x100fe400078e0077 */
[----:B------:R-:W-:-:S03]  /*16f00*/  IMAD.MOV.U32 R33, RZ, RZ, R119 ;  /* 0x000000ffff217224 */ /* 0x000fc600078e0077 */
[----:B------:R-:W1:Y:S01]  /*16f10*/  MUFU.EX2 R58, R58 ;  /* 0x0000003a003a7308 */ /* 0x000e620000000800 */
[----:B--2---:R-:W-:Y:S01]  /*16f20*/  FADD.FTZ R0, R50, R39 ;  /* 0x0000002732007221 */ /* 0x004fe20000010000 */
[----:B0-----:R-:W-:-:S06]  /*16f30*/  IMAD.MOV.U32 R46, RZ, RZ, R119 ;  /* 0x000000ffff2e7224 */ /* 0x001fcc00078e0077 */
[----:B------:R0:W2:Y:S01]  /*16f40*/  MUFU.EX2 R29, R96 ;  /* 0x00000060001d7308 */ /* 0x0000a20000000800 */
[C---:B---3--:R-:W-:Y:S01]  /*16f50*/  FADD.FTZ R39, R35.reuse, R0 ;  /* 0x0000000023277221 */ /* 0x048fe20000010000 */
[----:B------:R-:W-:Y:S02]  /*16f60*/  F2FP.F16.F32.PACK_AB R180, R35, R50 ;  /* 0x0000003223b4723e */ /* 0x000fe400000000ff */
[-C--:B------:R-:W-:Y:S02]  /*16f70*/  MOV R50, R119.reuse ;  /* 0x0000007700327202 */ /* 0x080fe40000000f00 */
[----:B------:R-:W-:Y:S02]  /*16f80*/  MOV R35, R119 ;  /* 0x0000007700237202 */ /* 0x000fe40000000f00 */
[----:B------:R-:W3:Y:S01]  /*16f90*/  MUFU.EX2 R98, R98 ;  /* 0x0000006200627308 */ /* 0x000ee20000000800 */
[----:B-1----:R-:W-:Y:S01]  /*16fa0*/  FADD.FTZ R0, R58, R39 ;  /* 0x000000273a007221 */ /* 0x002fe20000010000 */
[----:B0-----:R-:W-:-:S06]  /*16fb0*/  IMAD.MOV.U32 R96, RZ, RZ, R119 ;  /* 0x000000ffff607224 */ /* 0x001fcc00078e0077 */
[----:B------:R-:W0:Y:S01]  /*16fc0*/  MUFU.EX2 R52, R52 ;  /* 0x0000003400347308 */ /* 0x000e220000000800 */
[C---:B--2---:R-:W-:Y:S01]  /*16fd0*/  FADD.FTZ R39, R29.reuse, R0 ;  /* 0x000000001d277221 */ /* 0x044fe20000010000 */
[----:B------:R-:W-:Y:S01]  /*16fe0*/  F2FP.F16.F32.PACK_AB R182, R29, R58 ;  /* 0x0000003a1db6723e */ /* 0x000fe200000000ff */
[----:B------:R-:W-:Y:S01]  /*16ff0*/  IMAD.MOV.U32 R58, RZ, RZ, R119 ;  /* 0x000000ffff3a7224 */ /* 0x000fe200078e0077 */
[----:B------:R-:W-:-:S04]  /*17000*/  MOV R29, R119 ;  /* 0x00000077001d7202 */ /* 0x000fc80000000f00 */
[----:B------:R1:W2:Y:S01]  /*17010*/  MUFU.EX2 R37, R38 ;  /* 0x0000002600257308 */ /* 0x0002a20000000800 */
[----:B---3--:R-:W-:Y:S01]  /*17020*/  FADD.FTZ R0, R98, R39 ;  /* 0x0000002762007221 */ /* 0x008fe20000010000 */
[----:B------:R-:W-:-:S06]  /*17030*/  IMAD.MOV.U32 R39, RZ, RZ, R119 ;  /* 0x000000ffff277224 */ /* 0x000fcc00078e0077 */
[----:B------:R-:W3:Y:S01]  /*17040*/  MUFU.EX2 R179, R179 ;  /* 0x000000b300b37308 */ /* 0x000ee20000000800 */
[C---:B0-----:R-:W-:Y:S01]  /*17050*/  FADD.FTZ R2, R52.reuse, R41 ;  /* 0x0000002934027221 */ /* 0x041fe20000010000 */
[----:B------:R-:W-:Y:S01]  /*17060*/  F2FP.F16.F32.PACK_AB R177, R52, R177 ;  /* 0x000000b134b1723e */ /* 0x000fe200000000ff */
[----:B------:R-:W-:Y:S01]  /*17070*/  IMAD.MOV.U32 R52, RZ, RZ, R119 ;  /* 0x000000ffff347224 */ /* 0x000fe200078e0077 */
[----:B-1----:R-:W-:-:S04]  /*17080*/  MOV R38, R119 ;  /* 0x0000007700267202 */ /* 0x002fc80000000f00 */
[----:B------:R-:W0:Y:S01]  /*17090*/  MUFU.EX2 R100, R100 ;  /* 0x0000006400647308 */ /* 0x000e220000000800 */
[C---:B--2---:R-:W-:Y:S01]  /*170a0*/  FADD.FTZ R11, R37.reuse, R0 ;  /* 0x00000000250b7221 */ /* 0x044fe20000010000 */
[----:B------:R-:W-:Y:S01]  /*170b0*/  F2FP.F16.F32.PACK_AB R176, R37, R98 ;  /* 0x0000006225b0723e */ /* 0x000fe200000000ff */
[----:B------:R-:W-:Y:S01]  /*170c0*/  IMAD.MOV.U32 R37, RZ, RZ, R119 ;  /* 0x000000ffff257224 */ /* 0x000fe200078e0077 */
[----:B------:R-:W-:-:S04]  /*170d0*/  MOV R98, R119 ;  /* 0x0000007700627202 */ /* 0x000fc80000000f00 */
[----:B------:R-:W1:Y:S01]  /*170e0*/  MUFU.EX2 R66, R66 ;  /* 0x0000004200427308 */ /* 0x000e620000000800 */
[----:B---3--:R-:W-:Y:S01]  /*170f0*/  FADD.FTZ R41, R179, R2 ;  /* 0x00000002b3297221 */ /* 0x008fe20000010000 */
[----:B------:R-:W-:-:S06]  /*17100*/  IMAD.MOV.U32 R2, RZ, RZ, 0x3f800000 ;  /* 0x3f800000ff027424 */ /* 0x000fcc00078e00ff */
[----:B------:R2:W3:Y:S01]  /*17110*/  MUFU.EX2 R9, R102 ;  /* 0x0000006600097308 */ /* 0x0004e20000000800 */
[----:B0-----:R-:W-:Y:S01]  /*17120*/  FADD.FTZ R0, R100, R11 ;  /* 0x0000000b64007221 */ /* 0x001fe20000010000 */
[C---:B-1----:R-:W-:Y:S01]  /*17130*/  FADD.FTZ R6, R66.reuse, R41 ;  /* 0x0000002942067221 */ /* 0x042fe20000010000 */
[----:B------:R-:W-:Y:S01]  /*17140*/  F2FP.F16.F32.PACK_AB R179, R66, R179 ;  /* 0x000000b342b3723e */ /* 0x000fe200000000ff */
[--C-:B--2---:R-:W-:Y:S01]  /*17150*/  IMAD.MOV.U32 R102, RZ, RZ, R119.reuse ;  /* 0x000000ffff667224 */ /* 0x104fe200078e0077 */
[----:B------:R-:W-:Y:S01]  /*17160*/  MOV R41, R119 ;  /* 0x0000007700297202 */ /* 0x000fe20000000f00 */
[--C-:B------:R-:W-:Y:S02]  /*17170*/  IMAD.MOV.U32 R66, RZ, RZ, R119.reuse ;  /* 0x000000ffff427224 */ /* 0x100fe400078e0077 */
[C---:B---3--:R-:W-:Y:S01]  /*17180*/  FADD.FTZ R7, R9.reuse, R0 ;  /* 0x0000000009077221 */ /* 0x048fe20000010000 */
[----:B------:R-:W-:Y:S01]  /*17190*/  F2FP.F16.F32.PACK_AB R178, R9, R100 ;  /* 0x0000006409b2723e */ /* 0x000fe200000000ff */
[----:B------:R-:W-:Y:S01]  /*171a0*/  IMAD.MOV.U32 R100, RZ, RZ, R119 ;  /* 0x000000ffff647224 */ /* 0x000fe200078e0077 */
[----:B------:R-:W-:Y:S01]  /*171b0*/  MOV R0, 0x3f800000 ;  /* 0x3f80000000007802 */ /* 0x000fe20000000f00 */
[----:B------:R-:W-:Y:S06]  /*171c0*/  @!P2 BRA `(.L_x_2384) ;  /* 0x0000005c00f4a947 */ /* 0x000fec0003800000 */
[----:B------:R-:W-:Y:S01]  /*171d0*/  BSSY B1, `(.L_x_2384) ;  /* 0x00005fc000017945 */ /* 0x000fe20003800000 */
[----:B------:R-:W-:Y:S01]  /*171e0*/  MOV R8, R4 ;  /* 0x0000000400087202 */ /* 0x000fe20000000f00 */
[----:B------:R-:W-:Y:S01]  /*171f0*/  IMAD.MOV.U32 R9, RZ, RZ, R5 ;  /* 0x000000ffff097224 */ /* 0x000fe200078e0005 */
[----:B------:R-:W-:Y:S01]  /*17200*/  MOV R12, R205 ;  /* 0x000000cd000c7202 */ /* 0x000fe20000000f00 */
[----:B------:R-:W-:Y:S01]  /*17210*/  IMAD.MOV.U32 R11, RZ, RZ, R208 ;  /* 0x000000ffff0b7224 */ /* 0x000fe200078e00d0 */
[----:B------:R-:W-:Y:S01]  /*17220*/  CS2R R118, SRZ ;  /* 0x0000000000767805 */ /* 0x000fe2000001ff00 */
[----:B------:R-:W-:Y:S01]  /*17230*/  IMAD.MOV.U32 R2, RZ, RZ, 0x3f800000 ;  /* 0x3f800000ff027424 */ /* 0x000fe200078e00ff */
        /* <DEDUP_REMOVED lines=47> */
.L_x_2395:
[----:B------:R-:W-:-:S05]  /*17530*/  VIADD R3, R12, 0x1 ;  /* 0x000000010c037836 */ /* 0x000fca0000000000 */
[----:B------:R-:W-:-:S04]  /*17540*/  ISETP.NE.AND P2, PT, R3, 0x2, PT ;  /* 0x000000020300780c */ /* 0x000fc80003f45270 */
[----:B------:R-:W-:Y:S02]  /*17550*/  SEL R208, RZ, 0x1, P2 ;  /* 0x00000001ffd07807 */ /* 0x000fe40001000000 */
[----:B------:R-:W-:Y:S02]  /*17560*/  SEL R205, R3, RZ, P2 ;  /* 0x000000ff03cd7207 */ /* 0x000fe40001000000 */
[----:B------:R-:W-:Y:S01]  /*17570*/  LOP3.LUT R208, R11, R208, RZ, 0x3c, !PT ;  /* 0x000000d00bd07212 */ /* 0x000fe200078e3cff */
[----:B------:R-:W-:Y:S06]  /*17580*/  @!P0 BRA `(.L_x_2385) ;  /* 0x0000000000048947 */ /* 0x000fec0003800000 */
[----:B------:R-:W-:Y:S01]  /*17590*/  BPT.TRAP 0x1 ;  /* 0x000000040000795c */ /* 0x000fe20000300000 */
.L_x_2385:
[----:B------:R-:W-:Y:S02]  /*175a0*/  LEA R13, R205, R18, 0x3 ;  /* 0x00000012cd0d7211 */ /* 0x000fe400078e18ff */
[----:B------:R-:W-:-:S04]  /*175b0*/  SHF.L.U32 R4, R208, 0x1f, RZ ;  /* 0x0000001fd0047819 */ /* 0x000fc800000006ff */
[----:B------:R0:W1:Y:S01]  /*175c0*/  SYNCS.PHASECHK.TRANS64.TRYWAIT P2, [R13+URZ+0x36830], R4 ;  /* 0x036830040d0075a7 */ /* 0x000062000804017f */
[----:B------:R-:W-:Y:S05]  /*175d0*/  @!P0 BRA `(.L_x_2386) ;  /* 0x0000000000048947 */ /* 0x000fea0003800000 */
[----:B------:R-:W-:Y:S01]  /*175e0*/  BPT.TRAP 0x1 ;  /* 0x000000040000795c */ /* 0x000fe20000300000 */
.L_x_2386:
[----:B------:R-:W-:Y:S01]  /*175f0*/  IMAD R3, R205, 0xa80, R216 ;  /* 0x00000a80cd037824 */ /* 0x000fe200078e02d8 */
[----:B------:R-:W-:Y:S03]  /*17600*/  BSSY B2, `(.L_x_2387) ;  /* 0x0000006000027945 */ /* 0x000fe60003800000 */
[C---:B------:R-:W-:Y:S02]  /*17610*/  VIADD R122, R3.reuse, 0x80 ;  /* 0x00000080037a7836 */ /* 0x040fe40000000000 */
[----:B------:R-:W-:Y:S01]  /*17620*/  VIADD R124, R3, 0x100 ;  /* 0x00000100037c7836 */ /* 0x000fe20000000000 */
[----:B-1----:R-:W-:Y:S06]  /*17630*/  @P2 BRA `(.L_x_2388) ;  /* 0x0000000000082947 */ /* 0x002fec0003800000 */
[----:B------:R-:W1:Y:S02]  /*17640*/  SYNCS.PHASECHK.TRANS64.TRYWAIT P2, [R13+URZ+0x36830], R4 ;  /* 0x036830040d0075a7 */ /* 0x000e64000804017f */
[----:B-1----:R-:W-:Y:S05]  /*17650*/  @!P2 BRA `(.L_x_2389) ;  /* 0x00000154004ca947 */ /* 0x002fea0003800000 */
.L_x_2388:
[----:B------:R-:W-:Y:S05]  /*17660*/  BSYNC B2 ;  /* 0x0000000000027941 */ /* 0x000fea0003800000 */
.L_x_2387:
[----:B------:R-:W2:Y:S01]  /*17670*/  LDL.64 R20, [R1+0x30] ;  /* 0x0000300001147983 */ /* 0x000ea20000100a00 */
[----:B------:R-:W-:Y:S01]  /*17680*/  IMAD.MOV.U32 R121, RZ, RZ, 0x40000040 ;  /* 0x40000040ff797424 */ /* 0x000fe200078e00ff */
[----:B------:R-:W-:Y:S02]  /*17690*/  MOV R120, R3 ;  /* 0x0000000300787202 */ /* 0x000fe40000000f00 */
[----:B------:R-:W3:Y:S02]  /*176a0*/  LDL.64 R14, [R1+0x28] ;  /* 0x00002800010e7983 */ /* 0x000ee40000100a00 */
[----:B------:R-:W-:Y:S02]  /*176b0*/  R2UR UR10, R120 ;  /* 0x00000000780a72ca */ /* 0x000fe400000e0000 */
[C---:B------:R-:W-:Y:S01]  /*176c0*/  R2UR UR11, R121.reuse ;  /* 0x00000000790b72ca */ /* 0x040fe200000e0000 */
[----:B------:R-:W-:Y:S01]  /*176d0*/  WARPGROUP.ARRIVE ;  /* 0x00000000000079c5 */ /* 0x000fe20000000000 */
[----:B------:R-:W-:Y:S01]  /*176e0*/  IMAD.MOV.U32 R123, RZ, RZ, 0x40000040 ;  /* 0x40000040ff7b7424 */ /* 0x000fe200078e00ff */
[----:B------:R-:W-:Y:S01]  /*176f0*/  R2UR UR6, R122 ;  /* 0x000000007a0672ca */ /* 0x000fe200000e0000 */
[----:B------:R-:W-:Y:S01]  /*17700*/  IMAD.MOV.U32 R125, RZ, RZ, 0x40000040 ;  /* 0x40000040ff7d7424 */ /* 0x000fe200078e00ff */
[----:B------:R-:W-:Y:S01]  /*17710*/  R2UR UR19, R121 ;  /* 0x00000000791372ca */ /* 0x000fe200000e0000 */
[----:B------:R4:W-:Y:S01]  /*17720*/  STL.64 [R1+0x80], R8 ;  /* 0x0000800801007387 */ /* 0x0009e20000100a00 */
[----:B------:R-:W-:Y:S01]  /*17730*/  R2UR UR7, R123 ;  /* 0x000000007b0772ca */ /* 0x000fe200000e0000 */
[----:B------:R-:W-:Y:S01]  /*17740*/  IMAD.MOV.U32 R120, RZ, RZ, R124 ;  /* 0x000000ffff787224 */ /* 0x000fe200078e007c */
[----:B------:R-:W-:Y:S01]  /*17750*/  IADD3 R122, R3, 0x180, RZ ;  /* 0x00000180037a7810 */ /* 0x000fe20007ffe0ff */
[----:B------:R0:W-:Y:S03]  /*17760*/  STL.64 [R1+0x78], R6 ;  /* 0x0000780601007387 */ /* 0x0001e60000100a00 */
[----:B------:R-:W-:-:S02]  /*17770*/  R2UR UR18, R120 ;  /* 0x00000000781272ca */ /* 0x000fc400000e0000 */
[----:B------:R-:W-:Y:S02]  /*17780*/  R2UR UR14, R122 ;  /* 0x000000007a0e72ca */ /* 0x000fe400000e0000 */
[----:B------:R-:W-:Y:S01]  /*17790*/  R2UR UR15, R123 ;  /* 0x000000007b0f72ca */ /* 0x000fe200000e0000 */
[----:B------:R-:W-:Y:S01]  /*177a0*/  VIADD R120, R3, 0x200 ;  /* 0x0000020003787836 */ /* 0x000fe20000000000 */
[----:B------:R-:W-:Y:S01]  /*177b0*/  R2UR UR35, R121 ;  /* 0x00000000792372ca */ /* 0x000fe200000e0000 */
[----:B----4-:R-:W4:Y:S03]  /*177c0*/  LDL.64 R8, [R1+0x20] ;  /* 0x0000200001087983 */ /* 0x010f260000100a00 */
[----:B------:R-:W-:Y:S02]  /*177d0*/  R2UR UR34, R120 ;  /* 0x00000000782272ca */ /* 0x000fe400000e0000 */
[----:B--2---:R-:W-:Y:S01]  /*177e0*/  R2UR UR20, R20 ;  /* 0x00000000141472ca */ /* 0x004fe200000e0000 */
[----:B------:R-:W-:Y:S01]  /*177f0*/  VIADD R210, R3, 0x84 ;  /* 0x0000008403d27836 */ /* 0x000fe20000000000 */
[----:B------:R-:W-:Y:S01]  /*17800*/  R2UR UR21, R21 ;  /* 0x00000000151572ca */ /* 0x000fe200000e0000 */
[----:B------:R-:W-:Y:S01]  /*17810*/  IMAD.MOV.U32 R211, RZ, RZ, 0x40000040 ;  /* 0x40000040ffd37424 */ /* 0x000fe200078e00ff */
[----:B------:R-:W-:Y:S01]  /*17820*/  IADD3 R124, R3, 0x280, RZ ;  /* 0x00000280037c7810 */ /* 0x000fe20007ffe0ff */
[----:B0-----:R-:W2:Y:S01]  /*17830*/  LDL.64 R6, [R1+0x18] ;  /* 0x0000180001067983 */ /* 0x001ea20000100a00 */
[----:B---3--:R-:W-:-:S02]  /*17840*/  R2UR UR46, R14 ;  /* 0x000000000e2e72ca */ /* 0x008fc400000e0000 */
[----:B------:R-:W-:-:S05]  /*17850*/  R2UR UR47, R15 ;  /* 0x000000000f2f72ca */ /* 0x000fca00000e0000 */
[----:B------:R-:W-:Y:S02]  /*17860*/  UMOV UR8, UR20 ;  /* 0x0000001400087c82 */ /* 0x000fe40008000000 */
[----:B------:R-:W-:Y:S02]  /*17870*/  UMOV UR9, UR21 ;  /* 0x0000001500097c82 */ /* 0x000fe40008000000 */
        /* <DEDUP_REMOVED lines=21> */
[----:B------:R-:W-:Y:S02]  /*179d0*/  R2UR UR30, R124 ;  /* 0x000000007c1e72ca */ /* 0x000fe400000e0000 */
[----:B------:R-:W-:Y:S01]  /*179e0*/  R2UR UR31, R125 ;  /* 0x000000007d1f72ca */ /* 0x000fe200000e0000 */
[----:B------:R-:W-:Y:S01]  /*179f0*/  UMOV UR28, UR20 ;  /* 0x00000014001c7c82 */ /* 0x000fe20008000000 */
[----:B------:R-:W-:Y:S01]  /*17a00*/  UMOV UR29, UR21 ;  /* 0x00000015001d7c82 */ /* 0x000fe20008000000 */
[----:B------:R-:W-:Y:S01]  /*17a10*/  IMAD.MOV.U32 R121, RZ, RZ, 0x40000040 ;  /* 0x40000040ff797424 */ /* 0x000fe200078e00ff */
[C---:B------:R-:W-:Y:S01]  /*17a20*/  IADD3 R120, R3.reuse, 0x2, RZ ;  /* 0x0000000203787810 */ /* 0x040fe20007ffe0ff */
[----:B------:R-:W-:-:S03]  /*17a30*/  VIADD R122, R3, 0x300 ;  /* 0x00000300037a7836 */ /* 0x000fc60000000000 */
[----:B------:R-:W-:Y:S02]  /*17a40*/  R2UR UR10, R120 ;  /* 0x00000000780a72ca */ /* 0x000fe400000e0000 */
[----:B------:R-:W-:Y:S02]  /*17a50*/  R2UR UR11, R121 ;  /* 0x00000000790b72ca */ /* 0x000fe400000e0000 */
[----:B------:R-:W-:Y:S01]  /*17a60*/  IADD3 R120, R3, 0x102, RZ ;  /* 0x0000010203787810 */ /* 0x000fe20007ffe0ff */
[----:B------:R-:W-:Y:S02]  /*17a70*/  WARPGROUP.DEPBAR.LE gsb0, 0x0 ;  /* 0x00008000000079c5 */ /* 0x000fe40000010000 */
[----:B------:R-:W-:-:S06]  /*17a80*/  WARPGROUP.ARRIVE ;  /* 0x00000000000079c5 */ /* 0x000fcc0000000000 */
[----:B------:R-:W-:Y:S01]  /*17a90*/  HGMMA.64x16x16.F32 R128, gdesc[UR28], RZ, !UPT, gsb0 ;  /* 0x002000001c8079f0 */ /* 0x000fe2000c0008ff */
[----:B------:R-:W-:Y:S02]  /*17aa0*/  MOV R121, 0x40000040 ;  /* 0x4000004000797802 */ /* 0x000fe40000000f00 */
[----:B------:R-:W-:Y:S01]  /*17ab0*/  R2UR UR26, R122 ;  /* 0x000000007a1a72ca */ /* 0x000fe200000e0000 */
[----:B------:R-:W-:Y:S01]  /*17ac0*/  VIADD R122, R3, 0x82 ;  /* 0x00000082037a7836 */ /* 0x000fe20000000000 */
[----:B------:R-:W-:Y:S01]  /*17ad0*/  R2UR UR27, R123 ;  /* 0x000000007b1b72ca */ /* 0x000fe200000e0000 */
[----:B------:R-:W-:Y:S01]  /*17ae0*/  IMAD.MOV.U32 R123, RZ, RZ, 0x40000040 ;  /* 0x40000040ff7b7424 */ /* 0x000fe200078e00ff */
        /* <DEDUP_REMOVED lines=12> */
[----:B------:R-:W-:-:S02]  /*17bb0*/  R2UR UR18, R122 ;  /* 0x000000007a1272ca */ /* 0x000fc400000e0000 */
[----:B------:R-:W-:Y:S02]  /*17bc0*/  R2UR UR19, R123 ;  /* 0x000000007b1372ca */ /* 0x000fe400000e0000 */
[----:B------:R-:W-:Y:S01]  /*17bd0*/  R2UR UR34, R120 ;  /* 0x00000000782272ca */ /* 0x000fe200000e0000 */
[----:B------:R-:W-:Y:S01]  /*17be0*/  VIADD R120, R3, 0x4 ;  /* 0x0000000403787836 */ /* 0x000fe20000000000 */
[----:B------:R-:W-:Y:S02]  /*17bf0*/  R2UR UR35, R121 ;  /* 0x00000000792372ca */ /* 0x000fe400000e0000 */
[----:B------:R-:W-:Y:S02]  /*17c00*/  IADD3 R122, R3, 0x282, RZ ;  /* 0x00000282037a7810 */ /* 0x000fe40007ffe0ff */
[----:B------:R-:W-:Y:S02]  /*17c10*/  MOV R123, 0x40000040 ;  /* 0x40000040007b7802 */ /* 0x000fe40000000f00 */
[----:B------:R-:W-:-:S02]  /*17c20*/  MOV R121, 0x40000040 ;  /* 0x4000004000797802 */ /* 0x000fc40000000f00 */
[----:B------:R-:W-:Y:S02]  /*17c30*/  R2UR UR14, R122 ;  /* 0x000000007a0e72ca */ /* 0x000fe400000e0000 */
[----:B------:R-:W-:Y:S02]  /*17c40*/  R2UR UR15, R123 ;  /* 0x000000007b0f72ca */ /* 0x000fe400000e0000 */
[----:B------:R-:W-:Y:S02]  /*17c50*/  R2UR UR30, R120 ;  /* 0x00000000781e72ca */ /* 0x000fe400000e0000 */
        /* <DEDUP_REMOVED lines=26> */
[----:B------:R-:W-:Y:S01]  /*17e00*/  MOV R20, UR49 ;  /* 0x0000003100147c02 */ /* 0x000fe20008000f00 */
[----:B------:R-:W-:Y:S01]  /*17e10*/  UMOV UR49, UR47 ;  /* 0x0000002f00317c82 */ /* 0x000fe20008000000 */
[----:B------:R-:W-:Y:S01]  /*17e20*/  MOV R21, UR48 ;  /* 0x0000003000157c02 */ /* 0x000fe20008000f00 */
        /* <DEDUP_REMOVED lines=14> */
[----:B----4-:R-:W-:Y:S02]  /*17f10*/  R2UR UR38, R8 ;  /* 0x00000000082672ca */ /* 0x010fe400000e0000 */
[----:B------:R-:W-:Y:S02]  /*17f20*/  R2UR UR39, R9 ;  /* 0x00000000092772ca */ /* 0x000fe400000e0000 */
[----:B------:R-:W-:Y:S01]  /*17f30*/  R2UR UR26, R210 ;  /* 0x00000000d21a72ca */ /* 0x000fe200000e0000 */
[----:B------:R0:W5:Y:S08]  /*17f40*/  LDL.LU.64 R8, [R1+0x80] ;  /* 0x0000800001087983 */ /* 0x0001700000300a00 */
[----:B------:R-:W-:-:S02]  /*17f50*/  UMOV UR28, UR38 ;  /* 0x00000026001c7c82 */ /* 0x000fc40008000000 */
[----:B------:R-:W-:Y:S01]  /*17f60*/  UMOV UR29, UR39 ;  /* 0x00000027001d7c82 */ /* 0x000fe20008000000 */
[----:B------:R-:W-:Y:S02]  /*17f70*/  WARPGROUP.DEPBAR.LE gsb0, 0x0 ;  /* 0x00008000000079c5 */ /* 0x000fe40000010000 */
[----:B------:R-:W-:-:S06]  /*17f80*/  WARPGROUP.ARRIVE ;  /* 0x00000000000079c5 */ /* 0x000fcc0000000000 */
[----:B------:R-:W-:Y:S01]  /*17f90*/  HGMMA.64x16x16.F32 R168, gdesc[UR28], R168, gsb0 ;  /* 0x002000001ca879f0 */ /* 0x000fe200080008a8 */
[----:B------:R-:W-:Y:S01]  /*17fa0*/  R2UR UR27, R211 ;  /* 0x00000000d31b72ca */ /* 0x000fe200000e0000 */
[----:B------:R-:W-:Y:S01]  /*17fb0*/  UMOV UR24, UR38 ;  /* 0x0000002600187c82 */ /* 0x000fe20008000000 */
[----:B------:R-:W-:Y:S01]  /*17fc0*/  UMOV UR25, UR39 ;  /* 0x0000002700197c82 */ /* 0x000fe20008000000 */
[----:B------:R-:W-:Y:S01]  /*17fd0*/  IMAD.MOV.U32 R211, RZ, RZ, 0x40000040 ;  /* 0x40000040ffd37424 */ /* 0x000fe200078e00ff */
[----:B------:R-:W-:Y:S02]  /*17fe0*/  WARPGROUP.DEPBAR.LE gsb0, 0x0 ;  /* 0x00008000000079c5 */ /* 0x000fe40000010000 */
[----:B------:R-:W-:-:S07]  /*17ff0*/  WARPGROUP.ARRIVE ;  /* 0x00000000000079c5 */ /* 0x000fce0000000000 */
[----:B------:R-:W-:Y:S01]  /*18000*/  HGMMA.64x16x16.F32 R160, gdesc[UR24], R160, gsb0 ;  /* 0x0020000018a079f0 */ /* 0x000fe200080008a0 */
[----:B------:R-:W-:Y:S02]  /*18010*/  IADD3 R210, R3, 0x104, RZ ;  /* 0x0000010403d27810 */ /* 0x000fe40007ffe0ff */
        /* <DEDUP_REMOVED lines=45> */
[----:B------:R-:W-:Y:S02]  /*182f0*/  MOV R14, UR41 ;  /* 0x00000029000e7c02 */ /* 0x000fe40008000f00 */
[----:B------:R-:W-:Y:S02]  /*18300*/  MOV R15, UR40 ;  /* 0x00000028000f7c02 */ /* 0x000fe40008000f00 */
[----:B--2---:R-:W-:Y:S02]  /*18310*/  R2UR UR40, R6 ;  /* 0x00000000062872ca */ /* 0x004fe400000e0000 */
[----:B------:R-:W-:-:S02]  /*18320*/  R2UR UR41, R7 ;  /* 0x00000000072972ca */ /* 0x000fc400000e0000 */
        /* <DEDUP_REMOVED lines=67> */
[----:B------:R0:W5:Y:S01]  /*18760*/  LDL.LU.64 R6, [R1+0x78] ;  /* 0x0000780001067983 */ /* 0x0001620000300a00 */
        /* <DEDUP_REMOVED lines=12> */
[----:B------:R-:W2:Y:S08]  /*18830*/  LDL.64 R210, [R1+0x8] ;  /* 0x0000080001d27983 */ /* 0x000eb00000100a00 */
[----:B------:R-:W-:-:S02]  /*18840*/  UMOV UR18, UR38 ;  /* 0x0000002600127c82 */ /* 0x000fc40008000000 */
[----:B------:R-:W-:Y:S01]  /*18850*/  UMOV UR19, UR39 ;  /* 0x0000002700137c82 */ /* 0x000fe20008000000 */
[----:B------:R-:W-:Y:S02]  /*18860*/  WARPGROUP.DEPBAR.LE gsb0, 0x0 ;  /* 0x00008000000079c5 */ /* 0x000fe40000010000 */
[----:B------:R-:W-:-:S06]  /*18870*/  WARPGROUP.ARRIVE ;  /* 0x00000000000079c5 */ /* 0x000fcc0000000000 */
[----:B------:R-:W-:Y:S01]  /*18880*/  HGMMA.64x16x16.F32 R160, gdesc[UR16], R160, gsb0 ;  /* 0x0020000010a079f0 */ /* 0x000fe200080008a0 */
[----:B------:R-:W-:Y:S01]  /*18890*/  R2UR UR49, R20 ;  /* 0x00000000143172ca */ /* 0x000fe200000e0000 */
[----:B------:R-:W-:Y:S01]  /*188a0*/  VIADD R20, R3, 0x480 ;  /* 0x0000048003147836 */ /* 0x000fe20000000000 */
[----:B------:R-:W-:Y:S01]  /*188b0*/  R2UR UR48, R21 ;  /* 0x00000000153072ca */ /* 0x000fe200000e0000 */
        /* <DEDUP_REMOVED lines=28> */
[----:B-1----:R-:W-:Y:S02]  /*18a80*/  MOV R4, UR43 ;  /* 0x0000002b00047c02 */ /* 0x002fe40008000f00 */
[----:B------:R-:W-:Y:S02]  /*18a90*/  MOV R5, UR42 ;  /* 0x0000002a00057c02 */ /* 0x000fe40008000f00 */
[----:B------:R-:W-:Y:S02]  /*18aa0*/  R2UR UR42, R20 ;  /* 0x00000000142a72ca */ /* 0x000fe400000e0000 */
[----:B------:R-:W-:Y:S01]  /*18ab0*/  R2UR UR43, R21 ;  /* 0x00000000152b72ca */ /* 0x000fe200000e0000 */
[----:B------:R-:W-:Y:S01]  /*18ac0*/  UMOV UR40, UR46 ;  /* 0x0000002e00287c82 */ /* 0x000fe20008000000 */
[----:B------:R-:W-:Y:S01]  /*18ad0*/  UMOV UR41, UR47 ;  /* 0x0000002f00297c82 */ /* 0x000fe20008000000 */
[----:B------:R-:W-:-:S02]  /*18ae0*/  WARPGROUP.DEPBAR.LE gsb0, 0x0 ;  /* 0x00008000000079c5 */ /* 0x000fc40000010000 */
        /* <DEDUP_REMOVED lines=15> */
[----:B------:R-:W-:Y:S02]  /*18be0*/  R2UR UR6, R20 ;  /* 0x00000000140672ca */ /* 0x000fe400000e0000 */
        /* <DEDUP_REMOVED lines=67> */
[----:B------:R-:W-:Y:S01]  /*19020*/  R2UR UR42, R5 ;  /* 0x00000000052a72ca */ /* 0x000fe200000e0000 */
[----:B------:R-:W-:Y:S01]  /*19030*/  IMAD.MOV.U32 R5, RZ, RZ, 0x40000040 ;  /* 0x40000040ff057424 */ /* 0x000fe200078e00ff */
[----:B------:R-:W-:Y:S02]  /*19040*/  R2UR UR43, R4 ;  /* 0x00000000042b72ca */ /* 0x000fe400000e0000 */
[----:B------:R-:W-:Y:S02]  /*19050*/  IADD3 R4, R3, 0x404, RZ ;  /* 0x0000040403047810 */ /* 0x000fe40007ffe0ff */
[----:B------:R-:W-:Y:S02]  /*19060*/  R2UR UR11, R5 ;  /* 0x00000000050b72ca */ /* 0x000fe400000e0000 */
[----:B------:R-:W-:Y:S01]  /*19070*/  R2UR UR10, R4 ;  /* 0x00000000040a72ca */ /* 0x000fe200000e0000 */
[----:B------:R-:W-:Y:S01]  /*19080*/  UMOV UR8, UR56 ;  /* 0x0000003800087c82 */ /* 0x000fe20008000000 */
[----:B------:R-:W-:Y:S01]  /*19090*/  UMOV UR9, UR57 ;  /* 0x0000003900097c82 */ /* 0x000fe20008000000 */
[----:B------:R-:W-:-:S02]  /*190a0*/  WARPGROUP.DEPBAR.LE gsb0, 0x0 ;  /* 0x00008000000079c5 */ /* 0x000fc40000010000 */
        /* <DEDUP_REMOVED lines=231> */
[----:B------:R-:W-:Y:S02]  /*19f20*/  IADD3 R4, R3, 0x704, RZ ;  /* 0x0000070403047810 */ /* 0x000fe40007ffe0ff */
[----:B------:R-:W-:Y:S02]  /*19f30*/  R2UR UR41, R14 ;  /* 0x000000000e2972ca */ /* 0x000fe400000e0000 */
        /* <DEDUP_REMOVED lines=222> */
.L_x_2390:
[----:B------:R-:W-:Y:S01]  /*1ad20*/  SHF.L.U32 R0, R11, 0x1f, RZ ;  /* 0x0000001f0b007819 */ /* 0x000fe200000006ff */
[----:B------:R-:W-:-:S04]  /*1ad30*/  IMAD R11, R12, 0x8, R18 ;  /* 0x000000080c0b7824 */ /* 0x000fc800078e0212 */
[----:B------:R0:W1:Y:S01]  /*1ad40*/  SYNCS.PHASECHK.TRANS64.TRYWAIT P2, [R11+URZ+0x36850], R0 ;  /* 0x036850000b0075a7 */ /* 0x000062000804017f */
[----:B------:R-:W-:Y:S05]  /*1ad50*/  @!P0 BRA `(.L_x_2391) ;  /* 0x0000000000048947 */ /* 0x000fea0003800000 */
[----:B------:R-:W-:Y:S01]  /*1ad60*/  BPT.TRAP 0x1 ;  /* 0x000000040000795c */ /* 0x000fe20000300000 */
.L_x_2391:
[----:B------:R-:W-:Y:S04]  /*1ad70*/  BSSY B2, `(.L_x_2392) ;  /* 0x0000004000027945 */ /* 0x000fe80003800000 */
[----:B-1----:R-:W-:Y:S05]  /*1ad80*/  @P2 BRA `(.L_x_2393) ;  /* 0x0000000000082947 */ /* 0x002fea0003800000 */
[----:B------:R-:W1:Y:S02]  /*1ad90*/  SYNCS.PHASECHK.TRANS64.TRYWAIT P2, [R11+URZ+0x36850], R0 ;  /* 0x036850000b0075a7 */ /* 0x000e64000804017f */
[----:B-1----:R-:W-:Y:S05]  /*1ada0*/  @!P2 BRA `(.L_x_2394) ;  /* 0x0000011c008ca947 */ /* 0x002fea0003800000 */
.L_x_2393:
[----:B------:R-:W-:Y:S05]  /*1adb0*/  BSYNC B2 ;  /* 0x0000000000027941 */ /* 0x000fea0003800000 */
.L_x_2392:
[----:B01----:R-:W-:Y:S01]  /*1adc0*/  VIADD R0, R18, 0x400 ;  /* 0x0000040012007836 */ /* 0x003fe20000000000 */
[----:B------:R-:W-:Y:S01]  /*1add0*/  MOV R3, 0x40000040 ;  /* 0x4000004000037802 */ /* 0x000fe20000000f00 */
[----:B------:R-:W-:Y:S01]  /*1ade0*/  WARPGROUP.ARRIVE ;  /* 0x00000000000079c5 */ /* 0x000fe20000000000 */
[----:B------:R-:W-:Y:S02]  /*1adf0*/  IMAD.MOV.U32 R5, RZ, RZ, 0x40000040 ;  /* 0x40000040ff057424 */ /* 0x000fe400078e00ff */
[----:B------:R-:W-:Y:S01]  /*1ae00*/  FMUL.FTZ R21, R162, UR43 ;  /* 0x0000002ba2157c20 */ /* 0x000fe20008410000 */
[----:B------:R-:W-:Y:S01]  /*1ae10*/  SHF.R.U32.HI R0, RZ, 0x4, R0 ;  /* 0x00000004ff007819 */ /* 0x000fe20000011600 */
[----:B------:R-:W-:Y:S01]  /*1ae20*/  FMUL.FTZ R162, R164, UR43 ;  /* 0x0000002ba4a27c20 */ /* 0x000fe20008410000 */
[----:B------:R-:W-:Y:S01]  /*1ae30*/  R2UR UR7, R3 ;  /* 0x00000000030772ca */ /* 0x000fe200000e0000 */
[----:B------:R-:W-:Y:S01]  /*1ae40*/  FMUL.FTZ R164, R167, UR43 ;  /* 0x0000002ba7a47c20 */ /* 0x000fe20008410000 */
[----:B------:R-:W-:Y:S01]  /*1ae50*/  LOP3.LUT R0, R0, 0x3fff, RZ, 0xc0, !PT ;  /* 0x00003fff00007812 */ /* 0x000fe200078ec0ff */
[----:B------:R-:W-:Y:S01]  /*1ae60*/  FMUL.FTZ R167, R153, UR43 ;  /* 0x0000002b99a77c20 */ /* 0x000fe20008410000 */
[----:B------:R-:W-:Y:S01]  /*1ae70*/  FMUL.FTZ R153, R155, UR43 ;  /* 0x0000002b9b997c20 */ /* 0x000fe20008410000 */
[----:B------:R-:W-:Y:S01]  /*1ae80*/  FMUL.FTZ R155, R156, UR43 ;  /* 0x0000002b9c9b7c20 */ /* 0x000fe20008410000 */
[----:B------:R-:W-:Y:S01]  /*1ae90*/  LOP3.LUT R0, R0, 0x3800000, RZ, 0xfc, !PT ;  /* 0x0380000000007812 */ /* 0x000fe200078efcff */
[----:B------:R-:W-:Y:S01]  /*1aea0*/  FMUL.FTZ R156, R159, UR43 ;  /* 0x0000002b9f9c7c20 */ /* 0x000fe20008410000 */
[----:B------:R-:W-:Y:S01]  /*1aeb0*/  FMUL.FTZ R159, R145, UR43 ;  /* 0x0000002b919f7c20 */ /* 0x000fe20008410000 */
[----:B------:R-:W-:Y:S01]  /*1aec0*/  SHF.L.U32 R145, R217, 0x7, RZ ;  /* 0x00000007d9917819 */ /* 0x000fe200000006ff */
[----:B------:R-:W-:Y:S01]  /*1aed0*/  FMUL.FTZ R3, R169, UR43 ;  /* 0x0000002ba9037c20 */ /* 0x000fe20008410000 */
[----:B------:R-:W-:-:S02]  /*1aee0*/  IMAD R2, R12, 0xa80, R0 ;  /* 0x00000a800c027824 */ /* 0x000fc400078e0200 */
[----:B------:R-:W-:Y:S01]  /*1aef0*/  FMUL.FTZ R0, R168, UR43 ;  /* 0x0000002ba8007c20 */ /* 0x000fe20008410000 */
[----:B------:R-:W-:Y:S01]  /*1af00*/  FMUL.FTZ R168, R161, UR43 ;  /* 0x0000002ba1a87c20 */ /* 0x000fe20008410000 */
[----:B------:R-:W-:Y:S01]  /*1af10*/  FMUL.FTZ R161, R163, UR43 ;  /* 0x0000002ba3a17c20 */ /* 0x000fe20008410000 */
[C---:B------:R-:W-:Y:S01]  /*1af20*/  VIADD R4, R2.reuse, 0x80 ;  /* 0x0000008002047836 */ /* 0x040fe20000000000 */
[----:B------:R-:W-:Y:S01]  /*1af30*/  R2UR UR6, R2 ;  /* 0x00000000020672ca */ /* 0x000fe200000e0000 */
[----:B------:R-:W-:Y:S01]  /*1af40*/  FMUL.FTZ R163, R166, UR43 ;  /* 0x0000002ba6a37c20 */ /* 0x000fe20008410000 */
[----:B------:R-:W-:Y:S01]  /*1af50*/  FMUL.FTZ R166, R152, UR43 ;  /* 0x0000002b98a67c20 */ /* 0x000fe20008410000 */
[----:B------:R-:W-:Y:S01]  /*1af60*/  FMUL.FTZ R152, R154, UR43 ;  /* 0x0000002b9a987c20 */ /* 0x000fe20008410000 */
[----:B------:R-:W-:Y:S01]  /*1af70*/  FMUL.FTZ R154, R158, UR43 ;  /* 0x0000002b9e9a7c20 */ /* 0x000fe20008410000 */
[----:B------:R-:W-:Y:S01]  /*1af80*/  FMUL.FTZ R158, R144, UR43 ;  /* 0x0000002b909e7c20 */ /* 0x000fe20008410000 */
[----:B------:R-:W-:Y:S01]  /*1af90*/  FMUL.FTZ R144, R146, UR43 ;  /* 0x0000002b92907c20 */ /* 0x000fe20008410000 */
[----:B------:R-:W-:Y:S01]  /*1afa0*/  IMAD R146, R10, -0x70, R145 ;  /* 0xffffff900a927824 */ /* 0x000fe200078e0291 */
[----:B------:R-:W0:Y:S01]  /*1afb0*/  MUFU.TANH R0, R0 ;  /* 0x0000000000007308 */ /* 0x000e220000002400 */
[----:B------:R-:W-:Y:S01]  /*1afc0*/  FMUL.FTZ R20, R173, UR43 ;  /* 0x0000002bad147c20 */ /* 0x000fe20008410000 */
[----:B------:R-:W-:Y:S01]  /*1afd0*/  FMUL.FTZ R160, R160, UR43 ;  /* 0x0000002ba0a07c20 */ /* 0x000fe20008410000 */
[----:B------:R-:W-:Y:S01]  /*1afe0*/  FMUL.FTZ R147, R147, UR43 ;  /* 0x0000002b93937c20 */ /* 0x000fe20008410000 */
[----:B------:R-:W-:Y:S01]  /*1aff0*/  IADD3 R146, R146, 0x1, R222 ;  /* 0x0000000192927810 */ /* 0x000fe20007ffe0de */
[----:B------:R-:W-:Y:S01]  /*1b000*/  HGMMA.64x192x16.F32 R24, R200, gdesc[UR4].tnspB, R24, gsb0 ;  /* 0x42e00004c8187df0 */ /* 0x000fe20008000818 */
[----:B------:R-:W-:Y:S01]  /*1b010*/  R2UR UR6, R4 ;  /* 0x00000000040672ca */ /* 0x000fe200000e0000 */
[----:B------:R-:W-:Y:S01]  /*1b020*/  FMUL.FTZ R165, R165, UR43 ;  /* 0x0000002ba5a57c20 */ /* 0x000fe20008410000 */
[----:B------:R-:W-:Y:S01]  /*1b030*/  R2UR UR7, R5 ;  /* 0x00000000050772ca */ /* 0x000fe200000e0000 */
[----:B------:R-:W-:Y:S01]  /*1b040*/  IMAD.MOV.U32 R5, RZ, RZ, 0x40000040 ;  /* 0x40000040ff057424 */ /* 0x000fe200078e00ff */
[----:B------:R-:W-:Y:S01]  /*1b050*/  IADD3 R4, R2, 0x100, RZ ;  /* 0x0000010002047810 */ /* 0x000fe20007ffe0ff */
[----:B------:R-:W-:Y:S01]  /*1b060*/  IMAD.IADD R146, R146, 0x1, -R219 ;  /* 0x0000000192927824 */ /* 0x000fe200078e0adb */
[----:B------:R-:W1:Y:S01]  /*1b070*/  MUFU.TANH R3, R3 ;  /* 0x0000000300037308 */ /* 0x000e620000002400 */
[----:B------:R-:W-:Y:S01]  /*1b080*/  FMUL.FTZ R169, R137, UR43 ;  /* 0x0000002b89a97c20 */ /* 0x000fe20008410000 */
[----:B------:R-:W-:Y:S01]  /*1b090*/  FMUL.FTZ R157, R157, UR43 ;  /* 0x0000002b9d9d7c20 */ /* 0x000fe20008410000 */
[----:B------:R-:W-:-:S02]  /*1b0a0*/  IMAD R146, R226, -0x2, R146 ;  /* 0xfffffffee2927824 */ /* 0x000fc400078e0292 */
[----:B------:R-:W-:Y:S01]  /*1b0b0*/  FMUL.FTZ R140, R140, UR43 ;  /* 0x0000002b8c8c7c20 */ /* 0x000fe20008410000 */
[----:B------:R-:W-:Y:S01]  /*1b0c0*/  FMUL.FTZ R129, R129, UR43 ;  /* 0x0000002b81817c20 */ /* 0x000fe20008410000 */
[----:B------:R-:W-:Y:S01]  /*1b0d0*/  FMUL.FTZ R12, R171, UR43 ;  /* 0x0000002bab0c7c20 */ /* 0x000fe20008410000 */
[----:B------:R-:W-:Y:S01]  /*1b0e0*/  IMAD.IADD R146, R227, 0x1, R146 ;  /* 0x00000001e3927824 */ /* 0x000fe200078e0292 */
[----:B------:R-:W2:Y:S01]  /*1b0f0*/  MUFU.TANH R20, R20 ;  /* 0x0000001400147308 */ /* 0x000ea20000002400 */
[----:B------:R-:W-:Y:S01]  /*1b100*/  FMUL.FTZ R171, R133, UR43 ;  /* 0x0000002b85ab7c20 */ /* 0x000fe20008410000 */
[----:B------:R-:W-:Y:S01]  /*1b110*/  FMUL.FTZ R120, R120, UR43 ;  /* 0x0000002b78787c20 */ /* 0x000fe20008410000 */
[----:B------:R-:W-:Y:S01]  /*1b120*/  FMUL.FTZ R121, R121, UR43 ;  /* 0x0000002b79797c20 */ /* 0x000fe20008410000 */
[C---:B------:R-:W-:Y:S01]  /*1b130*/  ISETP.GT.AND P2, PT, R146.reuse, RZ, PT ;  /* 0x000000ff9200720c */ /* 0x040fe20003f44270 */
[----:B------:R-:W-:Y:S01]  /*1b140*/  ULDC UR4, c[0x0][0x988] ;  /* 0x0002620000047ab9 */ /* 0x000fe20000000800 */
[----:B------:R-:W-:Y:S01]  /*1b150*/  ISETP.GT.AND P3, PT, R146, 0x1, PT ;  /* 0x000000019200780c */ /* 0x000fe20003f64270 */
[----:B------:R-:W-:Y:S01]  /*1b160*/  FMUL.FTZ R14, R174, UR43 ;  /* 0x0000002bae0e7c20 */ /* 0x000fe20008410000 */
[----:B------:R-:W-:Y:S01]  /*1b170*/  MUFU.TANH R160, R160 ;  /* 0x000000a000a07308 */ /* 0x000fe20000002400 */
[----:B0-----:R-:W-:Y:S01]  /*1b180*/  FSEL R0, R0, -INF , P2 ;  /* 0xff80000000007808 */ /* 0x001fe20001000000 */
[----:B------:R-:W-:Y:S01]  /*1b190*/  FMUL.FTZ R15, R175, UR43 ;  /* 0x0000002baf0f7c20 */ /* 0x000fe20008410000 */
[----:B------:R-:W-:Y:S01]  /*1b1a0*/  ISETP.GT.AND P2, PT, R146, 0x8, PT ;  /* 0x000000089200780c */ /* 0x000fe20003f44270 */
        /* <DEDUP_REMOVED lines=13> */
[----:B0-----:R-:W-:Y:S01]  /*1b280*/  FMUL.FTZ R147, R148, UR43 ;  /* 0x0000002b94937c20 */ /* 0x001fe20008410000 */
[----:B------:R-:W-:Y:S01]  /*1b290*/  FMUL.FTZ R148, R149, UR43 ;  /* 0x0000002b95947c20 */ /* 0x000fe20008410000 */
[----:B------:R-:W-:Y:S01]  /*1b2a0*/  FMUL.FTZ R149, R136, UR43 ;  /* 0x0000002b88957c20 */ /* 0x000fe20008410000 */
[----:B-1----:R-:W-:Y:S01]  /*1b2b0*/  FSEL R136, R3, -INF , P3 ;  /* 0xff80000003887808 */ /* 0x002fe20001800000 */
[----:B------:R-:W-:Y:S01]  /*1b2c0*/  @!P1 VIADD R11, R11, 0x36860 ;  /* 0x000368600b0b9836 */ /* 0x000fe20000000000 */
[----:B-----5:R-:W-:-:S02]  /*1b2d0*/  FMNMX.FTZ R3, R0, R9, !PT ;  /* 0x0000000900037209 */ /* 0x020fc40007810000 */
[----:B------:R-:W-:Y:S01]  /*1b2e0*/  MUFU.TANH R162, R162 ;  /* 0x000000a200a27308 */ /* 0x000fe20000002400 */
[----:B------:R-:W-:Y:S02]  /*1b2f0*/  ISETP.GT.AND P3, PT, R146, 0x9, PT ;  /* 0x000000099200780c */ /* 0x000fe40003f64270 */
[----:B------:R-:W-:Y:S02]  /*1b300*/  @!P1 IADD3 R13, R13, 0x36840, RZ ;  /* 0x000368400d0d9810 */ /* 0x000fe40007ffe0ff */
[----:B--2---:R-:W-:Y:S02]  /*1b310*/  FSEL R20, R20, -INF , P3 ;  /* 0xff80000014147808 */ /* 0x004fe40001800000 */
[----:B------:R-:W-:Y:S01]  /*1b320*/  ISETP.GT.AND P3, PT, R146, 0x11, PT ;  /* 0x000000119200780c */ /* 0x000fe20003f64270 */
[----:B------:R-:W0:Y:S01]  /*1b330*/  MUFU.TANH R165, R165 ;  /* 0x000000a500a57308 */ /* 0x000e220000002400 */
[----:B------:R-:W-:Y:S02]  /*1b340*/  @!P1 PRMT R13, RZ, 0x654, R13 ;  /* 0x00000654ff0d9816 */ /* 0x000fe4000000000d */
[----:B---3--:R-:W-:-:S02]  /*1b350*/  FSEL R168, R168, -INF , P3 ;  /* 0xff800000a8a87808 */ /* 0x008fc40001800000 */
[----:B------:R-:W-:-:S03]  /*1b360*/  ISETP.GT.AND P3, PT, R146, 0x19, PT ;  /* 0x000000199200780c */ /* 0x000fc60003f64270 */
[----:B------:R-:W-:Y:S08]  /*1b370*/  MUFU.TANH R166, R166 ;  /* 0x000000a600a67308 */ /* 0x000ff00000002400 */
[----:B------:R-:W1:Y:S01]  /*1b380*/  MUFU.TANH R167, R167 ;  /* 0x000000a700a77308 */ /* 0x000e620000002400 */
[----:B0-----:R-:W-:Y:S02]  /*1b390*/  FSEL R165, R165, -INF , P3 ;  /* 0xff800000a5a57808 */ /* 0x001fe40001800000 */
[----:B------:R-:W-:-:S05]  /*1b3a0*/  ISETP.GT.AND P3, PT, R146, 0x21, PT ;  /* 0x000000219200780c */ /* 0x000fca0003f64270 */
[----:B------:R-:W-:Y:S08]  /*1b3b0*/  MUFU.TANH R155, R155 ;  /* 0x0000009b009b7308 */ /* 0x000ff00000002400 */
[----:B------:R-:W0:Y:S01]  /*1b3c0*/  MUFU.TANH R157, R157 ;  /* 0x0000009d009d7308 */ /* 0x000e220000002400 */
[----:B-1----:R-:W-:Y:S02]  /*1b3d0*/  FSEL R167, R167, -INF , P3 ;  /* 0xff800000a7a77808 */ /* 0x002fe40001800000 */
[----:B------:R-:W-:-:S05]  /*1b3e0*/  ISETP.GT.AND P3, PT, R146, 0x29, PT ;  /* 0x000000299200780c */ /* 0x000fca0003f64270 */
        /* <DEDUP_REMOVED lines=9> */
[----:B------:R-:W-:Y:S01]  /*1b480*/  MUFU.TANH R171, R171 ;  /* 0x000000ab00ab7308 */ /* 0x000fe20000002400 */
[----:B0-----:R-:W-:Y:S02]  /*1b490*/  FSEL R148, R148, -INF , P3 ;  /* 0xff80000094947808 */ /* 0x001fe40001800000 */
[----:B------:R-:W-:-:S05]  /*1b4a0*/  ISETP.GT.AND P3, PT, R146, 0x41, PT ;  /* 0x000000419200780c */ /* 0x000fca0003f64270 */
        /* <DEDUP_REMOVED lines=12> */
[----:B------:R-:W-:Y:S01]  /*1b570*/  R2UR UR6, R4 ;  /* 0x00000000040672ca */ /* 0x000fe200000e0000 */
[----:B------:R-:W-:Y:S01]  /*1b580*/  VIADD R4, R2, 0x180 ;  /* 0x0000018002047836 */ /* 0x000fe20000000000 */
[----:B------:R-:W-:-:S04]  /*1b590*/  R2UR UR7, R5 ;  /* 0x00000000050772ca */ /* 0x000fc800000e0000 */
[----:B------:R-:W-:Y:S01]  /*1b5a0*/  MUFU.TANH R154, R154 ;  /* 0x0000009a009a7308 */ /* 0x000fe20000002400 */
[----:B------:R-:W-:-:S07]  /*1b5b0*/  MOV R5, 0x40000040 ;  /* 0x4000004000057802 */ /* 0x000fce0000000f00 */
        /* <DEDUP_REMOVED lines=23> */
[----:B------:R-:W-:Y:S01]  /*1b730*/  FMUL.FTZ R5, R172, UR43 ;  /* 0x0000002bac057c20 */ /* 0x000fe20008410000 */
[----:B------:R-:W-:Y:S01]  /*1b740*/  R2UR UR6, R4 ;  /* 0x00000000040672ca */ /* 0x000fe200000e0000 */
[----:B------:R-:W-:Y:S01]  /*1b750*/  FMUL.FTZ R4, R170, UR43 ;  /* 0x0000002baa047c20 */ /* 0x000fe20008410000 */
[----:B------:R-:W-:-:S03]  /*1b760*/  FMUL.FTZ R170, R132, UR43 ;  /* 0x0000002b84aa7c20 */ /* 0x000fc60008410000 */
[----:B------:R-:W0:Y:S08]  /*1b770*/  MUFU.TANH R5, R5 ;  /* 0x0000000500057308 */ /* 0x000e300000002400 */
[----:B------:R-:W-:Y:S08]  /*1b780*/  MUFU.TANH R170, R170 ;  /* 0x000000aa00aa7308 */ /* 0x000ff00000002400 */
[----:B------:R-:W-:Y:S01]  /*1b790*/  MUFU.TANH R4, R4 ;  /* 0x0000000400047308 */ /* 0x000fe20000002400 */
[----:B0-----:R-:W-:-:S02]  /*1b7a0*/  FSEL R137, R5, -INF , P2 ;  /* 0xff80000005897808 */ /* 0x001fc40001000000 */
[----:B------:R-:W-:Y:S02]  /*1b7b0*/  FMNMX.FTZ R5, R136, R3, !PT ;  /* 0x0000000388057209 */ /* 0x000fe40007810000 */
[----:B------:R-:W-:Y:S02]  /*1b7c0*/  ISETP.GT.AND P2, PT, R146, 0x10, PT ;  /* 0x000000109200780c */ /* 0x000fe40003f44270 */
[----:B------:R-:W-:Y:S01]  /*1b7d0*/  FMNMX.FTZ R5, R137, R5, !PT ;  /* 0x0000000589057209 */ /* 0x000fe20007810000 */
[----:B------:R0:W1:Y:S01]  /*1b7e0*/  MUFU.TANH R3, R169 ;  /* 0x000000a900037308 */ /* 0x0000620000002400 */
[----:B------:R-:W-:Y:S02]  /*1b7f0*/  FSEL R160, R160, -INF , P2 ;  /* 0xff800000a0a07808 */ /* 0x000fe40001000000 */
[----:B------:R-:W-:-:S04]  /*1b800*/  ISETP.GT.AND P2, PT, R146, 0x18, PT ;  /* 0x000000189200780c */ /* 0x000fc80003f44270 */
[----:B------:R-:W-:Y:S02]  /*1b810*/  FSEL R162, R162, -INF , P2 ;  /* 0xff800000a2a27808 */ /* 0x000fe40001000000 */
[----:B0-----:R-:W-:Y:S02]  /*1b820*/  FMNMX.FTZ R169, R20, R5, !PT ;  /* 0x0000000514a97209 */ /* 0x001fe40007810000 */
[----:B------:R-:W-:Y:S01]  /*1b830*/  ISETP.GT.AND P2, PT, R146, 0x20, PT ;  /* 0x000000209200780c */ /* 0x000fe20003f44270 */
[----:B------:R0:W2:Y:S01]  /*1b840*/  MUFU.TANH R5, R140 ;  /* 0x0000008c00057308 */ /* 0x0000a20000002400 */
[----:B------:R-:W-:Y:S02]  /*1b850*/  FMNMX.FTZ R169, R160, R169, !PT ;  /* 0x000000a9a0a97209 */ /* 0x000fe40007810000 */
[----:B------:R-:W-:Y:S02]  /*1b860*/  FSEL R166, R166, -INF , P2 ;  /* 0xff800000a6a67808 */ /* 0x000fe40001000000 */
[----:B------:R-:W-:-:S02]  /*1b870*/  FMNMX.FTZ R169, R168, R169, !PT ;  /* 0x000000a9a8a97209 */ /* 0x000fc40007810000 */
[----:B------:R-:W-:Y:S02]  /*1b880*/  ISETP.GT.AND P2, PT, R146, 0x28, PT ;  /* 0x000000289200780c */ /* 0x000fe40003f44270 */
[----:B------:R-:W-:Y:S01]  /*1b890*/  FMNMX.FTZ R169, R162, R169, !PT ;  /* 0x000000a9a2a97209 */ /* 0x000fe20007810000 */
[----:B0-----:R-:W-:Y:S01]  /*1b8a0*/  FMUL.FTZ R140, R141, UR43 ;  /* 0x0000002b8d8c7c20 */ /* 0x001fe20008410000 */
[----:B------:R-:W-:Y:S01]  /*1b8b0*/  FMUL.FTZ R141, R128, UR43 ;  /* 0x0000002b808d7c20 */ /* 0x000fe20008410000 */
[----:B------:R-:W-:Y:S02]  /*1b8c0*/  FSEL R155, R155, -INF , P2 ;  /* 0xff8000009b9b7808 */ /* 0x000fe40001000000 */
[----:B------:R-:W-:Y:S02]  /*1b8d0*/  FMNMX.FTZ R169, R165, R169, !PT ;  /* 0x000000a9a5a97209 */ /* 0x000fe40007810000 */
[----:B------:R-:W-:Y:S01]  /*1b8e0*/  ISETP.GT.AND P2, PT, R146, 0x30, PT ;  /* 0x000000309200780c */ /* 0x000fe20003f44270 */
[----:B------:R-:W0:Y:S01]  /*1b8f0*/  MUFU.TANH R140, R140 ;  /* 0x0000008c008c7308 */ /* 0x000e220000002400 */
[----:B------:R-:W-:-:S02]  /*1b900*/  FMNMX.FTZ R169, R166, R169, !PT ;  /* 0x000000a9a6a97209 */ /* 0x000fc40007810000 */
[----:B------:R-:W-:Y:S02]  /*1b910*/  FSEL R158, R158, -INF , P2 ;  /* 0xff8000009e9e7808 */ /* 0x000fe40001000000 */
[----:B------:R-:W-:Y:S02]  /*1b920*/  FMNMX.FTZ R128, R167, R169, !PT ;  /* 0x000000a9a7807209 */ /* 0x000fe40007810000 */
[----:B------:R-:W-:Y:S01]  /*1b930*/  ISETP.GT.AND P2, PT, R146, 0x38, PT ;  /* 0x000000389200780c */ /* 0x000fe20003f44270 */
[----:B------:R3:W-:Y:S01]  /*1b940*/  MUFU.TANH R169, R129 ;  /* 0x0000008100a97308 */ /* 0x0007e20000002400 */
[----:B------:R-:W-:Y:S02]  /*1b950*/  FMNMX.FTZ R128, R155, R128, !PT ;  /* 0x000000809b807209 */ /* 0x000fe40007810000 */
[----:B------:R-:W-:Y:S02]  /*1b960*/  FSEL R147, R147, -INF , P2 ;  /* 0xff80000093937808 */ /* 0x000fe40001000000 */
[----:B------:R-:W-:-:S02]  /*1b970*/  FMNMX.FTZ R128, R157, R128, !PT ;  /* 0x000000809d807209 */ /* 0x000fc40007810000 */
[----:B------:R-:W-:Y:S01]  /*1b980*/  ISETP.GT.AND P2, PT, R146, 0x40, PT ;  /* 0x000000409200780c */ /* 0x000fe20003f44270 */
[----:B------:R-:W4:Y:S01]  /*1b990*/  MUFU.TANH R141, R141 ;  /* 0x0000008d008d7308 */ /* 0x000f220000002400 */
[----:B------:R-:W-:-:S04]  /*1b9a0*/  FMNMX.FTZ R128, R158, R128, !PT ;  /* 0x000000809e807209 */ /* 0x000fc80007810000 */
[----:B------:R-:W-:-:S04]  /*1b9b0*/  FMNMX.FTZ R128, R159, R128, !PT ;  /* 0x000000809f807209 */ /* 0x000fc80007810000 */
[----:B---3--:R-:W-:Y:S02]  /*1b9c0*/  FMNMX.FTZ R129, R147, R128, !PT ;  /* 0x0000008093817209 */ /* 0x008fe40007810000 */
[----:B------:R-:W-:Y:S02]  /*1b9d0*/  FSEL R128, R149, -INF , P2 ;  /* 0xff80000095807808 */ /* 0x000fe40001000000 */
[----:B------:R-:W-:Y:S01]  /*1b9e0*/  FMNMX.FTZ R132, R148, R129, !PT ;  /* 0x0000008194847209 */ /* 0x000fe20007810000 */
[----:B------:R3:W4:Y:S01]  /*1b9f0*/  MUFU.TANH R149, R120 ;  /* 0x0000007800957308 */ /* 0x0007220000002400 */
[----:B------:R-:W-:Y:S02]  /*1ba00*/  ISETP.GT.AND P2, PT, R146, 0x48, PT ;  /* 0x000000489200780c */ /* 0x000fe40003f44270 */
[----:B-1----:R-:W-:Y:S02]  /*1ba10*/  FSEL R129, R3, -INF , P3 ;  /* 0xff80000003817808 */ /* 0x002fe40001800000 */
[----:B------:R-:W-:-:S02]  /*1ba20*/  FMNMX.FTZ R3, R128, R132, !PT ;  /* 0x0000008480037209 */ /* 0x000fc40007810000 */
[----:B--2---:R-:W-:Y:S02]  /*1ba30*/  FSEL R132, R5, -INF , P2 ;  /* 0xff80000005847808 */ /* 0x004fe40001000000 */
[----:B------:R-:W-:Y:S01]  /*1ba40*/  ISETP.GT.AND P3, PT, R146, 0x49, PT ;  /* 0x000000499200780c */ /* 0x000fe20003f64270 */
[----:B---3--:R-:W-:Y:S01]  /*1ba50*/  FMUL.FTZ R120, R124, UR43 ;  /* 0x0000002b7c787c20 */ /* 0x008fe20008410000 */
[----:B------:R-:W-:Y:S02]  /*1ba60*/  FMNMX.FTZ R5, R129, R3, !PT ;  /* 0x0000000381057209 */ /* 0x000fe40007810000 */
[----:B------:R-:W-:Y:S01]  /*1ba70*/  ISETP.GT.AND P2, PT, R146, 0x50, PT ;  /* 0x000000509200780c */ /* 0x000fe20003f44270 */
[----:B------:R1:W2:Y:S01]  /*1ba80*/  MUFU.TANH R3, R121 ;  /* 0x0000007900037308 */ /* 0x0002a20000002400 */
[----:B0-----:R-:W-:Y:S02]  /*1ba90*/  FSEL R133, R140, -INF , P3 ;  /* 0xff8000008c857808 */ /* 0x001fe40001800000 */
[----:B------:R-:W-:-:S02]  /*1baa0*/  FMNMX.FTZ R5, R132, R5, !PT ;  /* 0x0000000584057209 */ /* 0x000fc40007810000 */
[C---:B------:R-:W-:Y:S02]  /*1bab0*/  ISETP.GT.AND P3, PT, R146.reuse, 0x51, PT ;  /* 0x000000519200780c */ /* 0x040fe40003f64270 */
[----:B----4-:R-:W-:Y:S02]  /*1bac0*/  FSEL R124, R141, -INF , P2 ;  /* 0xff8000008d7c7808 */ /* 0x010fe40001000000 */
[----:B-1----:R-:W-:Y:S02]  /*1bad0*/  FMNMX.FTZ R121, R133, R5, !PT ;  /* 0x0000000585797209 */ /* 0x002fe40007810000 */
[----:B------:R0:W1:Y:S01]  /*1bae0*/  MUFU.TANH R5, R120 ;  /* 0x0000007800057308 */ /* 0x0000620000002400 */
[----:B------:R-:W-:Y:S02]  /*1baf0*/  ISETP.GT.AND P2, PT, R146, 0x58, PT ;  /* 0x000000589200780c */ /* 0x000fe40003f44270 */
[----:B------:R-:W-:Y:S02]  /*1bb00*/  FSEL R140, R169, -INF , P3 ;  /* 0xff800000a98c7808 */ /* 0x000fe40001800000 */
[----:B------:R-:W-:-:S02]  /*1bb10*/  FMNMX.FTZ R121, R124, R121, !PT ;  /* 0x000000797c797209 */ /* 0x000fc40007810000 */
[----:B------:R-:W-:Y:S01]  /*1bb20*/  ISETP.GT.AND P3, PT, R146, 0x59, PT ;  /* 0x000000599200780c */ /* 0x000fe20003f64270 */
[----:B0-----:R-:W-:Y:S01]  /*1bb30*/  FMUL.FTZ R120, R125, UR43 ;  /* 0x0000002b7d787c20 */ /* 0x001fe20008410000 */
[----:B------:R-:W-:Y:S01]  /*1bb40*/  FSEL R125, R170, -INF , P2 ;  /* 0xff800000aa7d7808 */ /* 0x000fe20001000000 */
[----:B------:R-:W-:Y:S01]  /*1bb50*/  FMUL.FTZ R170, R150, UR43 ;  /* 0x0000002b96aa7c20 */ /* 0x000fe20008410000 */
[----:B------:R-:W-:Y:S02]  /*1bb60*/  FMNMX.FTZ R121, R140, R121, !PT ;  /* 0x000000798c797209 */ /* 0x000fe40007810000 */
[----:B------:R-:W-:Y:S01]  /*1bb70*/  ISETP.GT.AND P2, PT, R146, 0x60, PT ;  /* 0x000000609200780c */ /* 0x000fe20003f44270 */
[----:B------:R-:W0:Y:S01]  /*1bb80*/  MUFU.TANH R120, R120 ;  /* 0x0000007800787308 */ /* 0x000e220000002400 */
[----:B------:R-:W-:Y:S01]  /*1bb90*/  FSEL R141, R171, -INF , P3 ;  /* 0xff800000ab8d7808 */ /* 0x000fe20001800000 */
[----:B------:R-:W-:Y:S01]  /*1bba0*/  FMUL.FTZ R171, R151, UR43 ;  /* 0x0000002b97ab7c20 */ /* 0x000fe20008410000 */
[----:B------:R-:W-:-:S02]  /*1bbb0*/  FMNMX.FTZ R121, R125, R121, !PT ;  /* 0x000000797d797209 */ /* 0x000fc40007810000 */
[C---:B------:R-:W-:Y:S02]  /*1bbc0*/  ISETP.GT.AND P3, PT, R146.reuse, 0x61, PT ;  /* 0x000000619200780c */ /* 0x040fe40003f64270 */
[----:B------:R-:W-:Y:S01]  /*1bbd0*/  FSEL R149, R149, -INF , P2 ;  /* 0xff80000095957808 */ /* 0x000fe20001000000 */
[----:B------:R-:W3:Y:S01]  /*1bbe0*/  MUFU.TANH R170, R170 ;  /* 0x000000aa00aa7308 */ /* 0x000ee20000002400 */
[----:B------:R-:W-:Y:S02]  /*1bbf0*/  FMNMX.FTZ R121, R141, R121, !PT ;  /* 0x000000798d797209 */ /* 0x000fe40007810000 */
[C---:B------:R-:W-:Y:S02]  /*1bc00*/  ISETP.GT.AND P2, PT, R146.reuse, 0x68, PT ;  /* 0x000000689200780c */ /* 0x040fe40003f44270 */
[----:B--2---:R-:W-:Y:S02]  /*1bc10*/  FSEL R169, R3, -INF , P3 ;  /* 0xff80000003a97808 */ /* 0x004fe40001800000 */
[----:B------:R-:W-:Y:S01]  /*1bc20*/  FMNMX.FTZ R121, R149, R121, !PT ;  /* 0x0000007995797209 */ /* 0x000fe20007810000 */
[----:B------:R-:W2:Y:S01]  /*1bc30*/  MUFU.TANH R171, R171 ;  /* 0x000000ab00ab7308 */ /* 0x000ea20000002400 */
[----:B------:R-:W-:-:S02]  /*1bc40*/  ISETP.GT.AND P3, PT, R146, 0x69, PT ;  /* 0x000000699200780c */ /* 0x000fc40003f64270 */
[----:B-1----:R-:W-:Y:S02]  /*1bc50*/  FSEL R151, R5, -INF , P2 ;  /* 0xff80000005977808 */ /* 0x002fe40001000000 */
[----:B------:R-:W-:Y:S02]  /*1bc60*/  FMNMX.FTZ R121, R169, R121, !PT ;  /* 0x00000079a9797209 */ /* 0x000fe40007810000 */
[----:B0-----:R-:W-:Y:S02]  /*1bc70*/  FSEL R150, R120, -INF , P3 ;  /* 0xff80000078967808 */ /* 0x001fe40001800000 */
[----:B------:R-:W-:Y:S01]  /*1bc80*/  FMNMX.FTZ R5, R151, R121, !PT ;  /* 0x0000007997057209 */ /* 0x000fe20007810000 */
[----:B------:R-:W-:Y:S01]  /*1bc90*/  IMAD.MOV.U32 R121, RZ, RZ, 0x40000040 ;  /* 0x40000040ff797424 */ /* 0x000fe200078e00ff */
[----:B------:R-:W-:Y:S02]  /*1bca0*/  IADD3 R120, R2, 0x280, RZ ;  /* 0x0000028002787810 */ /* 0x000fe40007ffe0ff */
[----:B------:R-:W-:-:S02]  /*1bcb0*/  FMNMX.FTZ R5, R150, R5, !PT ;  /* 0x0000000596057209 */ /* 0x000fc40007810000 */
[----:B------:R-:W-:-:S03]  /*1bcc0*/  IADD3 R146, R146, 0x8, RZ ;  /* 0x0000000892927810 */ /* 0x000fc60007ffe0ff */
[----:B------:R-:W0:Y:S01]  /*1bcd0*/  SHFL.BFLY PT, R3, R5, 0x2, 0x1f ;  /* 0x0c401f0005037f89 */ /* 0x000e2200000e0000 */
[C---:B------:R-:W-:Y:S02]  /*1bce0*/  ISETP.GT.AND P3, PT, R146.reuse, RZ, PT ;  /* 0x000000ff9200720c */ /* 0x040fe40003f64270 */
[C---:B------:R-:W-:Y:S02]  /*1bcf0*/  ISETP.GT.AND P4, PT, R146.reuse, 0x1, PT ;  /* 0x000000019200780c */ /* 0x040fe40003f84270 */
[----:B------:R-:W-:Y:S02]  /*1bd00*/  ISETP.GT.AND P5, PT, R146, 0x8, PT ;  /* 0x000000089200780c */ /* 0x000fe40003fa4270 */
[----:B------:R-:W-:Y:S02]  /*1bd10*/  FSEL R12, R12, -INF , P4 ;  /* 0xff8000000c0c7808 */ /* 0x000fe40002000000 */
[----:B------:R-:W-:Y:S02]  /*1bd20*/  ISETP.GT.AND P6, PT, R146, 0x9, PT ;  /* 0x000000099200780c */ /* 0x000fe40003fc4270 */
[----:B------:R-:W-:-:S02]  /*1bd30*/  FSEL R14, R14, -INF , P5 ;  /* 0xff8000000e0e7808 */ /* 0x000fc40002800000 */
[C---:B------:R-:W-:Y:S02]  /*1bd40*/  ISETP.GT.AND P4, PT, R146.reuse, 0x11, PT ;  /* 0x000000119200780c */ /* 0x040fe40003f84270 */
[C---:B------:R-:W-:Y:S02]  /*1bd50*/  ISETP.GT.AND P5, PT, R146.reuse, 0x18, PT ;  /* 0x000000189200780c */ /* 0x040fe40003fa4270 */
[----:B------:R-:W-:Y:S02]  /*1bd60*/  FSEL R161, R161, -INF , P4 ;  /* 0xff800000a1a17808 */ /* 0x000fe40002000000 */
[----:B------:R-:W-:Y:S02]  /*1bd70*/  FSEL R163, R163, -INF , P5 ;  /* 0xff800000a3a37808 */ /* 0x000fe40002800000 */
[C---:B------:R-:W-:Y:S02]  /*1bd80*/  ISETP.GT.AND P4, PT, R146.reuse, 0x21, PT ;  /* 0x000000219200780c */ /* 0x040fe40003f84270 */
[----:B------:R-:W-:-:S02]  /*1bd90*/  ISETP.GT.AND P5, PT, R146, 0x28, PT ;  /* 0x000000289200780c */ /* 0x000fc40003fa4270 */
[----:B0-----:R-:W-:Y:S02]  /*1bda0*/  FMNMX.FTZ R5, R5, R3, !PT ;  /* 0x0000000305057209 */ /* 0x001fe40007810000 */
[----:B------:R-:W-:Y:S02]  /*1bdb0*/  FSEL R153, R153, -INF , P4 ;  /* 0xff80000099997808 */ /* 0x000fe40002000000 */
[----:B------:R-:W-:Y:S01]  /*1bdc0*/  FSEL R154, R154, -INF , P5 ;  /* 0xff8000009a9a7808 */ /* 0x000fe20002800000 */
[----:B------:R-:W0:Y:S01]  /*1bdd0*/  SHFL.BFLY PT, R3, R5, 0x1, 0x1f ;  /* 0x0c201f0005037f89 */ /* 0x000e2200000e0000 */
[C---:B------:R-:W-:Y:S02]  /*1bde0*/  ISETP.GT.AND P4, PT, R146.reuse, 0x31, PT ;  /* 0x000000319200780c */ /* 0x040fe40003f84270 */
[----:B------:R-:W-:Y:S02]  /*1bdf0*/  ISETP.GT.AND P5, PT, R146, 0x38, PT ;  /* 0x000000389200780c */ /* 0x000fe40003fa4270 */
[----:B------:R-:W-:-:S02]  /*1be00*/  FSEL R145, R145, -INF , P4 ;  /* 0xff80000091917808 */ /* 0x000fc40002000000 */
[----:B---3--:R-:W-:Y:S02]  /*1be10*/  FSEL R170, R170, -INF , P5 ;  /* 0xff800000aaaa7808 */ /* 0x008fe40002800000 */
[C---:B------:R-:W-:Y:S01]  /*1be20*/  ISETP.GT.AND P4, PT, R146.reuse, 0x41, PT ;  /* 0x000000419200780c */ /* 0x040fe20003f84270 */
[----:B------:R-:W-:Y:S02]  /*1be30*/  WARPGROUP.DEPBAR.LE gsb0, 0x0 ;  /* 0x00008000000079c5 */ /* 0x000fe40000010000 */
[----:B------:R-:W-:Y:S01]  /*1be40*/  WARPGROUP.ARRIVE ;  /* 0x00000000000079c5 */ /* 0x000fe20000000000 */
[----:B------:R-:W-:Y:S02]  /*1be50*/  ISETP.GT.AND P5, PT, R146, 0x48, PT ;  /* 0x000000489200780c */ /* 0x000fe40003fa4270 */
[----:B------:R-:W-:Y:S02]  /*1be60*/  FSEL R139, R139, -INF , P4 ;  /* 0xff8000008b8b7808 */ /* 0x000fe40002000000 */
[----:B------:R-:W-:Y:S01]  /*1be70*/  FSEL R142, R142, -INF , P5 ;  /* 0xff8000008e8e7808 */ /* 0x000fe20002800000 */
[----:B------:R-:W-:Y:S01]  /*1be80*/  HGMMA.64x192x16.F32 R24, R184, gdesc[UR4].tnspB, R24, gsb0 ;  /* 0x42e00004b8187df0 */ /* 0x000fe20008000818 */
[----:B------:R-:W-:-:S02]  /*1be90*/  R2UR UR6, R120 ;  /* 0x00000000780672ca */ /* 0x000fc400000e0000 */
[----:B------:R-:W-:Y:S02]  /*1bea0*/  R2UR UR7, R121 ;  /* 0x00000000790772ca */ /* 0x000fe400000e0000 */
[----:B0-----:R-:W-:Y:S01]  /*1beb0*/  FMNMX.FTZ R5, R5, R3, !PT ;  /* 0x0000000305057209 */ /* 0x001fe20007810000 */
[----:B------:R-:W-:Y:S01]  /*1bec0*/  IMAD.U32 R3, RZ, RZ, UR4 ;  /* 0x00000004ff037e24 */ /* 0x000fe2000f8e00ff */
[----:B------:R0:W1:Y:S01]  /*1bed0*/  MUFU.TANH R121, R126 ;  /* 0x0000007e00797308 */ /* 0x0000620000002400 */
[C---:B------:R-:W-:Y:S02]  /*1bee0*/  ISETP.GT.AND P4, PT, R146.reuse, 0x51, PT ;  /* 0x000000519200780c */ /* 0x040fe40003f84270 */
[C---:B------:R-:W-:Y:S01]  /*1bef0*/  FMUL.FTZ R120, R5.reuse, R3 ;  /* 0x0000000305787220 */ /* 0x040fe20000410000 */
[----:B------:R-:W-:Y:S02]  /*1bf00*/  FSETP.NEU.FTZ.AND P2, PT, R5, -INF , PT ;  /* 0xff8000000500780b */ /* 0x000fe40003f5d000 */
[----:B------:R-:W-:-:S02]  /*1bf10*/  ISETP.GT.AND P5, PT, R146, 0x58, PT ;  /* 0x000000589200780c */ /* 0x000fc40003fa4270 */
[----:B------:R-:W-:Y:S01]  /*1bf20*/  FSEL R120, R120, RZ, P2 ;  /* 0x000000ff78787208 */ /* 0x000fe20001000000 */
[----:B0-----:R-:W-:Y:S01]  /*1bf30*/  FMUL.FTZ R126, R127, UR43 ;  /* 0x0000002b7f7e7c20 */ /* 0x001fe20008410000 */
[----:B------:R-:W-:Y:S02]  /*1bf40*/  FSEL R131, R131, -INF , P4 ;  /* 0xff80000083837808 */ /* 0x000fe40002000000 */
[----:B------:R-:W-:Y:S01]  /*1bf50*/  FSEL R134, R134, -INF , P5 ;  /* 0xff80000086867808 */ /* 0x000fe20002800000 */
[-CC-:B------:R-:W-:Y:S01]  /*1bf60*/  FFMA.FTZ R127, R136, R3.reuse, -R120.reuse ;  /* 0x00000003887f7223 */ /* 0x180fe20000010878 */
[----:B------:R-:W-:Y:S01]  /*1bf70*/  FSEL R136, R4, -INF , P3 ;  /* 0xff80000004887808 */ /* 0x000fe20001800000 */
[-CC-:B------:R-:W-:Y:S01]  /*1bf80*/  FFMA.FTZ R200, R0, R3.reuse, -R120.reuse ;  /* 0x0000000300c87223 */ /* 0x180fe20000010878 */
[-CC-:B------:R-:W-:Y:S01]  /*1bf90*/  FFMA.FTZ R202, R137, R3.reuse, -R120.reuse ;  /* 0x0000000389ca7223 */ /* 0x180fe20000010878 */
[----:B------:R-:W-:Y:S01]  /*1bfa0*/  ISETP.GT.AND P3, PT, R146, 0x10, PT ;  /* 0x000000109200780c */ /* 0x000fe20003f64270 */
[-CC-:B------:R-:W-:Y:S01]  /*1bfb0*/  FFMA.FTZ R196, R160, R3.reuse, -R120.reuse ;  /* 0x00000003a0c47223 */ /* 0x180fe20000010878 */
[----:B------:R-:W-:Y:S01]  /*1bfc0*/  FMNMX.FTZ R0, R136, R8, !PT ;  /* 0x0000000888007209 */ /* 0x000fe20007810000 */
[-CC-:B------:R-:W-:Y:S01]  /*1bfd0*/  FFMA.FTZ R198, R162, R3.reuse, -R120.reuse ;  /* 0x00000003a2c67223 */ /* 0x180fe20000010878 */
[----:B------:R-:W-:Y:S01]  /*1bfe0*/  FSEL R137, R15, -INF , P6 ;  /* 0xff8000000f897808 */ /* 0x000fe20003000000 */
[-CC-:B------:R-:W-:Y:S01]  /*1bff0*/  FFMA.FTZ R194, R155, R3.reuse, -R120.reuse ;  /* 0x000000039bc27223 */ /* 0x180fe20000010878 */
[----:B------:R-:W-:Y:S01]  /*1c000*/  FMNMX.FTZ R0, R12, R0, !PT ;  /* 0x000000000c007209 */ /* 0x000fe20007810000 */
[----:B------:R-:W0:Y:S01]  /*1c010*/  MUFU.TANH R126, R126 ;  /* 0x0000007e007e7308 */ /* 0x000e220000002400 */
[----:B------:R-:W-:Y:S01]  /*1c020*/  FSEL R21, R21, -INF , P3 ;  /* 0xff80000015157808 */ /* 0x000fe20001800000 */
[-CC-:B------:R-:W-:Y:S01]  /*1c030*/  FFMA.FTZ R157, R157, R3.reuse, -R120.reuse ;  /* 0x000000039d9d7223 */ /* 0x180fe20000010878 */
[----:B------:R-:W-:Y:S01]  /*1c040*/  FMNMX.FTZ R0, R14, R0, !PT ;  /* 0x000000000e007209 */ /* 0x000fe20007810000 */
[-CC-:B------:R-:W-:Y:S01]  /*1c050*/  FFMA.FTZ R190, R147, R3.reuse, -R120.reuse ;  /* 0x0000000393be7223 */ /* 0x180fe20000010878 */
[----:B------:R-:W-:Y:S01]  /*1c060*/  ISETP.GT.AND P6, PT, R146, 0x19, PT ;  /* 0x000000199200780c */ /* 0x000fe20003fc4270 */
[-CC-:B------:R-:W-:Y:S01]  /*1c070*/  FFMA.FTZ R188, R158, R3.reuse, -R120.reuse ;  /* 0x000000039ebc7223 */ /* 0x180fe20000010878 */
[----:B------:R-:W-:Y:S01]  /*1c080*/  FMNMX.FTZ R0, R137, R0, !PT ;  /* 0x0000000089007209 */ /* 0x000fe20007810000 */
        /* <DEDUP_REMOVED lines=8> */
[-CC-:B------:R-:W-:Y:S01]  /*1c110*/  FFMA.FTZ R167, R167, R3.reuse, -R120.reuse ;  /* 0x00000003a7a77223 */ /* 0x180fe20000010878 */
[----:B------:R-:W-:Y:S01]  /*1c120*/  FSEL R152, R152, -INF , P3 ;  /* 0xff80000098987808 */ /* 0x000fe20001800000 */
[-CC-:B------:R-:W-:Y:S01]  /*1c130*/  FFMA.FTZ R159, R159, R3.reuse, -R120.reuse ;  /* 0x000000039f9f7223 */ /* 0x180fe20000010878 */
[----:B------:R-:W-:Y:S01]  /*1c140*/  FMNMX.FTZ R0, R163, R0, !PT ;  /* 0x00000000a3007209 */ /* 0x000fe20007810000 */
[----:B------:R-:W-:Y:S01]  /*1c150*/  FFMA.FTZ R124, R124, R3, -R120 ;  /* 0x000000037c7c7223 */ /* 0x000fe20000010878 */
[----:B------:R-:W-:Y:S01]  /*1c160*/  ISETP.GT.AND P6, PT, R146, 0x29, PT ;  /* 0x000000299200780c */ /* 0x000fe20003fc4270 */
[----:B------:R-:W-:Y:S01]  /*1c170*/  MUFU.EX2 R200, R200 ;  /* 0x000000c800c87308 */ /* 0x000fe20000000800 */
[----:B------:R-:W-:-:S02]  /*1c180*/  FMNMX.FTZ R0, R164, R0, !PT ;  /* 0x00000000a4007209 */ /* 0x000fc40007810000 */
[----:B------:R-:W-:Y:S02]  /*1c190*/  ISETP.GT.AND P3, PT, R146, 0x30, PT ;  /* 0x000000309200780c */ /* 0x000fe40003f64270 */
[----:B------:R-:W-:Y:S02]  /*1c1a0*/  FMNMX.FTZ R0, R152, R0, !PT ;  /* 0x0000000098007209 */ /* 0x000fe40007810000 */
[----:B------:R-:W-:Y:S01]  /*1c1b0*/  FSEL R156, R156, -INF , P6 ;  /* 0xff8000009c9c7808 */ /* 0x000fe20003000000 */
[----:B------:R-:W-:Y:S01]  /*1c1c0*/  MUFU.EX2 R127, R127 ;  /* 0x0000007f007f7308 */ /* 0x000fe20000000800 */
[----:B------:R-:W-:Y:S02]  /*1c1d0*/  FMNMX.FTZ R0, R153, R0, !PT ;  /* 0x0000000099007209 */ /* 0x000fe40007810000 */
[----:B------:R-:W-:Y:S02]  /*1c1e0*/  FSEL R160, R144, -INF , P3 ;  /* 0xff80000090a07808 */ /* 0x000fe40001800000 */
[----:B------:R-:W-:-:S02]  /*1c1f0*/  FMNMX.FTZ R0, R154, R0, !PT ;  /* 0x000000009a007209 */ /* 0x000fc40007810000 */
[----:B------:R-:W-:Y:S01]  /*1c200*/  ISETP.GT.AND P6, PT, R146, 0x39, PT ;  /* 0x000000399200780c */ /* 0x000fe20003fc4270 */
[----:B------:R-:W-:Y:S01]  /*1c210*/  MUFU.EX2 R202, R202 ;  /* 0x000000ca00ca7308 */ /* 0x000fe20000000800 */
[----:B------:R-:W-:Y:S02]  /*1c220*/  FMNMX.FTZ R0, R156, R0, !PT ;  /* 0x000000009c007209 */ /* 0x000fe40007810000 */
[----:B------:R-:W-:Y:S02]  /*1c230*/  ISETP.GT.AND P3, PT, R146, 0x40, PT ;  /* 0x000000409200780c */ /* 0x000fe40003f64270 */
[----:B------:R-:W-:Y:S02]  /*1c240*/  FMNMX.FTZ R0, R160, R0, !PT ;  /* 0x00000000a0007209 */ /* 0x000fe40007810000 */
[----:B--2---:R-:W-:Y:S01]  /*1c250*/  FSEL R171, R171, -INF , P6 ;  /* 0xff800000abab7808 */ /* 0x004fe20003000000 */
[----:B------:R-:W-:Y:S01]  /*1c260*/  MUFU.EX2 R15, R15 ;  /* 0x0000000f000f7308 */ /* 0x000fe20000000800 */
[----:B------:R-:W-:-:S02]  /*1c270*/  FMNMX.FTZ R0, R145, R0, !PT ;  /* 0x0000000091007209 */ /* 0x000fc40007810000 */
[----:B------:R-:W-:Y:S02]  /*1c280*/  FSEL R162, R138, -INF , P3 ;  /* 0xff8000008aa27808 */ /* 0x000fe40001800000 */
[----:B------:R-:W-:Y:S02]  /*1c290*/  FMNMX.FTZ R0, R170, R0, !PT ;  /* 0x00000000aa007209 */ /* 0x000fe40007810000 */
[C---:B------:R-:W-:Y:S01]  /*1c2a0*/  ISETP.GT.AND P6, PT, R146.reuse, 0x49, PT ;  /* 0x000000499200780c */ /* 0x040fe20003fc4270 */
[----:B------:R-:W-:Y:S01]  /*1c2b0*/  MUFU.EX2 R196, R196 ;  /* 0x000000c400c47308 */ /* 0x000fe20000000800 */
[----:B------:R-:W-:Y:S02]  /*1c2c0*/  FMNMX.FTZ R0, R171, R0, !PT ;  /* 0x00000000ab007209 */ /* 0x000fe40007810000 */
[----:B------:R-:W-:Y:S02]  /*1c2d0*/  ISETP.GT.AND P3, PT, R146, 0x50, PT ;  /* 0x000000509200780c */ /* 0x000fe40003f64270 */
[----:B------:R-:W-:-:S02]  /*1c2e0*/  FMNMX.FTZ R0, R162, R0, !PT ;  /* 0x00000000a2007209 */ /* 0x000fc40007810000 */
[----:B------:R-:W-:Y:S01]  /*1c2f0*/  FSEL R143, R143, -INF , P6 ;  /* 0xff8000008f8f7808 */ /* 0x000fe20003000000 */
[----:B------:R-:W-:Y:S01]  /*1c300*/  MUFU.EX2 R20, R20 ;  /* 0x0000001400147308 */ /* 0x000fe20000000800 */
[----:B------:R-:W-:Y:S02]  /*1c310*/  FMNMX.FTZ R0, R139, R0, !PT ;  /* 0x000000008b007209 */ /* 0x000fe40007810000 */
[----:B------:R-:W-:Y:S02]  /*1c320*/  FSEL R155, R130, -INF , P3 ;  /* 0xff800000829b7808 */ /* 0x000fe40001800000 */
[----:B------:R-:W-:Y:S02]  /*1c330*/  FMNMX.FTZ R0, R142, R0, !PT ;  /* 0x000000008e007209 */ /* 0x000fe40007810000 */
[----:B------:R-:W-:Y:S01]  /*1c340*/  ISETP.GT.AND P6, PT, R146, 0x59, PT ;  /* 0x000000599200780c */ /* 0x000fe20003fc4270 */
[----:B------:R2:W-:Y:S01]  /*1c350*/  MUFU.EX2 R130, R157 ;  /* 0x0000009d00827308 */ /* 0x0005e20000000800 */
[----:B------:R-:W-:-:S02]  /*1c360*/  FMNMX.FTZ R0, R143, R0, !PT ;  /* 0x000000008f007209 */ /* 0x000fc40007810000 */
[C---:B------:R-:W-:Y:S02]  /*1c370*/  ISETP.GT.AND P3, PT, R146.reuse, 0x60, PT ;  /* 0x000000609200780c */ /* 0x040fe40003f64270 */
[----:B------:R-:W-:Y:S02]  /*1c380*/  FMNMX.FTZ R0, R155, R0, !PT ;  /* 0x000000009b007209 */ /* 0x000fe40007810000 */
[----:B------:R-:W-:Y:S01]  /*1c390*/  FSEL R135, R135, -INF , P6 ;  /* 0xff80000087877808 */ /* 0x000fe20003000000 */
[----:B------:R-:W-:Y:S01]  /*1c3a0*/  MUFU.EX2 R198, R198 ;  /* 0x000000c600c67308 */ /* 0x000fe20000000800 */
[----:B------:R-:W-:Y:S02]  /*1c3b0*/  FMNMX.FTZ R0, R131, R0, !PT ;  /* 0x0000000083007209 */ /* 0x000fe40007810000 */
[----:B------:R-:W-:Y:S02]  /*1c3c0*/  ISETP.GT.AND P4, PT, R146, 0x61, PT ;  /* 0x000000619200780c */ /* 0x000fe40003f84270 */
[----:B------:R-:W-:-:S02]  /*1c3d0*/  FMNMX.FTZ R0, R134, R0, !PT ;  /* 0x0000000086007209 */ /* 0x000fc40007810000 */
[C---:B------:R-:W-:Y:S01]  /*1c3e0*/  ISETP.GT.AND P5, PT, R146.reuse, 0x68, PT ;  /* 0x000000689200780c */ /* 0x040fe20003fa4270 */
[----:B------:R-:W-:Y:S01]  /*1c3f0*/  MUFU.EX2 R144, R165 ;  /* 0x000000a500907308 */ /* 0x000fe20000000800 */
[----:B------:R-:W-:Y:S02]  /*1c400*/  ISETP.GT.AND P6, PT, R146, 0x69, PT ;  /* 0x000000699200780c */ /* 0x000fe40003fc4270 */
[----:B------:R-:W-:Y:S02]  /*1c410*/  FSEL R146, R122, -INF , P3 ;  /* 0xff8000007a927808 */ /* 0x000fe40001800000 */
[----:B------:R-:W-:Y:S02]  /*1c420*/  FMNMX.FTZ R0, R135, R0, !PT ;  /* 0x0000000087007209 */ /* 0x000fe40007810000 */
[----:B--2---:R-:W-:Y:S01]  /*1c430*/  FSEL R157, R123, -INF , P4 ;  /* 0xff8000007b9d7808 */ /* 0x004fe20002000000 */
[----:B------:R-:W-:Y:S01]  /*1c440*/  FFMA.FTZ R123, R148, R3, -R120 ;  /* 0x00000003947b7223 */ /* 0x000fe20000010878 */
[----:B------:R-:W-:Y:S01]  /*1c450*/  FMNMX.FTZ R0, R146, R0, !PT ;  /* 0x0000000092007209 */ /* 0x000fe20007810000 */
[----:B------:R-:W-:Y:S01]  /*1c460*/  MUFU.EX2 R192, R192 ;  /* 0x000000c000c07308 */ /* 0x000fe20000000800 */
[----:B-1----:R-:W-:-:S02]  /*1c470*/  FSEL R147, R121, -INF , P5 ;  /* 0xff80000079937808 */ /* 0x002fc40002800000 */
[----:B------:R-:W-:Y:S02]  /*1c480*/  FMNMX.FTZ R0, R157, R0, !PT ;  /* 0x000000009d007209 */ /* 0x000fe40007810000 */
[----:B0-----:R-:W-:Y:S01]  /*1c490*/  FSEL R158, R126, -INF , P6 ;  /* 0xff8000007e9e7808 */ /* 0x001fe20003000000 */
[-CC-:B------:R-:W-:Y:S01]  /*1c4a0*/  FFMA.FTZ R126, R129, R3.reuse, -R120.reuse ;  /* 0x00000003817e7223 */ /* 0x180fe20000010878 */
[----:B------:R-:W-:Y:S01]  /*1c4b0*/  FMNMX.FTZ R0, R147, R0, !PT ;  /* 0x0000000093007209 */ /* 0x000fe20007810000 */
[-CC-:B------:R-:W-:Y:S01]  /*1c4c0*/  FFMA.FTZ R129, R140, R3.reuse, -R120.reuse ;  /* 0x000000038c817223 */ /* 0x180fe20000010878 */
[----:B------:R-:W-:Y:S01]  /*1c4d0*/  FFMA.FTZ R140, R151, R3, -R120 ;  /* 0x00000003978c7223 */ /* 0x000fe20000010878 */
[----:B------:R-:W-:Y:S01]  /*1c4e0*/  MUFU.EX2 R138, R167 ;  /* 0x000000a7008a7308 */ /* 0x000fe20000000800 */
[----:B------:R-:W-:-:S05]  /*1c4f0*/  FMNMX.FTZ R0, R158, R0, !PT ;  /* 0x000000009e007209 */ /* 0x000fca0007810000 */
        /* <DEDUP_REMOVED lines=10> */
[----:B0-----:R-:W-:-:S02]  /*1c5a0*/  FMNMX.FTZ R4, R4, R0, !PT ;  /* 0x0000000004047209 */ /* 0x001fc40007810000 */
[----:B------:R-:W-:Y:S02]  /*1c5b0*/  FSEL R0, R5, RZ, P2 ;  /* 0x000000ff05007208 */ /* 0x000fe40001000000 */
[C---:B------:R-:W-:Y:S01]  /*1c5c0*/  FSETP.NEU.FTZ.AND P2, PT, R4.reuse, -INF , PT ;  /* 0xff8000000400780b */ /* 0x040fe20003f5d000 */
[-C--:B------:R-:W-:Y:S02]  /*1c5d0*/  FMUL.FTZ R148, R4, R3.reuse ;  /* 0x0000000304947220 */ /* 0x080fe40000410000 */
[----:B------:R-:W-:Y:S01]  /*1c5e0*/  MUFU.EX2 R129, R129 ;  /* 0x0000008100817308 */ /* 0x000fe20000000800 */
[----:B------:R-:W-:Y:S01]  /*1c5f0*/  FADD.FTZ R0, -R0, R9 ;  /* 0x0000000900007221 */ /* 0x000fe20000010100 */
[----:B------:R-:W-:Y:S01]  /*1c600*/  FSEL R121, R4, RZ, P2 ;  /* 0x000000ff04797208 */ /* 0x000fe20001000000 */
        /* <DEDUP_REMOVED lines=8> */
[----:B------:R-:W-:Y:S01]  /*1c690*/  FMUL.FTZ R0, R0, R3 ;  /* 0x0000000300007220 */ /* 0x000fe20000410000 */
[----:B------:R-:W-:Y:S01]  /*1c6a0*/  FSEL R148, R148, RZ, P2 ;  /* 0x000000ff94947208 */ /* 0x000fe20001000000 */
[----:B------:R-:W-:Y:S01]  /*1c6b0*/  MUFU.EX2 R184, R184 ;  /* 0x000000b800b87308 */ /* 0x000fe20000000800 */
[C---:B------:R-:W-:Y:S01]  /*1c6c0*/  ISETP.GT.AND P2, PT, R10.reuse, R218, PT ;  /* 0x000000da0a00720c */ /* 0x040fe20003f44270 */
[----:B------:R-:W-:-:S02]  /*1c6d0*/  VIADD R10, R10, 0xffffffff ;  /* 0xffffffff0a0a7836 */ /* 0x000fc40000000000 */
[-CC-:B------:R-:W-:Y:S01]  /*1c6e0*/  FFMA.FTZ R201, R136, R3.reuse, -R148.reuse ;  /* 0x0000000388c97223 */ /* 0x180fe20000010894 */
[-CC-:B------:R-:W-:Y:S01]  /*1c6f0*/  FFMA.FTZ R12, R12, R3.reuse, -R148.reuse ;  /* 0x000000030c0c7223 */ /* 0x180fe20000010894 */
[-CC-:B------:R-:W-:Y:S01]  /*1c700*/  FFMA.FTZ R203, R14, R3.reuse, -R148.reuse ;  /* 0x000000030ecb7223 */ /* 0x180fe20000010894 */
[-CC-:B------:R-:W-:Y:S01]  /*1c710*/  FFMA.FTZ R14, R137, R3.reuse, -R148.reuse ;  /* 0x00000003890e7223 */ /* 0x180fe20000010894 */
        /* <DEDUP_REMOVED lines=16> */
[----:B------:R-:W-:Y:S01]  /*1c820*/  MUFU.EX2 R12, R12 ;  /* 0x0000000c000c7308 */ /* 0x000fe20000000800 */
[----:B0-----:R-:W-:Y:S01]  /*1c830*/  FFMA.FTZ R7, R0, R7, R200 ;  /* 0x0000000700077223 */ /* 0x001fe200000100c8 */
[----:B------:R-:W-:Y:S01]  /*1c840*/  FFMA.FTZ R147, R147, R3, -R148 ;  /* 0x0000000393937223 */ /* 0x000fe20000010894 */
[----:B------:R-:W-:-:S02]  /*1c850*/  F2FP.F16.F32.PACK_AB R200, R127, R200 ;  /* 0x000000c87fc8723e */ /* 0x000fc400000000ff */
[----:B------:R-:W-:-:S03]  /*1c860*/  FADD.FTZ R7, R127, R7 ;  /* 0x000000077f077221 */ /* 0x000fc60000010000 */
[----:B------:R-:W-:Y:S01]  /*1c870*/  MUFU.EX2 R203, R203 ;  /* 0x000000cb00cb7308 */ /* 0x000fe20000000800 */
[----:B------:R-:W-:Y:S01]  /*1c880*/  FADD.FTZ R7, R202, R7 ;  /* 0x00000007ca077221 */ /* 0x000fe20000010000 */
[----:B------:R-:W-:-:S03]  /*1c890*/  F2FP.F16.F32.PACK_AB R202, R15, R202 ;  /* 0x000000ca0fca723e */ /* 0x000fc600000000ff */
[----:B------:R-:W-:-:S03]  /*1c8a0*/  FADD.FTZ R7, R15, R7 ;  /* 0x000000070f077221 */ /* 0x000fc60000010000 */
[----:B------:R-:W-:Y:S01]  /*1c8b0*/  MUFU.EX2 R14, R14 ;  /* 0x0000000e000e7308 */ /* 0x000fe20000000800 */
[----:B------:R-:W-:Y:S01]  /*1c8c0*/  FADD.FTZ R7, R196, R7 ;  /* 0x00000007c4077221 */ /* 0x000fe20000010000 */
[----:B------:R-:W-:-:S06]  /*1c8d0*/  F2FP.F16.F32.PACK_AB R196, R20, R196 ;  /* 0x000000c414c4723e */ /* 0x000fcc00000000ff */
        /* <DEDUP_REMOVED lines=19> */
[-CC-:B------:R-:W-:Y:S01]  /*1ca10*/  FFMA.FTZ R182, R125, R3.reuse, -R120.reuse ;  /* 0x000000037db67223 */ /* 0x180fe20000010878 */
[-CC-:B------:R-:W-:Y:S01]  /*1ca20*/  FFMA.FTZ R125, R141, R3.reuse, -R120.reuse ;  /* 0x000000038d7d7223 */ /* 0x180fe20000010878 */
[-C--:B------:R-:W-:Y:S01]  /*1ca30*/  FFMA.FTZ R120, R150, R3.reuse, -R120 ;  /* 0x0000000396787223 */ /* 0x080fe20000010878 */
[----:B------:R-:W-:Y:S01]  /*1ca40*/  WARPGROUP.ARRIVE ;  /* 0x00000000000079c5 */ /* 0x000fe20000000000 */
[-CC-:B------:R-:W-:Y:S01]  /*1ca50*/  FFMA.FTZ R141, R156, R3.reuse, -R148.reuse ;  /* 0x000000039c8d7223 */ /* 0x180fe20000010894 */
[-CC-:B------:R-:W-:Y:S01]  /*1ca60*/  FFMA.FTZ R183, R134, R3.reuse, -R148.reuse ;  /* 0x0000000386b77223 */ /* 0x180fe20000010894 */
[----:B------:R0:W-:Y:S01]  /*1ca70*/  MUFU.EX2 R9, R120 ;  /* 0x0000007800097308 */ /* 0x0001e20000000800 */
[----:B------:R-:W-:Y:S01]  /*1ca80*/  FFMA.FTZ R181, R155, R3, -R148 ;  /* 0x000000039bb57223 */ /* 0x000fe20000010894 */
[----:B------:R-:W-:-:S06]  /*1ca90*/  F2FP.F16.F32.PACK_AB R180, R129, R124 ;  /* 0x0000007c81b4723e */ /* 0x000fcc00000000ff */
[----:B------:R-:W-:Y:S01]  /*1caa0*/  MUFU.EX2 R141, R141 ;  /* 0x0000008d008d7308 */ /* 0x000fe20000000800 */
[----:B0-----:R-:W-:Y:S02]  /*1cab0*/  VIADD R120, R2, 0x300 ;  /* 0x0000030002787836 */ /* 0x001fe40000000000 */
[----:B------:R-:W-:Y:S01]  /*1cac0*/  FADD.FTZ R2, -R121, R8 ;  /* 0x0000000879027221 */ /* 0x000fe20000010100 */
[----:B------:R-:W-:Y:S02]  /*1cad0*/  IMAD.MOV.U32 R121, RZ, RZ, 0x40000040 ;  /* 0x40000040ff797424 */ /* 0x000fe400078e00ff */
[----:B------:R-:W-:Y:S01]  /*1cae0*/  R2UR UR6, R120 ;  /* 0x00000000780672ca */ /* 0x000fe200000e0000 */
[-C--:B------:R-:W-:Y:S02]  /*1caf0*/  FMUL.FTZ R2, R2, R3.reuse ;  /* 0x0000000302027220 */ /* 0x080fe40000410000 */
[----:B------:R-:W-:Y:S01]  /*1cb00*/  R2UR UR7, R121 ;  /* 0x00000000790772ca */ /* 0x000fe200000e0000 */
[----:B------:R-:W-:Y:S01]  /*1cb10*/  FADD.FTZ R121, R20, R7 ;  /* 0x0000000714797221 */ /* 0x000fe20000010000 */
[----:B------:R-:W-:Y:S01]  /*1cb20*/  MUFU.EX2 R8, R145 ;  /* 0x0000009100087308 */ /* 0x000fe20000000800 */
[----:B------:R-:W-:-:S02]  /*1cb30*/  FFMA.FTZ R120, R171, R3, -R148 ;  /* 0x00000003ab787223 */ /* 0x000fc40000010894 */
[----:B------:R-:W-:Y:S01]  /*1cb40*/  FADD.FTZ R121, R198, R121 ;  /* 0x00000079c6797221 */ /* 0x000fe20000010000 */
[----:B------:R-:W-:-:S03]  /*1cb50*/  F2FP.F16.F32.PACK_AB R198, R144, R198 ;  /* 0x000000c690c6723e */ /* 0x000fc600000000ff */
[----:B------:R-:W-:Y:S01]  /*1cb60*/  FADD.FTZ R121, R144, R121 ;  /* 0x0000007990797221 */ /* 0x000fe20000010000 */
[----:B------:R-:W0:Y:S03]  /*1cb70*/  MUFU.EX2 R2, R2 ;  /* 0x0000000200027308 */ /* 0x000e260000000800 */
[----:B------:R-:W-:Y:S01]  /*1cb80*/  HGMMA.64x192x16.F32 R24, R176, gdesc[UR4].tnspB, R24, gsb0 ;  /* 0x42e00004b0187df0 */ /* 0x000fe20008000818 */
[----:B------:R-:W-:Y:S01]  /*1cb90*/  FADD.FTZ R121, R192, R121 ;  /* 0x00000079c0797221 */ /* 0x000fe20000010000 */
[----:B------:R-:W-:-:S03]  /*1cba0*/  F2FP.F16.F32.PACK_AB R192, R138, R192 ;  /* 0x000000c08ac0723e */ /* 0x000fc600000000ff */
[----:B------:R-:W-:Y:S01]  /*1cbb0*/  FADD.FTZ R121, R138, R121 ;  /* 0x000000798a797221 */ /* 0x000fe20000010000 */
[----:B------:R-:W1:Y:S03]  /*1cbc0*/  MUFU.EX2 R120, R120 ;  /* 0x0000007800787308 */ /* 0x000e660000000800 */
[----:B------:R-:W-:Y:S01]  /*1cbd0*/  FADD.FTZ R121, R194, R121 ;  /* 0x00000079c2797221 */ /* 0x000fe20000010000 */
[----:B------:R-:W-:-:S03]  /*1cbe0*/  F2FP.F16.F32.PACK_AB R194, R130, R194 ;  /* 0x000000c282c2723e */ /* 0x000fc600000000ff */
[----:B------:R-:W-:Y:S01]  /*1cbf0*/  FADD.FTZ R121, R130, R121 ;  /* 0x0000007982797221 */ /* 0x000fe20000010000 */
[----:B0-----:R-:W-:Y:S01]  /*1cc00*/  FFMA.FTZ R7, R2, R6, R201 ;  /* 0x0000000602077223 */ /* 0x001fe200000100c9 */
[----:B------:R-:W-:Y:S01]  /*1cc10*/  FFMA.FTZ R6, R139, R3, -R148 ;  /* 0x000000038b067223 */ /* 0x000fe20000010894 */
[----:B------:R-:W0:Y:S01]  /*1cc20*/  MUFU.EX2 R182, R182 ;  /* 0x000000b600b67308 */ /* 0x000e220000000800 */
[----:B------:R-:W-:Y:S01]  /*1cc30*/  FADD.FTZ R121, R188, R121 ;  /* 0x00000079bc797221 */ /* 0x000fe20000010000 */
[----:B------:R-:W-:Y:S01]  /*1cc40*/  FADD.FTZ R150, R12, R7 ;  /* 0x000000070c967221 */ /* 0x000fe20000010000 */
[C---:B------:R-:W-:Y:S02]  /*1cc50*/  F2FP.F16.F32.PACK_AB R188, R122.reuse, R188 ;  /* 0x000000bc7abc723e */ /* 0x040fe400000000ff */
[----:B------:R-:W-:Y:S01]  /*1cc60*/  FADD.FTZ R121, R122, R121 ;  /* 0x000000797a797221 */ /* 0x000fe20000010000 */
[----:B------:R-:W-:Y:S01]  /*1cc70*/  FADD.FTZ R7, R203, R150 ;  /* 0x00000096cb077221 */ /* 0x000fe20000010000 */
[----:B------:R-:W-:Y:S01]  /*1cc80*/  F2FP.F16.F32.PACK_AB R201, R12, R201 ;  /* 0x000000c90cc9723e */ /* 0x000fe200000000ff */
[----:B------:R-:W2:Y:S01]  /*1cc90*/  MUFU.EX2 R6, R6 ;  /* 0x0000000600067308 */ /* 0x000ea20000000800 */
[C---:B------:R-:W-:Y:S01]  /*1cca0*/  F2FP.F16.F32.PACK_AB R203, R14.reuse, R203 ;  /* 0x000000cb0ecb723e */ /* 0x040fe200000000ff */
[----:B------:R-:W-:Y:S01]  /*1ccb0*/  FADD.FTZ R150, R14, R7 ;  /* 0x000000070e967221 */ /* 0x000fe20000010000 */
[----:B------:R-:W-:-:S03]  /*1ccc0*/  IMAD.MOV.U32 R12, RZ, RZ, R205 ;  /* 0x000000ffff0c7224 */ /* 0x000fc600078e00cd */
[----:B------:R-:W-:Y:S01]  /*1ccd0*/  FADD.FTZ R150, R197, R150 ;  /* 0x00000096c5967221 */ /* 0x000fe20000010000 */
[C---:B------:R-:W-:Y:S01]  /*1cce0*/  F2FP.F16.F32.PACK_AB R197, R21.reuse, R197 ;  /* 0x000000c515c5723e */ /* 0x040fe200000000ff */
[----:B------:R-:W3:Y:S02]  /*1ccf0*/  MUFU.EX2 R125, R125 ;  /* 0x0000007d007d7308 */ /* 0x000ee40000000800 */
[----:B------:R-:W-:-:S04]  /*1cd00*/  FADD.FTZ R150, R21, R150 ;  /* 0x0000009615967221 */ /* 0x000fc80000010000 */
[----:B------:R-:W-:Y:S01]  /*1cd10*/  FADD.FTZ R7, R199, R150 ;  /* 0x00000096c7077221 */ /* 0x000fe20000010000 */
[----:B------:R-:W-:Y:S01]  /*1cd20*/  FADD.FTZ R150, R190, R121 ;  /* 0x00000079be967221 */ /* 0x000fe20000010000 */
[----:B------:R-:W-:Y:S01]  /*1cd30*/  MUFU.EX2 R181, R181 ;  /* 0x000000b500b57308 */ /* 0x000fe20000000800 */
[C---:B------:R-:W-:Y:S01]  /*1cd40*/  F2FP.F16.F32.PACK_AB R190, R123.reuse, R190 ;  /* 0x000000be7bbe723e */ /* 0x040fe200000000ff */
[C---:B------:R-:W-:Y:S01]  /*1cd50*/  FADD.FTZ R142, R136.reuse, R7 ;  /* 0x00000007888e7221 */ /* 0x040fe20000010000 */
[----:B------:R-:W-:Y:S01]  /*1cd60*/  FADD.FTZ R7, R123, R150 ;  /* 0x000000967b077221 */ /* 0x000fe20000010000 */
[----:B------:R-:W-:Y:S02]  /*1cd70*/  F2FP.F16.F32.PACK_AB R199, R136, R199 ;  /* 0x000000c788c7723e */ /* 0x000fe400000000ff */
[----:B------:R-:W-:Y:S01]  /*1cd80*/  FADD.FTZ R142, R193, R142 ;  /* 0x0000008ec18e7221 */ /* 0x000fe20000010000 */
[----:B------:R-:W-:Y:S01]  /*1cd90*/  FADD.FTZ R7, R184, R7 ;  /* 0x00000007b8077221 */ /* 0x000fe20000010000 */
[----:B------:R-:W-:Y:S01]  /*1cda0*/  MUFU.EX2 R183, R183 ;  /* 0x000000b700b77308 */ /* 0x000fe20000000800 */
[C---:B------:R-:W-:Y:S01]  /*1cdb0*/  F2FP.F16.F32.PACK_AB R184, R126.reuse, R184 ;  /* 0x000000b87eb8723e */ /* 0x040fe200000000ff */
        /* <DEDUP_REMOVED lines=10> */
[----:B------:R-:W-:-:S03]  /*1ce60*/  F2FP.F16.F32.PACK_AB R189, R8, R189 ;  /* 0x000000bd08bd723e */ /* 0x000fc600000000ff */
[----:B------:R-:W-:Y:S01]  /*1ce70*/  FADD.FTZ R134, R8, R7 ;  /* 0x0000000708867221 */ /* 0x000fe20000010000 */
[----:B------:R-:W-:-:S03]  /*1ce80*/  MOV R8, R4 ;  /* 0x0000000400087202 */ /* 0x000fc60000000f00 */
[----:B------:R-:W-:Y:S01]  /*1ce90*/  FADD.FTZ R7, R191, R134 ;  /* 0x00000086bf077221 */ /* 0x000fe20000010000 */
[----:B------:R-:W-:Y:S01]  /*1cea0*/  FADD.FTZ R134, R124, R121 ;  /* 0x000000797c867221 */ /* 0x000fe20000010000 */
[C---:B-1----:R-:W-:Y:S02]  /*1ceb0*/  F2FP.F16.F32.PACK_AB R191, R120.reuse, R191 ;  /* 0x000000bf78bf723e */ /* 0x042fe400000000ff */
[----:B------:R-:W-:Y:S01]  /*1cec0*/  FADD.FTZ R20, R120, R7 ;  /* 0x0000000778147221 */ /* 0x000fe20000010000 */
[----:B------:R-:W-:-:S03]  /*1ced0*/  FADD.FTZ R121, R129, R134 ;  /* 0x0000008681797221 */ /* 0x000fc60000010000 */
[----:B------:R-:W-:Y:S01]  /*1cee0*/  FADD.FTZ R7, R185, R20 ;  /* 0x00000014b9077221 */ /* 0x000fe20000010000 */
[----:B0-----:R-:W-:Y:S01]  /*1cef0*/  FADD.FTZ R130, R182, R121 ;  /* 0x00000079b6827221 */ /* 0x001fe20000010000 */
[C---:B--2---:R-:W-:Y:S02]  /*1cf00*/  F2FP.F16.F32.PACK_AB R185, R6.reuse, R185 ;  /* 0x000000b906b9723e */ /* 0x044fe400000000ff */
[----:B------:R-:W-:Y:S01]  /*1cf10*/  FADD.FTZ R20, R6, R7 ;  /* 0x0000000706147221 */ /* 0x000fe20000010000 */
[C---:B---3--:R-:W-:Y:S01]  /*1cf20*/  FADD.FTZ R7, R125.reuse, R130 ;  /* 0x000000827d077221 */ /* 0x048fe20000010000 */
[----:B------:R-:W-:Y:S02]  /*1cf30*/  F2FP.F16.F32.PACK_AB R182, R125, R182 ;  /* 0x000000b67db6723e */ /* 0x000fe400000000ff */
[----:B------:R-:W-:Y:S01]  /*1cf40*/  FADD.FTZ R122, R187, R20 ;  /* 0x00000014bb7a7221 */ /* 0x000fe20000010000 */
[----:B------:R-:W-:Y:S01]  /*1cf50*/  FADD.FTZ R126, R132, R7 ;  /* 0x00000007847e7221 */ /* 0x000fe20000010000 */
[----:B------:R-:W-:Y:S03]  /*1cf60*/  MUFU.EX2 R20, R157 ;  /* 0x0000009d00147308 */ /* 0x000fe60000000800 */
[----:B------:R-:W-:-:S04]  /*1cf70*/  FADD.FTZ R7, R133, R126 ;  /* 0x0000007e85077221 */ /* 0x000fc80000010000 */
[----:B------:R-:W-:-:S04]  /*1cf80*/  FADD.FTZ R124, R140, R7 ;  /* 0x000000078c7c7221 */ /* 0x000fc80000010000 */
[C---:B------:R-:W-:Y:S01]  /*1cf90*/  FADD.FTZ R7, R9.reuse, R124 ;  /* 0x0000007c09077221 */ /* 0x040fe20000010000 */
[----:B------:R-:W-:Y:S02]  /*1cfa0*/  WARPGROUP.DEPBAR.LE gsb0, 0x0 ;  /* 0x00008000000079c5 */ /* 0x000fe40000010000 */
[----:B------:R0:W-:Y:S01]  /*1cfb0*/  @!P1 SYNCS.ARRIVE.TRANS64.RED.A1T0 RZ, [R13+URZ], RZ ;  /* 0x000000ff0dff99a7 */ /* 0x0001e2000810043f */
[----:B------:R-:W-:Y:S01]  /*1cfc0*/  FFMA.FTZ R177, R146, R3, -R148 ;  /* 0x0000000392b17223 */ /* 0x000fe20000010894 */
[----:B------:R-:W-:Y:S02]  /*1cfd0*/  F2FP.F16.F32.PACK_AB R178, R9, R140 ;  /* 0x0000008c09b2723e */ /* 0x000fe400000000ff */
[----:B------:R-:W-:-:S03]  /*1cfe0*/  F2FP.F16.F32.PACK_AB R176, R133, R132 ;  /* 0x0000008485b0723e */ /* 0x000fc600000000ff */
[----:B------:R-:W-:Y:S01]  /*1cff0*/  MUFU.EX2 R177, R177 ;  /* 0x000000b100b17308 */ /* 0x000fe20000000800 */
[----:B0-----:R-:W-:Y:S01]  /*1d000*/  @!P1 PRMT R13, RZ, 0x654, R11 ;  /* 0x00000654ff0d9816 */ /* 0x001fe2000000000b */
[----:B------:R-:W-:-:S03]  /*1d010*/  FFMA.FTZ R11, R143, R3, -R148 ;  /* 0x000000038f0b7223 */ /* 0x000fc60000010894 */
[----:B------:R0:W-:Y:S03]  /*1d020*/  @!P1 SYNCS.ARRIVE.TRANS64.RED.A1T0 RZ, [R13+URZ], RZ ;  /* 0x000000ff0dff99a7 */ /* 0x0001e6000810043f */
[----:B------:R-:W1:Y:S01]  /*1d030*/  MUFU.EX2 R11, R11 ;  /* 0x0000000b000b7308 */ /* 0x000e620000000800 */
[-CC-:B0-----:R-:W-:Y:S01]  /*1d040*/  FFMA.FTZ R13, R131, R3.reuse, -R148.reuse ;  /* 0x00000003830d7223 */ /* 0x181fe20000010894 */
[----:B------:R-:W-:-:S06]  /*1d050*/  FFMA.FTZ R148, R158, R3, -R148 ;  /* 0x000000039e947223 */ /* 0x000fcc0000010894 */
[----:B------:R-:W0:Y:S01]  /*1d060*/  MUFU.EX2 R13, R13 ;  /* 0x0000000d000d7308 */ /* 0x000e220000000800 */
[C---:B-1----:R-:W-:Y:S01]  /*1d070*/  FADD.FTZ R122, R11.reuse, R122 ;  /* 0x0000007a0b7a7221 */ /* 0x042fe20000010000 */
[----:B------:R-:W-:-:S06]  /*1d080*/  F2FP.F16.F32.PACK_AB R187, R11, R187 ;  /* 0x000000bb0bbb723e */ /* 0x000fcc00000000ff */
[----:B------:R-:W1:Y:S01]  /*1d090*/  MUFU.EX2 R148, R148 ;  /* 0x0000009400947308 */ /* 0x000e620000000800 */
[----:B------:R-:W-:Y:S01]  /*1d0a0*/  MOV R11, R208 ;  /* 0x000000d0000b7202 */ /* 0x000fe20000000f00 */
[----:B------:R-:W-:-:S04]  /*1d0b0*/  FADD.FTZ R122, R181, R122 ;  /* 0x0000007ab57a7221 */ /* 0x000fc80000010000 */
[C---:B0-----:R-:W-:Y:S01]  /*1d0c0*/  FADD.FTZ R122, R13.reuse, R122 ;  /* 0x0000007a0d7a7221 */ /* 0x041fe20000010000 */
[----:B------:R-:W-:-:S03]  /*1d0d0*/  F2FP.F16.F32.PACK_AB R181, R13, R181 ;  /* 0x000000b50db5723e */ /* 0x000fc600000000ff */
[----:B------:R-:W-:Y:S01]  /*1d0e0*/  FADD.FTZ R122, R183, R122 ;  /* 0x0000007ab77a7221 */ /* 0x000fe20000010000 */
[----:B------:R-:W-:-:S03]  /*1d0f0*/  F2FP.F16.F32.PACK_AB R183, R15, R183 ;  /* 0x000000b70fb7723e */ /* 0x000fc600000000ff */
[----:B------:R-:W-:Y:S01]  /*1d100*/  FADD.FTZ R122, R15, R122 ;  /* 0x0000007a0f7a7221 */ /* 0x000fe20000010000 */
[----:B-1----:R-:W-:-:S03]  /*1d110*/  F2FP.F16.F32.PACK_AB R179, R148, R147 ;  /* 0x0000009394b3723e */ /* 0x002fc600000000ff */
[----:B------:R-:W-:Y:S01]  /*1d120*/  FADD.FTZ R9, R177, R122 ;  /* 0x0000007ab1097221 */ /* 0x000fe20000010000 */
[----:B------:R-:W-:-:S03]  /*1d130*/  F2FP.F16.F32.PACK_AB R177, R20, R177 ;  /* 0x000000b114b1723e */ /* 0x000fc600000000ff */
[----:B------:R-:W-:Y:S01]  /*1d140*/  FADD.FTZ R6, R20, R9 ;  /* 0x0000000914067221 */ /* 0x000fe20000010000 */
[----:B------:R-:W-:-:S03]  /*1d150*/  IMAD.MOV.U32 R9, RZ, RZ, R5 ;  /* 0x000000ffff097224 */ /* 0x000fc600078e0005 */
[----:B------:R-:W-:-:S04]  /*1d160*/  FADD.FTZ R6, R147, R6 ;  /* 0x0000000693067221 */ /* 0x000fc80000010000 */
[----:B------:R-:W-:Y:S01]  /*1d170*/  FADD.FTZ R6, R148, R6 ;  /* 0x0000000694067221 */ /* 0x000fe20000010000 */
[----:B------:R-:W-:Y:S06]  /*1d180*/  @P2 BRA `(.L_x_2395) ;  /* 0xffffffa000e82947 */ /* 0x000fec000383ffff */
[----:B------:R-:W-:Y:S05]  /*1d190*/  BSYNC B1 ;  /* 0x0000000000017941 */ /* 0x000fea0003800000 */
.L_x_2384:
[----:B------:R-:W-:Y:S05]  /*1d1a0*/  BSYNC B0 ;  /* 0x0000000000007941 */ /* 0x000fea0003800000 */
.L_x_2383:
[----:B------:R-:W-:Y:S01]  /*1d1b0*/  ISETP.GE.AND P2, PT, R10, RZ, PT ;  /* 0x000000ff0a00720c */ /* 0x000fe20003f46270 */
[----:B------:R-:W-:-:S12]  /*1d1c0*/  BSSY B0, `(.L_x_2396) ;  /* 0x000054f000007945 */ /* 0x000fd80003800000 */
[----:B------:R-:W-:Y:S05]  /*1d1d0*/  @!P2 BRA `(.L_x_2397) ;  /* 0x000000540034a947 */ /* 0x000fea0003800000 */
[----:B------:R-:W-:Y:S01]  /*1d1e0*/  IMAD.MOV.U32 R8, RZ, RZ, R4 ;  /* 0x000000ffff087224 */ /* 0x000fe200078e0004 */
[----:B------:R-:W-:Y:S01]  /*1d1f0*/  MOV R11, R208 ;  /* 0x000000d0000b7202 */ /* 0x000fe20000000f00 */
[----:B------:R-:W-:Y:S02]  /*1d200*/  IMAD.MOV.U32 R9, RZ, RZ, R5 ;  /* 0x000000ffff097224 */ /* 0x000fe400078e0005 */
[----:B------:R-:W-:-:S07]  /*1d210*/  IMAD.MOV.U32 R12, RZ, RZ, R205 ;  /* 0x000000ffff0c7224 */ /* 0x000fce00078e00cd */
.L_x_2408:
[----:B------:R-:W-:-:S05]  /*1d220*/  VIADD R13, R12, 0x1 ;  /* 0x000000010c0d7836 */ /* 0x000fca0000000000 */
[----:B------:R-:W-:-:S04]  /*1d230*/  ISETP.NE.AND P2, PT, R13, 0x2, PT ;  /* 0x000000020d00780c */ /* 0x000fc80003f45270 */
[----:B------:R-:W-:Y:S02]  /*1d240*/  SEL R208, RZ, 0x1, P2 ;  /* 0x00000001ffd07807 */ /* 0x000fe40001000000 */
[----:B------:R-:W-:Y:S02]  /*1d250*/  SEL R13, R13, RZ, P2 ;  /* 0x000000ff0d0d7207 */ /* 0x000fe40001000000 */
[----:B------:R-:W-:Y:S02]  /*1d260*/  LOP3.LUT R208, R11, R208, RZ, 0x3c, !PT ;  /* 0x000000d00bd07212 */ /* 0x000fe400078e3cff */
[----:B------:R-:W-:Y:S01]  /*1d270*/  MOV R205, R13 ;  /* 0x0000000d00cd7202 */ /* 0x000fe20000000f00 */
[----:B------:R-:W-:Y:S06]  /*1d280*/  @!P0 BRA `(.L_x_2398) ;  /* 0x0000000000048947 */ /* 0x000fec0003800000 */
[----:B------:R-:W-:Y:S01]  /*1d290*/  BPT.TRAP 0x1 ;  /* 0x000000040000795c */ /* 0x000fe20000300000 */
.L_x_2398:
[----:B------:R-:W-:Y:S01]  /*1d2a0*/  IMAD R4, R205, 0x8, R18 ;  /* 0x00000008cd047824 */ /* 0x000fe200078e0212 */
[----:B------:R-:W-:-:S04]  /*1d2b0*/  SHF.L.U32 R5, R208, 0x1f, RZ ;  /* 0x0000001fd0057819 */ /* 0x000fc800000006ff */
[----:B------:R0:W1:Y:S01]  /*1d2c0*/  SYNCS.PHASECHK.TRANS64.TRYWAIT P2, [R4+URZ+0x36830], R5 ;  /* 0x03683005040075a7 */ /* 0x000062000804017f */
[----:B------:R-:W-:Y:S05]  /*1d2d0*/  @!P0 BRA `(.L_x_2399) ;  /* 0x0000000000048947 */ /* 0x000fea0003800000 */
[----:B------:R-:W-:Y:S01]  /*1d2e0*/  BPT.TRAP 0x1 ;  /* 0x000000040000795c */ /* 0x000fe20000300000 */
.L_x_2399:
[----:B------:R-:W-:Y:S01]  /*1d2f0*/  IMAD R3, R205, 0xa80, R216 ;  /* 0x00000a80cd037824 */ /* 0x000fe200078e02d8 */
[----:B------:R-:W-:Y:S03]  /*1d300*/  BSSY B1, `(.L_x_2400) ;  /* 0x0000006000017945 */ /* 0x000fe60003800000 */
[C---:B------:R-:W-:Y:S01]  /*1d310*/  VIADD R122, R3.reuse, 0x80 ;  /* 0x00000080037a7836 */ /* 0x040fe20000000000 */
[----:B------:R-:W-:Y:S01]  /*1d320*/  IADD3 R124, R3, 0x100, RZ ;  /* 0x00000100037c7810 */ /* 0x000fe20007ffe0ff */
[----:B-1----:R-:W-:Y:S06]  /*1d330*/  @P2 BRA `(.L_x_2401) ;  /* 0x0000000000082947 */ /* 0x002fec0003800000 */
[----:B------:R-:W1:Y:S02]  /*1d340*/  SYNCS.PHASECHK.TRANS64.TRYWAIT P2, [R4+URZ+0x36830], R5 ;  /* 0x03683005040075a7 */ /* 0x000e64000804017f */
[----:B-1----:R-:W-:Y:S05]  /*1d350*/  @!P2 BRA `(.L_x_2402) ;  /* 0x000000f80034a947 */ /* 0x002fea0003800000 */
.L_x_2401:
[----:B------:R-:W-:Y:S05]  /*1d360*/  BSYNC B1 ;  /* 0x0000000000017941 */ /* 0x000fea0003800000 */
.L_x_2400:
[----:B------:R-:W2:Y:S01]  /*1d370*/  LDL.64 R20, [R1+0x30] ;  /* 0x0000300001147983 */ /* 0x000ea20000100a00 */
[----:B------:R-:W-:Y:S02]  /*1d380*/  IMAD.MOV.U32 R120, RZ, RZ, R3 ;  /* 0x000000ffff787224 */ /* 0x000fe400078e0003 */
[----:B------:R-:W-:Y:S01]  /*1d390*/  IMAD.MOV.U32 R121, RZ, RZ, 0x40000040 ;  /* 0x40000040ff797424 */ /* 0x000fe200078e00ff */
[----:B------:R-:W3:Y:S02]  /*1d3a0*/  LDL.64 R14, [R1+0x28] ;  /* 0x00002800010e7983 */ /* 0x000ee40000100a00 */
[----:B------:R-:W-:Y:S02]  /*1d3b0*/  R2UR UR10, R120 ;  /* 0x00000000780a72ca */ /* 0x000fe400000e0000 */
[----:B------:R-:W-:Y:S01]  /*1d3c0*/  R2UR UR11, R121 ;  /* 0x00000000790b72ca */ /* 0x000fe200000e0000 */
[----:B------:R-:W-:Y:S01]  /*1d3d0*/  WARPGROUP.ARRIVE ;  /* 0x00000000000079c5 */ /* 0x000fe20000000000 */
[----:B------:R-:W-:Y:S01]  /*1d3e0*/  MOV R123, 0x40000040 ;  /* 0x40000040007b7802 */ /* 0x000fe20000000f00 */
[----:B------:R4:W-:Y:S01]  /*1d3f0*/  STL.64 [R1+0x78], R6 ;  /* 0x0000780601007387 */ /* 0x0009e20000100a00 */
[----:B------:R-:W-:-:S02]  /*1d400*/  R2UR UR6, R122 ;  /* 0x000000007a0672ca */ /* 0x000fc400000e0000 */
[----:B------:R-:W-:Y:S01]  /*1d410*/  R2UR UR7, R123 ;  /* 0x000000007b0772ca */ /* 0x000fe200000e0000 */
[----:B------:R-:W-:Y:S01]  /*1d420*/  IMAD.MOV.U32 R120, RZ, RZ, R124 ;  /* 0x000000ffff787224 */ /* 0x000fe200078e007c */
[----:B------:R-:W-:Y:S02]  /*1d430*/  R2UR UR19, R121 ;  /* 0x00000000791372ca */ /* 0x000fe400000e0000 */
[----:B------:R-:W-:Y:S01]  /*1d440*/  MOV R125, 0x40000040 ;  /* 0x40000040007d7802 */ /* 0x000fe20000000f00 */
[C---:B------:R-:W-:Y:S01]  /*1d450*/  VIADD R210, R3.reuse, 0x84 ;  /* 0x0000008403d27836 */ /* 0x040fe20000000000 */
[----:B------:R-:W-:Y:S01]  /*1d460*/  R2UR UR18, R120 ;  /* 0x00000000781272ca */ /* 0x000fe200000e0000 */
[----:B------:R-:W-:Y:S01]  /*1d470*/  VIADD R122, R3, 0x180 ;  /* 0x00000180037a7836 */ /* 0x000fe20000000000 */
[----:B------:R-:W-:Y:S01]  /*1d480*/  R2UR UR15, R123 ;  /* 0x000000007b0f72ca */ /* 0x000fe200000e0000 */
[----:B----4-:R-:W4:Y:S03]  /*1d490*/  LDL.64 R6, [R1+0x20] ;  /* 0x0000200001067983 */ /* 0x010f260000100a00 */
[----:B------:R-:W-:Y:S01]  /*1d4a0*/  R2UR UR14, R122 ;  /* 0x000000007a0e72ca */ /* 0x000fe200000e0000 */
[----:B------:R-:W4:Y:S01]  /*1d4b0*/  LDL.64 R218, [R1+0x18] ;  /* 0x0000180001da7983 */ /* 0x000f220000100a00 */
[----:B------:R-:W-:-:S02]  /*1d4c0*/  IADD3 R120, R3, 0x200, RZ ;  /* 0x0000020003787810 */ /* 0x000fc40007ffe0ff */
[----:B------:R-:W-:Y:S02]  /*1d4d0*/  R2UR UR35, R121 ;  /* 0x00000000792372ca */ /* 0x000fe400000e0000 */
[----:B------:R-:W-:Y:S02]  /*1d4e0*/  R2UR UR34, R120 ;  /* 0x00000000782272ca */ /* 0x000fe400000e0000 */
[----:B--2---:R-:W-:Y:S02]  /*1d4f0*/  R2UR UR20, R20 ;  /* 0x00000000141472ca */ /* 0x004fe400000e0000 */
[----:B------:R-:W-:Y:S02]  /*1d500*/  R2UR UR21, R21 ;  /* 0x00000000151572ca */ /* 0x000fe400000e0000 */
[----:B---3--:R-:W-:Y:S02]  /*1d510*/  R2UR UR46, R14 ;  /* 0x000000000e2e72ca */ /* 0x008fe400000e0000 */
[----:B------:R-:W-:-:S07]  /*1d520*/  R2UR UR47, R15 ;  /* 0x000000000f2f72ca */ /* 0x000fce00000e0000 */
        /* <DEDUP_REMOVED lines=28> */
[C---:B------:R-:W-:Y:S01]  /*1d6f0*/  VIADD R120, R3.reuse, 0x2 ;  /* 0x0000000203787836 */ /* 0x040fe20000000000 */
[----:B------:R-:W-:Y:S01]  /*1d700*/  MOV R121, 0x40000040 ;  /* 0x4000004000797802 */ /* 0x000fe20000000f00 */
[----:B------:R-:W-:-:S03]  /*1d710*/  VIADD R122, R3, 0x300 ;  /* 0x00000300037a7836 */ /* 0x000fc60000000000 */
[----:B------:R-:W-:Y:S01]  /*1d720*/  R2UR UR11, R121 ;  /* 0x00000000790b72ca */ /* 0x000fe200000e0000 */
[----:B------:R-:W-:Y:S01]  /*1d730*/  IMAD.MOV.U32 R121, RZ, RZ, 0x40000040 ;  /* 0x40000040ff797424 */ /* 0x000fe200078e00ff */
[----:B------:R-:W-:Y:S01]  /*1d740*/  R2UR UR10, R120 ;  /* 0x00000000780a72ca */ /* 0x000fe200000e0000 */
[----:B------:R-:W-:Y:S01]  /*1d750*/  VIADD R120, R3, 0x102 ;  /* 0x0000010203787836 */ /* 0x000fe20000000000 */
[----:B------:R-:W-:Y:S02]  /*1d760*/  WARPGROUP.DEPBAR.LE gsb0, 0x0 ;  /* 0x00008000000079c5 */ /* 0x000fe40000010000 */
[----:B------:R-:W-:-:S06]  /*1d770*/  WARPGROUP.ARRIVE ;  /* 0x00000000000079c5 */ /* 0x000fcc0000000000 */
[----:B------:R-:W-:Y:S01]  /*1d780*/  HGMMA.64x16x16.F32 R128, gdesc[UR28], RZ, !UPT, gsb0 ;  /* 0x002000001c8079f0 */ /* 0x000fe2000c0008ff */
        /* <DEDUP_REMOVED lines=12> */
[----:B------:R-:W-:Y:S02]  /*1d850*/  R2UR UR50, R120 ;  /* 0x00000000783272ca */ /* 0x000fe400000e0000 */
[C---:B------:R-:W-:Y:S02]  /*1d860*/  IADD3 R122, R3.reuse, 0x182, RZ ;  /* 0x00000182037a7810 */ /* 0x040fe40007ffe0ff */
[----:B------:R-:W-:Y:S02]  /*1d870*/  MOV R123, 0x40000040 ;  /* 0x40000040007b7802 */ /* 0x000fe40000000f00 */
[C---:B------:R-:W-:Y:S02]  /*1d880*/  IADD3 R120, R3.reuse, 0x302, RZ ;  /* 0x0000030203787810 */ /* 0x040fe40007ffe0ff */
[----:B------:R-:W-:Y:S01]  /*1d890*/  R2UR UR18, R122 ;  /* 0x000000007a1272ca */ /* 0x000fe200000e0000 */
[----:B------:R-:W-:Y:S01]  /*1d8a0*/  VIADD R122, R3, 0x282 ;  /* 0x00000282037a7836 */ /* 0x000fe20000000000 */
[----:B------:R-:W-:Y:S01]  /*1d8b0*/  R2UR UR19, R123 ;  /* 0x000000007b1372ca */ /* 0x000fe200000e0000 */
[----:B------:R-:W-:Y:S01]  /*1d8c0*/  IMAD.MOV.U32 R123, RZ, RZ, 0x40000040 ;  /* 0x40000040ff7b7424 */ /* 0x000fe200078e00ff */
[----:B------:R-:W-:-:S02]  /*1d8d0*/  R2UR UR34, R120 ;  /* 0x00000000782272ca */ /* 0x000fc400000e0000 */
[----:B------:R-:W-:Y:S01]  /*1d8e0*/  R2UR UR35, R121 ;  /* 0x00000000792372ca */ /* 0x000fe200000e0000 */
[----:B------:R-:W-:Y:S01]  /*1d8f0*/  IMAD.MOV.U32 R121, RZ, RZ, 0x40000040 ;  /* 0x40000040ff797424 */ /* 0x000fe200078e00ff */
[----:B------:R-:W-:Y:S02]  /*1d900*/  IADD3 R120, R3, 0x4, RZ ;  /* 0x0000000403787810 */ /* 0x000fe40007ffe0ff */
[----:B------:R-:W-:Y:S02]  /*1d910*/  R2UR UR14, R122 ;  /* 0x000000007a0e72ca */ /* 0x000fe400000e0000 */
[----:B------:R-:W-:Y:S02]  /*1d920*/  R2UR UR15, R123 ;  /* 0x000000007b0f72ca */ /* 0x000fe400000e0000 */
[----:B------:R-:W-:Y:S02]  /*1d930*/  R2UR UR30, R120 ;  /* 0x00000000781e72ca */ /* 0x000fe400000e0000 */
[----:B------:R-:W-:Y:S01]  /*1d940*/  R2UR UR31, R121 ;  /* 0x00000000791f72ca */ /* 0x000fe200000e0000 */
[----:B------:R-:W-:Y:S01]  /*1d950*/  UMOV UR24, UR20 ;  /* 0x0000001400187c82 */ /* 0x000fe20008000000 */
[----:B------:R-:W-:Y:S01]  /*1d960*/  UMOV UR25, UR21 ;  /* 0x0000001500197c82 */ /* 0x000fe20008000000 */
[----:B------:R-:W-:-:S02]  /*1d970*/  WARPGROUP.DEPBAR.LE gsb0, 0x0 ;  /* 0x00008000000079c5 */ /* 0x000fc40000010000 */
        /* <DEDUP_REMOVED lines=41> */
[----:B------:R-:W-:Y:S01]  /*1dc10*/  MOV R211, 0x40000040 ;  /* 0x4000004000d37802 */ /* 0x000fe20000000f00 */
[----:B------:R2:W5:Y:S08]  /*1dc20*/  LDL.LU.64 R6, [R1+0x78] ;  /* 0x0000780001067983 */ /* 0x0005700000300a00 */
[----:B------:R-:W-:-:S02]  /*1dc30*/  UMOV UR28, UR38 ;  /* 0x00000026001c7c82 */ /* 0x000fc40008000000 */
[----:B------:R-:W-:Y:S01]  /*1dc40*/  UMOV UR29, UR39 ;  /* 0x00000027001d7c82 */ /* 0x000fe20008000000 */
[----:B------:R-:W-:Y:S02]  /*1dc50*/  WARPGROUP.DEPBAR.LE gsb0, 0x0 ;  /* 0x00008000000079c5 */ /* 0x000fe40000010000 */
[----:B------:R-:W-:-:S06]  /*1dc60*/  WARPGROUP.ARRIVE ;  /* 0x00000000000079c5 */ /* 0x000fcc0000000000 */
[----:B------:R-:W-:Y:S01]  /*1dc70*/  HGMMA.64x16x16.F32 R168, gdesc[UR28], R168, gsb0 ;  /* 0x002000001ca879f0 */ /* 0x000fe200080008a8 */
        /* <DEDUP_REMOVED lines=54> */
[----:B------:R-:W-:Y:S02]  /*1dfe0*/  MOV R14, UR41 ;  /* 0x00000029000e7c02 */ /* 0x000fe40008000f00 */
[----:B------:R-:W-:Y:S02]  /*1dff0*/  MOV R15, UR40 ;  /* 0x00000028000f7c02 */ /* 0x000fe40008000f00 */
[----:B------:R-:W-:Y:S02]  /*1e000*/  R2UR UR40, R218 ;  /* 0x00000000da2872ca */ /* 0x000fe400000e0000 */
[----:B------:R-:W-:-:S02]  /*1e010*/  R2UR UR41, R219 ;  /* 0x00000000db2972ca */ /* 0x000fc400000e0000 */
[----:B------:R-:W-:Y:S01]  /*1e020*/  R2UR UR14, R210 ;  /* 0x00000000d20e72ca */ /* 0x000fe200000e0000 */
[----:B------:R-:W3:Y:S01]  /*1e030*/  LDL.64 R218, [R1+0x10] ;  /* 0x0000100001da7983 */ /* 0x000ee20000100a00 */
        /* <DEDUP_REMOVED lines=62> */
[----:B---3--:R-:W-:Y:S02]  /*1e420*/  R2UR UR46, R218 ;  /* 0x00000000da2e72ca */ /* 0x008fe400000e0000 */
[----:B------:R-:W-:Y:S02]  /*1e430*/  R2UR UR47, R219 ;  /* 0x00000000db2f72ca */ /* 0x000fe400000e0000 */
        /* <DEDUP_REMOVED lines=19> */
[----:B------:R-:W-:Y:S01]  /*1e570*/  R2UR UR49, R20 ;  /* 0x00000000143172ca */ /* 0x000fe200000e0000 */
[----:B------:R-:W-:Y:S01]  /*1e580*/  VIADD R20, R3, 0x480 ;  /* 0x0000048003147836 */ /* 0x000fe20000000000 */
[----:B------:R-:W-:Y:S02]  /*1e590*/  R2UR UR48, R21 ;  /* 0x00000000153072ca */ /* 0x000fe400000e0000 */
[----:B------:R-:W-:Y:S02]  /*1e5a0*/  MOV R21, 0x40000040 ;  /* 0x4000004000157802 */ /* 0x000fe40000000f00 */
[----:B------:R-:W-:Y:S02]  /*1e5b0*/  R2UR UR14, R20 ;  /* 0x00000000140e72ca */ /* 0x000fe400000e0000 */
[----:B------:R-:W-:Y:S01]  /*1e5c0*/  R2UR UR15, R21 ;  /* 0x00000000150f72ca */ /* 0x000fe200000e0000 */
[----:B------:R-:W-:Y:S01]  /*1e5d0*/  UMOV UR12, UR46 ;  /* 0x0000002e000c7c82 */ /* 0x000fe20008000000 */
[----:B------:R-:W-:Y:S01]  /*1e5e0*/  UMOV UR13, UR47 ;  /* 0x0000002f000d7c82 */ /* 0x000fe20008000000 */
[----:B------:R-:W-:-:S02]  /*1e5f0*/  WARPGROUP.DEPBAR.LE gsb0, 0x0 ;  /* 0x00008000000079c5 */ /* 0x000fc40000010000 */
        /* <DEDUP_REMOVED lines=22> */
[----:B01----:R-:W-:Y:S02]  /*1e760*/  MOV R4, UR43 ;  /* 0x0000002b00047c02 */ /* 0x003fe40008000f00 */
        /* <DEDUP_REMOVED lines=19> */
[----:B---3--:R-:W-:Y:S02]  /*1e8a0*/  R2UR UR38, R218 ;  /* 0x00000000da2672ca */ /* 0x008fe400000e0000 */
        /* <DEDUP_REMOVED lines=309> */
[----:B------:R-:W-:Y:S01]  /*1fc00*/  IMAD.MOV.U32 R5, RZ, RZ, 0x40000040 ;  /* 0x40000040ff057424 */ /* 0x000fe200078e00ff */
        /* <DEDUP_REMOVED lines=221> */
[----:B--2---:R-:W-:Y:S06]  /*209e0*/  @!P0 BRA `(.L_x_2403) ;  /* 0x0000000000048947 */ /* 0x004fec0003800000 */
[----:B------:R-:W-:Y:S01]  /*209f0*/  BPT.TRAP 0x1 ;  /* 0x000000040000795c */ /* 0x000fe20000300000 */
.L_x_2403:
[----:B------:R-:W-:Y:S01]  /*20a00*/  SHF.L.U32 R0, R11, 0x1f, RZ ;  /* 0x0000001f0b007819 */ /* 0x000fe200000006ff */
[----:B------:R-:W-:-:S04]  /*20a10*/  IMAD R11, R12, 0x8, R18 ;  /* 0x000000080c0b7824 */ /* 0x000fc800078e0212 */
[----:B------:R0:W1:Y:S01]  /*20a20*/  SYNCS.PHASECHK.TRANS64.TRYWAIT P2, [R11+URZ+0x36850], R0 ;  /* 0x036850000b0075a7 */ /* 0x000062000804017f */
[----:B------:R-:W-:Y:S05]  /*20a30*/  @!P0 BRA `(.L_x_2404) ;  /* 0x0000000000048947 */ /* 0x000fea0003800000 */
[----:B------:R-:W-:Y:S01]  /*20a40*/  BPT.TRAP 0x1 ;  /* 0x000000040000795c */ /* 0x000fe20000300000 */
.L_x_2404:
[----:B------:R-:W-:Y:S04]  /*20a50*/  BSSY B1, `(.L_x_2405) ;  /* 0x0000004000017945 */ /* 0x000fe80003800000 */
[----:B-1----:R-:W-:Y:S05]  /*20a60*/  @P2 BRA `(.L_x_2406) ;  /* 0x0000000000082947 */ /* 0x002fea0003800000 */
[----:B------:R-:W1:Y:S02]  /*20a70*/  SYNCS.PHASECHK.TRANS64.TRYWAIT P2, [R11+URZ+0x36850], R0 ;  /* 0x036850000b0075a7 */ /* 0x000e64000804017f */
[----:B-1----:R-:W-:Y:S05]  /*20a80*/  @!P2 BRA `(.L_x_2407) ;  /* 0x000000c0007ca947 */ /* 0x002fea0003800000 */
.L_x_2406:
[----:B------:R-:W-:Y:S05]  /*20a90*/  BSYNC B1 ;  /* 0x0000000000017941 */ /* 0x000fea0003800000 */
.L_x_2405:
[----:B01----:R-:W-:Y:S01]  /*20aa0*/  IADD3 R0, R18, 0x400, RZ ;  /* 0x0000040012007810 */ /* 0x003fe20007ffe0ff */
[----:B------:R-:W-:Y:S01]  /*20ab0*/  IMAD.MOV.U32 R15, RZ, RZ, 0x40000040 ;  /* 0x40000040ff0f7424 */ /* 0x000fe200078e00ff */
[----:B------:R-:W-:Y:S01]  /*20ac0*/  WARPGROUP.ARRIVE ;  /* 0x00000000000079c5 */ /* 0x000fe20000000000 */
[----:B------:R-:W-:Y:S01]  /*20ad0*/  MOV R3, 0x40000040 ;  /* 0x4000004000037802 */ /* 0x000fe20000000f00 */
[----:B------:R-:W-:Y:S01]  /*20ae0*/  FMUL.FTZ R4, R169, UR42 ;  /* 0x0000002aa9047c20 */ /* 0x000fe20008410000 */
[----:B------:R-:W-:Y:S01]  /*20af0*/  SHF.R.U32.HI R0, RZ, 0x4, R0 ;  /* 0x00000004ff007819 */ /* 0x000fe20000011600 */
[----:B------:R-:W-:Y:S01]  /*20b00*/  FMUL.FTZ R20, R172, UR42 ;  /* 0x0000002aac147c20 */ /* 0x000fe20008410000 */
[----:B------:R-:W-:Y:S01]  /*20b10*/  R2UR UR7, R15 ;  /* 0x000000000f0772ca */ /* 0x000fe200000e0000 */
[----:B------:R-:W-:Y:S01]  /*20b20*/  FMUL.FTZ R161, R161, UR42 ;  /* 0x0000002aa1a17c20 */ /* 0x000fe20008410000 */
[----:B------:R-:W-:Y:S01]  /*20b30*/  LOP3.LUT R0, R0, 0x3fff, RZ, 0xc0, !PT ;  /* 0x00003fff00007812 */ /* 0x000fe200078ec0ff */
[----:B------:R-:W-:Y:S01]  /*20b40*/  MUFU.TANH R4, R4 ;  /* 0x0000000400047308 */ /* 0x000fe20000002400 */
        /* <DEDUP_REMOVED lines=8> */
[----:B------:R-:W-:Y:S01]  /*20bd0*/  MUFU.TANH R20, R20 ;  /* 0x0000001400147308 */ /* 0x000fe20000002400 */
[----:B------:R-:W-:Y:S01]  /*20be0*/  FMUL.FTZ R12, R170, UR42 ;  /* 0x0000002aaa0c7c20 */ /* 0x000fe20008410000 */
[----:B------:R-:W-:Y:S01]  /*20bf0*/  FMUL.FTZ R170, R160, UR42 ;  /* 0x0000002aa0aa7c20 */ /* 0x000fe20008410000 */
[C---:B------:R-:W-:Y:S01]  /*20c00*/  VIADD R2, R14.reuse, 0x80 ;  /* 0x000000800e027836 */ /* 0x040fe20000000000 */
[----:B------:R-:W-:Y:S01]  /*20c10*/  R2UR UR6, R14 ;  /* 0x000000000e0672ca */ /* 0x000fe200000e0000 */
        /* <DEDUP_REMOVED lines=12> */
[----:B------:R-:W-:Y:S01]  /*20ce0*/  HGMMA.64x192x16.F32 R24, R200, gdesc[UR4].tnspB, R24, gsb0 ;  /* 0x42e00004c8187df0 */ /* 0x000fe20008000818 */
[----:B------:R-:W-:Y:S01]  /*20cf0*/  R2UR UR6, R2 ;  /* 0x00000000020672ca */ /* 0x000fe200000e0000 */
[----:B------:R-:W-:Y:S01]  /*20d00*/  VIADD R2, R14, 0x100 ;  /* 0x000001000e027836 */ /* 0x000fe20000000000 */
[----:B------:R-:W-:Y:S01]  /*20d10*/  R2UR UR7, R3 ;  /* 0x00000000030772ca */ /* 0x000fe200000e0000 */
[----:B------:R-:W-:-:S02]  /*20d20*/  IMAD.MOV.U32 R3, RZ, RZ, 0x40000040 ;  /* 0x40000040ff037424 */ /* 0x000fc400078e00ff */
        /* <DEDUP_REMOVED lines=19> */
[----:B------:R-:W-:Y:S01]  /*20e60*/  IMAD.MOV.U32 R121, RZ, RZ, 0x40000040 ;  /* 0x40000040ff797424 */ /* 0x000fe200078e00ff */
[----:B------:R-:W-:Y:S01]  /*20e70*/  IADD3 R120, R14, 0x200, RZ ;  /* 0x000002000e787810 */ /* 0x000fe20007ffe0ff */
[----:B------:R-:W-:Y:S01]  /*20e80*/  FMUL.FTZ R172, R124, UR42 ;  /* 0x0000002a7cac7c20 */ /* 0x000fe20008410000 */
[----:B------:R-:W-:Y:S01]  /*20e90*/  FMUL.FTZ R125, R125, UR42 ;  /* 0x0000002a7d7d7c20 */ /* 0x000fe20008410000 */
[----:B------:R-:W-:Y:S01]  /*20ea0*/  FMUL.FTZ R21, R174, UR42 ;  /* 0x0000002aae157c20 */ /* 0x000fe20008410000 */
[----:B------:R-:W-:Y:S01]  /*20eb0*/  FMUL.FTZ R169, R175, UR42 ;  /* 0x0000002aafa97c20 */ /* 0x000fe20008410000 */
[----:B------:R-:W-:Y:S01]  /*20ec0*/  ULDC UR4, c[0x0][0x988] ;  /* 0x0002620000047ab9 */ /* 0x000fe20000000800 */
        /* <DEDUP_REMOVED lines=15> */
[----:B------:R-:W-:Y:S01]  /*20fc0*/  @!P1 LEA R13, R13, R18, 0x3 ;  /* 0x000000120d0d9211 */ /* 0x000fe200078e18ff */
[----:B------:R-:W-:Y:S01]  /*20fd0*/  MUFU.TANH R157, R157 ;  /* 0x0000009d009d7308 */ /* 0x000fe20000002400 */
[----:B------:R-:W-:Y:S01]  /*20fe0*/  @!P1 VIADD R11, R11, 0x36860 ;  /* 0x000368600b0b9836 */ /* 0x000fe20000000000 */
[----:B------:R-:W-:-:S02]  /*20ff0*/  ISETP.GT.AND P2, PT, R10, RZ, PT ;  /* 0x000000ff0a00720c */ /* 0x000fc40003f44270 */
[----:B------:R-:W-:Y:S01]  /*21000*/  @!P1 VIADD R13, R13, 0x36840 ;  /* 0x000368400d0d9836 */ /* 0x000fe20000000000 */
[----:B------:R-:W-:Y:S02]  /*21010*/  IADD3 R10, R10, -0x1, RZ ;  /* 0xffffffff0a0a7810 */ /* 0x000fe40007ffe0ff */
[----:B------:R-:W-:Y:S01]  /*21020*/  @!P1 PRMT R11, RZ, 0x654, R11 ;  /* 0x00000654ff0b9816 */ /* 0x000fe2000000000b */
        /* <DEDUP_REMOVED lines=24> */
[----:B------:R-:W-:Y:S01]  /*211b0*/  R2UR UR7, R3 ;  /* 0x00000000030772ca */ /* 0x000fe200000e0000 */
[----:B------:R-:W-:Y:S01]  /*211c0*/  IMAD.MOV.U32 R3, RZ, RZ, 0x40000040 ;  /* 0x40000040ff037424 */ /* 0x000fe200078e00ff */
[----:B------:R-:W-:Y:S02]  /*211d0*/  IADD3 R2, R14, 0x180, RZ ;  /* 0x000001800e027810 */ /* 0x000fe40007ffe0ff */
        /* <DEDUP_REMOVED lines=28> */
[----:B------:R-:W-:Y:S01]  /*213a0*/  FMUL.FTZ R2, R168, UR42 ;  /* 0x0000002aa8027c20 */ /* 0x000fe20008410000 */
[----:B------:R-:W-:Y:S01]  /*213b0*/  R2UR UR7, R3 ;  /* 0x00000000030772ca */ /* 0x000fe200000e0000 */
[----:B------:R-:W-:Y:S01]  /*213c0*/  FMUL.FTZ R168, R173, UR42 ;  /* 0x0000002aada87c20 */ /* 0x000fe20008410000 */
[----:B------:R-:W-:-:S03]  /*213d0*/  IMAD.U32 R3, RZ, RZ, UR4 ;  /* 0x00000004ff037e24 */ /* 0x000fc6000f8e00ff */
[----:B------:R-:W0:Y:S08]  /*213e0*/  MUFU.TANH R2, R2 ;  /* 0x0000000200027308 */ /* 0x000e300000002400 */
[----:B------:R-:W1:Y:S01]  /*213f0*/  MUFU.TANH R168, R168 ;  /* 0x000000a800a87308 */ /* 0x000e620000002400 */
[----:B0-----:R-:W-:-:S04]  /*21400*/  FMNMX.FTZ R0, R2, R9, !PT ;  /* 0x0000000902007209 */ /* 0x001fc80007810000 */
[----:B------:R-:W-:-:S04]  /*21410*/  FMNMX.FTZ R0, R4, R0, !PT ;  /* 0x0000000004007209 */ /* 0x000fc80007810000 */
[----:B------:R-:W-:-:S04]  /*21420*/  FMNMX.FTZ R0, R20, R0, !PT ;  /* 0x0000000014007209 */ /* 0x000fc80007810000 */
[----:B-1----:R-:W-:-:S04]  /*21430*/  FMNMX.FTZ R0, R168, R0, !PT ;  /* 0x00000000a8007209 */ /* 0x002fc80007810000 */
        /* <DEDUP_REMOVED lines=25> */
[----:B0-----:R-:W-:-:S05]  /*215d0*/  FMNMX.FTZ R5, R5, R0, !PT ;  /* 0x0000000005057209 */ /* 0x001fca0007810000 */
[----:B------:R-:W0:Y:S02]  /*215e0*/  SHFL.BFLY PT, R0, R5, 0x1, 0x1f ;  /* 0x0c201f0005007f89 */ /* 0x000e2400000e0000 */
[----:B0-----:R-:W-:-:S05]  /*215f0*/  FMNMX.FTZ R5, R5, R0, !PT ;  /* 0x0000000005057209 */ /* 0x001fca0007810000 */
[C---:B------:R-:W-:Y:S01]  /*21600*/  FMUL.FTZ R174, R5.reuse, R3 ;  /* 0x0000000305ae7220 */ /* 0x040fe20000410000 */
[----:B------:R-:W-:-:S03]  /*21610*/  FADD.FTZ R0, -R5, R9 ;  /* 0x0000000905007221 */ /* 0x000fc60000010100 */
[-CC-:B------:R-:W-:Y:S01]  /*21620*/  FFMA.FTZ R200, R2, R3.reuse, -R174.reuse ;  /* 0x0000000302c87223 */ /* 0x180fe200000108ae */
[----:B------:R-:W-:Y:S01]  /*21630*/  FMNMX.FTZ R2, R12, R8, !PT ;  /* 0x000000080c027209 */ /* 0x000fe20007810000 */
[-CC-:B------:R-:W-:Y:S01]  /*21640*/  FFMA.FTZ R9, R4, R3.reuse, -R174.reuse ;  /* 0x0000000304097223 */ /* 0x180fe200000108ae */
[-C--:B------:R-:W-:Y:S01]  /*21650*/  FMUL.FTZ R0, R0, R3.reuse ;  /* 0x0000000300007220 */ /* 0x080fe20000410000 */
[-CC-:B------:R-:W-:Y:S01]  /*21660*/  FFMA.FTZ R202, R20, R3.reuse, -R174.reuse ;  /* 0x0000000314ca7223 */ /* 0x180fe200000108ae */
[----:B------:R-:W-:Y:S01]  /*21670*/  FMNMX.FTZ R2, R15, R2, !PT ;  /* 0x000000020f027209 */ /* 0x000fe20007810000 */
[----:B------:R-:W-:Y:S02]  /*21680*/  WARPGROUP.DEPBAR.LE gsb0, 0x0 ;  /* 0x00008000000079c5 */ /* 0x000fe40000010000 */
[----:B------:R-:W-:Y:S01]  /*21690*/  WARPGROUP.ARRIVE ;  /* 0x00000000000079c5 */ /* 0x000fe20000000000 */
[----:B------:R-:W-:Y:S01]  /*216a0*/  FMNMX.FTZ R2, R21, R2, !PT ;  /* 0x0000000215027209 */ /* 0x000fe20007810000 */
[----:B------:R-:W-:Y:S01]  /*216b0*/  MUFU.EX2 R0, R0 ;  /* 0x0000000000007308 */ /* 0x000fe20000000800 */
[-CC-:B------:R-:W-:Y:S01]  /*216c0*/  FFMA.FTZ R168, R168, R3.reuse, -R174.reuse ;  /* 0x00000003a8a87223 */ /* 0x180fe200000108ae */
[-CC-:B------:R-:W-:Y:S01]  /*216d0*/  FFMA.FTZ R196, R170, R3.reuse, -R174.reuse ;  /* 0x00000003aac47223 */ /* 0x180fe200000108ae */
[----:B------:R-:W-:Y:S01]  /*216e0*/  FMNMX.FTZ R2, R169, R2, !PT ;  /* 0x00000002a9027209 */ /* 0x000fe20007810000 */
[----:B------:R-:W-:Y:S01]  /*216f0*/  HGMMA.64x192x16.F32 R24, R188, gdesc[UR4].tnspB, R24, gsb0 ;  /* 0x42e00004bc187df0 */ /* 0x000fe20008000818 */
[----:B------:R-:W-:Y:S01]  /*21700*/  R2UR UR6, R120 ;  /* 0x00000000780672ca */ /* 0x000fe200000e0000 */
[C---:B------:R-:W-:Y:S01]  /*21710*/  VIADD R120, R14.reuse, 0x280 ;  /* 0x000002800e787836 */ /* 0x040fe20000000000 */
[----:B------:R-:W-:Y:S01]  /*21720*/  R2UR UR7, R121 ;  /* 0x00000000790772ca */ /* 0x000fe200000e0000 */
[----:B------:R-:W-:Y:S01]  /*21730*/  VIADD R14, R14, 0x300 ;  /* 0x000003000e0e7836 */ /* 0x000fe20000000000 */
[----:B------:R-:W-:Y:S01]  /*21740*/  FMNMX.FTZ R2, R160, R2, !PT ;  /* 0x00000002a0027209 */ /* 0x000fe20007810000 */
[----:B------:R-:W0:Y:S01]  /*21750*/  MUFU.EX2 R200, R200 ;  /* 0x000000c800c87308 */ /* 0x000e220000000800 */
[----:B------:R-:W-:Y:S01]  /*21760*/  MOV R121, 0x40000040 ;  /* 0x4000004000797802 */ /* 0x000fe20000000f00 */
[-CC-:B------:R-:W-:Y:S01]  /*21770*/  FFMA.FTZ R161, R161, R3.reuse, -R174.reuse ;  /* 0x00000003a1a17223 */ /* 0x180fe200000108ae */
[----:B------:R-:W-:Y:S01]  /*21780*/  FMNMX.FTZ R2, R162, R2, !PT ;  /* 0x00000002a2027209 */ /* 0x000fe20007810000 */
[-CC-:B------:R-:W-:Y:S01]  /*21790*/  FFMA.FTZ R198, R164, R3.reuse, -R174.reuse ;  /* 0x00000003a4c67223 */ /* 0x180fe200000108ae */
[-CC-:B------:R-:W-:Y:S01]  /*217a0*/  FFMA.FTZ R125, R125, R3.reuse, -R174.reuse ;  /* 0x000000037d7d7223 */ /* 0x180fe200000108ae */
[-CC-:B------:R-:W-:Y:S01]  /*217b0*/  FFMA.FTZ R20, R165, R3.reuse, -R174.reuse ;  /* 0x00000003a5147223 */ /* 0x180fe200000108ae */
[----:B------:R-:W-:Y:S01]  /*217c0*/  FMNMX.FTZ R2, R163, R2, !PT ;  /* 0x00000002a3027209 */ /* 0x000fe20007810000 */
[----:B------:R-:W-:Y:S01]  /*217d0*/  MUFU.EX2 R9, R9 ;  /* 0x0000000900097308 */ /* 0x000fe20000000800 */
[-CC-:B------:R-:W-:Y:S01]  /*217e0*/  FFMA.FTZ R192, R167, R3.reuse, -R174.reuse ;  /* 0x00000003a7c07223 */ /* 0x180fe200000108ae */
[-CC-:B------:R-:W-:Y:S01]  /*217f0*/  FFMA.FTZ R164, R153, R3.reuse, -R174.reuse ;  /* 0x0000000399a47223 */ /* 0x180fe200000108ae */
[----:B------:R-:W-:Y:S01]  /*21800*/  FMNMX.FTZ R2, R166, R2, !PT ;  /* 0x00000002a6027209 */ /* 0x000fe20007810000 */
[-CC-:B------:R-:W-:Y:S01]  /*21810*/  FFMA.FTZ R194, R156, R3.reuse, -R174.reuse ;  /* 0x000000039cc27223 */ /* 0x180fe200000108ae */
[-CC-:B------:R-:W-:Y:S01]  /*21820*/  FFMA.FTZ R153, R157, R3.reuse, -R174.reuse ;  /* 0x000000039d997223 */ /* 0x180fe200000108ae */
[----:B------:R-:W-:Y:S01]  /*21830*/  FFMA.FTZ R151, R171, R3, -R174 ;  /* 0x00000003ab977223 */ /* 0x000fe200000108ae */
        /* <DEDUP_REMOVED lines=31> */
[----:B------:R-:W-:Y:S01]  /*21a30*/  MUFU.EX2 R151, R151 ;  /* 0x0000009700977308 */ /* 0x000fe20000000800 */
[----:B-1----:R-:W-:-:S05]  /*21a40*/  FMNMX.FTZ R4, R2, R4, !PT ;  /* 0x0000000402047209 */ /* 0x002fca0007810000 */
[----:B------:R-:W1:Y:S02]  /*21a50*/  SHFL.BFLY PT, R2, R4, 0x1, 0x1f ;  /* 0x0c201f0004027f89 */ /* 0x000e6400000e0000 */
        /* <DEDUP_REMOVED lines=28> */
[-CC-:B------:R-:W-:Y:S01]  /*21c20*/  FFMA.FTZ R12, R15, R3.reuse, -R140.reuse ;  /* 0x000000030f0c7223 */ /* 0x180fe2000001088c */
[----:B------:R-:W-:Y:S01]  /*21c30*/  IMAD.MOV.U32 R15, RZ, RZ, 0x40000040 ;  /* 0x40000040ff0f7424 */ /* 0x000fe200078e00ff */
[----:B------:R-:W-:Y:S01]  /*21c40*/  R2UR UR6, R14 ;  /* 0x000000000e0672ca */ /* 0x000fe200000e0000 */
[-CC-:B------:R-:W-:Y:S01]  /*21c50*/  FFMA.FTZ R203, R21, R3.reuse, -R140.reuse ;  /* 0x0000000315cb7223 */ /* 0x180fe2000001088c */
[-CC-:B------:R-:W-:Y:S01]  /*21c60*/  FFMA.FTZ R21, R169, R3.reuse, -R140.reuse ;  /* 0x00000003a9157223 */ /* 0x180fe2000001088c */
[----:B------:R-:W2:Y:S01]  /*21c70*/  MUFU.EX2 R201, R201 ;  /* 0x000000c900c97308 */ /* 0x000ea20000000800 */
[----:B------:R-:W-:Y:S01]  /*21c80*/  R2UR UR7, R15 ;  /* 0x000000000f0772ca */ /* 0x000fe200000e0000 */
[-CC-:B------:R-:W-:Y:S01]  /*21c90*/  FFMA.FTZ R197, R160, R3.reuse, -R140.reuse ;  /* 0x00000003a0c57223 */ /* 0x180fe2000001088c */
[-CC-:B------:R-:W-:Y:S01]  /*21ca0*/  FFMA.FTZ R141, R162, R3.reuse, -R140.reuse ;  /* 0x00000003a28d7223 */ /* 0x180fe2000001088c */
[----:B------:R-:W-:Y:S01]  /*21cb0*/  FFMA.FTZ R189, R144, R3, -R140 ;  /* 0x0000000390bd7223 */ /* 0x000fe2000001088c */
[----:B------:R-:W-:Y:S01]  /*21cc0*/  @!P1 PRMT R15, RZ, 0x654, R13 ;  /* 0x00000654ff0f9816 */ /* 0x000fe2000000000d */
[----:B0----5:R-:W-:Y:S01]  /*21cd0*/  FFMA.FTZ R144, R0, R7, R200 ;  /* 0x0000000700907223 */ /* 0x021fe200000100c8 */
[-CC-:B------:R-:W-:Y:S01]  /*21ce0*/  FFMA.FTZ R199, R163, R3.reuse, -R140.reuse ;  /* 0x00000003a3c77223 */ /* 0x180fe2000001088c */
[----:B------:R-:W0:Y:S01]  /*21cf0*/  MUFU.EX2 R12, R12 ;  /* 0x0000000c000c7308 */ /* 0x000e220000000800 */
[-CC-:B------:R-:W-:Y:S01]  /*21d00*/  FFMA.FTZ R185, R138, R3.reuse, -R140.reuse ;  /* 0x000000038ab97223 */ /* 0x180fe2000001088c */
[-CC-:B-1----:R-:W-:Y:S01]  /*21d10*/  FFMA.FTZ R125, R166, R3.reuse, -R140.reuse ;  /* 0x00000003a67d7223 */ /* 0x182fe2000001088c */
[-CC-:B------:R-:W-:Y:S01]  /*21d20*/  FFMA.FTZ R193, R152, R3.reuse, -R140.reuse ;  /* 0x0000000398c17223 */ /* 0x180fe2000001088c */
[-CC-:B------:R-:W-:Y:S01]  /*21d30*/  FFMA.FTZ R124, R124, R3.reuse, -R140.reuse ;  /* 0x000000037c7c7223 */ /* 0x180fe2000001088c */
[-CC-:B------:R-:W-:Y:S01]  /*21d40*/  FFMA.FTZ R137, R154, R3.reuse, -R140.reuse ;  /* 0x000000039a897223 */ /* 0x180fe2000001088c */
[-CC-:B------:R-:W-:Y:S01]  /*21d50*/  FFMA.FTZ R195, R155, R3.reuse, -R140.reuse ;  /* 0x000000039bc37223 */ /* 0x180fe2000001088c */
[-CC-:B------:R-:W-:Y:S01]  /*21d60*/  FFMA.FTZ R148, R158, R3.reuse, -R140.reuse ;  /* 0x000000039e947223 */ /* 0x180fe2000001088c */
[----:B------:R-:W1:Y:S01]  /*21d70*/  MUFU.EX2 R203, R203 ;  /* 0x000000cb00cb7308 */ /* 0x000e620000000800 */
[----:B--2---:R-:W-:Y:S01]  /*21d80*/  FFMA.FTZ R7, R2, R6, R201 ;  /* 0x0000000602077223 */ /* 0x004fe200000100c9 */
[-CC-:B------:R-:W-:Y:S01]  /*21d90*/  FFMA.FTZ R14, R145, R3.reuse, -R140.reuse ;  /* 0x00000003910e7223 */ /* 0x180fe2000001088c */
[-CC-:B------:R-:W-:Y:S01]  /*21da0*/  FFMA.FTZ R191, R146, R3.reuse, -R140.reuse ;  /* 0x0000000392bf7223 */ /* 0x180fe2000001088c */
[-CC-:B------:R-:W-:Y:S01]  /*21db0*/  FFMA.FTZ R6, R139, R3.reuse, -R140.reuse ;  /* 0x000000038b067223 */ /* 0x180fe2000001088c */
[-CC-:B------:R-:W-:Y:S01]  /*21dc0*/  FFMA.FTZ R187, R142, R3.reuse, -R140.reuse ;  /* 0x000000038ebb7223 */ /* 0x180fe2000001088c */
[-CC-:B------:R-:W-:Y:S01]  /*21dd0*/  FFMA.FTZ R131, R131, R3.reuse, -R140.reuse ;  /* 0x0000000383837223 */ /* 0x180fe2000001088c */
[--C-:B------:R-:W-:Y:S01]  /*21de0*/  FFMA.FTZ R134, R134, R3, -R140.reuse ;  /* 0x0000000386867223 */ /* 0x100fe2000001088c */
[----:B------:R-:W2:Y:S01]  /*21df0*/  MUFU.EX2 R21, R21 ;  /* 0x0000001500157308 */ /* 0x000ea20000000800 */
[C---:B0-----:R-:W-:Y:S01]  /*21e00*/  FADD.FTZ R138, R12.reuse, R7 ;  /* 0x000000070c8a7221 */ /* 0x041fe20000010000 */
[----:B------:R-:W-:Y:S01]  /*21e10*/  F2FP.F16.F32.PACK_AB R201, R12, R201 ;  /* 0x000000c90cc9723e */ /* 0x000fe200000000ff */
[-CC-:B------:R-:W-:Y:S01]  /*21e20*/  FFMA.FTZ R7, R143, R3.reuse, -R140.reuse ;  /* 0x000000038f077223 */ /* 0x180fe2000001088c */
[----:B------:R-:W-:Y:S01]  /*21e30*/  F2FP.F16.F32.PACK_AB R200, R9, R200 ;  /* 0x000000c809c8723e */ /* 0x000fe200000000ff */
[-CC-:B------:R-:W-:Y:S01]  /*21e40*/  FFMA.FTZ R135, R135, R3.reuse, -R140.reuse ;  /* 0x0000000387877223 */ /* 0x180fe2000001088c */
[-CC-:B------:R-:W-:Y:S01]  /*21e50*/  FFMA.FTZ R122, R122, R3.reuse, -R140.reuse ;  /* 0x000000037a7a7223 */ /* 0x180fe2000001088c */
[-C--:B------:R-:W-:Y:S01]  /*21e60*/  FFMA.FTZ R123, R123, R3.reuse, -R140 ;  /* 0x000000037b7b7223 */ /* 0x080fe2000001088c */
[----:B------:R-:W0:Y:S01]  /*21e70*/  MUFU.EX2 R197, R197 ;  /* 0x000000c500c57308 */ /* 0x000e220000000800 */
[----:B-1----:R-:W-:Y:S01]  /*21e80*/  FADD.FTZ R138, R203, R138 ;  /* 0x0000008acb8a7221 */ /* 0x002fe20000010000 */
[-CC-:B------:R-:W-:Y:S01]  /*21e90*/  FFMA.FTZ R126, R126, R3.reuse, -R140.reuse ;  /* 0x000000037e7e7223 */ /* 0x180fe2000001088c */
[----:B------:R-:W-:-:S05]  /*21ea0*/  FFMA.FTZ R127, R127, R3, -R140 ;  /* 0x000000037f7f7223 */ /* 0x000fca000001088c */
        /* <DEDUP_REMOVED lines=8> */
[----:B------:R-:W-:Y:S01]  /*21f30*/  MUFU.EX2 R13, R124 ;  /* 0x0000007c000d7308 */ /* 0x000fe20000000800 */
[----:B--2---:R-:W-:-:S07]  /*21f40*/  FADD.FTZ R138, R199, R138 ;  /* 0x0000008ac78a7221 */ /* 0x004fce0000010000 */
[----:B------:R-:W1:Y:S01]  /*21f50*/  MUFU.EX2 R193, R193 ;  /* 0x000000c100c17308 */ /* 0x000e620000000800 */
[C---:B0-----:R-:W-:Y:S01]  /*21f60*/  FADD.FTZ R138, R125.reuse, R138 ;  /* 0x0000008a7d8a7221 */ /* 0x041fe20000010000 */
[----:B------:R-:W-:-:S06]  /*21f70*/  F2FP.F16.F32.PACK_AB R199, R125, R199 ;  /* 0x000000c77dc7723e */ /* 0x000fcc00000000ff */
[----:B------:R-:W0:Y:S08]  /*21f80*/  MUFU.EX2 R137, R137 ;  /* 0x0000008900897308 */ /* 0x000e300000000800 */
[----:B------:R-:W-:Y:S01]  /*21f90*/  MUFU.EX2 R195, R195 ;  /* 0x000000c300c37308 */ /* 0x000fe20000000800 */
[----:B-1----:R-:W-:-:S07]  /*21fa0*/  FADD.FTZ R138, R193, R138 ;  /* 0x0000008ac18a7221 */ /* 0x002fce0000010000 */
[----:B------:R-:W-:Y:S01]  /*21fb0*/  MUFU.EX2 R148, R148 ;  /* 0x0000009400947308 */ /* 0x000fe20000000800 */
[C---:B0-----:R-:W-:Y:S01]  /*21fc0*/  FADD.FTZ R138, R137.reuse, R138 ;  /* 0x0000008a898a7221 */ /* 0x041fe20000010000 */
        /* <DEDUP_REMOVED lines=12> */
[----:B------:R-:W0:Y:S01]  /*22090*/  MUFU.EX2 R135, R135 ;  /* 0x0000008700877308 */ /* 0x000e220000000800 */
[----:B------:R-:W-:-:S02]  /*220a0*/  WARPGROUP.DEPBAR.LE gsb0, 0x0 ;  /* 0x00008000000079c5 */ /* 0x000fc40000010000 */
[----:B------:R-:W-:Y:S01]  /*220b0*/  WARPGROUP.ARRIVE ;  /* 0x00000000000079c5 */ /* 0x000fe20000000000 */
[-C--:B------:R-:W-:Y:S01]  /*220c0*/  FFMA.FTZ R181, R130, R3.reuse, -R140 ;  /* 0x0000000382b57223 */ /* 0x080fe2000001088c */
[-CC-:B------:R-:W-:Y:S01]  /*220d0*/  FFMA.FTZ R180, R128, R3.reuse, -R174.reuse ;  /* 0x0000000380b47223 */ /* 0x180fe200000108ae */
[-CC-:B------:R-:W-:Y:S01]  /*220e0*/  FFMA.FTZ R128, R129, R3.reuse, -R174.reuse ;  /* 0x0000000381807223 */ /* 0x180fe200000108ae */
[-CC-:B------:R-:W-:Y:S01]  /*220f0*/  FFMA.FTZ R182, R132, R3.reuse, -R174.reuse ;  /* 0x0000000384b67223 */ /* 0x180fe200000108ae */
[-CC-:B------:R-:W-:Y:S01]  /*22100*/  FFMA.FTZ R129, R133, R3.reuse, -R174.reuse ;  /* 0x0000000385817223 */ /* 0x180fe200000108ae */
        /* <DEDUP_REMOVED lines=21> */
[----:B------:R0:W-:Y:S01]  /*22260*/  @!P1 SYNCS.ARRIVE.TRANS64.RED.A1T0 RZ, [R11+URZ], RZ ;  /* 0x000000ff0bff99a7 */ /* 0x0001e2000810043f */
[----:B------:R-:W1:Y:S02]  /*22270*/  MUFU.EX2 R9, R131 ;  /* 0x0000008300097308 */ /* 0x000e640000000800 */
[----:B------:R-:W-:Y:S01]  /*22280*/  FADD.FTZ R15, R202, R15 ;  /* 0x0000000fca0f7221 */ /* 0x000fe20000010000 */
[----:B------:R-:W-:-:S03]  /*22290*/  F2FP.F16.F32.PACK_AB R202, R168, R202 ;  /* 0x000000caa8ca723e */ /* 0x000fc600000000ff */
[----:B------:R-:W-:-:S04]  /*222a0*/  FADD.FTZ R15, R168, R15 ;  /* 0x0000000fa80f7221 */ /* 0x000fc80000010000 */
[----:B------:R-:W-:Y:S01]  /*222b0*/  FADD.FTZ R124, R196, R15 ;  /* 0x0000000fc47c7221 */ /* 0x000fe20000010000 */
[----:B------:R-:W-:-:S03]  /*222c0*/  F2FP.F16.F32.PACK_AB R196, R161, R196 ;  /* 0x000000c4a1c4723e */ /* 0x000fc600000000ff */
[----:B0-----:R-:W-:-:S04]  /*222d0*/  FADD.FTZ R11, R161, R124 ;  /* 0x0000007ca10b7221 */ /* 0x001fc80000010000 */
[----:B------:R-:W-:Y:S01]  /*222e0*/  FADD.FTZ R11, R198, R11 ;  /* 0x0000000bc60b7221 */ /* 0x000fe20000010000 */
[----:B------:R-:W-:-:S03]  /*222f0*/  F2FP.F16.F32.PACK_AB R198, R20, R198 ;  /* 0x000000c614c6723e */ /* 0x000fc600000000ff */
[----:B------:R-:W-:-:S04]  /*22300*/  FADD.FTZ R11, R20, R11 ;  /* 0x0000000b140b7221 */ /* 0x000fc80000010000 */
[----:B------:R-:W-:Y:S01]  /*22310*/  FADD.FTZ R11, R192, R11 ;  /* 0x0000000bc00b7221 */ /* 0x000fe20000010000 */
[----:B------:R-:W-:-:S03]  /*22320*/  F2FP.F16.F32.PACK_AB R192, R164, R192 ;  /* 0x000000c0a4c0723e */ /* 0x000fc600000000ff */
[----:B------:R-:W-:-:S04]  /*22330*/  FADD.FTZ R11, R164, R11 ;  /* 0x0000000ba40b7221 */ /* 0x000fc80000010000 */
        /* <DEDUP_REMOVED lines=32> */
[C---:B-1----:R-:W-:Y:S02]  /*22540*/  F2FP.F16.F32.PACK_AB R181, R9.reuse, R181 ;  /* 0x000000b509b5723e */ /* 0x042fe400000000ff */
[C---:B------:R-:W-:Y:S01]  /*22550*/  FADD.FTZ R11, R128.reuse, R11 ;  /* 0x0000000b800b7221 */ /* 0x040fe20000010000 */
[----:B------:R-:W-:Y:S01]  /*22560*/  FADD.FTZ R13, R9, R12 ;  /* 0x0000000c090d7221 */ /* 0x000fe20000010000 */
[----:B------:R-:W-:Y:S01]  /*22570*/  F2FP.F16.F32.PACK_AB R180, R128, R180 ;  /* 0x000000b480b4723e */ /* 0x000fe200000000ff */
[----:B------:R-:W-:-:S02]  /*22580*/  IMAD.MOV.U32 R9, RZ, RZ, R5 ;  /* 0x000000ffff097224 */ /* 0x000fc400078e0005 */
[----:B------:R-:W-:Y:S01]  /*22590*/  FADD.FTZ R12, R182, R11 ;  /* 0x0000000bb60c7221 */ /* 0x000fe20000010000 */
[----:B------:R-:W-:Y:S01]  /*225a0*/  FADD.FTZ R6, R134, R13 ;  /* 0x0000000d86067221 */ /* 0x000fe20000010000 */
[C---:B------:R-:W-:Y:S02]  /*225b0*/  F2FP.F16.F32.PACK_AB R182, R129.reuse, R182 ;  /* 0x000000b681b6723e */ /* 0x040fe400000000ff */
[----:B------:R-:W-:Y:S01]  /*225c0*/  FADD.FTZ R12, R129, R12 ;  /* 0x0000000c810c7221 */ /* 0x000fe20000010000 */
[----:B------:R-:W-:-:S03]  /*225d0*/  FADD.FTZ R7, R135, R6 ;  /* 0x0000000687077221 */ /* 0x000fc60000010000 */
[----:B------:R-:W-:Y:S01]  /*225e0*/  FADD.FTZ R11, R121, R12 ;  /* 0x0000000c790b7221 */ /* 0x000fe20000010000 */
[----:B------:R-:W-:-:S03]  /*225f0*/  FADD.FTZ R6, R122, R7 ;  /* 0x000000077a067221 */ /* 0x000fc60000010000 */
[----:B------:R-:W-:Y:S01]  /*22600*/  FADD.FTZ R12, R132, R11 ;  /* 0x0000000b840c7221 */ /* 0x000fe20000010000 */
[----:B------:R-:W-:Y:S01]  /*22610*/  FADD.FTZ R6, R123, R6 ;  /* 0x000000067b067221 */ /* 0x000fe20000010000 */
[----:B------:R-:W-:Y:S02]  /*22620*/  IMAD.MOV.U32 R11, RZ, RZ, R208 ;  /* 0x000000ffff0b7224 */ /* 0x000fe400078e00d0 */
[----:B------:R-:W-:Y:S01]  /*22630*/  FADD.FTZ R7, R133, R12 ;  /* 0x0000000c85077221 */ /* 0x000fe20000010000 */
[----:B------:R-:W-:Y:S01]  /*22640*/  FADD.FTZ R6, R179, R6 ;  /* 0x00000006b3067221 */ /* 0x000fe20000010000 */
[C---:B------:R-:W-:Y:S01]  /*22650*/  F2FP.F16.F32.PACK_AB R179, R127.reuse, R179 ;  /* 0x000000b37fb3723e */ /* 0x040fe200000000ff */
[----:B------:R-:W-:Y:S02]  /*22660*/  IMAD.MOV.U32 R12, RZ, RZ, R205 ;  /* 0x000000ffff0c7224 */ /* 0x000fe400078e00cd */
[----:B------:R-:W-:Y:S01]  /*22670*/  FADD.FTZ R7, R8, R7 ;  /* 0x0000000708077221 */ /* 0x000fe20000010000 */
[----:B------:R-:W-:Y:S01]  /*22680*/  FADD.FTZ R6, R127, R6 ;  /* 0x000000067f067221 */ /* 0x000fe20000010000 */
[----:B------:R-:W-:Y:S01]  /*22690*/  MOV R8, R4 ;  /* 0x0000000400087202 */ /* 0x000fe20000000f00 */
[----:B------:R-:W-:Y:S06]  /*226a0*/  @P2 BRA `(.L_x_2408) ;  /* 0xffffffa800dc2947 */ /* 0x000fec000383ffff */
.L_x_2397:
[----:B------:R-:W-:Y:S05]  /*226b0*/  BSYNC B0 ;  /* 0x0000000000007941 */ /* 0x000fea0003800000 */
.L_x_2396:
        /* <DEDUP_REMOVED lines=99> */
.L_x_2409:
[----:B------:R-:W-:Y:S01]  /*22cf0*/  IMAD R13, R205, 0x8, R18 ;  /* 0x00000008cd0d7824 */ /* 0x000fe200078e0212 */
[----:B------:R-:W-:-:S04]  /*22d00*/  SHF.L.U32 R2, R208, 0x1f, RZ ;  /* 0x0000001fd0027819 */ /* 0x000fc800000006ff */
[----:B------:R0:W1:Y:S01]  /*22d10*/  SYNCS.PHASECHK.TRANS64.TRYWAIT P2, [R13+URZ+0x36850], R2 ;  /* 0x036850020d0075a7 */ /* 0x000062000804017f */
[----:B------:R-:W-:Y:S05]  /*22d20*/  @!P0 BRA `(.L_x_2410) ;  /* 0x0000000000048947 */ /* 0x000fea0003800000 */
[----:B------:R-:W-:Y:S01]  /*22d30*/  BPT.TRAP 0x1 ;  /* 0x000000040000795c */ /* 0x000fe20000300000 */
.L_x_2410:
        /* <DEDUP_REMOVED lines=9> */
.L_x_2412:
[----:B------:R-:W-:Y:S05]  /*22dd0*/  BSYNC B0 ;  /* 0x0000000000007941 */ /* 0x000fea0003800000 */
.L_x_2411:
[----:B------:R-:W-:Y:S01]  /*22de0*/  IMAD.MOV.U32 R8, RZ, RZ, R0 ;  /* 0x000000ffff087224 */ /* 0x000fe200078e0000 */
[----:B------:R-:W-:Y:S01]  /*22df0*/  WARPGROUP.ARRIVE ;  /* 0x00000000000079c5 */ /* 0x000fe20000000000 */
[----:B------:R-:W-:Y:S01]  /*22e00*/  IMAD.MOV.U32 R9, RZ, RZ, 0x40000040 ;  /* 0x40000040ff097424 */ /* 0x000fe200078e00ff */
[----:B------:R-:W-:Y:S01]  /*22e10*/  IADD3 R205, R205, 0x1, RZ ;  /* 0x00000001cdcd7810 */ /* 0x000fe20007ffe0ff */
[----:B------:R-:W-:Y:S01]  /*22e20*/  VIADD R232, R232, 0x1 ;  /* 0x00000001e8e87836 */ /* 0x000fe20000000000 */
[----:B------:R-:W-:Y:S02]  /*22e30*/  R2UR UR6, R8 ;  /* 0x00000000080672ca */ /* 0x000fe400000e0000 */
[----:B------:R-:W-:Y:S01]  /*22e40*/  R2UR UR7, R9 ;  /* 0x00000000090772ca */ /* 0x000fe200000e0000 */
[----:B------:R-:W-:Y:S01]  /*22e50*/  IMAD.MOV.U32 R9, RZ, RZ, 0x40000040 ;  /* 0x40000040ff097424 */ /* 0x000fe200078e00ff */
[----:B------:R-:W-:Y:S02]  /*22e60*/  IADD3 R8, R0, 0x80, RZ ;  /* 0x0000008000087810 */ /* 0x000fe40007ffe0ff */
[----:B------:R-:W-:-:S04]  /*22e70*/  ISETP.NE.AND P2, PT, R205, 0x2, PT ;  /* 0x00000002cd00780c */ /* 0x000fc80003f45270 */
[----:B------:R-:W-:-:S05]  /*22e80*/  SEL R205, R205, RZ, P2 ;  /* 0x000000ffcdcd7207 */ /* 0x000fca0001000000 */
        /* <DEDUP_REMOVED lines=33> */
[----:B------:R-:W2:Y:S02]  /*230a0*/  SHFL.BFLY PT, R0, R7, 0x2, 0x1f ;  /* 0x0c401f0007007f89 */ /* 0x000ea400000e0000 */
[----:B--2---:R-:W-:Y:S01]  /*230b0*/  FADD.FTZ R0, R0, R7 ;  /* 0x0000000700007221 */ /* 0x004fe20000010000 */
[----:B------:R-:W-:Y:S02]  /*230c0*/  WARPGROUP.DEPBAR.LE gsb0, 0x0 ;  /* 0x00008000000079c5 */ /* 0x000fe40000010000 */
[----:B------:R-:W-:-:S10]  /*230d0*/  WARPGROUP.ARRIVE ;  /* 0x00000000000079c5 */ /* 0x000fd40000000000 */
[----:B------:R-:W-:Y:S01]  /*230e0*/  HGMMA.64x192x16.F32 R24, R180, gdesc[UR4].tnspB, R24, gsb0 ;  /* 0x42e00004b4187df0 */ /* 0x000fe20008000818 */
[----:B------:R-:W-:Y:S02]  /*230f0*/  R2UR UR6, R8 ;  /* 0x00000000080672ca */ /* 0x000fe400000e0000 */
[----:B------:R-:W-:Y:S02]  /*23100*/  R2UR UR7, R9 ;  /* 0x00000000090772ca */ /* 0x000fe400000e0000 */
[----:B------:R-:W0:Y:S02]  /*23110*/  SHFL.BFLY PT, R9, R6, 0x2, 0x1f ;  /* 0x0c401f0006097f89 */ /* 0x000e2400000e0000 */
[----:B01----:R-:W-:Y:S01]  /*23120*/  FADD.FTZ R2, R9, R6 ;  /* 0x0000000609027221 */ /* 0x003fe20000010000 */
[----:B------:R-:W-:Y:S01]  /*23130*/  CS2R R6, SRZ ;  /* 0x0000000000067805 */ /* 0x000fe2000001ff00 */
[----:B------:R-:W0:Y:S04]  /*23140*/  SHFL.BFLY PT, R9, R0, 0x1, 0x1f ;  /* 0x0c201f0000097f89 */ /* 0x000e2800000e0000 */
[----:B------:R-:W1:Y:S01]  /*23150*/  SHFL.BFLY PT, R11, R2, 0x1, 0x1f ;  /* 0x0c201f00020b7f89 */ /* 0x000e6200000e0000 */
[----:B0-----:R-:W-:Y:S01]  /*23160*/  FADD.FTZ R12, R0, R9 ;  /* 0x00000009000c7221 */ /* 0x001fe20000010000 */
[----:B------:R-:W-:Y:S01]  /*23170*/  MOV R0, 0xff800000 ;  /* 0xff80000000007802 */ /* 0x000fe20000000f00 */
[----:B-1----:R-:W-:-:S03]  /*23180*/  FADD.FTZ R14, R2, R11 ;  /* 0x0000000b020e7221 */ /* 0x002fc60000010000 */
[----:B------:R-:W-:Y:S01]  /*23190*/  FSETP.NE.FTZ.AND P0, PT, R12, RZ, PT ;  /* 0x000000ff0c00720b */ /* 0x000fe20003f15000 */
[----:B------:R-:W-:Y:S01]  /*231a0*/  IMAD.MOV.U32 R2, RZ, RZ, -0x800000 ;  /* 0xff800000ff027424 */ /* 0x000fe200078e00ff */
[----:B------:R-:W-:Y:S02]  /*231b0*/  SEL R11, RZ, 0x1, P2 ;  /* 0x00000001ff0b7807 */ /* 0x000fe40001000000 */
[----:B------:R-:W-:Y:S02]  /*231c0*/  FSETP.NE.FTZ.AND P3, PT, R14, RZ, PT ;  /* 0x000000ff0e00720b */ /* 0x000fe40003f75000 */
[----:B------:R-:W-:Y:S01]  /*231d0*/  LOP3.LUT R208, R208, R11, RZ, 0x3c, !PT ;  /* 0x0000000bd0d07212 */ /* 0x000fe200078e3cff */
[----:B------:R-:W-:-:S05]  /*231e0*/  @!P1 VIADD R11, R13, 0x36860 ;  /* 0x000368600d0b9836 */ /* 0x000fca0000000000 */
[----:B------:R-:W-:Y:S01]  /*231f0*/  @!P1 PRMT R11, RZ, 0x654, R11 ;  /* 0x00000654ff0b9816 */ /* 0x000fe2000000000b */
        /* <DEDUP_REMOVED lines=13> */
[----:B------:R-:W-:Y:S03]  /*232d0*/  HGMMA.64x192x16.F32 R24, R176, gdesc[UR4].tnspB, R24, gsb0 ;  /* 0x42e00004b0187df0 */ /* 0x000fe60008000818 */
[----:B------:R-:W-:Y:S02]  /*232e0*/  WARPGROUP.DEPBAR.LE gsb0, 0x0 ;  /* 0x00008000000079c5 */ /* 0x000fe40000010000 */
[----:B------:R1:W-:Y:S01]  /*232f0*/  @!P1 SYNCS.ARRIVE.TRANS64.RED.A1T0 RZ, [R11+URZ], RZ ;  /* 0x000000ff0bff99a7 */ /* 0x0003e2000810043f */
[-C--:B--2---:R-:W-:Y:S01]  /*23300*/  FMUL.FTZ R129, R51, R6.reuse ;  /* 0x0000000633817220 */ /* 0x084fe20000410000 */
        /* <DEDUP_REMOVED lines=95> */
.L_x_2308:
        /* <DEDUP_REMOVED lines=58> */
[C---:B------:R-:W-:Y:S02]  /*23ca0*/  IADD3 R137, P2, R26.reuse, 0x20, RZ ;  /* 0x000000201a897810 */ /* 0x040fe40007f5e0ff */
[C---:B------:R-:W-:Y:S02]  /*23cb0*/  IADD3 R145, P0, R26.reuse, 0x4020, RZ ;  /* 0x000040201a917810 */ /* 0x040fe40007f1e0ff */
[----:B------:R-:W-:Y:S02]  /*23cc0*/  LOP3.LUT R6, R137, 0x380, RZ, 0xc0, !PT ;  /* 0x0000038089067812 */ /* 0x000fe400078ec0ff */
[----:B------:R-:W-:Y:S01]  /*23cd0*/  LOP3.LUT R7, R26, 0x380, RZ, 0xc0, !PT ;  /* 0x000003801a077812 */ /* 0x000fe200078ec0ff */
[----:B------:R-:W-:Y:S01]  /*23ce0*/  IMAD.X R21, RZ, RZ, R27, P0 ;  /* 0x000000ffff157224 */ /* 0x000fe200000e061b */
[----:B------:R-:W-:Y:S02]  /*23cf0*/  SHF.R.U64 R6, R6, 0x3, RZ ;  /* 0x0000000306067819 */ /* 0x000fe400000012ff */
[----:B------:R-:W-:-:S02]  /*23d00*/  IADD3 R139, P1, R26, 0x40, RZ ;  /* 0x000000401a8b7810 */ /* 0x000fc40007f3e0ff */
[C---:B------:R-:W-:Y:S02]  /*23d10*/  IADD3 R141, P6, R26.reuse, 0x60, RZ ;  /* 0x000000601a8d7810 */ /* 0x040fe40007fde0ff */
[----:B------:R-:W-:Y:S01]  /*23d20*/  IADD3 R143, P5, R26, 0x4000, RZ ;  /* 0x000040001a8f7810 */ /* 0x000fe20007fbe0ff */
[--C-:B------:R-:W-:Y:S01]  /*23d30*/  IMAD.X R11, RZ, RZ, R27.reuse, P1 ;  /* 0x000000ffff0b7224 */ /* 0x100fe200008e061b */
[----:B------:R-:W-:Y:S01]  /*23d40*/  LOP3.LUT R8, R6, R137, RZ, 0x3c, !PT ;  /* 0x0000008906087212 */ /* 0x000fe200078e3cff */
[----:B------:R-:W-:Y:S01]  /*23d50*/  IMAD.X R13, RZ, RZ, R27, P6 ;  /* 0x000000ffff0d7224 */ /* 0x000fe200030e061b */
[----:B------:R-:W-:Y:S02]  /*23d60*/  LOP3.LUT R6, R145, 0x380, RZ, 0xc0, !PT ;  /* 0x0000038091067812 */ /* 0x000fe400078ec0ff */
[----:B------:R-:W-:Y:S02]  /*23d70*/  SHF.R.U64 R7, R7, 0x3, RZ ;  /* 0x0000000307077819 */ /* 0x000fe400000012ff */
[----:B------:R-:W-:-:S02]  /*23d80*/  IADD3.X R9, RZ, R27, RZ, P2, !PT ;  /* 0x0000001bff097210 */ /* 0x000fc400017fe4ff */
[----:B------:R-:W-:Y:S02]  /*23d90*/  IADD3.X R15, RZ, R27, RZ, P5, !PT ;  /* 0x0000001bff0f7210 */ /* 0x000fe40002ffe4ff */
[C---:B------:R-:W-:Y:S02]  /*23da0*/  IADD3 R147, P4, R26.reuse, 0x4040, RZ ;  /* 0x000040401a937810 */ /* 0x040fe40007f9e0ff */
[C---:B------:R-:W-:Y:S02]  /*23db0*/  IADD3 R149, P3, R26.reuse, 0x4060, RZ ;  /* 0x000040601a957810 */ /* 0x040fe40007f7e0ff */
[C---:B------:R-:W-:Y:S01]  /*23dc0*/  IADD3 R151, P2, R26.reuse, 0x8000, RZ ;  /* 0x000080001a977810 */ /* 0x040fe20007f5e0ff */
[--C-:B------:R-:W-:Y:S01]  /*23dd0*/  IMAD.X R31, RZ, RZ, R27.reuse, P4 ;  /* 0x000000ffff1f7224 */ /* 0x100fe200020e061b */
[C---:B------:R-:W-:Y:S02]  /*23de0*/  IADD3 R153, P1, R26.reuse, 0x8020, RZ ;  /* 0x000080201a997810 */ /* 0x040fe40007f3e0ff */
[C---:B------:R-:W-:Y:S01]  /*23df0*/  IADD3 R155, P6, R26.reuse, 0x8040, RZ ;  /* 0x000080401a9b7810 */ /* 0x040fe20007fde0ff */
[--C-:B------:R-:W-:Y:S01]  /*23e00*/  IMAD.X R39, RZ, RZ, R27.reuse, P2 ;  /* 0x000000ffff277224 */ /* 0x100fe200010e061b */
[----:B------:R-:W-:Y:S01]  /*23e10*/  IADD3 R86, P5, R26, 0x8060, RZ ;  /* 0x000080601a567810 */ /* 0x000fe20007fbe0ff */
[----:B------:R-:W-:Y:S01]  /*23e20*/  IMAD.X R43, RZ, RZ, R27, P1 ;  /* 0x000000ffff2b7224 */ /* 0x000fe200008e061b */
[----:B------:R-:W-:-:S02]  /*23e30*/  SHF.R.U64 R6, R6, 0x3, RZ ;  /* 0x0000000306067819 */ /* 0x000fc400000012ff */
[----:B------:R-:W-:Y:S01]  /*23e40*/  LOP3.LUT R26, R7, R26, RZ, 0x3c, !PT ;  /* 0x0000001a071a7212 */ /* 0x000fe200078e3cff */
[----:B------:R-:W-:Y:S01]  /*23e50*/  IMAD.X R7, RZ, RZ, R27, P5 ;  /* 0x000000ffff077224 */ /* 0x000fe200028e061b */
[----:B------:R-:W-:Y:S02]  /*23e60*/  LOP3.LUT R10, R139, 0x380, RZ, 0xc0, !PT ;  /* 0x000003808b0a7812 */ /* 0x000fe400078ec0ff */
[----:B------:R-:W-:Y:S02]  /*23e70*/  LOP3.LUT R34, R149, 0x380, RZ, 0xc0, !PT ;  /* 0x0000038095227812 */ /* 0x000fe400078ec0ff */
[----:B------:R-:W-:Y:S02]  /*23e80*/  LOP3.LUT R20, R6, R145, RZ, 0x3c, !PT ;  /* 0x0000009106147212 */ /* 0x000fe400078e3cff */
[-C--:B------:R-:W-:Y:S02]  /*23e90*/  IADD3.X R35, RZ, R27.reuse, RZ, P3, !PT ;  /* 0x0000001bff237210 */ /* 0x080fe40001ffe4ff */
[----:B------:R-:W-:-:S02]  /*23ea0*/  IADD3.X R47, RZ, R27, RZ, P6, !PT ;  /* 0x0000001bff2f7210 */ /* 0x000fc400037fe4ff */
[----:B------:R-:W-:Y:S02]  /*23eb0*/  MOV R78, R26 ;  /* 0x0000001a004e7202 */ /* 0x000fe40000000f00 */
[----:B------:R-:W-:Y:S02]  /*23ec0*/  LOP3.LUT R6, R153, 0x380, RZ, 0xc0, !PT ;  /* 0x0000038099067812 */ /* 0x000fe400078ec0ff */
[----:B------:R-:W-:Y:S02]  /*23ed0*/  LOP3.LUT R27, R155, 0x380, RZ, 0xc0, !PT ;  /* 0x000003809b1b7812 */ /* 0x000fe400078ec0ff */
[----:B------:R-:W-:Y:S02]  /*23ee0*/  LOP3.LUT R12, R141, 0x380, RZ, 0xc0, !PT ;  /* 0x000003808d0c7812 */ /* 0x000fe400078ec0ff */
[----:B------:R-:W-:Y:S02]  /*23ef0*/  LOP3.LUT R14, R143, 0x380, RZ, 0xc0, !PT ;  /* 0x000003808f0e7812 */ /* 0x000fe400078ec0ff */
[----:B------:R-:W-:-:S02]  /*23f00*/  SHF.R.U64 R10, R10, 0x3, RZ ;  /* 0x000000030a0a7819 */ /* 0x000fc400000012ff */
[----:B------:R-:W-:Y:S02]  /*23f10*/  SHF.R.U64 R34, R34, 0x3, RZ ;  /* 0x0000000322227819 */ /* 0x000fe400000012ff */
[----:B------:R-:W-:Y:S02]  /*23f20*/  LOP3.LUT R42, R86, 0x380, RZ, 0xc0, !PT ;  /* 0x00000380562a7812 */ /* 0x000fe400078ec0ff */
[----:B------:R-:W-:Y:S02]  /*23f30*/  F2FP.F16.F32.PACK_AB R26, R29, R28 ;  /* 0x0000001c1d1a723e */ /* 0x000fe400000000ff */
[----:B------:R-:W-:Y:S02]  /*23f40*/  SHF.R.U64 R6, R6, 0x3, RZ ;  /* 0x0000000306067819 */ /* 0x000fe400000012ff */
[----:B------:R-:W-:Y:S02]  /*23f50*/  LOP3.LUT R30, R147, 0x380, RZ, 0xc0, !PT ;  /* 0x00000380931e7812 */ /* 0x000fe400078ec0ff */
[----:B------:R-:W-:-:S02]  /*23f60*/  SHF.R.U64 R28, R27, 0x3, RZ ;  /* 0x000000031b1c7819 */ /* 0x000fc400000012ff */
[----:B------:R-:W-:Y:S02]  /*23f70*/  SHF.R.U64 R12, R12, 0x3, RZ ;  /* 0x000000030c0c7819 */ /* 0x000fe400000012ff */
[----:B------:R-:W-:Y:S02]  /*23f80*/  SHF.R.U64 R14, R14, 0x3, RZ ;  /* 0x000000030e0e7819 */ /* 0x000fe400000012ff */
[----:B------:R-:W-:Y:S02]  /*23f90*/  LOP3.LUT R10, R10, R139, RZ, 0x3c, !PT ;  /* 0x0000008b0a0a7212 */ /* 0x000fe400078e3cff */
[----:B------:R-:W-:Y:S02]  /*23fa0*/  LOP3.LUT R34, R34, R149, RZ, 0x3c, !PT ;  /* 0x0000009522227212 */ /* 0x000fe400078e3cff */
[----:B------:R-:W-:Y:S02]  /*23fb0*/  SHF.R.U64 R29, R42, 0x3, RZ ;  /* 0x000000032a1d7819 */ /* 0x000fe400000012ff */
[----:B------:R-:W-:-:S02]  /*23fc0*/  LOP3.LUT R42, R6, R153, RZ, 0x3c, !PT ;  /* 0x00000099062a7212 */ /* 0x000fc400078e3cff */
[----:B------:R-:W-:Y:S02]  /*23fd0*/  SHF.R.U64 R30, R30, 0x3, RZ ;  /* 0x000000031e1e7819 */ /* 0x000fe400000012ff */
[----:B------:R-:W-:Y:S02]  /*23fe0*/  LOP3.LUT R46, R28, R155, RZ, 0x3c, !PT ;  /* 0x0000009b1c2e7212 */ /* 0x000fe400078e3cff */
[----:B------:R-:W-:Y:S02]  /*23ff0*/  LOP3.LUT R12, R12, R141, RZ, 0x3c, !PT ;  /* 0x0000008d0c0c7212 */ /* 0x000fe400078e3cff */
[----:B------:R-:W-:Y:S02]  /*24000*/  MOV R28, R8 ;  /* 0x00000008001c7202 */ /* 0x000fe40000000f00 */
[----:B------:R-:W-:Y:S02]  /*24010*/  LOP3.LUT R14, R14, R143, RZ, 0x3c, !PT ;  /* 0x0000008f0e0e7212 */ /* 0x000fe400078e3cff */
[----:B------:R-:W-:-:S02]  /*24020*/  F2FP.F16.F32.PACK_AB R27, R134, R123 ;  /* 0x0000007b861b723e */ /* 0x000fc400000000ff */
[----:B------:R-:W-:Y:S02]  /*24030*/  MOV R9, R10 ;  /* 0x0000000a00097202 */ /* 0x000fe40000000f00 */
[----:B------:R-:W-:Y:S01]  /*24040*/  MOV R8, R34 ;  /* 0x0000002200087202 */ /* 0x000fe20000000f00 */
[----:B------:R-:W-:Y:S01]  /*24050*/  STSM.16.M88.4 [R78], R24 ;  /* 0x000000184e007844 */ /* 0x000fe20000000200 */
[----:B------:R-:W-:Y:S02]  /*24060*/  LOP3.LUT R38, R151, 0x380, RZ, 0xc0, !PT ;  /* 0x0000038097267812 */ /* 0x000fe400078ec0ff */
        /* <DEDUP_REMOVED lines=8> */
[----:B------:R-:W-:Y:S01]  /*240f0*/  MOV R14, R14 ;  /* 0x0000000e000e7202 */ /* 0x000fe20000000f00 */
[----:B------:R-:W-:Y:S01]  /*24100*/  STSM.16.M88.4 [R9], R40 ;  /* 0x0000002809007844 */ /* 0x000fe20000000200 */
[----:B------:R-:W-:-:S02]  /*24110*/  SHF.R.U64 R38, R38, 0x3, RZ ;  /* 0x0000000326267819 */ /* 0x000fc400000012ff */
[----:B------:R-:W-:Y:S01]  /*24120*/  MOV R20, R20 ;  /* 0x0000001400147202 */ /* 0x000fe20000000f00 */
[----:B------:R-:W-:Y:S01]  /*24130*/  STSM.16.M88.4 [R12], R48 ;  /* 0x000000300c007844 */ /* 0x000fe20000000200 */
[----:B------:R-:W-:Y:S02]  /*24140*/  MOV R30, R30 ;  /* 0x0000001e001e7202 */ /* 0x000fe40000000f00 */
[----:B------:R-:W-:Y:S01]  /*24150*/  LOP3.LUT R38, R38, R151, RZ, 0x3c, !PT ;  /* 0x0000009726267212 */ /* 0x000fe200078e3cff */
[----:B------:R-:W-:Y:S01]  /*24160*/  STSM.16.M88.4 [R14], R56 ;  /* 0x000000380e007844 */ /* 0x000fe20000000200 */
[----:B------:R-:W-:Y:S02]  /*24170*/  LOP3.LUT R6, R29, R86, RZ, 0x3c, !PT ;  /* 0x000000561d067212 */ /* 0x000fe400078e3cff */
[----:B------:R-:W-:Y:S01]  /*24180*/  MOV R38, R38 ;  /* 0x0000002600267202 */ /* 0x000fe20000000f00 */
[----:B------:R2:W-:Y:S01]  /*24190*/  STSM.16.M88.4 [R20], R64 ;  /* 0x0000004014007844 */ /* 0x0005e20000000200 */
[----:B------:R-:W-:-:S02]  /*241a0*/  ISETP.NE.U32.AND P0, PT, RZ, UR4, PT ;  /* 0x00000004ff007c0c */ /* 0x000fc4000bf05070 */
[----:B------:R-:W-:Y:S01]  /*241b0*/  MOV R46, R46 ;  /* 0x0000002e002e7202 */ /* 0x000fe20000000f00 */
[----:B------:R-:W-:Y:S01]  /*241c0*/  STSM.16.M88.4 [R30], R72 ;  /* 0x000000481e007844 */ /* 0x000fe20000000200 */
[----:B------:R-:W-:Y:S02]  /*241d0*/  MOV R10, R6 ;  /* 0x00000006000a7202 */ /* 0x000fe40000000f00 */
[----:B------:R-:W-:Y:S01]  /*241e0*/  ISETP.NE.AND.EX P0, PT, RZ, UR5, PT, P0 ;  /* 0x00000005ff007c0c */ /* 0x000fe2000bf05300 */
[----:B------:R3:W-:Y:S04]  /*241f0*/  STSM.16.M88.4 [R8], R80 ;  /* 0x0000005008007844 */ /* 0x0007e80000000200 */
[----:B------:R-:W-:Y:S04]  /*24200*/  STSM.16.M88.4 [R38], R88 ;  /* 0x0000005826007844 */ /* 0x000fe80000000200 */
[----:B------:R4:W-:Y:S01]  /*24210*/  STSM.16.M88.4 [R11], R96 ;  /* 0x000000600b007844 */ /* 0x0009e20000000200 */
[----:B--2---:R-:W-:-:S03]  /*24220*/  IMAD.MOV.U32 R20, RZ, RZ, RZ ;  /* 0x000000ffff147224 */ /* 0x004fc600078e00ff */
[----:B------:R2:W-:Y:S01]  /*24230*/  STSM.16.M88.4 [R46], R104 ;  /* 0x000000682e007844 */ /* 0x0005e20000000200 */
[----:B---3--:R-:W-:-:S03]  /*24240*/  IADD3 R8, P1, R229, UR4, RZ ;  /* 0x00000004e5087c10 */ /* 0x008fc6000ff3e0ff */
[----:B------:R2:W-:Y:S01]  /*24250*/  STSM.16.M88.4 [R10], R112 ;  /* 0x000000700a007844 */ /* 0x0005e20000000200 */
[----:B------:R-:W-:Y:S01]  /*24260*/  IADD3.X R9, R230, UR5, RZ, P1, !PT ;  /* 0x00000005e6097c10 */ /* 0x000fe20008ffe4ff */
[----:B------:R-:W-:Y:S01]  /*24270*/  ULDC.64 UR4, c[0x0][0xbe0] ;  /* 0x0002f80000047ab9 */ /* 0x000fe20000000a00 */
[----:B------:R-:W-:Y:S01]  /*24280*/  BAR.SYNC.DEFER_BLOCKING 0x1, 0x100 ;  /* 0x0044000000007b1d */ /* 0x000fe20000010000 */
[----:B------:R-:W-:-:S04]  /*24290*/  ISETP.NE.U32.AND P1, PT, RZ, UR4, PT ;  /* 0x00000004ff007c0c */ /* 0x000fc8000bf25070 */
[----:B------:R-:W-:-:S13]  /*242a0*/  ISETP.NE.AND.EX P1, PT, RZ, UR5, PT, P1 ;  /* 0x00000005ff007c0c */ /* 0x000fda000bf25310 */
[----:B------:R-:W-:Y:S01]  /*242b0*/  @P1 IADD3 R6, P2, R229, UR4, RZ ;  /* 0x00000004e5061c10 */ /* 0x000fe2000ff5e0ff */
[----:B------:R-:W-:Y:S02]  /*242c0*/  ULDC UR4, c[0x0][0xa88] ;  /* 0x0002a20000047ab9 */ /* 0x000fe40000000800 */
[----:B------:R-:W-:Y:S01]  /*242d0*/  IMAD.U32 R60, RZ, RZ, UR4 ;  /* 0x00000004ff3c7e24 */ /* 0x000fe2000f8e00ff */
[----:B------:R-:W-:Y:S01]  /*242e0*/  @P1 IADD3.X R7, R230, UR5, RZ, P2, !PT ;  /* 0x00000005e6071c10 */ /* 0x000fe200097fe4ff */
[----:B------:R2:W5:Y:S01]  /*242f0*/  @P0 LDG.E R20, desc[UR60][R8.64] ;  /* 0x0000003c08140981 */ /* 0x000562000c1e1900 */
[----:B------:R-:W-:-:S03]  /*24300*/  LEA R3, R224, R221, 0x6 ;  /* 0x000000dde0037211 */ /* 0x000fc600078e30ff */
[----:B------:R2:W5:Y:S02]  /*24310*/  @P1 LDG.E R60, desc[UR60][R6.64] ;  /* 0x0000003c063c1981 */ /* 0x000564000c1e1900 */
[----:B------:R-:W-:-:S03]  /*24320*/  IMAD.WIDE R4, R3, 0x2, R4 ;  /* 0x0000000203047825 */ /* 0x000fc600078e0204 */
[----:B----4-:R-:W-:-:S04]  /*24330*/  IADD3 R11, P4, R4, 0x1000, RZ ;  /* 0x00001000040b7810 */ /* 0x010fc80007f9e0ff */
[----:B------:R-:W-:Y:S01]  /*24340*/  LOP3.LUT R3, R11, 0x380, RZ, 0xc0, !PT ;  /* 0x000003800b037812 */ /* 0x000fe200078ec0ff */
[----:B--2---:R-:W-:Y:S08]  /*24350*/  @P1 BRA `(.L_x_2416) ;  /* 0x0000000000101947 */ /* 0x004ff00003800000 */
[----:B------:R-:W-:Y:S05]  /*24360*/  @!P0 BRA `(.L_x_2416) ;  /* 0x00000000000c8947 */ /* 0x000fea0003800000 */
[----:B------:R-:W2:Y:S04]  /*24370*/  LDG.E R7, desc[UR60][R8.64] ;  /* 0x0000003c08077981 */ /* 0x000ea8000c1e1900 */
[----:B-----5:R-:W2:Y:S02]  /*24380*/  LDG.E R60, desc[UR60][R8.64+0x4] ;  /* 0x0000043c083c7981 */ /* 0x020ea4000c1e1900 */
[----:B--2---:R-:W-:-:S07]  /*24390*/  IMAD.IADD R60, R60, 0x1, -R7 ;  /* 0x000000013c3c7824 */ /* 0x004fce00078e0a07 */
.L_x_2416:
[----:B------:R-:W2:Y:S01]  /*243a0*/  LDL R10, [R1+0x4c] ;  /* 0x00004c00010a7983 */ /* 0x000ea20000100800 */
[----:B------:R-:W-:Y:S01]  /*243b0*/  SHF.R.S32.HI R61, RZ, 0x1f, R228 ;  /* 0x0000001fff3d7819 */ /* 0x000fe200000114e4 */
[----:B------:R-:W-:Y:S01]  /*243c0*/  ULDC.64 UR4, c[0x0][0xb70] ;  /* 0x0002dc0000047ab9 */ /* 0x000fe20000000a00 */
[----:B------:R-:W-:Y:S02]  /*243d0*/  SHF.R.U64 R8, R3, 0x3, RZ ;  /* 0x0000000303087819 */ /* 0x000fe400000012ff */
[--C-:B-----5:R-:W-:Y:S01]  /*243e0*/  SHF.R.S32.HI R21, RZ, 0x1f, R20.reuse ;  /* 0x0000001fff157819 */ /* 0x120fe20000011414 */
        /* <DEDUP_REMOVED lines=8> */
[----:B------:R-:W-:Y:S01]  /*24470*/  IMAD R11, R235, 0x80, R227 ;  /* 0x00000080eb0b7824 */ /* 0x000fe200078e02e3 */
[----:B------:R-:W-:Y:S01]  /*24480*/  IADD3 R7, R7, R3, RZ ;  /* 0x0000000307077210 */ /* 0x000fe20007ffe0ff */
[----:B------:R-:W-:Y:S01]  /*24490*/  IMAD R3, R237, UR4, RZ ;  /* 0x00000004ed037c24 */ /* 0x000fe2000f8e02ff */
[C---:B------:R-:W-:Y:S02]  /*244a0*/  IADD3 R13, P5, R4.reuse, 0x2000, RZ ;  /* 0x00002000040d7810 */ /* 0x040fe40007fbe0ff */
[C---:B------:R-:W-:Y:S01]  /*244b0*/  IADD3 R25, P6, R4.reuse, 0x3000, RZ ;  /* 0x0000300004197810 */ /* 0x040fe20007fde0ff */
[C---:B------:R-:W-:Y:S01]  /*244c0*/  IMAD.WIDE.U32 R6, R231.reuse, UR4, R6 ;  /* 0x00000004e7067c25 */ /* 0x040fe2000f8e0006 */
[C---:B------:R-:W-:Y:S02]  /*244d0*/  IADD3 R37, P2, R4.reuse, 0x6000, RZ ;  /* 0x0000600004257810 */ /* 0x040fe40007f5e0ff */
[----:B------:R-:W-:Y:S01]  /*244e0*/  IADD3 R33, P1, R4, 0x5000, RZ ;  /* 0x0000500004217810 */ /* 0x000fe20007f3e0ff */
[----:B------:R-:W-:Y:S01]  /*244f0*/  IMAD R9, R231, UR5, R3 ;  /* 0x00000005e7097c24 */ /* 0x000fe2000f8e0203 */
[----:B------:R-:W-:Y:S01]  /*24500*/  SHF.R.S32.HI R3, RZ, 0x1f, R11 ;  /* 0x0000001fff037819 */ /* 0x000fe2000001140b */
[----:B------:R-:W-:Y:S01]  /*24510*/  ULDC.64 UR4, c[0x0][0xb40] ;  /* 0x0002d00000047ab9 */ /* 0x000fe20000000a00 */
[----:B------:R-:W-:-:S02]  /*24520*/  IADD3 R6, P3, R11, R6, RZ ;  /* 0x000000060b067210 */ /* 0x000fc40007f7e0ff */
[----:B------:R-:W-:Y:S02]  /*24530*/  LOP3.LUT R28, R29, 0x380, RZ, 0xc0, !PT ;  /* 0x000003801d1c7812 */ /* 0x000fe400078ec0ff */
[----:B------:R-:W-:Y:S02]  /*24540*/  LOP3.LUT R12, R13, 0x380, RZ, 0xc0, !PT ;  /* 0x000003800d0c7812 */ /* 0x000fe400078ec0ff */
[----:B------:R-:W-:Y:S02]  /*24550*/  LOP3.LUT R24, R25, 0x380, RZ, 0xc0, !PT ;  /* 0x0000038019187812 */ /* 0x000fe400078ec0ff */
[----:B------:R-:W-:Y:S02]  /*24560*/  LOP3.LUT R36, R37, 0x380, RZ, 0xc0, !PT ;  /* 0x0000038025247812 */ /* 0x000fe400078ec0ff */
[----:B------:R-:W-:Y:S02]  /*24570*/  LOP3.LUT R32, R33, 0x380, RZ, 0xc0, !PT ;  /* 0x0000038021207812 */ /* 0x000fe400078ec0ff */
[----:B------:R-:W-:Y:S01]  /*24580*/  IADD3.X R3, R3, R7, R9, P3, !PT ;  /* 0x0000000703037210 */ /* 0x000fe20001ffe409 */
[----:B------:R-:W-:Y:S01]  /*24590*/  IMAD.X R9, RZ, RZ, R5, P4 ;  /* 0x000000ffff097224 */ /* 0x000fe200020e0605 */
[----:B------:R-:W-:-:S02]  /*245a0*/  SHF.R.U64 R28, R28, 0x3, RZ ;  /* 0x000000031c1c7819 */ /* 0x000fc400000012ff */
[----:B------:R-:W-:Y:S02]  /*245b0*/  SHF.R.U64 R12, R12, 0x3, RZ ;  /* 0x000000030c0c7819 */ /* 0x000fe400000012ff */
[----:B------:R-:W-:Y:S02]  /*245c0*/  SHF.R.U64 R24, R24, 0x3, RZ ;  /* 0x0000000318187819 */ /* 0x000fe400000012ff */
[----:B------:R-:W-:Y:S02]  /*245d0*/  LEA R54, P3, R6, UR4, 0x2 ;  /* 0x0000000406367c11 */ /* 0x000fe4000f8610ff */
[----:B------:R-:W-:Y:S02]  /*245e0*/  SHF.R.U64 R36, R36, 0x3, RZ ;  /* 0x0000000324247819 */ /* 0x000fe400000012ff */
[----:B------:R-:W-:Y:S02]  /*245f0*/  SHF.R.U64 R32, R32, 0x3, RZ ;  /* 0x0000000320207819 */ /* 0x000fe400000012ff */
[----:B------:R-:W-:Y:S01]  /*24600*/  LOP3.LUT R28, R28, R29, RZ, 0x3c, !PT ;  /* 0x0000001d1c1c7212 */ /* 0x000fe200078e3cff */
[----:B------:R-:W-:Y:S01]  /*24610*/  IMAD.X R29, RZ, RZ, R5, P0 ;  /* 0x000000ffff1d7224 */ /* 0x000fe200000e0605 */
[----:B------:R-:W-:-:S02]  /*24620*/  LOP3.LUT R12, R12, R13, RZ, 0x3c, !PT ;  /* 0x0000000d0c0c7212 */ /* 0x000fc400078e3cff */
[----:B------:R-:W-:Y:S01]  /*24630*/  LOP3.LUT R24, R24, R25, RZ, 0x3c, !PT ;  /* 0x0000001918187212 */ /* 0x000fe200078e3cff */
[----:B------:R-:W-:Y:S01]  /*24640*/  IMAD.X R25, RZ, RZ, R5, P6 ;  /* 0x000000ffff197224 */ /* 0x000fe200030e0605 */
[----:B------:R-:W-:Y:S01]  /*24650*/  LEA.HI.X R55, R6, UR5, R3, 0x2, P3 ;  /* 0x0000000506377c11 */ /* 0x000fe200098f1403 */
[----:B------:R-:W-:Y:S01]  /*24660*/  VIADD R3, R11, 0x8 ;  /* 0x000000080b037836 */ /* 0x000fe20000000000 */
[----:B------:R-:W-:Y:S01]  /*24670*/  LOP3.LUT R36, R36, R37, RZ, 0x3c, !PT ;  /* 0x0000002524247212 */ /* 0x000fe200078e3cff */
[----:B------:R-:W-:Y:S01]  /*24680*/  IMAD.X R37, RZ, RZ, R5, P2 ;  /* 0x000000ffff257224 */ /* 0x000fe200010e0605 */
[----:B------:R-:W-:Y:S01]  /*24690*/  IADD3.X R13, RZ, R5, RZ, P5, !PT ;  /* 0x00000005ff0d7210 */ /* 0x000fe20002ffe4ff */
[----:B------:R-:W-:Y:S01]  /*246a0*/  ULDC.64 UR4, c[0x0][0xaa0] ;  /* 0x0002a80000047ab9 */ /* 0x000fe20000000a00 */
[C---:B------:R-:W-:Y:S02]  /*246b0*/  IADD3 R41, P3, R4.reuse, 0x7000, RZ ;  /* 0x0000700004297810 */ /* 0x040fe40007f7e0ff */
[----:B------:R-:W-:-:S02]  /*246c0*/  IADD3 R45, P4, R4, 0x8000, RZ ;  /* 0x00008000042d7810 */ /* 0x000fc40007f9e0ff */
[C---:B------:R-:W-:Y:S02]  /*246d0*/  IADD3 R49, P5, R4.reuse, 0x9000, RZ ;  /* 0x0000900004317810 */ /* 0x040fe40007fbe0ff */
[----:B------:R-:W-:Y:S02]  /*246e0*/  IADD3 R53, P6, R4, 0xa000, RZ ;  /* 0x0000a00004357810 */ /* 0x000fe40007fde0ff */
[----:B------:R-:W-:Y:S02]  /*246f0*/  LOP3.LUT R32, R32, R33, RZ, 0x3c, !PT ;  /* 0x0000002120207212 */ /* 0x000fe400078e3cff */
[----:B------:R-:W-:Y:S02]  /*24700*/  IADD3 R6, P2, R4, 0xb000, RZ ;  /* 0x0000b00004067810 */ /* 0x000fe40007f5e0ff */
[----:B------:R-:W-:Y:S02]  /*24710*/  IADD3.X R33, RZ, R5, RZ, P1, !PT ;  /* 0x00000005ff217210 */ /* 0x000fe40000ffe4ff */
[----:B------:R-:W-:Y:S01]  /*24720*/  LOP3.LUT R40, R41, 0x380, RZ, 0xc0, !PT ;  /* 0x0000038029287812 */ /* 0x000fe200078ec0ff */
[----:B------:R-:W-:Y:S01]  /*24730*/  IMAD.X R57, RZ, RZ, R5, P2 ;  /* 0x000000ffff397224 */ /* 0x000fe200010e0605 */
[----:B------:R-:W-:-:S02]  /*24740*/  LOP3.LUT R44, R45, 0x380, RZ, 0xc0, !PT ;  /* 0x000003802d2c7812 */ /* 0x000fc400078ec0ff */
[----:B------:R-:W-:Y:S02]  /*24750*/  LOP3.LUT R48, R49, 0x380, RZ, 0xc0, !PT ;  /* 0x0000038031307812 */ /* 0x000fe400078ec0ff */
[----:B------:R-:W-:Y:S02]  /*24760*/  LOP3.LUT R52, R53, 0x380, RZ, 0xc0, !PT ;  /* 0x0000038035347812 */ /* 0x000fe400078ec0ff */
[----:B------:R-:W-:Y:S02]  /*24770*/  LOP3.LUT R7, R4, 0x380, RZ, 0xc0, !PT ;  /* 0x0000038004077812 */ /* 0x000fe400078ec0ff */
[----:B------:R-:W-:Y:S02]  /*24780*/  SHF.R.U64 R40, R40, 0x3, RZ ;  /* 0x0000000328287819 */ /* 0x000fe400000012ff */
[----:B------:R-:W-:Y:S02]  /*24790*/  SHF.R.U64 R44, R44, 0x3, RZ ;  /* 0x000000032c2c7819 */ /* 0x000fe400000012ff */
[----:B------:R-:W-:-:S02]  /*247a0*/  SHF.R.U64 R48, R48, 0x3, RZ ;  /* 0x0000000330307819 */ /* 0x000fc400000012ff */
[----:B------:R-:W-:Y:S02]  /*247b0*/  SHF.R.U64 R52, R52, 0x3, RZ ;  /* 0x0000000334347819 */ /* 0x000fe400000012ff */
[----:B------:R-:W-:Y:S02]  /*247c0*/  SHF.R.U64 R7, R7, 0x3, RZ ;  /* 0x0000000307077819 */ /* 0x000fe400000012ff */
[----:B------:R-:W-:Y:S02]  /*247d0*/  LOP3.LUT R40, R40, R41, RZ, 0x3c, !PT ;  /* 0x0000002928287212 */ /* 0x000fe400078e3cff */
[----:B------:R-:W-:Y:S01]  /*247e0*/  LOP3.LUT R44, R44, R45, RZ, 0x3c, !PT ;  /* 0x0000002d2c2c7212 */ /* 0x000fe200078e3cff */
[--C-:B------:R-:W-:Y:S01]  /*247f0*/  IMAD.X R45, RZ, RZ, R5.reuse, P4 ;  /* 0x000000ffff2d7224 */ /* 0x100fe200020e0605 */
[----:B------:R-:W-:Y:S01]  /*24800*/  LOP3.LUT R48, R48, R49, RZ, 0x3c, !PT ;  /* 0x0000003130307212 */ /* 0x000fe200078e3cff */
[----:B------:R-:W-:Y:S01]  /*24810*/  IMAD.X R49, RZ, RZ, R5, P5 ;  /* 0x000000ffff317224 */ /* 0x000fe200028e0605 */
[----:B------:R-:W-:-:S02]  /*24820*/  LOP3.LUT R52, R52, R53, RZ, 0x3c, !PT ;  /* 0x0000003534347212 */ /* 0x000fc400078e3cff */
[-C--:B------:R-:W-:Y:S02]  /*24830*/  IADD3.X R41, RZ, R5.reuse, RZ, P3, !PT ;  /* 0x00000005ff297210 */ /* 0x080fe40001ffe4ff */
[----:B------:R-:W-:Y:S02]  /*24840*/  LOP3.LUT R4, R7, R4, RZ, 0x3c, !PT ;  /* 0x0000000407047212 */ /* 0x000fe400078e3cff */
[----:B------:R-:W-:Y:S01]  /*24850*/  IADD3.X R53, RZ, R5, RZ, P6, !PT ;  /* 0x00000005ff357210 */ /* 0x000fe200037fe4ff */
[----:B------:R-:W-:-:S04]  /*24860*/  IMAD R21, R21, UR4, RZ ;  /* 0x0000000415157c24 */ /* 0x000fc8000f8e02ff */
[----:B------:R-:W-:Y:S02]  /*24870*/  IMAD R21, R20, UR5, R21 ;  /* 0x0000000514157c24 */ /* 0x000fe4000f8e0215 */
[----:B------:R-:W-:-:S05]  /*24880*/  IMAD R63, R235, -0x80, R60 ;  /* 0xffffff80eb3f7824 */ /* 0x000fca00078e023c */
[----:B------:R-:W-:Y:S02]  /*24890*/  ISETP.GE.AND P3, PT, R224, R63, PT ;  /* 0x0000003fe000720c */ /* 0x000fe40003f66270 */
[----:B------:R-:W-:Y:S01]  /*248a0*/  SHF.R.S32.HI R225, RZ, 0x1f, R224 ;  /* 0x0000001fffe17819 */ /* 0x000fe200000114e0 */
[----:B------:R-:W-:Y:S01]  /*248b0*/  BSSY B1, `(.L_x_2417) ;  /* 0x0000047000017945 */ /* 0x000fe20003800000 */
[----:B--2---:R-:W-:-:S04]  /*248c0*/  LOP3.LUT P0, RZ, R10, 0x3, RZ, 0xc0, !PT ;  /* 0x000000030aff7812 */ /* 0x004fc8000780c0ff */
[-C--:B------:R-:W-:Y:S02]  /*248d0*/  ISETP.GE.OR P1, PT, R11, R60.reuse, P0 ;  /* 0x0000003c0b00720c */ /* 0x080fe40000726670 */
[----:B------:R-:W-:Y:S02]  /*248e0*/  ISETP.GE.OR P0, PT, R3, R60, P0 ;  /* 0x0000003c0300720c */ /* 0x000fe40000706670 */
[----:B------:R-:W-:-:S04]  /*248f0*/  LOP3.LUT R3, R6, 0x380, RZ, 0xc0, !PT ;  /* 0x0000038006037812 */ /* 0x000fc800078ec0ff */
[----:B------:R-:W-:-:S04]  /*24900*/  SHF.R.U64 R3, R3, 0x3, RZ ;  /* 0x0000000303037819 */ /* 0x000fc800000012ff */
[----:B------:R-:W-:Y:S01]  /*24910*/  LOP3.LUT R56, R3, R6, RZ, 0x3c, !PT ;  /* 0x0000000603387212 */ /* 0x000fe200078e3cff */
[----:B------:R2:W-:Y:S01]  /*24920*/  @!P1 STG.E desc[UR60][R54.64], R2 ;  /* 0x0000000236009986 */ /* 0x0005e2000c10193c */
[----:B------:R-:W-:-:S03]  /*24930*/  SHF.R.S32.HI R3, RZ, 0x1f, R221 ;  /* 0x0000001fff037819 */ /* 0x000fc600000114dd */
[----:B------:R3:W-:Y:S04]  /*24940*/  @!P0 STG.E desc[UR60][R54.64+0x20], R0 ;  /* 0x0000200036008986 */ /* 0x0007e8000c10193c */
[----:B------:R-:W5:Y:S04]  /*24950*/  LD.E.128 R4, desc[UR60][R4.64] ;  /* 0x0000003c04047980 */ /* 0x000f68000c101d00 */
[----:B------:R-:W5:Y:S01]  /*24960*/  LD.E.128 R8, desc[UR60][R8.64] ;  /* 0x0000003c08087980 */ /* 0x000f62000c101d00 */
[----:B--2---:R-:W-:-:S03]  /*24970*/  IMAD.MOV.U32 R2, RZ, RZ, R221 ;  /* 0x000000ffff027224 */ /* 0x004fc600078e00dd */
        /* <DEDUP_REMOVED lines=8> */
[----:B---3--:R-:W5:Y:S04]  /*24a00*/  LD.E.128 R52, desc[UR60][R52.64] ;  /* 0x0000003c34347980 */ /* 0x008f68000c101d00 */
[----:B------:R-:W5:Y:S01]  /*24a10*/  LD.E.128 R56, desc[UR60][R56.64] ;  /* 0x0000003c38387980 */ /* 0x000f62000c101d00 */
[----:B------:R-:W-:Y:S01]  /*24a20*/  IMAD.WIDE.U32 R2, R20, UR4, R2 ;  /* 0x0000000414027c25 */ /* 0x000fe2000f8e0002 */
[----:B------:R-:W-:Y:S01]  /*24a30*/  ULDC.64 UR4, c[0x0][0xae0] ;  /* 0x0002b80000047ab9 */ /* 0x000fe20000000a00 */
[----:B------:R-:W-:Y:S01]  /*24a40*/  @!PT LDS RZ, [RZ] ;  /* 0x00000000fffff984 */ /* 0x000fe20000000800 */
[----:B------:R-:W-:Y:S01]  /*24a50*/  @!PT LDS RZ, [RZ] ;  /* 0x00000000fffff984 */ /* 0x000fe20000000800 */
[----:B------:R-:W-:Y:S01]  /*24a60*/  @!PT LDS RZ, [RZ] ;  /* 0x00000000fffff984 */ /* 0x000fe20000000800 */
[----:B------:R-:W-:Y:S01]  /*24a70*/  @!PT LDS RZ, [RZ] ;  /* 0x00000000fffff984 */ /* 0x000fe20000000800 */
[----:B------:R2:W-:Y:S06]  /*24a80*/  MEMBAR.ALL.CTA ;  /* 0x0000000000007992 */ /* 0x0005ec0000008000 */
[----:B--2---:R-:W2:Y:S01]  /*24a90*/  FENCE.VIEW.ASYNC.S ;  /* 0x00000000000073c6 */ /* 0x004ea20000000000 */
[C---:B------:R-:W-:Y:S01]  /*24aa0*/  VIADD R0, R224.reuse, 0x20 ;  /* 0x00000020e0007836 */ /* 0x040fe20000000000 */
[----:B------:R-:W-:Y:S01]  /*24ab0*/  IADD3 R3, R3, R21, RZ ;  /* 0x0000001503037210 */ /* 0x000fe20007ffe0ff */
[----:B------:R-:W-:Y:S01]  /*24ac0*/  IMAD R61, R61, UR4, RZ ;  /* 0x000000043d3d7c24 */ /* 0x000fe2000f8e02ff */
[C---:B------:R-:W-:Y:S01]  /*24ad0*/  IADD3 R21, R224.reuse, 0x60, RZ ;  /* 0x00000060e0157810 */ /* 0x040fe20007ffe0ff */
[----:B------:R-:W-:Y:S01]  /*24ae0*/  VIADD R20, R224, 0x40 ;  /* 0x00000040e0147836 */ /* 0x000fe20000000000 */
[-C--:B------:R-:W-:Y:S01]  /*24af0*/  ISETP.GE.AND P0, PT, R0, R63.reuse, PT ;  /* 0x0000003f0000720c */ /* 0x080fe20003f06270 */
[C---:B------:R-:W-:Y:S01]  /*24b00*/  IMAD R61, R228.reuse, UR5, R61 ;  /* 0x00000005e43d7c24 */ /* 0x040fe2000f8e023d */
[-C--:B------:R-:W-:Y:S01]  /*24b10*/  ISETP.GE.AND P2, PT, R21, R63.reuse, PT ;  /* 0x0000003f1500720c */ /* 0x080fe20003f46270 */
[----:B------:R-:W-:Y:S01]  /*24b20*/  IMAD.WIDE.U32 R2, R228, UR4, R2 ;  /* 0x00000004e4027c25 */ /* 0x000fe2000f8e0002 */
[----:B------:R-:W-:Y:S01]  /*24b30*/  ULDC.64 UR4, c[0x0][0xae8] ;  /* 0x0002ba0000047ab9 */ /* 0x000fe20000000a00 */
[----:B------:R-:W-:-:S02]  /*24b40*/  ISETP.GE.AND P1, PT, R20, R63, PT ;  /* 0x0000003f1400720c */ /* 0x000fc40003f26270 */
[----:B------:R-:W-:Y:S02]  /*24b50*/  VIADD R0, R18, 0x36820 ;  /* 0x0003682012007836 */ /* 0x000fe40000000000 */
[----:B------:R-:W-:Y:S02]  /*24b60*/  IMAD.IADD R3, R3, 0x1, R61 ;  /* 0x0000000103037824 */ /* 0x000fe400078e023d */
[----:B------:R-:W-:Y:S01]  /*24b70*/  IMAD R20, R237, UR4, RZ ;  /* 0x00000004ed147c24 */ /* 0x000fe2000f8e02ff */
[----:B------:R-:W-:Y:S01]  /*24b80*/  PRMT R0, RZ, 0x654, R0 ;  /* 0x00000654ff007816 */ /* 0x000fe20000000000 */
[----:B------:R-:W-:-:S04]  /*24b90*/  IMAD.WIDE.U32 R60, R231, UR4, R2 ;  /* 0x00000004e73c7c25 */ /* 0x000fc8000f8e0002 */
[----:B------:R-:W-:Y:S01]  /*24ba0*/  IMAD R63, R231, UR5, R20 ;  /* 0x00000005e73f7c24 */ /* 0x000fe2000f8e0214 */
[----:B--2---:R2:W-:Y:S01]  /*24bb0*/  SYNCS.ARRIVE.TRANS64.RED.A1T0 RZ, [R0+URZ], RZ ;  /* 0x000000ff00ff79a7 */ /* 0x0045e2000810043f */
[----:B------:R-:W-:-:S03]  /*24bc0*/  IMAD.WIDE R20, R235, 0x80, R224 ;  /* 0x00000080eb147825 */ /* 0x000fc600078e02e0 */
        /* <DEDUP_REMOVED lines=21> */
.L_x_2418:
[----:B------:R-:W-:Y:S05]  /*24d20*/  BSYNC B1 ;  /* 0x0000000000017941 */ /* 0x000fea0003800000 */
.L_x_2417:
[----:B------:R-:W-:Y:S04]  /*24d30*/  BSSY B1, `(.L_x_2419) ;  /* 0x0000017000017945 */ /* 0x000fe80003800000 */
[----:B------:R-:W-:Y:S05]  /*24d40*/  @P0 BRA `(.L_x_2420) ;  /* 0x0000000000540947 */ /* 0x000fea0003800000 */
[----:B---3-5:R-:W-:Y:S01]  /*24d50*/  IADD3 R5, P0, R20, 0x20, RZ ;  /* 0x0000002014057810 */ /* 0x028fe20007f1e0ff */
[C---:B------:R-:W-:Y:S01]  /*24d60*/  VIADD R2, R221.reuse, 0x40 ;  /* 0x00000040dd027836 */ /* 0x040fe20000000000 */
[----:B------:R-:W-:Y:S01]  /*24d70*/  ULDC UR4, c[0x0][0xa8c] ;  /* 0x0002a30000047ab9 */ /* 0x000fe20000000800 */
[----:B------:R-:W-:Y:S01]  /*24d80*/  ULDC.64 UR6, c[0x0][0xad8] ;  /* 0x0002b60000067ab9 */ /* 0x000fe20000000a00 */
[----:B--2---:R-:W-:Y:S01]  /*24d90*/  IADD3.X R0, RZ, R21, RZ, P0, !PT ;  /* 0x00000015ff007210 */ /* 0x004fe200007fe4ff */
[----:B------:R-:W-:Y:S01]  /*24da0*/  IMAD.MOV.U32 R3, RZ, RZ, R65 ;  /* 0x000000ffff037224 */ /* 0x000fe200078e0041 */
[----:B------:R-:W-:Y:S01]  /*24db0*/  ISETP.GE.AND P4, PT, R2, UR4, PT ;  /* 0x0000000402007c0c */ /* 0x000fe2000bf86270 */
[C---:B------:R-:W-:Y:S01]  /*24dc0*/  VIADD R4, R221.reuse, 0x80 ;  /* 0x00000080dd047836 */ /* 0x040fe20000000000 */
[----:B------:R-:W-:Y:S01]  /*24dd0*/  MOV R2, R60 ;  /* 0x0000003c00027202 */ /* 0x000fe20000000f00 */
[----:B------:R-:W-:Y:S01]  /*24de0*/  IMAD R0, R0, UR6, RZ ;  /* 0x0000000600007c24 */ /* 0x000fe2000f8e02ff */
[----:B------:R-:W-:-:S02]  /*24df0*/  ISETP.GE.AND P3, PT, R221, UR4, PT ;  /* 0x00000004dd007c0c */ /* 0x000fc4000bf66270 */
        /* <DEDUP_REMOVED lines=10> */
.L_x_2420:
[----:B------:R-:W-:Y:S05]  /*24ea0*/  BSYNC B1 ;  /* 0x0000000000017941 */ /* 0x000fea0003800000 */
.L_x_2419:
[----:B------:R-:W-:Y:S04]  /*24eb0*/  BSSY B1, `(.L_x_2421) ;  /* 0x0000017000017945 */ /* 0x000fe80003800000 */
[----:B------:R-:W-:Y:S05]  /*24ec0*/  @P1 BRA `(.L_x_2422) ;  /* 0x0000000000541947 */ /* 0x000fea0003800000 */
[----:B---345:R-:W-:Y:S01]  /*24ed0*/  IADD3 R5, P0, R20, 0x40, RZ ;  /* 0x0000004014057810 */ /* 0x038fe20007f1e0ff */
        /* <DEDUP_REMOVED lines=20> */
.L_x_2422:
[----:B------:R-:W-:Y:S05]  /*25020*/  BSYNC B1 ;  /* 0x0000000000017941 */ /* 0x000fea0003800000 */
.L_x_2421:
[----:B------:R-:W-:Y:S05]  /*25030*/  @P2 BRA `(.L_x_2423) ;  /* 0x0000000c000c2947 */ /* 0x000fea0003800000 */
[----:B--2345:R-:W-:Y:S01]  /*25040*/  IADD3 R5, P0, R20, 0x60, RZ ;  /* 0x0000006014057810 */ /* 0x03cfe20007f1e0ff */
[----:B------:R-:W-:Y:S01]  /*25050*/  ULDC.64 UR4, c[0x0][0xad8] ;  /* 0x0002b60000047ab9 */ /* 0x000fe20000000a00 */
[----:B------:R-:W-:Y:S01]  /*25060*/  IMAD.MOV.U32 R2, RZ, RZ, R60 ;  /* 0x000000ffff027224 */ /* 0x000fe200078e003c */
[----:B------:R-:W-:Y:S01]  /*25070*/  IADD3 R0, R221, 0x40, RZ ;  /* 0x00000040dd007810 */ /* 0x000fe20007ffe0ff */
[----:B------:R-:W-:Y:S01]  /*25080*/  IMAD.MOV.U32 R3, RZ, RZ, R65 ;  /* 0x000000ffff037224 */ /* 0x000fe200078e0041 */
[----:B------:R-:W-:Y:S01]  /*25090*/  IADD3.X R20, RZ, R21, RZ, P0, !PT ;  /* 0x00000015ff147210 */ /* 0x000fe200007fe4ff */
[----:B------:R-:W-:Y:S01]  /*250a0*/  ULDC.64 UR6, c[0x0][0xa80] ;  /* 0x0002a00000067ab9 */ /* 0x000fe20000000a00 */
[----:B------:R-:W-:-:S04]  /*250b0*/  IMAD.WIDE.U32 R2, R5, UR4, R2 ;  /* 0x0000000405027c25 */ /* 0x000fc8000f8e0002 */
[----:B------:R-:W-:Y:S01]  /*250c0*/  IMAD R20, R20, UR4, RZ ;  /* 0x0000000414147c24 */ /* 0x000fe2000f8e02ff */
[----:B------:R-:W-:Y:S01]  /*250d0*/  ULDC UR4, c[0x0][0xa8c] ;  /* 0x0002a30000047ab9 */ /* 0x000fe20000000800 */
[----:B------:R-:W-:Y:S02]  /*250e0*/  LEA R4, P0, R2, UR6, 0x1 ;  /* 0x0000000602047c11 */ /* 0x000fe4000f8008ff */
[----:B------:R-:W-:Y:S01]  /*250f0*/  IMAD R5, R5, UR5, R20 ;  /* 0x0000000505057c24 */ /* 0x000fe2000f8e0214 */
[----:B------:R-:W-:Y:S02]  /*25100*/  ISETP.GE.AND P1, PT, R221, UR4, PT ;  /* 0x00000004dd007c0c */ /* 0x000fe4000bf26270 */
[----:B------:R-:W-:Y:S01]  /*25110*/  ISETP.GE.AND P2, PT, R0, UR4, PT ;  /* 0x0000000400007c0c */ /* 0x000fe2000bf46270 */
[----:B------:R-:W-:Y:S02]  /*25120*/  IMAD.IADD R3, R3, 0x1, R5 ;  /* 0x0000000103037824 */ /* 0x000fe400078e0205 */
[----:B------:R-:W-:-:S03]  /*25130*/  VIADD R0, R221, 0x80 ;  /* 0x00000080dd007836 */ /* 0x000fc60000000000 */
[----:B------:R-:W-:Y:S02]  /*25140*/  LEA.HI.X R5, R2, UR7, R3, 0x1, P0 ;  /* 0x0000000702057c11 */ /* 0x000fe400080f0c03 */
[----:B------:R-:W-:-:S03]  /*25150*/  ISETP.GE.AND P0, PT, R0, UR4, PT ;  /* 0x0000000400007c0c */ /* 0x000fc6000bf06270 */
[----:B------:R2:W-:Y:S04]  /*25160*/  @!P1 STG.E.128 desc[UR60][R4.64], R24 ;  /* 0x0000001804009986 */ /* 0x0005e8000c101d3c */
[----:B------:R2:W-:Y:S06]  /*25170*/  @!P2 STG.E.128 desc[UR60][R4.64+0x80], R40 ;  /* 0x000080280400a986 */ /* 0x0005ec000c101d3c */
[----:B------:R-:W-:Y:S05]  /*25180*/  @P0 BRA `(.L_x_2423) ;  /* 0x0000000800b80947 */ /* 0x000fea0003800000 */
[----:B------:R3:W-:Y:S01]  /*25190*/  STG.E.128 desc[UR60][R4.64+0x100], R56 ;  /* 0x0001003804007986 */ /* 0x0007e2000c101d3c */
[----:B------:R-:W-:Y:S05]  /*251a0*/  BRA `(.L_x_2423) ;  /* 0x0000000800b07947 */ /* 0x000fea0003800000 */
.L_x_2415:
[----:B------:R-:W-:Y:S01]  /*251b0*/  ULDC.64 UR4, c[0x0][0xbd8] ;  /* 0x0002f60000047ab9 */ /* 0x000fe20000000a00 */
[----:B------:R-:W-:Y:S02]  /*251c0*/  MOV R7, RZ ;  /* 0x000000ff00077202 */ /* 0x000fe40000000f00 */
[----:B------:R-:W-:Y:S02]  /*251d0*/  ISETP.NE.U32.AND P0, PT, RZ, UR4, PT ;  /* 0x00000004ff007c0c */ /* 0x000fe4000bf05070 */
[----:B------:R-:W-:Y:S02]  /*251e0*/  IADD3 R2, P1, R229, UR4, RZ ;  /* 0x00000004e5027c10 */ /* 0x000fe4000ff3e0ff */
[----:B------:R-:W-:Y:S02]  /*251f0*/  ISETP.NE.AND.EX P0, PT, RZ, UR5, PT, P0 ;  /* 0x00000005ff007c0c */ /* 0x000fe4000bf05300 */
[----:B------:R-:W-:Y:S01]  /*25200*/  IADD3.X R3, R230, UR5, RZ, P1, !PT ;  /* 0x00000005e6037c10 */ /* 0x000fe20008ffe4ff */
[----:B------:R-:W-:-:S02]  /*25210*/  ULDC.64 UR4, c[0x0][0xbe0] ;  /* 0x0002f80000047ab9 */ /* 0x000fc40000000a00 */
[----:B------:R-:W-:-:S04]  /*25220*/  ISETP.NE.U32.AND P1, PT, RZ, UR4, PT ;  /* 0x00000004ff007c0c */ /* 0x000fc8000bf25070 */
[----:B------:R-:W-:-:S04]  /*25230*/  ISETP.NE.AND.EX P1, PT, RZ, UR5, PT, P1 ;  /* 0x00000005ff007c0c */ /* 0x000fc8000bf25310 */
[----:B------:R2:W5:Y:S09]  /*25240*/  @P0 LDG.E R7, desc[UR60][R2.64] ;  /* 0x0000003c02070981 */ /* 0x000572000c1e1900 */
[----:B------:R-:W-:Y:S01]  /*25250*/  @P1 IADD3 R4, P2, R229, UR4, RZ ;  /* 0x00000004e5041c10 */ /* 0x000fe2000ff5e0ff */
[----:B------:R-:W-:-:S02]  /*25260*/  ULDC UR4, c[0x0][0xa88] ;  /* 0x0002a20000047ab9 */ /* 0x000fc40000000800 */
[----:B------:R-:W-:Y:S01]  /*25270*/  IMAD.U32 R0, RZ, RZ, UR4 ;  /* 0x00000004ff007e24 */ /* 0x000fe2000f8e00ff */
[----:B------:R-:W-:-:S05]  /*25280*/  @P1 IADD3.X R5, R230, UR5, RZ, P2, !PT ;  /* 0x00000005e6051c10 */ /* 0x000fca00097fe4ff */
[----:B------:R2:W5:Y:S01]  /*25290*/  @P1 LDG.E R0, desc[UR60][R4.64] ;  /* 0x0000003c04001981 */ /* 0x000562000c1e1900 */
[----:B------:R-:W3:Y:S02]  /*252a0*/  S2R R8, SR_TID.X ;  /* 0x0000000000087919 */ /* 0x000ee40000002100 */
[----:B---3--:R-:W-:-:S05]  /*252b0*/  VIADD R6, R8, 0xffffff80 ;  /* 0xffffff8008067836 */ /* 0x008fca0000000000 */
[----:B------:R-:W-:Y:S01]  /*252c0*/  ISETP.GT.AND P2, PT, R6, 0x7f, PT ;  /* 0x0000007f0600780c */ /* 0x000fe20003f44270 */
[----:B--2---:R-:W-:-:S12]  /*252d0*/  @P1 BRA `(.L_x_2424) ;  /* 0x0000000000101947 */ /* 0x004fd80003800000 */
[----:B------:R-:W-:Y:S05]  /*252e0*/  @!P0 BRA `(.L_x_2424) ;  /* 0x00000000000c8947 */ /* 0x000fea0003800000 */
[----:B------:R-:W2:Y:S04]  /*252f0*/  LDG.E R5, desc[UR60][R2.64] ;  /* 0x0000003c02057981 */ /* 0x000ea8000c1e1900 */
[----:B-----5:R-:W2:Y:S02]  /*25300*/  LDG.E R0, desc[UR60][R2.64+0x4] ;  /* 0x0000043c02007981 */ /* 0x020ea4000c1e1900 */
[----:B--2---:R-:W-:-:S07]  /*25310*/  IADD3 R0, -R5, R0, RZ ;  /* 0x0000000005007210 */ /* 0x004fce0007ffe1ff */
.L_x_2424:
[----:B------:R-:W-:Y:S01]  /*25320*/  BSSY B1, `(.L_x_2425) ;  /* 0x000001c000017945 */ /* 0x000fe20003800000 */
[----:B------:R-:W-:Y:S02]  /*25330*/  SHF.R.S32.HI R9, RZ, 0x1f, R228 ;  /* 0x0000001fff097819 */ /* 0x000fe400000114e4 */
[----:B------:R-:W-:Y:S02]  /*25340*/  SHF.R.S32.HI R10, RZ, 0x1f, R221 ;  /* 0x0000001fff0a7819 */ /* 0x000fe400000114dd */
[----:B------:R-:W-:Y:S02]  /*25350*/  SEL R231, R231, RZ, !P0 ;  /* 0x000000ffe7e77207 */ /* 0x000fe40004000000 */
[----:B------:R-:W-:Y:S02]  /*25360*/  SEL R237, R237, RZ, !P0 ;  /* 0x000000ffeded7207 */ /* 0x000fe40004000000 */
[----:B-----5:R-:W-:Y:S01]  /*25370*/  SHF.R.S32.HI R6, RZ, 0x1f, R7 ;  /* 0x0000001fff067819 */ /* 0x020fe20000011407 */
[----:B------:R-:W-:Y:S06]  /*25380*/  @P2 BRA `(.L_x_2426) ;  /* 0x0000000000542947 */ /* 0x000fec0003800000 */
[----:B------:R-:W-:-:S04]  /*25390*/  IMAD R2, R235, 0x80, R8 ;  /* 0x00000080eb027824 */ /* 0x000fc800078e0208 */
[----:B------:R-:W-:-:S05]  /*253a0*/  VIADD R3, R2, 0xffffff80 ;  /* 0xffffff8002037836 */ /* 0x000fca0000000000 */
        /* <DEDUP_REMOVED lines=9> */
[----:B------:R-:W-:Y:S01]  /*25440*/  IMAD R4, R237, UR4, RZ ;  /* 0x00000004ed047c24 */ /* 0x000fe2000f8e02ff */
[----:B------:R-:W-:-:S03]  /*25450*/  IADD3 R3, R3, R5, RZ ;  /* 0x0000000503037210 */ /* 0x000fc60007ffe0ff */
[C---:B------:R-:W-:Y:S02]  /*25460*/  IMAD R5, R231.reuse, UR5, R4 ;  /* 0x00000005e7057c24 */ /* 0x040fe4000f8e0204 */
[----:B------:R-:W-:Y:S01]  /*25470*/  IMAD.WIDE.U32 R2, R231, UR4, R2 ;  /* 0x00000004e7027c25 */ /* 0x000fe2000f8e0002 */
[----:B------:R-:W-:-:S03]  /*25480*/  ULDC.64 UR4, c[0x0][0xb40] ;  /* 0x0002d00000047ab9 */ /* 0x000fc60000000a00 */
[----:B------:R-:W-:Y:S01]  /*25490*/  IMAD.IADD R3, R3, 0x1, R5 ;  /* 0x0000000103037824 */ /* 0x000fe200078e0205 */
[----:B------:R-:W-:-:S04]  /*254a0*/  LEA R4, P0, R2, UR4, 0x2 ;  /* 0x0000000402047c11 */ /* 0x000fc8000f8010ff */
[----:B------:R-:W-:Y:S01]  /*254b0*/  LEA.HI.X R5, R2, UR5, R3, 0x2, P0 ;  /* 0x0000000502057c11 */ /* 0x000fe200080f1403 */
[----:B------:R-:W-:-:S05]  /*254c0*/  IMAD.MOV.U32 R3, RZ, RZ, -0x800000 ;  /* 0xff800000ff037424 */ /* 0x000fca00078e00ff */
[----:B------:R2:W-:Y:S03]  /*254d0*/  STG.E desc[UR60][R4.64], R3 ;  /* 0x0000000304007986 */ /* 0x0005e6000c10193c */
.L_x_2426:
[----:B------:R-:W-:Y:S05]  /*254e0*/  BSYNC B1 ;  /* 0x0000000000017941 */ /* 0x000fea0003800000 */
.L_x_2425:
[----:B------:R-:W-:Y:S01]  /*254f0*/  ULDC.64 UR4, c[0x0][0xaa0] ;  /* 0x0002a80000047ab9 */ /* 0x000fe20000000a00 */
[----:B------:R-:W-:Y:S01]  /*25500*/  MOV R2, R221 ;  /* 0x000000dd00027202 */ /* 0x000fe20000000f00 */
[----:B--2---:R-:W-:Y:S01]  /*25510*/  IMAD.MOV.U32 R3, RZ, RZ, R10 ;  /* 0x000000ffff037224 */ /* 0x004fe200078e000a */
[----:B------:R-:W-:Y:S01]  /*25520*/  BSSY B1, `(.L_x_2427) ;  /* 0x000002e000017945 */ /* 0x000fe20003800000 */
[----:B------:R-:W-:Y:S02]  /*25530*/  IMAD R4, R6, UR4, RZ ;  /* 0x0000000406047c24 */ /* 0x000fe4000f8e02ff */
[----:B------:R-:W-:-:S04]  /*25540*/  IMAD.WIDE.U32 R2, R7, UR4, R2 ;  /* 0x0000000407027c25 */ /* 0x000fc8000f8e0002 */
[----:B------:R-:W-:Y:S01]  /*25550*/  IMAD R7, R7, UR5, R4 ;  /* 0x0000000507077c24 */ /* 0x000fe2000f8e0204 */
[----:B------:R-:W-:Y:S01]  /*25560*/  ULDC.64 UR4, c[0x0][0xae0] ;  /* 0x0002b80000047ab9 */ /* 0x000fe20000000a00 */
[----:B------:R-:W-:Y:S01]  /*25570*/  IADD3 R4, R224, 0x20, RZ ;  /* 0x00000020e0047810 */ /* 0x000fe20007ffe0ff */
[----:B------:R-:W-:Y:S02]  /*25580*/  IMAD R5, R9, UR4, RZ ;  /* 0x0000000409057c24 */ /* 0x000fe4000f8e02ff */
[----:B------:R-:W-:Y:S02]  /*25590*/  IMAD.IADD R3, R3, 0x1, R7 ;  /* 0x0000000103037824 */ /* 0x000fe400078e0207 */
[----:B------:R-:W-:Y:S02]  /*255a0*/  IMAD R7, R235, -0x80, R0 ;  /* 0xffffff80eb077824 */ /* 0x000fe400078e0200 */
[C---:B------:R-:W-:Y:S02]  /*255b0*/  IMAD R5, R228.reuse, UR5, R5 ;  /* 0x00000005e4057c24 */ /* 0x040fe4000f8e0205 */
[----:B------:R-:W-:Y:S01]  /*255c0*/  IMAD.WIDE.U32 R2, R228, UR4, R2 ;  /* 0x00000004e4027c25 */ /* 0x000fe2000f8e0002 */
[-C--:B------:R-:W-:Y:S01]  /*255d0*/  ISETP.GE.AND P3, PT, R224, R7.reuse, PT ;  /* 0x00000007e000720c */ /* 0x080fe20003f66270 */
[----:B------:R-:W-:Y:S01]  /*255e0*/  ULDC.64 UR4, c[0x0][0xae8] ;  /* 0x0002ba0000047ab9 */ /* 0x000fe20000000a00 */
[----:B------:R-:W-:Y:S01]  /*255f0*/  ISETP.GE.AND P2, PT, R4, R7, PT ;  /* 0x000000070400720c */ /* 0x000fe20003f46270 */
[C---:B------:R-:W-:Y:S01]  /*25600*/  VIADD R0, R224.reuse, 0x40 ;  /* 0x00000040e0007836 */ /* 0x040fe20000000000 */
[----:B------:R-:W-:Y:S01]  /*25610*/  IADD3 R3, R3, R5, RZ ;  /* 0x0000000503037210 */ /* 0x000fe20007ffe0ff */
[----:B------:R-:W-:-:S02]  /*25620*/  VIADD R4, R224, 0x60 ;  /* 0x00000060e0047836 */ /* 0x000fc40000000000 */
[----:B------:R-:W-:Y:S01]  /*25630*/  IMAD.MOV.U32 R6, RZ, RZ, R224 ;  /* 0x000000ffff067224 */ /* 0x000fe200078e00e0 */
[-C--:B------:R-:W-:Y:S01]  /*25640*/  ISETP.GE.AND P1, PT, R0, R7.reuse, PT ;  /* 0x000000070000720c */ /* 0x080fe20003f26270 */
        /* <DEDUP_REMOVED lines=16> */
[C---:B------:R-:W-:Y:S01]  /*25750*/  IMAD R9, R6.reuse, UR7, R9 ;  /* 0x0000000706097c24 */ /* 0x040fe2000f8e0209 */
        /* <DEDUP_REMOVED lines=10> */
.L_x_2428:
[----:B------:R-:W-:Y:S05]  /*25800*/  BSYNC B1 ;  /* 0x0000000000017941 */ /* 0x000fea0003800000 */
.L_x_2427:
[----:B------:R-:W-:Y:S04]  /*25810*/  BSSY B1, `(.L_x_2429) ;  /* 0x0000017000017945 */ /* 0x000fe80003800000 */
[----:B------:R-:W-:Y:S05]  /*25820*/  @P2 BRA `(.L_x_2430) ;  /* 0x0000000000542947 */ /* 0x000fea0003800000 */
[----:B--2---:R-:W-:Y:S01]  /*25830*/  IADD3 R9, P2, R6, 0x20, RZ ;  /* 0x0000002006097810 */ /* 0x004fe20007f5e0ff */
[----:B------:R-:W-:Y:S01]  /*25840*/  ULDC UR4, c[0x0][0xa8c] ;  /* 0x0002a30000047ab9 */ /* 0x000fe20000000800 */
[C---:B------:R-:W-:Y:S01]  /*25850*/  IADD3 R2, R221.reuse, 0x40, RZ ;  /* 0x00000040dd027810 */ /* 0x040fe20007ffe0ff */
[----:B------:R-:W-:Y:S01]  /*25860*/  ULDC.64 UR6, c[0x0][0xad8] ;  /* 0x0002b60000067ab9 */ /* 0x000fe20000000a00 */
[----:B------:R-:W-:Y:S01]  /*25870*/  MOV R3, R11 ;  /* 0x0000000b00037202 */ /* 0x000fe20000000f00 */
[----:B------:R-:W-:Y:S01]  /*25880*/  IMAD.X R0, RZ, RZ, R7, P2 ;  /* 0x000000ffff007224 */ /* 0x000fe200010e0607 */
[----:B------:R-:W-:Y:S01]  /*25890*/  ISETP.GE.AND P4, PT, R2, UR4, PT ;  /* 0x0000000402007c0c */ /* 0x000fe2000bf86270 */
[----:B------:R-:W-:Y:S01]  /*258a0*/  IMAD.MOV.U32 R2, RZ, RZ, R4 ;  /* 0x000000ffff027224 */ /* 0x000fe200078e0004 */
[C---:B------:R-:W-:Y:S01]  /*258b0*/  ISETP.GE.AND P3, PT, R221.reuse, UR4, PT ;  /* 0x00000004dd007c0c */ /* 0x040fe2000bf66270 */
[----:B------:R-:W-:Y:S02]  /*258c0*/  VIADD R8, R221, 0x80 ;  /* 0x00000080dd087836 */ /* 0x000fe40000000000 */
        /* <DEDUP_REMOVED lines=11> */
.L_x_2430:
[----:B------:R-:W-:Y:S05]  /*25980*/  BSYNC B1 ;  /* 0x0000000000017941 */ /* 0x000fea0003800000 */
.L_x_2429:
[----:B------:R-:W-:Y:S04]  /*25990*/  BSSY B1, `(.L_x_2431) ;  /* 0x0000017000017945 */ /* 0x000fe80003800000 */
[----:B------:R-:W-:Y:S05]  /*259a0*/  @P1 BRA `(.L_x_2432) ;  /* 0x0000000000541947 */ /* 0x000fea0003800000 */
[----:B--23--:R-:W-:Y:S01]  /*259b0*/  IADD3 R9, P1, R6, 0x40, RZ ;  /* 0x0000004006097810 */ /* 0x00cfe20007f3e0ff */
        /* <DEDUP_REMOVED lines=20> */
.L_x_2432:
[----:B------:R-:W-:Y:S05]  /*25b00*/  BSYNC B1 ;  /* 0x0000000000017941 */ /* 0x000fea0003800000 */
.L_x_2431:
[----:B------:R-:W-:Y:S05]  /*25b10*/  @P0 BRA `(.L_x_2423) ;  /* 0x0000000000540947 */ /* 0x000fea0003800000 */
[----:B------:R-:W-:Y:S01]  /*25b20*/  IADD3 R5, P0, R6, 0x60, RZ ;  /* 0x0000006006057810 */ /* 0x000fe20007f1e0ff */
[C---:B------:R-:W-:Y:S01]  /*25b30*/  VIADD R0, R221.reuse, 0x40 ;  /* 0x00000040dd007836 */ /* 0x040fe20000000000 */
[----:B------:R-:W-:Y:S01]  /*25b40*/  MOV R2, R4 ;  /* 0x0000000400027202 */ /* 0x000fe20000000f00 */
[----:B------:R-:W-:Y:S01]  /*25b50*/  ULDC.64 UR6, c[0x0][0xad8] ;  /* 0x0002b60000067ab9 */ /* 0x000fe20000000a00 */
[----:B------:R-:W-:Y:S01]  /*25b60*/  ULDC UR4, c[0x0][0xa8c] ;  /* 0x0002a30000047ab9 */ /* 0x000fe20000000800 */
[----:B------:R-:W-:Y:S01]  /*25b70*/  IMAD.X R6, RZ, RZ, R7, P0 ;  /* 0x000000ffff067224 */ /* 0x000fe200000e0607 */
[----:B------:R-:W-:Y:S01]  /*25b80*/  ISETP.GE.AND P2, PT, R0, UR4, PT ;  /* 0x0000000400007c0c */ /* 0x000fe2000bf46270 */
[----:B------:R-:W-:Y:S01]  /*25b90*/  IMAD.MOV.U32 R3, RZ, RZ, R11 ;  /* 0x000000ffff037224 */ /* 0x000fe200078e000b */
[C---:B------:R-:W-:Y:S01]  /*25ba0*/  IADD3 R0, R221.reuse, 0x80, RZ ;  /* 0x00000080dd007810 */ /* 0x040fe20007ffe0ff */
[----:B------:R-:W-:Y:S01]  /*25bb0*/  IMAD R6, R6, UR6, RZ ;  /* 0x0000000606067c24 */ /* 0x000fe2000f8e02ff */
[----:B------:R-:W-:Y:S01]  /*25bc0*/  ISETP.GE.AND P1, PT, R221, UR4, PT ;  /* 0x00000004dd007c0c */ /* 0x000fe2000bf26270 */
        /* <DEDUP_REMOVED lines=10> */
.L_x_2423:
[----:B------:R-:W-:Y:S05]  /*25c70*/  BSYNC B0 ;  /* 0x0000000000007941 */ /* 0x000fea0003800000 */
.L_x_2414:
[----:B------:R-:W-:Y:S02]  /*25c80*/  ULDC UR4, c[0x0][0xc14] ;  /* 0x0003050000047ab9 */ /* 0x000fe40000000800 */
[----:B-1----:R-:W-:-:S13]  /*25c90*/  ISETP.GE.AND P0, PT, R219, UR4, PT ;  /* 0x00000004db007c0c */ /* 0x002fda000bf06270 */
[----:B------:R-:W-:Y:S05]  /*25ca0*/  @!P0 BRA `(.L_x_2433) ;  /* 0xfffffdb400748947 */ /* 0x000fea000383ffff */
[----:B------:R-:W-:Y:S05]  /*25cb0*/  BRA `(.L_x_2197) ;  /* 0x0000006000a07947 */ /* 0x000fea0003800000 */
.L_x_2195:
[----:B------:R-:W-:-:S08]  /*25cc0*/  NOP ;  /* 0x0000000000007918 */ /* 0x000fd00000000000 */
[----:B0-----:R-:W0:-:S00]  /*25cd0*/  USETMAXREG.DEALLOC.CTAPOOL 0x18 ;  /* 0x00000018000079c8 */ /* 0x001e0000080e0500 */
[----:B0-----:R-:W-:-:S06]  /*25ce0*/  LOP3.LUT R0, R0, 0x3, RZ, 0xc0, !PT ;  /* 0x0000000300007812 */ /* 0x001fcc00078ec0ff */
[----:B------:R-:W0:Y:S02]  /*25cf0*/  SHFL.IDX PT, R0, R0, RZ, 0x1f ;  /* 0x00001fff00007589 */ /* 0x000e2400000e0000 */
[----:B0-----:R-:W-:-:S13]  /*25d00*/  ISETP.NE.AND P0, PT, R0, RZ, PT ;  /* 0x000000ff0000720c */ /* 0x001fda0003f05270 */
[----:B------:R-:W-:Y:S05]  /*25d10*/  @P0 BRA `(.L_x_2197) ;  /* 0x0000006000880947 */ /* 0x000fea0003800000 */
[----:B------:R-:W2:Y:S01]  /*25d20*/  LDL.LU R6, [R1] ;  /* 0x0000000001067983 */ /* 0x000ea20000300800 */
[----:B------:R-:W-:Y:S01]  /*25d30*/  LOP3.LUT R7, R4, 0x1f, RZ, 0xc0, !PT ;  /* 0x0000001f04077812 */ /* 0x000fe200078ec0ff */
[----:B------:R-:W-:Y:S01]  /*25d40*/  ULDC UR5, c[0x0][0xc14] ;  /* 0x0003050000057ab9 */ /* 0x000fe20000000800 */
[----:B------:R-:W-:Y:S01]  /*25d50*/  CS2R R16, SRZ ;  /* 0x0000000000107805 */ /* 0x000fe2000001ff00 */
[----:B------:R-:W0:Y:S01]  /*25d60*/  S2UR UR6, SR_CTAID.X ;  /* 0x00000000000679c3 */ /* 0x000e220000002500 */
[----:B------:R-:W-:Y:S01]  /*25d70*/  ISETP.NE.AND P0, PT, R7, 0x1f, PT ;  /* 0x0000001f0700780c */ /* 0x000fe20003f05270 */
[----:B------:R-:W-:Y:S01]  /*25d80*/  ULDC UR4, c[0x0][0xc10] ;  /* 0x0003040000047ab9 */ /* 0x000fe20000000800 */
[----:B--2---:R-:W-:-:S11]  /*25d90*/  LOP3.LUT R6, R6, 0xffffffdf, RZ, 0xc0, !PT ;  /* 0xffffffdf06067812 */ /* 0x004fd600078ec0ff */
        /* <DEDUP_REMOVED lines=30> */
[----:B------:R-:W-:-:S03]  /*25f80*/  ISETP.GE.U32.AND P0, PT, R7, 0x10, PT ;  /* 0x000000100700780c */ /* 0x000fc60003f06070 */
[----:B------:R-:W-:-:S05]  /*25f90*/  IMAD.IADD R3, R4, 0x1, R3 ;  /* 0x0000000104037824 */ /* 0x000fca00078e0203 */
[----:B------:R-:W1:Y:S05]  /*25fa0*/  SHFL.UP PT, R0, R3, 0x10, RZ ;  /* 0x0600000003007989 */ /* 0x000e6a00000e00ff */
[----:B------:R-:W-:-:S05]  /*25fb0*/  @P0 LOP3.LUT R6, R6, 0x2, RZ, 0xfc, !PT ;  /* 0x0000000206060812 */ /* 0x000fca00078efcff */
[----:B------:R-:W-:Y:S01]  /*25fc0*/  STL [R1], R6 ;  /* 0x0000000601007387 */ /* 0x000fe20000100800 */
[----:B-1----:R-:W-:-:S04]  /*25fd0*/  SEL R0, R0, RZ, P0 ;  /* 0x000000ff00007207 */ /* 0x002fc80000000000 */
[----:B------:R-:W-:-:S05]  /*25fe0*/  IADD3 R0, R3, R0, RZ ;  /* 0x0000000003007210 */ /* 0x000fca0007ffe0ff */
[----:B------:R-:W1:Y:S02]  /*25ff0*/  SHFL.IDX PT, R2, R0, 0x1f, 0x1f ;  /* 0x03e01f0000027f89 */ /* 0x000e6400000e0000 */
[----:B-1----:R-:W-:-:S04]  /*26000*/  IMAD R4, R2, UR4, RZ ;  /* 0x0000000402047c24 */ /* 0x002fc8000f8e02ff */
[----:B------:R-:W-:Y:S01]  /*26010*/  IMAD.MOV.U32 R5, RZ, RZ, R4 ;  /* 0x000000ffff057224 */ /* 0x000fe200078e0004 */
[----:B0-----:R-:W-:-:S13]  /*26020*/  ISETP.GT.AND P0, PT, R4, UR6, PT ;  /* 0x0000000604007c0c */ /* 0x001fda000bf04270 */
[----:B------:R-:W-:Y:S05]  /*26030*/  @P0 BRA `(.L_x_2434) ;  /* 0x0000000000bc0947 */ /* 0x000fea0003800000 */
[----:B------:R-:W-:Y:S01]  /*26040*/  MOV R4, R5 ;  /* 0x0000000500047202 */ /* 0x000fe20000000f00 */
[----:B------:R-:W-:Y:S01]  /*26050*/  IMAD.MOV.U32 R19, RZ, RZ, RZ ;  /* 0x000000ffff137224 */ /* 0x000fe200078e00ff */
[----:B------:R-:W-:Y:S01]  /*26060*/  ULDC UR5, c[0x0][0xc14] ;  /* 0x0003050000057ab9 */ /* 0x000fe20000000800 */
[----:B------:R-:W-:Y:S01]  /*26070*/  ULDC UR7, c[0x0][0xc14] ;  /* 0x0003050000077ab9 */ /* 0x000fe20000000800 */
[----:B------:R-:W-:-:S05]  /*26080*/  ULDC UR4, c[0x0][0xc10] ;  /* 0x0003040000047ab9 */ /* 0x000fca0000000800 */
.L_x_2438:
[----:B------:R-:W-:Y:S01]  /*26090*/  VIADD R0, R19, 0x1f ;  /* 0x0000001f13007836 */ /* 0x000fe20000000000 */
[----:B------:R-:W-:-:S04]  /*260a0*/  MOV R19, UR7 ;  /* 0x0000000700137c02 */ /* 0x000fc80008000f00 */
        /* <DEDUP_REMOVED lines=14> */
.L_x_2437:
[----:B------:R-:W-:Y:S05]  /*26190*/  BSYNC B0 ;  /* 0x0000000000007941 */ /* 0x000fea0003800000 */
.L_x_2436:
        /* <DEDUP_REMOVED lines=25> */
.L_x_2434:
[----:B------:R-:W-:-:S04]  /*26330*/  IMAD.IADD R5, R4, 0x1, -R5 ;  /* 0x0000000104057824 */ /* 0x000fc800078e0a05 */
        /* <DEDUP_REMOVED lines=19> */
.L_x_2439:
[----:B-12---:R-:W-:Y:S01]  /*26470*/  IMAD.MOV R0, RZ, RZ, -R3 ;  /* 0x000000ffff007224 */ /* 0x006fe200078e0a03 */
[----:B------:R-:W-:Y:S01]  /*26480*/  MOV R2, RZ ;  /* 0x000000ff00027202 */ /* 0x000fe20000000f00 */
[----:B---3--:R-:W-:Y:S02]  /*26490*/  IMAD R16, R16, UR4, R5 ;  /* 0x0000000410107c24 */ /* 0x008fe4000f8e0205 */
[----:B------:R-:W-:-:S04]  /*264a0*/  IMAD R5, R0, R9, RZ ;  /* 0x0000000900057224 */ /* 0x000fc800078e02ff */
        /* <DEDUP_REMOVED lines=18> */
[----:B------:R-:W-:-:S03]  /*265d0*/  IMAD.MOV R7, RZ, RZ, -R7 ;  /* 0x000000ffff077224 */ /* 0x000fc600078e0a07 */
[----:B------:R-:W-:Y:S01]  /*265e0*/  IADD3 R3, -R0, RZ, RZ ;  /* 0x000000ff00037210 */ /* 0x000fe20007ffe1ff */
        /* <DEDUP_REMOVED lines=9> */
[----:B-1----:R-:W-:Y:S01]  /*26680*/  IMAD.MOV.U32 R2, RZ, RZ, RZ ;  /* 0x000000ffff027224 */ /* 0x002fe200078e00ff */
[----:B--2---:R-:W-:-:S05]  /*26690*/  IADD3 R7, RZ, -R3, RZ ;  /* 0x80000003ff077210 */ /* 0x004fca0007ffe0ff */
        /* <DEDUP_REMOVED lines=15> */
[----:B------:R-:W-:Y:S01]  /*26790*/  @!P0 LOP3.LUT R3, RZ, R8, RZ, 0x33, !PT ;  /* 0x00000008ff038212 */ /* 0x000fe200078e33ff */
[----:B------:R-:W-:-:S04]  /*267a0*/  IMAD.MOV R8, RZ, RZ, -R8 ;  /* 0x000000ffff087224 */ /* 0x000fc800078e0a08 */
[----:B------:R-:W-:Y:S01]  /*267b0*/  IMAD R18, R3, R8, R0 ;  /* 0x0000000803127224 */ /* 0x000fe200078e0200 */
[----:B------:R-:W-:-:S04]  /*267c0*/  LOP3.LUT R0, RZ, R3, RZ, 0x33, !PT ;  /* 0x00000003ff007212 */ /* 0x000fc800078e33ff */
[----:B------:R-:W-:Y:S01]  /*267d0*/  IADD3 R17, R17, R0, RZ ;  /* 0x0000000011117210 */ /* 0x000fe20007ffe0ff */
[----:B------:R-:W-:Y:S06]  /*267e0*/  BRA `(.L_x_2440) ;  /* 0x00000000000c7947 */ /* 0x000fec0003800000 */
.L_x_2435:
[----:B------:R-:W-:Y:S01]  /*267f0*/  IMAD.MOV.U32 R17, RZ, RZ, RZ ;  /* 0x000000ffff117224 */ /* 0x000fe200078e00ff */
[----:B------:R-:W-:Y:S01]  /*26800*/  MOV R18, RZ ;  /* 0x000000ff00127202 */ /* 0x000fe20000000f00 */
[----:B------:R-:W-:-:S07]  /*26810*/  IMAD.U32 R16, RZ, RZ, UR6 ;  /* 0x00000006ff107e24 */ /* 0x000fce000f8e00ff */
.L_x_2440:
        /* <DEDUP_REMOVED lines=16> */
[----:B------:R-:W-:Y:S01]  /*26920*/  ULDC.64 UR36, c[0x0][0x198] ;  /* 0x0000660000247ab9 */ /* 0x000fe20000000a00 */
[----:B------:R-:W-:Y:S02]  /*26930*/  ULDC UR38, c[0x0][0xc] ;  /* 0x0000030000267ab9 */ /* 0x000fe40000000800 */
[----:B------:R1:W-:Y:S04]  /*26940*/  STL [R1+0x8], R0 ;  /* 0x0000080001007387 */ /* 0x0003e80000100800 */
[----:B------:R1:W-:Y:S04]  /*26950*/  STL [R1+0xc], RZ ;  /* 0x00000cff01007387 */ /* 0x0003e80000100800 */
[----:B------:R1:W-:Y:S04]  /*26960*/  STL [R1+0x10], R0 ;  /* 0x0000100001007387 */ /* 0x0003e80000100800 */
[----:B------:R1:W-:Y:S02]  /*26970*/  STL [R1+0x2c], RZ ;  /* 0x00002cff01007387 */ /* 0x0003e40000100800 */
.L_x_2527:
[----:B--2---:R-:W2:Y:S02]  /*26980*/  LDC.64 R2, c[0x0][0xc60] ;  /* 0x00031800ff027b82 */ /* 0x004ea40000000a00 */
[----:B--2---:R-:W-:-:S05]  /*26990*/  IMAD.WIDE R2, R19, 0x4, R2 ;  /* 0x0000000413027825 */ /* 0x004fca00078e0202 */
[----:B0-----:R-:W2:Y:S01]  /*269a0*/  LDG.E R11, desc[UR60][R2.64] ;  /* 0x0000003c020b7981 */ /* 0x001ea2000c1e1900 */
[----:B------:R-:W-:Y:S05]  /*269b0*/  YIELD ;  /* 0x0000000000007946 */ /* 0x000fea0003800000 */
[----:B------:R-:W-:Y:S01]  /*269c0*/  ULDC.64 UR4, c[0x0][0xa28] ;  /* 0x00028a0000047ab9 */ /* 0x000fe20000000a00 */
[----:B-1----:R-:W-:Y:S01]  /*269d0*/  MOV R0, RZ ;  /* 0x000000ff00007202 */ /* 0x002fe20000000f00 */
[----:B------:R-:W-:Y:S01]  /*269e0*/  IMAD.MOV.U32 R10, RZ, RZ, RZ ;  /* 0x000000ffff0a7224 */ /* 0x000fe200078e00ff */
[----:B------:R-:W-:Y:S01]  /*269f0*/  ISETP.NE.U32.AND P0, PT, RZ, UR4, PT ;  /* 0x00000004ff007c0c */ /* 0x000fe2000bf05070 */
[----:B------:R-:W-:Y:S01]  /*26a00*/  ULDC.64 UR8, c[0x0][0xa08] ;  /* 0x0002820000087ab9 */ /* 0x000fe20000000a00 */
[----:B------:R-:W-:-:S02]  /*26a10*/  ULDC.64 UR10, c[0x0][0xa10] ;  /* 0x00028400000a7ab9 */ /* 0x000fc40000000a00 */
[----:B------:R-:W-:Y:S02]  /*26a20*/  ISETP.NE.AND.EX P0, PT, RZ, UR5, PT, P0 ;  /* 0x00000005ff007c0c */ /* 0x000fe4000bf05300 */
[----:B--2---:R-:W-:Y:S01]  /*26a30*/  SHF.R.S32.HI R4, RZ, 0x1f, R11 ;  /* 0x0000001fff047819 */ /* 0x004fe2000001140b */
[----:B------:R-:W-:-:S10]  /*26a40*/  IMAD.SHL.U32 R13, R11, 0x4, RZ ;  /* 0x000000040b0d7824 */ /* 0x000fd400078e00ff */
[C---:B------:R-:W-:Y:S01]  /*26a50*/  @P0 LEA R2, P1, R11.reuse, UR4, 0x2 ;  /* 0x000000040b020c11 */ /* 0x040fe2000f8210ff */
[----:B------:R-:W-:Y:S03]  /*26a60*/  STL [R1+0x1c], R11 ;  /* 0x00001c0b01007387 */ /* 0x000fe60000100800 */
[----:B------:R-:W-:Y:S01]  /*26a70*/  @P0 LEA.HI.X R3, R11, UR5, R4, 0x2, P1 ;  /* 0x000000050b030c11 */ /* 0x000fe200088f1404 */
[----:B------:R-:W-:-:S04]  /*26a80*/  ULDC.64 UR4, c[0x0][0xa18] ;  /* 0x0002860000047ab9 */ /* 0x000fc80000000a00 */
[----:B------:R0:W5:Y:S01]  /*26a90*/  @P0 LDG.E R0, desc[UR60][R2.64] ;  /* 0x0000003c02000981 */ /* 0x000162000c1e1900 */
[----:B------:R-:W-:Y:S02]  /*26aa0*/  ISETP.NE.U32.AND P0, PT, RZ, UR4, PT ;  /* 0x00000004ff007c0c */ /* 0x000fe4000bf05070 */
[----:B------:R-:W-:Y:S01]  /*26ab0*/  SHF.L.U64.HI R12, R11, 0x2, R4 ;  /* 0x000000020b0c7819 */ /* 0x000fe20000010204 */
[----:B------:R-:W-:Y:S01]  /*26ac0*/  STL [R1+0x24], R13 ;  /* 0x0000240d01007387 */ /* 0x000fe20000100800 */
[----:B------:R-:W-:-:S03]  /*26ad0*/  ISETP.NE.AND.EX P0, PT, RZ, UR5, PT, P0 ;  /* 0x00000005ff007c0c */ /* 0x000fc6000bf05300 */
[----:B------:R-:W-:Y:S10]  /*26ae0*/  STL [R1+0x28], R12 ;  /* 0x0000280c01007387 */ /* 0x000ff40000100800 */
[----:B------:R-:W-:-:S04]  /*26af0*/  @P0 IADD3 R8, P1, R13, UR4, RZ ;  /* 0x000000040d080c10 */ /* 0x000fc8000ff3e0ff */
[C---:B------:R-:W-:Y:S01]  /*26b00*/  @P0 IADD3.X R9, R12.reuse, UR5, RZ, P1, !PT ;  /* 0x000000050c090c10 */ /* 0x040fe20008ffe4ff */
[----:B------:R-:W-:Y:S02]  /*26b10*/  ULDC.64 UR4, c[0x0][0xa00] ;  /* 0x0002800000047ab9 */ /* 0x000fe40000000a00 */
[----:B------:R-:W-:Y:S02]  /*26b20*/  ISETP.NE.U32.AND P2, PT, RZ, UR4, PT ;  /* 0x00000004ff007c0c */ /* 0x000fe4000bf45070 */
[C---:B0-----:R-:W-:Y:S02]  /*26b30*/  IADD3 R2, P1, R13.reuse, UR4, RZ ;  /* 0x000000040d027c10 */ /* 0x041fe4000ff3e0ff */
[----:B------:R-:W-:Y:S02]  /*26b40*/  ISETP.NE.AND.EX P2, PT, RZ, UR5, PT, P2 ;  /* 0x00000005ff007c0c */ /* 0x000fe4000bf45320 */
[----:B------:R-:W-:Y:S01]  /*26b50*/  IADD3.X R3, R12, UR5, RZ, P1, !PT ;  /* 0x000000050c037c10 */ /* 0x000fe20008ffe4ff */
[----:B------:R-:W-:Y:S01]  /*26b60*/  ULDC UR4, c[0x0][0x288] ;  /* 0x0000a20000047ab9 */ /* 0x000fe20000000800 */
[----:B------:R-:W-:-:S04]  /*26b70*/  IADD3 R6, P1, R13, UR8, RZ ;  /* 0x000000080d067c10 */ /* 0x000fc8000ff3e0ff */
[----:B------:R-:W-:Y:S02]  /*26b80*/  IADD3.X R7, R12, UR9, RZ, P1, !PT ;  /* 0x000000090c077c10 */ /* 0x000fe40008ffe4ff */
[----:B------:R-:W-:-:S03]  /*26b90*/  IADD3 R4, P1, R13, UR10, RZ ;  /* 0x0000000a0d047c10 */ /* 0x000fc6000ff3e0ff */
[----:B------:R-:W2:Y:S01]  /*26ba0*/  @P2 LDG.E R10, desc[UR60][R2.64] ;  /* 0x0000003c020a2981 */ /* 0x000ea2000c1e1900 */
[----:B------:R-:W-:Y:S02]  /*26bb0*/  IADD3.X R5, R12, UR11, RZ, P1, !PT ;  /* 0x0000000b0c057c10 */ /* 0x000fe40008ffe4ff */
[----:B------:R-:W-:Y:S01]  /*26bc0*/  ISETP.NE.U32.AND P1, PT, RZ, UR8, PT ;  /* 0x00000008ff007c0c */ /* 0x000fe2000bf25070 */
[----:B------:R-:W-:-:S03]  /*26bd0*/  ULDC UR6, c[0x0][0x338] ;  /* 0x0000ce0000067ab9 */ /* 0x000fc60000000800 */
[----:B------:R-:W-:Y:S02]  /*26be0*/  ISETP.NE.AND.EX P3, PT, RZ, UR9, PT, P1 ;  /* 0x00000009ff007c0c */ /* 0x000fe4000bf65310 */
[----:B------:R-:W-:-:S04]  /*26bf0*/  ISETP.NE.U32.AND P1, PT, RZ, UR10, PT ;  /* 0x0000000aff007c0c */ /* 0x000fc8000bf25070 */
[----:B------:R-:W-:Y:S01]  /*26c00*/  ISETP.NE.AND.EX P1, PT, RZ, UR11, PT, P1 ;  /* 0x0000000bff007c0c */ /* 0x000fe2000bf25310 */
[----:B--2---:R0:W-:Y:S02]  /*26c10*/  STL [R1+0x30], R10 ;  /* 0x0000300a01007387 */ /* 0x0041e40000100800 */
[----:B0-----:R-:W-:Y:S01]  /*26c20*/  MOV R10, UR4 ;  /* 0x00000004000a7c02 */ /* 0x001fe20008000f00 */
[----:B------:R-:W-:Y:S02]  /*26c30*/  ULDC.64 UR4, c[0x0][0x3f8] ;  /* 0x0000fe0000047ab9 */ /* 0x000fe40000000a00 */
[----:B------:R-:W-:-:S03]  /*26c40*/  UISETP.NE.U32.AND UP0, UPT, UR4, URZ, UPT ;  /* 0x0000003f0400728c */ /* 0x000fc6000bf05070 */
[----:B------:R-:W-:Y:S01]  /*26c50*/  ULDC UR4, c[0x0][0x404] ;  /* 0x0001010000047ab9 */ /* 0x000fe20000000800 */
[----:B------:R-:W-:Y:S01]  /*26c60*/  UISETP.NE.AND.EX UP0, UPT, UR5, URZ, UPT, UP0 ;  /* 0x0000003f0500728c */ /* 0x000fe2000bf05300 */
[----:B------:R0:W5:Y:S02]  /*26c70*/  @P0 LDG.E R10, desc[UR60][R8.64] ;  /* 0x0000003c080a0981 */ /* 0x000164000c1e1900 */
[----:B------:R-:W-:Y:S01]  /*26c80*/  ULDC UR5, c[0x0][0x2e0] ;  /* 0x0000b80000057ab9 */ /* 0x000fe20000000800 */
[----:B------:R-:W-:-:S04]  /*26c90*/  USEL UR4, UR4, 0x1, UP0 ;  /* 0x0000000104047887 */ /* 0x000fc80008000000 */
[----:B------:R-:W-:Y:S01]  /*26ca0*/  UIMAD UR4, UR4, UR5, URZ ;  /* 0x00000005040472a4 */ /* 0x000fe2000f8e023f */
[----:B0-----:R-:W-:-:S05]  /*26cb0*/  IMAD.U32 R9, RZ, RZ, UR6 ;  /* 0x00000006ff097e24 */ /* 0x001fca000f8e00ff */
[----:B------:R-:W-:Y:S01]  /*26cc0*/  IMAD.U32 R8, RZ, RZ, UR4 ;  /* 0x00000004ff087e24 */ /* 0x000fe2000f8e00ff */
[----:B------:R-:W-:Y:S06]  /*26cd0*/  @P0 BRA `(.L_x_2442) ;  /* 0x0000000000100947 */ /* 0x000fec0003800000 */
[----:B------:R-:W-:Y:S05]  /*26ce0*/  @!P2 BRA `(.L_x_2442) ;  /* 0x00000000000ca947 */ /* 0x000fea0003800000 */
[----:B-----5:R-:W2:Y:S04]  /*26cf0*/  LDG.E R10, desc[UR60][R2.64] ;  /* 0x0000003c020a7981 */ /* 0x020ea8000c1e1900 */
[----:B------:R-:W2:Y:S02]  /*26d00*/  LDG.E R2, desc[UR60][R2.64+0x4] ;  /* 0x0000043c02027981 */ /* 0x000ea4000c1e1900 */
[----:B--2---:R-:W-:-:S07]  /*26d10*/  IADD3 R10, -R10, R2, RZ ;  /* 0x000000020a0a7210 */ /* 0x004fce0007ffe1ff */
.L_x_2442:
[----:B------:R-:W-:Y:S01]  /*26d20*/  IMAD.MOV.U32 R2, RZ, RZ, RZ ;  /* 0x000000ffff027224 */ /* 0x000fe200078e00ff */
[----:B------:R-:W-:-:S05]  /*26d30*/  ULDC.64 UR4, c[0x0][0xa20] ;  /* 0x0002880000047ab9 */ /* 0x000fca0000000a00 */
[----:B------:R-:W2:Y:S01]  /*26d40*/  @P3 LDG.E R2, desc[UR60][R6.64] ;  /* 0x0000003c06023981 */ /* 0x000ea2000c1e1900 */
[----:B------:R-:W-:-:S06]  /*26d50*/  IMAD.MOV.U32 R20, RZ, RZ, RZ ;  /* 0x000000ffff147224 */ /* 0x000fcc00078e00ff */
[----:B------:R0:W5:Y:S01]  /*26d60*/  @P1 LDG.E R20, desc[UR60][R4.64] ;  /* 0x0000003c04141981 */ /* 0x000162000c1e1900 */
[----:B------:R-:W-:-:S04]  /*26d70*/  ISETP.NE.U32.AND P0, PT, RZ, UR4, PT ;  /* 0x00000004ff007c0c */ /* 0x000fc8000bf05070 */
[----:B------:R-:W-:Y:S02]  /*26d80*/  ISETP.NE.AND.EX P0, PT, RZ, UR5, PT, P0 ;  /* 0x00000005ff007c0c */ /* 0x000fe4000bf05300 */
[----:B--2--5:R-:W-:-:S05]  /*26d90*/  IADD3 R2, R2, R0, RZ ;  /* 0x0000000002027210 */ /* 0x024fca0007ffe0ff */
[----:B------:R0:W-:Y:S06]  /*26da0*/  STL [R1+0x4], R2 ;  /* 0x0000040201007387 */ /* 0x0001ec0000100800 */
[----:B------:R-:W-:Y:S05]  /*26db0*/  @!P0 BRA `(.L_x_2443) ;  /* 0x0000000000108947 */ /* 0x000fea0003800000 */
[----:B0-----:R-:W-:-:S04]  /*26dc0*/  IADD3 R2, P0, R13, UR4, RZ ;  /* 0x000000040d027c10 */ /* 0x001fc8000ff1e0ff */
[----:B------:R-:W-:-:S05]  /*26dd0*/  IADD3.X R3, R12, UR5, RZ, P0, !PT ;  /* 0x000000050c037c10 */ /* 0x000fca00087fe4ff */
[----:B------:R0:W5:Y:S01]  /*26de0*/  LDG.E R8, desc[UR60][R2.64] ;  /* 0x0000003c02087981 */ /* 0x000162000c1e1900 */
[----:B------:R-:W-:Y:S05]  /*26df0*/  BRA `(.L_x_2444) ;  /* 0x0000000000107947 */ /* 0x000fea0003800000 */
.L_x_2443:
[----:B------:R-:W-:Y:S05]  /*26e00*/  @!P3 BRA `(.L_x_2444) ;  /* 0x00000000000cb947 */ /* 0x000fea0003800000 */
[----:B------:R-:W2:Y:S04]  /*26e10*/  LDG.E R8, desc[UR60][R6.64] ;  /* 0x0000003c06087981 */ /* 0x000ea8000c1e1900 */
[----:B------:R-:W2:Y:S02]  /*26e20*/  LDG.E R6, desc[UR60][R6.64+0x4] ;  /* 0x0000043c06067981 */ /* 0x000ea4000c1e1900 */
[----:B--2---:R-:W-:-:S07]  /*26e30*/  IMAD.IADD R8, R6, 0x1, -R8 ;  /* 0x0000000106087824 */ /* 0x004fce00078e0a08 */
.L_x_2444:
[----:B-----5:R-:W-:Y:S02]  /*26e40*/  IMAD.IADD R8, R8, 0x1, -R0 ;  /* 0x0000000108087824 */ /* 0x020fe400078e0a00 */
[----:B------:R-:W2:Y:S04]  /*26e50*/  @P1 LDG.E R0, desc[UR60][R4.64] ;  /* 0x0000003c04001981 */ /* 0x000ea8000c1e1900 */
[----:B0-----:R-:W2:Y:S01]  /*26e60*/  @P1 LDG.E R4, desc[UR60][R4.64+0x4] ;  /* 0x0000043c04041981 */ /* 0x001ea2000c1e1900 */
[----:B------:R-:W-:Y:S01]  /*26e70*/  LEA R2, R17, 0xef, 0x7 ;  /* 0x000000ef11027811 */ /* 0x000fe200078e38ff */
[----:B------:R-:W-:Y:S01]  /*26e80*/  BSSY B0, `(.L_x_2445) ;  /* 0x00000f8000007945 */ /* 0x000fe20003800000 */
[----:B------:R-:W-:Y:S02]  /*26e90*/  PLOP3.LUT P2, PT, PT, PT, PT, 0x80, 0x0 ;  /* 0x000000000000781c */ /* 0x000fe40003f4f070 */
[----:B--2---:R-:W-:-:S05]  /*26ea0*/  @P1 IADD3 R9, -R0, R4, RZ ;  /* 0x0000000400091210 */ /* 0x004fca0007ffe1ff */
[----:B------:R-:W-:-:S04]  /*26eb0*/  IMAD.IADD R4, R8, 0x1, R9 ;  /* 0x0000000108047824 */ /* 0x000fc800078e0209 */
[C---:B------:R-:W-:Y:S01]  /*26ec0*/  VIADD R5, R4.reuse, 0x6f ;  /* 0x0000006f04057836 */ /* 0x040fe20000000000 */
[----:B------:R-:W-:Y:S01]  /*26ed0*/  IADD3 R3, R4, R2, -R10 ;  /* 0x0000000204037210 */ /* 0x000fe20007ffe80a */
[----:B------:R-:W-:Y:S01]  /*26ee0*/  IMAD.MOV.U32 R2, RZ, RZ, RZ ;  /* 0x000000ffff027224 */ /* 0x000fe200078e00ff */
[----:B------:R-:W-:-:S03]  /*26ef0*/  MOV R4, RZ ;  /* 0x000000ff00047202 */ /* 0x000fc60000000f00 */
[----:B------:R-:W-:-:S04]  /*26f00*/  IMAD.HI R2, R3, -0x6db6db6d, R2 ;  /* 0x9249249303027827 */ /* 0x000fc800078e0202 */
[----:B------:R-:W-:Y:S01]  /*26f10*/  IMAD.HI R4, R5, -0x6db6db6d, R4 ;  /* 0x9249249305047827 */ /* 0x000fe200078e0204 */
[----:B------:R-:W-:-:S04]  /*26f20*/  SHF.R.U32.HI R3, RZ, 0x1f, R2 ;  /* 0x0000001fff037819 */ /* 0x000fc80000011602 */
[----:B------:R-:W-:Y:S02]  /*26f30*/  SHF.R.U32.HI R0, RZ, 0x1f, R4 ;  /* 0x0000001fff007819 */ /* 0x000fe40000011604 */
[----:B------:R-:W-:Y:S02]  /*26f40*/  LEA.HI.SX32 R3, R2, R3, 0x1a ;  /* 0x0000000302037211 */ /* 0x000fe400078fd2ff */
[----:B------:R-:W-:-:S04]  /*26f50*/  LEA.HI.SX32 R0, R4, R0, 0x1a ;  /* 0x0000000004007211 */ /* 0x000fc800078fd2ff */
[----:B------:R-:W-:-:S05]  /*26f60*/  VIMNMX R6, R0, R3, PT ;  /* 0x0000000300067248 */ /* 0x000fca0003fe0100 */
[--C-:B------:R-:W-:Y:S01]  /*26f70*/  IMAD R0, R6, 0x70, -R8.reuse ;  /* 0x0000007006007824 */ /* 0x100fe200078e0a08 */
[----:B------:R0:W-:Y:S01]  /*26f80*/  STL [R1+0x20], R6 ;  /* 0x0000200601007387 */ /* 0x0001e20000100800 */
[----:B------:R-:W-:-:S03]  /*26f90*/  IMAD.MOV R8, RZ, RZ, -R8 ;  /* 0x000000ffff087224 */ /* 0x000fc600078e0a08 */
[----:B------:R-:W-:Y:S02]  /*26fa0*/  VIMNMX R0, R0, R9, PT ;  /* 0x0000000900007248 */ /* 0x000fe40003fe0100 */
[----:B------:R-:W-:-:S04]  /*26fb0*/  VIMNMX R8, RZ, R8, !PT ;  /* 0x00000008ff087248 */ /* 0x000fc80007fe0100 */
[----:B------:R-:W-:Y:S02]  /*26fc0*/  ISETP.GT.AND P0, PT, R0, R8, PT ;  /* 0x000000080000720c */ /* 0x000fe40003f04270 */
[----:B------:R-:W-:-:S05]  /*26fd0*/  SHF.R.U32.HI R4, RZ, 0x4, R8 ;  /* 0x00000004ff047819 */ /* 0x000fca0000011608 */
[----:B------:R-:W-:-:S06]  /*26fe0*/  IMAD.WIDE.U32 R4, R4, 0x24924925, RZ ;  /* 0x2492492504047825 */ /* 0x000fcc00078e00ff */
[----:B------:R-:W-:Y:S01]  /*26ff0*/  @P0 IADD3 R3, R0, 0x6f, RZ ;  /* 0x0000006f00030810 */ /* 0x000fe20007ffe0ff */
[----:B------:R-:W-:Y:S02]  /*27000*/  @P0 IMAD.MOV.U32 R2, RZ, RZ, RZ ;  /* 0x000000ffff020224 */ /* 0x000fe400078e00ff */
[----:B------:R-:W-:Y:S02]  /*27010*/  IMAD.MOV.U32 R0, RZ, RZ, R5 ;  /* 0x000000ffff007224 */ /* 0x000fe400078e0005 */
[----:B------:R-:W-:-:S03]  /*27020*/  @P0 IMAD.HI R3, R3, -0x6db6db6d, R2 ;  /* 0x9249249303030827 */ /* 0x000fc600078e0202 */
[----:B------:R-:W-:Y:S02]  /*27030*/  MOV R2, R0 ;  /* 0x0000000000027202 */ /* 0x000fe40000000f00 */
[----:B------:R-:W-:-:S04]  /*27040*/  @P0 SHF.R.U32.HI R4, RZ, 0x1f, R3 ;  /* 0x0000001fff040819 */ /* 0x000fc80000011603 */
[----:B------:R-:W-:-:S04]  /*27050*/  @P0 LEA.HI.SX32 R2, R3, R4, 0x1a ;  /* 0x0000000403020211 */ /* 0x000fc800078fd2ff */
[----:B------:R-:W-:-:S13]  /*27060*/  ISETP.GT.AND P0, PT, R2, R0, PT ;  /* 0x000000000200720c */ /* 0x000fda0003f04270 */
[----:B0-----:R-:W-:Y:S05]  /*27070*/  @!P0 BRA `(.L_x_2446) ;  /* 0x0000000c00608947 */ /* 0x001fea0003800000 */
[----:B------:R-:W0:Y:S01]  /*27080*/  LDC R3, c[0x0][0x428] ;  /* 0x00010a00ff037b82 */ /* 0x000e220000000800 */
[----:B------:R-:W-:Y:S01]  /*27090*/  UMOV UR4, 0xffffffff ;  /* 0xffffffff00047882 */ /* 0x000fe20000000000 */
[----:B0-----:R-:W-:Y:S01]  /*270a0*/  ISETP.NE.AND P0, PT, R3, 0x1, PT ;  /* 0x000000010300780c */ /* 0x001fe20003f05270 */
[----:B------:R-:W-:-:S12]  /*270b0*/  IMAD.MOV.U32 R3, RZ, RZ, R18 ;  /* 0x000000ffff037224 */ /* 0x000fd800078e0012 */
[----:B------:R-:W0:Y:S08]  /*270c0*/  @P0 LDC R4, c[0x0][0x42c] ;  /* 0x00010b00ff040b82 */ /* 0x000e300000000800 */
[----:B------:R-:W1:Y:S01]  /*270d0*/  @P0 LDC R5, c[0x0][0x430] ;  /* 0x00010c00ff050b82 */ /* 0x000e620000000800 */
[----:B0-----:R-:W-:-:S05]  /*270e0*/  @P0 IMAD.HI.U32 R4, R18, R4, RZ ;  /* 0x0000000412040227 */ /* 0x001fca00078e00ff */
[----:B-1----:R-:W-:Y:S02]  /*270f0*/  @P0 SHF.R.U32.HI R3, RZ, R5, R4 ;  /* 0x00000005ff030219 */ /* 0x002fe40000011604 */
[----:B------:R-:W-:Y:S01]  /*27100*/  SEL R4, R11, RZ, !P1 ;  /* 0x000000ff0b047207 */ /* 0x000fe20004800000 */
[----:B------:R-:W-:Y:S06]  /*27110*/  BRA.DIV UR4, `(.L_x_2447) ;  /* 0x0000005e04007947 */ /* 0x000fec000b800000 */
.L_x_2594:
[----:B------:R-:W-:-:S03]  /*27120*/  UMOV UR4, 0xffffffff ;  /* 0xffffffff00047882 */ /* 0x000fc60000000000 */
[----:B------:R-:W-:Y:S05]  /*27130*/  BRA.DIV UR4, `(.L_x_2448) ;  /* 0x0000005e042c7947 */ /* 0x000fea000b800000 */
[----:B------:R-:W-:-:S13]  /*27140*/  ELECT P6, URZ, PT ;  /* 0x00000000003f782f */ /* 0x000fda00038c0000 */
.L_x_2597:
        /* <DEDUP_REMOVED lines=12> */
.L_x_2598:
[----:B------:R-:W-:Y:S05]  /*27210*/  BSYNC B1 ;  /* 0x0000000000017941 */ /* 0x000fea0003800000 */
.L_x_2449:
        /* <DEDUP_REMOVED lines=8> */
.L_x_2599:
[----:B------:R-:W1:Y:S02]  /*272a0*/  S2R R6, SR_TID.X ;  /* 0x0000000000067919 */ /* 0x000e640000002100 */
[----:B-1----:R-:W-:-:S04]  /*272b0*/  LOP3.LUT R6, R6, 0x7f, RZ, 0xc0, !PT ;  /* 0x0000007f06067812 */ /* 0x002fc800078ec0ff */
[----:B------:R-:W-:-:S13]  /*272c0*/  ISETP.NE.AND P1, PT, R6, RZ, PT ;  /* 0x000000ff0600720c */ /* 0x000fda0003f25270 */
        /* <DEDUP_REMOVED lines=8> */
.L_x_2454:
[----:B-1----:R-:W2:Y:S01]  /*27350*/  LDL R6, [R1+0xc] ;  /* 0x00000c0001067983 */ /* 0x002ea20000100800 */
[----:B------:R-:W-:Y:S01]  /*27360*/  R2UR UR9, R5 ;  /* 0x00000000050972ca */ /* 0x000fe200000e0000 */
[----:B------:R-:W-:Y:S01]  /*27370*/  IMAD R7, R2, 0x70, R20 ;  /* 0x0000007002077824 */ /* 0x000fe200078e0214 */
[----:B------:R-:W-:Y:S01]  /*27380*/  UIADD3 UR4, UP0, UR36, 0x570, URZ ;  /* 0x0000057024047890 */ /* 0x000fe2000ff1e03f */
[----:B------:R-:W-:Y:S01]  /*27390*/  R2UR UR12, R3 ;  /* 0x00000000030c72ca */ /* 0x000fe200000e0000 */
[----:B------:R-:W-:Y:S01]  /*273a0*/  UMOV UR10, URZ ;  /* 0x0000003f000a7c82 */ /* 0x000fe20008000000 */
[----:B------:R-:W-:Y:S01]  /*273b0*/  R2UR UR13, R4 ;  /* 0x00000000040d72ca */ /* 0x000fe200000e0000 */
[----:B------:R-:W-:Y:S01]  /*273c0*/  UIADD3.X UR5, URZ, UR37, URZ, UP0, !UPT ;  /* 0x000000253f057290 */ /* 0x000fe200087fe43f */
[----:B------:R-:W-:Y:S01]  /*273d0*/  IADD3 R7, R7, -0x70, RZ ;  /* 0xffffff9007077810 */ /* 0x000fe20007ffe0ff */
[----:B------:R-:W-:Y:S01]  /*273e0*/  UMOV UR6, 0x0 ;  /* 0x0000000000067882 */ /* 0x000fe20000000000 */
[----:B------:R-:W-:Y:S01]  /*273f0*/  UMOV UR7, 0x12f00000 ;  /* 0x12f0000000077882 */ /* 0x000fe20000000000 */
[----:B------:R-:W-:Y:S01]  /*27400*/  UMOV UR16, 0x40 ;  /* 0x0000004000107882 */ /* 0x000fe20000000000 */
[----:B------:R-:W-:-:S02]  /*27410*/  R2UR UR11, R7 ;  /* 0x00000000070b72ca */ /* 0x000fc400000e0000 */
        /* <DEDUP_REMOVED lines=16> */
.L_x_2600:
        /* <DEDUP_REMOVED lines=8> */
.L_x_2456:
        /* <DEDUP_REMOVED lines=24> */
.L_x_2452:
[----:B------:R-:W-:Y:S05]  /*27720*/  BSYNC B1 ;  /* 0x0000000000017941 */ /* 0x000fea0003800000 */
.L_x_2451:
        /* <DEDUP_REMOVED lines=12> */
[----:B0-----:R-:W-:Y:S05]  /*277f0*/  @!P0 BRA `(.L_x_2446) ;  /* 0x0000000400808947 */ /* 0x001fea0003800000 */
[C---:B------:R-:W-:Y:S02]  /*27800*/  IMAD R5, R2.reuse, 0x70, R20 ;  /* 0x0000007002057824 */ /* 0x040fe400078e0214 */
[----:B------:R-:W-:Y:S02]  /*27810*/  VIADD R2, R2, 0xffffffff ;  /* 0xffffffff02027836 */ /* 0x000fe40000000000 */
[----:B------:R-:W-:-:S07]  /*27820*/  VIADD R5, R5, 0xffffff20 ;  /* 0xffffff2005057836 */ /* 0x000fce0000000000 */
.L_x_2463:
[----:B------:R-:W-:Y:S05]  /*27830*/  YIELD ;  /* 0x0000000000007946 */ /* 0x000fea0003800000 */
[----:B------:R-:W-:Y:S04]  /*27840*/  BSSY B1, `(.L_x_2457) ;  /* 0x000004e000017945 */ /* 0x000fe80003800000 */
[----:B0-----:R-:W-:Y:S05]  /*27850*/  @!P6 BRA `(.L_x_2458) ;  /* 0x000000040030e947 */ /* 0x001fea0003800000 */
[----:B------:R-:W2:Y:S04]  /*27860*/  LDL R6, [R1+0xc] ;  /* 0x00000c0001067983 */ /* 0x000ea80000100800 */
[----:B------:R-:W3:Y:S01]  /*27870*/  LDL R7, [R1+0x10] ;  /* 0x0000100001077983 */ /* 0x000ee20000100800 */
[----:B--2---:R-:W-:Y:S02]  /*27880*/  LEA R6, R6, R9, 0x3 ;  /* 0x0000000906067211 */ /* 0x004fe400078e18ff */
[----:B---3--:R-:W-:-:S04]  /*27890*/  SHF.L.U32 R7, R7, 0x1f, RZ ;  /* 0x0000001f07077819 */ /* 0x008fc800000006ff */
[----:B------:R-:W0:Y:S02]  /*278a0*/  SYNCS.PHASECHK.TRANS64.TRYWAIT P0, [R6+URZ+0x368a0], R7 ;  /* 0x0368a007060075a7 */ /* 0x000e24000800017f */
[----:B0-----:R-:W-:Y:S05]  /*278b0*/  @!P0 BRA `(.L_x_2459) ;  /* 0x0000005400a88947 */ /* 0x001fea0003800000 */
.L_x_2601:
        /* <DEDUP_REMOVED lines=11> */
.L_x_2460:
        /* <DEDUP_REMOVED lines=27> */
.L_x_2602:
        /* <DEDUP_REMOVED lines=8> */
.L_x_2462:
        /* <DEDUP_REMOVED lines=24> */
.L_x_2458:
[----:B------:R-:W-:Y:S05]  /*27d20*/  BSYNC B1 ;  /* 0x0000000000017941 */ /* 0x000fea0003800000 */
.L_x_2457:
[----:B01----:R-:W2:Y:S04]  /*27d30*/  LDL.LU R6, [R1+0xc] ;  /* 0x00000c0001067983 */ /* 0x003ea80000300800 */
[----:B------:R-:W3:Y:S01]  /*27d40*/  LDL.LU R7, [R1+0x10] ;  /* 0x0000100001077983 */ /* 0x000ee20000300800 */
[----:B------:R-:W-:Y:S02]  /*27d50*/  VIADD R2, R2, 0xffffffff ;  /* 0xffffffff02027836 */ /* 0x000fe40000000000 */
[----:B------:R-:W-:Y:S01]  /*27d60*/  VIADD R5, R5, 0xffffff90 ;  /* 0xffffff9005057836 */ /* 0x000fe20000000000 */
        /* <DEDUP_REMOVED lines=9> */
.L_x_2446:
[----:B------:R-:W-:Y:S05]  /*27e00*/  BSYNC B0 ;  /* 0x0000000000007941 */ /* 0x000fea0003800000 */
.L_x_2445:
[----:B------:R-:W2:Y:S01]  /*27e10*/  LDL R6, [R1+0x20] ;  /* 0x0000200001067983 */ /* 0x000ea20000100800 */
[----:B------:R-:W-:Y:S05]  /*27e20*/  @!P2 WARPSYNC.ALL ;  /* 0x000000000000a948 */ /* 0x000fea0003800000 */
[----:B------:R-:W-:Y:S01]  /*27e30*/  BSSY B6, `(.L_x_2464) ;  /* 0x0000313000067945 */ /* 0x000fe20003800000 */
[----:B------:R-:W-:Y:S01]  /*27e40*/  @!P2 BAR.SYNC.DEFER_BLOCKING 0xc, 0x120 ;  /* 0x030480000000ab1d */ /* 0x000fe20000010000 */
[----:B--2---:R-:W-:-:S13]  /*27e50*/  ISETP.GT.AND P0, PT, R6, RZ, PT ;  /* 0x000000ff0600720c */ /* 0x004fda0003f04270 */
[----:B------:R-:W-:Y:S05]  /*27e60*/  @P0 BRA `(.L_x_2465) ;  /* 0x0000000000440947 */ /* 0x000fea0003800000 */
[----:B------:R-:W1:Y:S02]  /*27e70*/  S2R R6, SR_TID.X ;  /* 0x0000000000067919 */ /* 0x000e640000002100 */
[----:B-1----:R-:W-:-:S04]  /*27e80*/  LOP3.LUT R6, R6, 0x1f, RZ, 0xc0, !PT ;  /* 0x0000001f06067812 */ /* 0x002fc800078ec0ff */
[----:B------:R-:W-:-:S13]  /*27e90*/  ISETP.NE.AND P1, PT, R6, RZ, PT ;  /* 0x000000ff0600720c */ /* 0x000fda0003f25270 */
[----:B------:R-:W-:Y:S05]  /*27ea0*/  @P1 BRA `(.L_x_2466) ;  /* 0x00000030002c1947 */ /* 0x000fea0003800000 */
[----:B0-----:R-:W0:Y:S01]  /*27eb0*/  S2R R7, SR_LANEID ;  /* 0x0000000000077919 */ /* 0x001e220000000000 */
[----:B------:R-:W-:Y:S01]  /*27ec0*/  VOTEU.ANY UR4, UPT, PT ;  /* 0x0000000000047886 */ /* 0x000fe200038e0100 */
[----:B------:R-:W1:Y:S01]  /*27ed0*/  LDC.64 R2, c[0x0][0xc38] ;  /* 0x00030e00ff027b82 */ /* 0x000e620000000a00 */
[----:B------:R-:W0:Y:S08]  /*27ee0*/  FLO.U32 R0, UR4 ;  /* 0x0000000400007d00 */ /* 0x000e3000080e0000 */
[----:B------:R-:W1:Y:S01]  /*27ef0*/  POPC R5, UR4 ;  /* 0x0000000400057d09 */ /* 0x000e620008000000 */
[----:B0-----:R-:W-:-:S13]  /*27f00*/  ISETP.EQ.U32.AND P0, PT, R0, R7, PT ;  /* 0x000000070000720c */ /* 0x001fda0003f02070 */
[----:B-1----:R-:W2:Y:S01]  /*27f10*/  @P0 ATOMG.E.ADD.STRONG.GPU PT, R3, desc[UR60][R2.64], R5 ;  /* 0x00000005020309a8 */ /* 0x002ea200081ee1fc */
[----:B------:R-:W0:Y:S02]  /*27f20*/  S2R R4, SR_LTMASK ;  /* 0x0000000000047919 */ /* 0x000e240000003900 */
[----:B0-----:R-:W-:-:S04]  /*27f30*/  LOP3.LUT R4, R4, UR4, RZ, 0xc0, !PT ;  /* 0x0000000404047c12 */ /* 0x001fc8000f8ec0ff */
[----:B------:R-:W0:Y:S01]  /*27f40*/  POPC R7, R4 ;  /* 0x0000000400077309 */ /* 0x000e220000000000 */
[----:B--2---:R-:W0:Y:S02]  /*27f50*/  SHFL.IDX PT, R0, R3, R0, 0x1f ;  /* 0x00001f0003007589 */ /* 0x004e2400000e0000 */
[----:B0-----:R-:W-:Y:S01]  /*27f60*/  IADD3 R16, R0, UR38, R7 ;  /* 0x0000002600107c10 */ /* 0x001fe2000fffe007 */
[----:B------:R-:W-:Y:S06]  /*27f70*/  BRA `(.L_x_2466) ;  /* 0x0000002c00f87947 */ /* 0x000fec0003800000 */
.L_x_2465:
[----:B------:R-:W1:Y:S01]  /*27f80*/  S2R R3, SR_CgaCtaId ;  /* 0x0000000000037919 */ /* 0x000e620000008800 */
[----:B------:R-:W-:-:S04]  /*27f90*/  MOV R0, 0x400 ;  /* 0x0000040000007802 */ /* 0x000fc80000000f00 */
[----:B-1----:R-:W-:-:S04]  /*27fa0*/  LEA R2, R3, R0, 0x18 ;  /* 0x0000000003027211 */ /* 0x002fc800078ec0ff */
[----:B------:R-:W-:Y:S01]  /*27fb0*/  IADD3 R0, R2, 0x21400, RZ ;  /* 0x0002140002007810 */ /* 0x000fe20007ffe0ff */
[----:B------:R1:W-:Y:S03]  /*27fc0*/  STL [R1+0x14], R2 ;  /* 0x0000140201007387 */ /* 0x0003e60000100800 */
[----:B------:R-:W-:-:S13]  /*27fd0*/  LOP3.LUT P0, RZ, R0, 0x3ff, RZ, 0xc0, !PT ;  /* 0x000003ff00ff7812 */ /* 0x000fda000780c0ff */
[----:B-1----:R-:W-:Y:S05]  /*27fe0*/  @!P0 BRA `(.L_x_2467) ;  /* 0x0000000000408947 */ /* 0x002fea0003800000 */
        /* <DEDUP_REMOVED lines=9> */
[----:B0-----:R-:W-:Y:S01]  /*28080*/  IMAD.U32 R7, RZ, RZ, UR9 ;  /* 0x00000009ff077e24 */ /* 0x001fe2000f8e00ff */
[----:B------:R-:W-:Y:S01]  /*28090*/  MOV R13, RZ ;  /* 0x000000ff000d7202 */ /* 0x000fe20000000f00 */
[----:B------:R-:W-:-:S02]  /*280a0*/  IMAD.U32 R10, RZ, RZ, UR4 ;  /* 0x00000004ff0a7e24 */ /* 0x000fc4000f8e00ff */
[----:B------:R-:W-:Y:S02]  /*280b0*/  IMAD.MOV.U32 R8, RZ, RZ, 0x70 ;  /* 0x00000070ff087424 */ /* 0x000fe400078e00ff */
[----:B------:R-:W-:-:S07]  /*280c0*/  IMAD.MOV.U32 R12, RZ, RZ, 0x1 ;  /* 0x00000001ff0c7424 */ /* 0x000fce00078e00ff */
[----:B------:R-:W-:-:S07]  /*280d0*/  LEPC R20, `(.L_x_2467) ;  /* 0x000000001014794e */ /* 0x000fce0000000000 */
[----:B-1----:R-:W-:Y:S05]  /*280e0*/  CALL.ABS.NOINC R2 ;  /* 0x0000000002007343 */ /* 0x002fea0003c00000 */
.L_x_2467:
        /* <DEDUP_REMOVED lines=13> */
[----:B0-----:R-:W-:Y:S01]  /*281c0*/  IMAD.U32 R7, RZ, RZ, UR9 ;  /* 0x00000009ff077e24 */ /* 0x001fe2000f8e00ff */
[----:B------:R-:W-:Y:S01]  /*281d0*/  MOV R12, 0x1 ;  /* 0x00000001000c7802 */ /* 0x000fe20000000f00 */
[----:B------:R-:W-:-:S02]  /*281e0*/  IMAD.U32 R11, RZ, RZ, UR5 ;  /* 0x00000005ff0b7e24 */ /* 0x000fc4000f8e00ff */
[----:B------:R-:W-:Y:S02]  /*281f0*/  IMAD.MOV.U32 R8, RZ, RZ, 0x70 ;  /* 0x00000070ff087424 */ /* 0x000fe400078e00ff */
[----:B-1----:R-:W-:-:S07]  /*28200*/  IMAD.MOV.U32 R13, RZ, RZ, RZ ;  /* 0x000000ffff0d7224 */ /* 0x002fce00078e00ff */
[----:B------:R-:W-:-:S07]  /*28210*/  LEPC R20, `(.L_x_2469) ;  /* 0x000000001014794e */ /* 0x000fce0000000000 */
[----:B--2---:R-:W-:Y:S05]  /*28220*/  CALL.ABS.NOINC R2 ;  /* 0x0000000002007343 */ /* 0x004fea0003c00000 */
.L_x_2469:
        /* <DEDUP_REMOVED lines=15> */
[----:B0-----:R-:W-:Y:S05]  /*28320*/  CALL.ABS.NOINC R2 ;  /* 0x0000000002007343 */ /* 0x001fea0003c00000 */
.L_x_2468:
[----:B------:R-:W2:Y:S01]  /*28330*/  LDL.LU R2, [R1+0x24] ;  /* 0x0000240001027983 */ /* 0x000ea20000300800 */
[----:B------:R-:W-:-:S03]  /*28340*/  ULDC.64 UR4, c[0x0][0x9f8] ;  /* 0x00027e0000047ab9 */ /* 0x000fc60000000a00 */
[----:B------:R-:W3:Y:S04]  /*28350*/  LDL.LU R0, [R1+0x28] ;  /* 0x0000280001007983 */ /* 0x000ee80000300800 */
[----:B------:R-:W4:Y:S04]  /*28360*/  LDL.LU R4, [R1+0x30] ;  /* 0x0000300001047983 */ /* 0x000f280000300800 */
[----:B------:R-:W4:Y:S01]  /*28370*/  LDL.LU R6, [R1+0x1c] ;  /* 0x00001c0001067983 */ /* 0x000f220000300800 */
[----:B------:R-:W-:-:S04]  /*28380*/  ISETP.NE.U32.AND P0, PT, RZ, UR4, PT ;  /* 0x00000004ff007c0c */ /* 0x000fc8000bf05070 */
[----:B------:R-:W-:Y:S01]  /*28390*/  ISETP.NE.AND.EX P0, PT, RZ, UR5, PT, P0 ;  /* 0x00000005ff007c0c */ /* 0x000fe2000bf05300 */
[----:B0-----:R-:W0:Y:S02]  /*283a0*/  S2R R8, SR_TID.X ;  /* 0x0000000000087919 */ /* 0x001e240000002100 */
        /* <DEDUP_REMOVED lines=9> */
[----:B----4-:R-:W-:-:S06]  /*28440*/  IMAD.MOV.U32 R0, RZ, RZ, R6 ;  /* 0x000000ffff007224 */ /* 0x010fcc00078e0006 */
[----:B------:R0:W5:Y:S01]  /*28450*/  @P0 LDG.E R0, desc[UR60][R2.64] ;  /* 0x0000003c02000981 */ /* 0x000162000c1e1900 */
[----:B------:R-:W-:Y:S02]  /*28460*/  PLOP3.LUT P1, PT, P6, PT, PT, 0x8, 0x0 ;  /* 0x000000000000781c */ /* 0x000fe4000372e170 */
[----:B0-----:R-:W-:Y:S02]  /*28470*/  LEA R2, R17, R4, 0x7 ;  /* 0x0000000411027211 */ /* 0x001fe400078e38ff */
[----:B------:R-:W0:Y:S02]  /*28480*/  LDC R4, c[0x0][0x428] ;  /* 0x00010a00ff047b82 */ /* 0x000e240000000800 */
[----:B0-----:R-:W-:-:S13]  /*28490*/  ISETP.NE.AND P0, PT, R4, 0x1, PT ;  /* 0x000000010400780c */ /* 0x001fda0003f05270 */
[----:B------:R-:W0:Y:S08]  /*284a0*/  @P0 LDC R5, c[0x0][0x42c] ;  /* 0x00010b00ff050b82 */ /* 0x000e300000000800 */
[----:B------:R-:W1:Y:S01]  /*284b0*/  @P0 LDC R4, c[0x0][0x430] ;  /* 0x00010c00ff040b82 */ /* 0x000e620000000800 */
[----:B0-----:R-:W-:-:S04]  /*284c0*/  @P0 IMAD.HI.U32 R7, R18, R5, RZ ;  /* 0x0000000512070227 */ /* 0x001fc800078e00ff */
[----:B------:R-:W-:Y:S01]  /*284d0*/  IMAD.MOV.U32 R5, RZ, RZ, R18 ;  /* 0x000000ffff057224 */ /* 0x000fe200078e0012 */
[----:B-1----:R-:W-:Y:S02]  /*284e0*/  @P0 SHF.R.U32.HI R5, RZ, R4, R7 ;  /* 0x00000004ff050219 */ /* 0x002fe40000011607 */
[----:B------:R-:W-:-:S04]  /*284f0*/  ISETP.NE.U32.AND P0, PT, RZ, UR4, PT ;  /* 0x00000004ff007c0c */ /* 0x000fc8000bf05070 */
[----:B------:R-:W-:-:S04]  /*28500*/  ISETP.NE.AND.EX P0, PT, RZ, UR5, PT, P0 ;  /* 0x00000005ff007c0c */ /* 0x000fc8000bf05300 */
[----:B------:R-:W-:-:S09]  /*28510*/  SEL R3, R6, RZ, !P0 ;  /* 0x000000ff06037207 */ /* 0x000fd20004000000 */
.L_x_2470:
        /* <DEDUP_REMOVED lines=16> */
.L_x_2471:
        /* <DEDUP_REMOVED lines=15> */
.L_x_2472:
        /* <DEDUP_REMOVED lines=9> */
[----:B------:R-:W2:Y:S01]  /*287a0*/  LDL R4, [R1+0x20] ;  /* 0x0000200001047983 */ /* 0x000ea20000100800 */
[----:B------:R-:W0:Y:S01]  /*287b0*/  LDC.64 R8, c[0x0][0x3f8] ;  /* 0x0000fe00ff087b82 */ /* 0x000e220000000a00 */
[----:B------:R-:W-:Y:S02]  /*287c0*/  ULDC.64 UR4, c[0x0][0xa08] ;  /* 0x0002820000047ab9 */ /* 0x000fe40000000a00 */
[----:B0-----:R-:W-:Y:S01]  /*287d0*/  LOP3.LUT P0, RZ, R8, UR4, RZ, 0xfc, !PT ;  /* 0x0000000408ff7c12 */ /* 0x001fe2000f80fcff */
[----:B------:R-:W-:-:S03]  /*287e0*/  UMOV UR4, 0xffffffff ;  /* 0xffffffff00047882 */ /* 0x000fc60000000000 */
[----:B------:R-:W-:-:S04]  /*287f0*/  LOP3.LUT P0, RZ, R9, UR5, RZ, 0xfc, P0 ;  /* 0x0000000509ff7c12 */ /* 0x000fc8000800fcff */
[----:B-----5:R-:W-:Y:S01]  /*28800*/  SEL R6, R0, RZ, !P0 ;  /* 0x000000ff00067207 */ /* 0x020fe20004000000 */
[----:B--2---:R-:W-:Y:S01]  /*28810*/  VIADD R4, R4, 0xffffffff ;  /* 0xffffffff04047836 */ /* 0x004fe20000000000 */
[----:B------:R-:W-:Y:S07]  /*28820*/  BRA.DIV UR4, `(.L_x_2473) ;  /* 0x0000004604f47947 */ /* 0x000fee000b800000 */
.L_x_2605:
[----:B------:R-:W-:Y:S01]  /*28830*/  UMOV UR4, 0xffffffff ;  /* 0xffffffff00047882 */ /* 0x000fe20000000000 */
[----:B------:R-:W-:Y:S02]  /*28840*/  SHF.R.S32.HI R17, RZ, 0x1f, R0 ;  /* 0x0000001fff117819 */ /* 0x000fe40000011400 */
[----:B------:R-:W-:Y:S05]  /*28850*/  BRA.DIV UR4, `(.L_x_2474) ;  /* 0x0000004a041c7947 */ /* 0x000fea000b800000 */
[----:B------:R-:W-:-:S13]  /*28860*/  ELECT P6, URZ, PT ;  /* 0x00000000003f782f */ /* 0x000fda00038c0000 */
.L_x_2608:
[----:B------:R-:W-:Y:S05]  /*28870*/  @!P6 BRA `(.L_x_2475) ;  /* 0x000000040024e947 */ /* 0x000fea0003800000 */
[----:B------:R-:W-:-:S04]  /*28880*/  ISETP.NE.U32.AND P0, PT, R8, RZ, PT ;  /* 0x000000ff0800720c */ /* 0x000fc80003f05070 */
        /* <DEDUP_REMOVED lines=16> */
[----:B------:R-:W-:-:S04]  /*28990*/  LEA R10, P0, R6, R8, 0x2 ;  /* 0x00000008060a7211 */ /* 0x000fc800078010ff */
[----:B------:R-:W-:-:S05]  /*289a0*/  LEA.HI.X R11, R6, R9, R7, 0x2, P0 ;  /* 0x00000009060b7211 */ /* 0x000fca00000f1407 */
[----:B------:R0:W5:Y:S04]  /*289b0*/  LDG.E R6, desc[UR60][R10.64] ;  /* 0x0000003c0a067981 */ /* 0x000168000c1e1900 */
.L_x_2476:
        /* <DEDUP_REMOVED lines=9> */
.L_x_2609:
        /* <DEDUP_REMOVED lines=11> */
.L_x_2478:
        /* <DEDUP_REMOVED lines=33> */
.L_x_2475:
[----:B------:R-:W2:Y:S01]  /*28d10*/  LDL.LU R12, [R1+0x2c] ;  /* 0x00002c00010c7983 */ /* 0x000ea20000300800 */
[----:B------:R-:W-:Y:S01]  /*28d20*/  MOV R10, 0x400 ;  /* 0x00000400000a7802 */ /* 0x000fe20000000f00 */
[----:B------:R-:W-:Y:S05]  /*28d30*/  WARPSYNC.ALL ;  /* 0x0000000000007948 */ /* 0x000fea0003800000 */
[----:B------:R-:W0:Y:S01]  /*28d40*/  S2R R11, SR_CgaCtaId ;  /* 0x00000000000b7919 */ /* 0x000e220000008800 */
[----:B------:R-:W-:-:S13]  /*28d50*/  ELECT P0, URZ, PT ;  /* 0x00000000003f782f */ /* 0x000fda0003800000 */
[C---:B------:R-:W-:Y:S01]  /*28d60*/  @P0 R2UR UR13, R3.reuse ;  /* 0x00000000030d02ca */ /* 0x040fe200000e0000 */
        /* <DEDUP_REMOVED lines=33> */
[----:B--2---:R-:W-:-:S04]  /*28f80*/  IADD3 R12, R12, 0x1, RZ ;  /* 0x000000010c0c7810 */ /* 0x004fc80007ffe0ff */
[----:B------:R-:W-:Y:S01]  /*28f90*/  LEA.HI R2, R12, R12, RZ, 0x1 ;  /* 0x0000000c0c027211 */ /* 0x000fe200078f08ff */
[----:B------:R0:W-:Y:S03]  /*28fa0*/  STL [R1+0x2c], R12 ;  /* 0x00002c0c01007387 */ /* 0x0001e60000100800 */
[----:B------:R-:W-:-:S05]  /*28fb0*/  LOP3.LUT R2, R2, 0xfffffffe, RZ, 0xc0, !PT ;  /* 0xfffffffe02027812 */ /* 0x000fca00078ec0ff */
[----:B------:R-:W-:-:S05]  /*28fc0*/  IMAD.IADD R2, R12, 0x1, -R2 ;  /* 0x000000010c027824 */ /* 0x000fca00078e0a02 */
[----:B------:R-:W-:-:S04]  /*28fd0*/  SHF.L.U32 R2, R2, 0x1f, RZ ;  /* 0x0000001f02027819 */ /* 0x000fc800000006ff */
[----:B------:R-:W1:Y:S02]  /*28fe0*/  SYNCS.PHASECHK.TRANS64.TRYWAIT P0, [R10+URZ+0x36820], R2 ;  /* 0x036820020a0075a7 */ /* 0x000e64000800017f */
[----:B01----:R-:W-:Y:S05]  /*28ff0*/  @!P0 BRA `(.L_x_2480) ;  /* 0x0000004000688947 */ /* 0x003fea0003800000 */
.L_x_2610:
[----:B------:R-:W-:Y:S05]  /*29000*/  BSYNC B0 ;  /* 0x0000000000007941 */ /* 0x000fea0003800000 */
.L_x_2479:
[----:B0-----:R-:W2:Y:S01]  /*29010*/  LDL R3, [R1+0x20] ;  /* 0x0000200001037983 */ /* 0x001ea20000100800 */
[----:B------:R-:W-:Y:S01]  /*29020*/  BSSY B0, `(.L_x_2481) ;  /* 0x00001a0000007945 */ /* 0x000fe20003800000 */
[----:B--2---:R-:W-:-:S13]  /*29030*/  ISETP.GE.AND P0, PT, R3, 0x2, PT ;  /* 0x000000020300780c */ /* 0x004fda0003f06270 */
[----:B------:R-:W-:Y:S05]  /*29040*/  @!P0 BRA `(.L_x_2482) ;  /* 0x0000001800748947 */ /* 0x000fea0003800000 */
[C---:B------:R-:W-:Y:S01]  /*29050*/  LOP3.LUT R2, R3.reuse, 0x1, RZ, 0xc0, !PT ;  /* 0x0000000103027812 */ /* 0x040fe200078ec0ff */
[----:B------:R-:W-:Y:S01]  /*29060*/  VIADD R10, R3, 0xfffffffe ;  /* 0xfffffffe030a7836 */ /* 0x000fe20000000000 */
[----:B------:R-:W-:Y:S02]  /*29070*/  BSSY B1, `(.L_x_2483) ;  /* 0x0000090000017945 */ /* 0x000fe40003800000 */
[----:B------:R-:W-:Y:S02]  /*29080*/  ISETP.NE.U32.AND P0, PT, R2, 0x1, PT ;  /* 0x000000010200780c */ /* 0x000fe40003f05070 */
[----:B------:R-:W-:-:S11]  /*29090*/  MOV R7, R10 ;  /* 0x0000000a00077202 */ /* 0x000fd60000000f00 */
[----:B------:R-:W-:Y:S05]  /*290a0*/  @!P0 BRA `(.L_x_2484) ;  /* 0x0000000800308947 */ /* 0x000fea0003800000 */
        /* <DEDUP_REMOVED lines=10> */
[----:B------:R-:W-:Y:S01]  /*29150*/  IMAD.MOV.U32 R2, RZ, RZ, R6 ;  /* 0x000000ffff027224 */ /* 0x000fe200078e0006 */
[----:B------:R-:W-:Y:S02]  /*29160*/  MOV R3, R10 ;  /* 0x0000000a00037202 */ /* 0x000fe40000000f00 */
[----:B------:R-:W-:-:S13]  /*29170*/  ISETP.NE.AND.EX P0, PT, R9, RZ, PT, P0 ;  /* 0x000000ff0900720c */ /* 0x000fda0003f05300 */
        /* <DEDUP_REMOVED lines=8> */
[----:B------:R-:W-:-:S03]  /*29200*/  IMAD R7, R17, UR4, RZ ;  /* 0x0000000411077c24 */ /* 0x000fc6000f8e02ff */
[--C-:B------:R-:W-:Y:S01]  /*29210*/  SHF.R.S32.HI R3, RZ, 0x1f, R2.reuse ;  /* 0x0000001fff037819 */ /* 0x100fe20000011402 */
        /* <DEDUP_REMOVED lines=8> */
.L_x_2487:
[----:B0-----:R-:W0:Y:S01]  /*292a0*/  S2R R8, SR_CgaCtaId ;  /* 0x0000000000087919 */ /* 0x001e220000008800 */
[----:B------:R-:W-:-:S04]  /*292b0*/  MOV R7, 0x400 ;  /* 0x0000040000077802 */ /* 0x000fc80000000f00 */
[----:B0-----:R-:W-:Y:S02]  /*292c0*/  LEA R7, R8, R7, 0x18 ;  /* 0x0000000708077211 */ /* 0x001fe400078ec0ff */
[----:B------:R-:W-:-:S03]  /*292d0*/  SHF.L.U32 R8, R14, 0x1f, RZ ;  /* 0x0000001f0e087819 */ /* 0x000fc600000006ff */
[----:B------:R-:W-:-:S04]  /*292e0*/  IMAD R7, R11, 0x8, R7 ;  /* 0x000000080b077824 */ /* 0x000fc800078e0207 */
[----:B------:R-:W0:Y:S02]  /*292f0*/  SYNCS.PHASECHK.TRANS64.TRYWAIT P0, [R7+URZ+0x36840], R8 ;  /* 0x03684008070075a7 */ /* 0x000e24000800017f */
[----:B0-----:R-:W-:Y:S05]  /*29300*/  @!P0 BRA `(.L_x_2488) ;  /* 0x0000003c00c48947 */ /* 0x001fea0003800000 */
.L_x_2611:
        /* <DEDUP_REMOVED lines=11> */
.L_x_2489:
        /* <DEDUP_REMOVED lines=14> */
[----:B------:R-:W-:Y:S01]  /*294a0*/  IADD3 R8, R8, 0x36800, RZ ;  /* 0x0003680008087810 */ /* 0x000fe20007ffe0ff */
        /* <DEDUP_REMOVED lines=22> */
.L_x_2612:
        /* <DEDUP_REMOVED lines=13> */
.L_x_2491:
[----:B01----:R-:W2:Y:S01]  /*296e0*/  LDL.LU R7, [R1] ;  /* 0x0000000001077983 */ /* 0x003ea20000300800 */
[----:B------:R-:W-:Y:S01]  /*296f0*/  MOV R9, 0x400 ;  /* 0x0000040000097802 */ /* 0x000fe20000000f00 */
[----:B------:R-:W0:Y:S01]  /*29700*/  S2R R12, SR_CgaCtaId ;  /* 0x00000000000c7919 */ /* 0x000e220000008800 */
[----:B------:R-:W-:Y:S01]  /*29710*/  R2UR UR11, R4 ;  /* 0x00000000040b72ca */ /* 0x000fe200000e0000 */
[----:B------:R-:W-:Y:S01]  /*29720*/  UIADD3 UR4, UP0, UR36, 0x470, URZ ;  /* 0x0000047024047890 */ /* 0x000fe2000ff1e03f */
[----:B------:R-:W-:Y:S02]  /*29730*/  R2UR UR13, R6 ;  /* 0x00000000060d72ca */ /* 0x000fe400000e0000 */
[----:B------:R-:W-:Y:S02]  /*29740*/  R2UR UR12, R5 ;  /* 0x00000000050c72ca */ /* 0x000fe400000e0000 */
[----:B0-----:R-:W-:Y:S01]  /*29750*/  LEA R9, R12, R9, 0x18 ;  /* 0x000000090c097211 */ /* 0x001fe200078ec0ff */
[----:B--2---:R-:W-:-:S02]  /*29760*/  IMAD.MOV.U32 R8, RZ, RZ, R7 ;  /* 0x000000ffff087224 */ /* 0x004fc400078e0007 */
[----:B------:R-:W2:Y:S01]  /*29770*/  LDL R7, [R1+0x4] ;  /* 0x0000040001077983 */ /* 0x000ea20000100800 */
[----:B------:R-:W-:Y:S01]  /*29780*/  UMOV UR10, URZ ;  /* 0x0000003f000a7c82 */ /* 0x000fe20008000000 */
[--C-:B------:R-:W-:Y:S01]  /*29790*/  IMAD R4, R8, 0x8, R9.reuse ;  /* 0x0000000808047824 */ /* 0x100fe200078e0209 */
[----:B------:R-:W-:Y:S01]  /*297a0*/  UMOV UR6, 0x0 ;  /* 0x0000000000067882 */ /* 0x000fe20000000000 */
[----:B------:R-:W-:Y:S01]  /*297b0*/  UMOV UR7, 0x14f00000 ;  /* 0x14f0000000077882 */ /* 0x000fe20000000000 */
[----:B------:R-:W-:Y:S01]  /*297c0*/  UMOV UR16, 0x40 ;  /* 0x0000004000107882 */ /* 0x000fe20000000000 */
[----:B------:R-:W-:Y:S02]  /*297d0*/  MOV R6, R2 ;  /* 0x0000000200067202 */ /* 0x000fe40000000f00 */
[----:B------:R-:W-:Y:S01]  /*297e0*/  R2UR UR9, R4 ;  /* 0x00000000040972ca */ /* 0x000fe200000e0000 */
[----:B------:R-:W-:-:S05]  /*297f0*/  IMAD R4, R8, 0xa800, R9 ;  /* 0x0000a80008047824 */ /* 0x000fca00078e0209 */
[----:B------:R-:W-:Y:S01]  /*29800*/  R2UR UR15, R4 ;  /* 0x00000000040f72ca */ /* 0x000fe200000e0000 */
[----:B------:R-:W-:-:S06]  /*29810*/  IMAD.MOV.U32 R4, RZ, RZ, R3 ;  /* 0x000000ffff047224 */ /* 0x000fcc00078e0003 */
[----:B------:R-:W-:-:S06]  /*29820*/  UIADD3 UR9, UR9, 0x36850, URZ ;  /* 0x0003685009097890 */ /* 0x000fcc000fffe03f */
[----:B------:R-:W-:Y:S02]  /*29830*/  UIADD3 UR8, UR15, 0x400, URZ ;  /* 0x000004000f087890 */ /* 0x000fe4000fffe03f */
[----:B------:R-:W-:Y:S02]  /*29840*/  UIADD3 UR14, UR15, 0x3c00, URZ ;  /* 0x00003c000f0e7890 */ /* 0x000fe4000fffe03f */
[----:B------:R-:W-:Y:S01]  /*29850*/  UIADD3 UR15, UR15, 0x7400, URZ ;  /* 0x000074000f0f7890 */ /* 0x000fe2000fffe03f */
        /* <DEDUP_REMOVED lines=12> */
.L_x_2486:
[----:B------:R-:W-:Y:S05]  /*29920*/  BSYNC B2 ;  /* 0x0000000000027941 */ /* 0x000fea0003800000 */
.L_x_2485:
[----:B------:R-:W2:Y:S04]  /*29930*/  LDL.LU R2, [R1+0x20] ;  /* 0x0000200001027983 */ /* 0x000ea80000300800 */
[----:B------:R0:W-:Y:S04]  /*29940*/  STL [R1], R11 ;  /* 0x0000000b01007387 */ /* 0x0001e80000100800 */
[----:B------:R0:W-:Y:S02]  /*29950*/  STL [R1+0x8], R14 ;  /* 0x0000080e01007387 */ /* 0x0001e40000100800 */
[----:B0-2---:R-:W-:-:S07]  /*29960*/  VIADD R7, R2, 0xfffffffd ;  /* 0xfffffffd02077836 */ /* 0x005fce0000000000 */
.L_x_2484:
[----:B------:R-:W-:Y:S05]  /*29970*/  BSYNC B1 ;  /* 0x0000000000017941 */ /* 0x000fea0003800000 */
.L_x_2483:
[----:B------:R-:W-:-:S13]  /*29980*/  ISETP.NE.AND P0, PT, R10, RZ, PT ;  /* 0x000000ff0a00720c */ /* 0x000fda0003f05270 */
[----:B------:R-:W-:Y:S05]  /*29990*/  @!P0 BRA `(.L_x_2482) ;  /* 0x0000001000208947 */ /* 0x000fea0003800000 */
[----:B------:R-:W-:-:S07]  /*299a0*/  MOV R11, R6 ;  /* 0x00000006000b7202 */ /* 0x000fce0000000f00 */
.L_x_2506:
        /* <DEDUP_REMOVED lines=32> */
.L_x_2494:
[----:B------:R-:W1:Y:S01]  /*29bb0*/  S2R R3, SR_CgaCtaId ;  /* 0x0000000000037919 */ /* 0x000e620000008800 */
[----:B------:R-:W-:-:S04]  /*29bc0*/  MOV R2, 0x400 ;  /* 0x0000040000027802 */ /* 0x000fc80000000f00 */
[----:B-1----:R-:W-:Y:S02]  /*29bd0*/  LEA R2, R3, R2, 0x18 ;  /* 0x0000000203027211 */ /* 0x002fe400078ec0ff */
[----:B------:R-:W-:Y:S02]  /*29be0*/  SHF.L.U32 R3, R9, 0x1f, RZ ;  /* 0x0000001f09037819 */ /* 0x000fe400000006ff */
[----:B------:R-:W-:-:S04]  /*29bf0*/  LEA R2, R8, R2, 0x3 ;  /* 0x0000000208027211 */ /* 0x000fc800078e18ff */
[----:B------:R-:W1:Y:S02]  /*29c00*/  SYNCS.PHASECHK.TRANS64.TRYWAIT P0, [R2+URZ+0x36840], R3 ;  /* 0x03684003020075a7 */ /* 0x000e64000800017f */
[----:B-1----:R-:W-:Y:S05]  /*29c10*/  @!P0 BRA `(.L_x_2495) ;  /* 0x0000003400a88947 */ /* 0x002fea0003800000 */
.L_x_2613:
        /* <DEDUP_REMOVED lines=11> */
.L_x_2496:
        /* <DEDUP_REMOVED lines=37> */
.L_x_2614:
        /* <DEDUP_REMOVED lines=8> */
.L_x_2498:
        /* <DEDUP_REMOVED lines=35> */
.L_x_2493:
[----:B------:R-:W-:Y:S05]  /*2a1d0*/  BSYNC B1 ;  /* 0x0000000000017941 */ /* 0x000fea0003800000 */
.L_x_2492:
        /* <DEDUP_REMOVED lines=18> */
[----:B-1----:R-:W-:Y:S01]  /*2a300*/  @P0 IMAD.HI.U32 R11, R10, R2, RZ ;  /* 0x000000020a0b0227 */ /* 0x002fe200078e00ff */
        /* <DEDUP_REMOVED lines=12> */
.L_x_2501:
[----:B------:R-:W2:Y:S01]  /*2a3d0*/  S2R R3, SR_CgaCtaId ;  /* 0x0000000000037919 */ /* 0x000ea20000008800 */
[----:B------:R-:W-:-:S04]  /*2a3e0*/  MOV R2, 0x400 ;  /* 0x0000040000027802 */ /* 0x000fc80000000f00 */
[----:B--2---:R-:W-:Y:S02]  /*2a3f0*/  LEA R2, R3, R2, 0x18 ;  /* 0x0000000203027211 */ /* 0x004fe400078ec0ff */
[----:B------:R-:W-:Y:S02]  /*2a400*/  SHF.L.U32 R3, R14, 0x1f, RZ ;  /* 0x0000001f0e037819 */ /* 0x000fe400000006ff */
[----:B------:R-:W-:-:S04]  /*2a410*/  LEA R2, R15, R2, 0x3 ;  /* 0x000000020f027211 */ /* 0x000fc800078e18ff */
[----:B------:R-:W2:Y:S02]  /*2a420*/  SYNCS.PHASECHK.TRANS64.TRYWAIT P0, [R2+URZ+0x36840], R3 ;  /* 0x03684003020075a7 */ /* 0x000ea4000800017f */
[----:B--2---:R-:W-:Y:S05]  /*2a430*/  @!P0 BRA `(.L_x_2502) ;  /* 0x0000002c00c88947 */ /* 0x004fea0003800000 */
.L_x_2615:
        /* <DEDUP_REMOVED lines=11> */
.L_x_2503:
[----:B------:R-:W3:Y:S01]  /*2a4f0*/  LDL R13, [R1] ;  /* 0x00000000010d7983 */ /* 0x000ee20000100800 */
[----:B0-----:R-:W-:-:S03]  /*2a500*/  MOV R14, 0x400 ;  /* 0x00000400000e7802 */ /* 0x001fc60000000f00 */
        /* <DEDUP_REMOVED lines=13> */
[----:B------:R-:W-:Y:S02]  /*2a5e0*/  SHF.L.U32 R9, R9, 0x1f, RZ ;  /* 0x0000001f09097819 */ /* 0x000fe400000006ff */
[----:B---3--:R-:W-:-:S04]  /*2a5f0*/  LEA R3, R13, R2, 0x3 ;  /* 0x000000020d037211 */ /* 0x008fc800078e18ff */
        /* <DEDUP_REMOVED lines=21> */
.L_x_2616:
        /* <DEDUP_REMOVED lines=8> */
.L_x_2505:
        /* <DEDUP_REMOVED lines=19> */
[----:B------:R-:W-:Y:S01]  /*2a900*/  MOV R4, R10 ;  /* 0x0000000a00047202 */ /* 0x000fe20000000f00 */
        /* <DEDUP_REMOVED lines=13> */
.L_x_2500:
[----:B------:R-:W-:Y:S05]  /*2a9e0*/  BSYNC B1 ;  /* 0x0000000000017941 */ /* 0x000fea0003800000 */
.L_x_2499:
[C---:B------:R-:W-:Y:S01]  /*2a9f0*/  ISETP.GT.AND P0, PT, R7.reuse, 0x1, PT ;  /* 0x000000010700780c */ /* 0x040fe20003f04270 */
[----:B------:R-:W-:-:S12]  /*2aa00*/  VIADD R7, R7, 0xfffffffe ;  /* 0xfffffffe07077836 */ /* 0x000fd80000000000 */
[----:B------:R-:W-:Y:S05]  /*2aa10*/  @P0 BRA `(.L_x_2506) ;  /* 0xffffffec00e40947 */ /* 0x000fea000383ffff */
.L_x_2482:
[----:B------:R-:W-:Y:S05]  /*2aa20*/  BSYNC B0 ;  /* 0x0000000000007941 */ /* 0x000fea0003800000 */
.L_x_2481:
        /* <DEDUP_REMOVED lines=17> */
.L_x_2508:
[----:B------:R-:W-:Y:S05]  /*2ab40*/  BSYNC B0 ;  /* 0x0000000000007941 */ /* 0x000fea0003800000 */
.L_x_2507:
        /* <DEDUP_REMOVED lines=11> */
.L_x_2617:
        /* <DEDUP_REMOVED lines=11> */
.L_x_2512:
        /* <DEDUP_REMOVED lines=33> */
.L_x_2510:
[----:B------:R-:W-:Y:S05]  /*2aec0*/  BSYNC B0 ;  /* 0x0000000000007941 */ /* 0x000fea0003800000 */
.L_x_2509:
        /* <DEDUP_REMOVED lines=9> */
.L_x_2466:
[----:B------:R-:W-:Y:S05]  /*2af60*/  BSYNC B6 ;  /* 0x0000000000067941 */ /* 0x000fea0003800000 */
.L_x_2464:
[----:B------:R-:W-:-:S03]  /*2af70*/  UMOV UR4, 0xffffffff ;  /* 0xffffffff00047882 */ /* 0x000fc60000000000 */
[----:B------:R-:W-:Y:S05]  /*2af80*/  BRA.DIV UR4, `(.L_x_2513) ;  /* 0x0000002604307947 */ /* 0x000fea000b800000 */
[----:B------:R2:W3:Y:S04]  /*2af90*/  SHFL.IDX PT, R4, R16, RZ, 0x1f ;  /* 0x00001fff10047589 */ /* 0x0004e800000e0000 */
[----:B------:R-:W4:Y:S02]  /*2afa0*/  SHFL.IDX PT, R16, R16, 0x1, 0x1f ;  /* 0x00201f0010107f89 */ /* 0x000f2400000e0000 */
.L_x_2621:
[----:B0-----:R-:W0:Y:S01]  /*2afb0*/  S2R R8, SR_TID.X ;  /* 0x0000000000087919 */ /* 0x001e220000002100 */
[----:B------:R-:W-:Y:S01]  /*2afc0*/  ULDC UR4, c[0x0][0xc14] ;  /* 0x0003050000047ab9 */ /* 0x000fe20000000800 */
[----:B------:R-:W-:Y:S01]  /*2afd0*/  BSSY B0, `(.L_x_2514) ;  /* 0x000000b000007945 */ /* 0x000fe20003800000 */
[----:B-1----:R-:W-:Y:S02]  /*2afe0*/  IMAD.U32 R0, RZ, RZ, UR4 ;  /* 0x00000004ff007e24 */ /* 0x002fe4000f8e00ff */
[----:B------:R-:W-:Y:S01]  /*2aff0*/  IMAD.MOV.U32 R3, RZ, RZ, RZ ;  /* 0x000000ffff037224 */ /* 0x000fe200078e00ff */
[----:B0-----:R-:W-:-:S04]  /*2b000*/  LOP3.LUT R8, R8, 0x1f, RZ, 0xc0, !PT ;  /* 0x0000001f08087812 */ /* 0x001fc800078ec0ff */
[C---:B------:R-:W-:Y:S02]  /*2b010*/  ISETP.NE.AND P0, PT, R8.reuse, 0x1f, PT ;  /* 0x0000001f0800780c */ /* 0x040fe40003f05270 */
[----:B------:R-:W-:-:S04]  /*2b020*/  IADD3 R5, R8, R19, RZ ;  /* 0x0000001308057210 */ /* 0x000fc80007ffe0ff */
[----:B------:R-:W-:-:S13]  /*2b030*/  ISETP.GE.OR P0, PT, R5, R0, !P0 ;  /* 0x000000000500720c */ /* 0x000fda0004706670 */
[----:B------:R-:W-:Y:S05]  /*2b040*/  @P0 BRA `(.L_x_2515) ;  /* 0x00000000000c0947 */ /* 0x000fea0003800000 */
[----:B------:R-:W0:Y:S02]  /*2b050*/  LDC.64 R2, c[0x0][0xc58] ;  /* 0x00031600ff027b82 */ /* 0x000e240000000a00 */
[----:B0-----:R-:W-:-:S06]  /*2b060*/  IMAD.WIDE R2, R5, 0x4, R2 ;  /* 0x0000000405027825 */ /* 0x001fcc00078e0202 */
[----:B------:R0:W5:Y:S02]  /*2b070*/  LDG.E R3, desc[UR60][R2.64] ;  /* 0x0000003c02037981 */ /* 0x000164000c1e1900 */
.L_x_2515:
[----:B------:R-:W-:Y:S05]  /*2b080*/  BSYNC B0 ;  /* 0x0000000000007941 */ /* 0x000fea0003800000 */
.L_x_2514:
        /* <DEDUP_REMOVED lines=17> */
[----:B-1----:R-:W-:-:S04]  /*2b1a0*/  SEL R7, R14, RZ, P1 ;  /* 0x000000ff0e077207 */ /* 0x002fc80000800000 */
[----:B------:R-:W-:-:S05]  /*2b1b0*/  IADD3 R7, R6, R7, RZ ;  /* 0x0000000706077210 */ /* 0x000fca0007ffe0ff */
[----:B------:R-:W0:Y:S02]  /*2b1c0*/  SHFL.UP PT, R14, R7, 0x10, RZ ;  /* 0x06000000070e7989 */ /* 0x000e2400000e00ff */
[----:B0-----:R-:W-:-:S05]  /*2b1d0*/  SEL R2, R14, RZ, P0 ;  /* 0x000000ff0e027207 */ /* 0x001fca0000000000 */
[----:B------:R-:W-:-:S05]  /*2b1e0*/  IMAD.IADD R2, R7, 0x1, R2 ;  /* 0x0000000107027824 */ /* 0x000fca00078e0202 */
[----:B------:R0:W1:Y:S02]  /*2b1f0*/  SHFL.IDX PT, R14, R2, 0x1f, 0x1f ;  /* 0x03e01f00020e7f89 */ /* 0x00006400000e0000 */
.L_x_2629:
[----:B------:R-:W-:Y:S02]  /*2b200*/  ULDC UR4, c[0x0][0xc10] ;  /* 0x0003040000047ab9 */ /* 0x000fe40000000800 */
[----:B------:R-:W-:-:S04]  /*2b210*/  IMAD.U32 R5, RZ, RZ, UR4 ;  /* 0x00000004ff057e24 */ /* 0x000fc8000f8e00ff */
[----:B-1----:R-:W-:-:S05]  /*2b220*/  IMAD R7, R14, R5, RZ ;  /* 0x000000050e077224 */ /* 0x002fca00078e02ff */
[----:B--2-4-:R-:W-:-:S04]  /*2b230*/  IADD3 R16, R16, R7, RZ ;  /* 0x0000000710107210 */ /* 0x014fc80007ffe0ff */
[----:B---3--:R-:W-:-:S13]  /*2b240*/  ISETP.GT.AND P0, PT, R16, R4, PT ;  /* 0x000000041000720c */ /* 0x008fda0003f04270 */
[----:B------:R-:W-:Y:S05]  /*2b250*/  @P0 BRA `(.L_x_2517) ;  /* 0x0000000000b40947 */ /* 0x000fea0003800000 */
[----:B------:R-:W1:Y:S02]  /*2b260*/  LDC R0, c[0x0][0xc14] ;  /* 0x00030500ff007b82 */ /* 0x000e640000000800 */
.L_x_2522:
[----:B------:R-:W-:-:S05]  /*2b270*/  VIADD R19, R19, 0x1f ;  /* 0x0000001f13137836 */ /* 0x000fca0000000000 */
[----:B-1----:R-:W-:-:S13]  /*2b280*/  ISETP.GE.AND P0, PT, R19, R0, PT ;  /* 0x000000001300720c */ /* 0x002fda0003f06270 */
[----:B------:R-:W-:Y:S05]  /*2b290*/  @P0 BRA `(.L_x_2518) ;  /* 0x0000000400ec0947 */ /* 0x000fea0003800000 */
[----:B------:R-:W1:Y:S01]  /*2b2a0*/  S2R R8, SR_TID.X ;  /* 0x0000000000087919 */ /* 0x000e620000002100 */
[----:B------:R-:W-:Y:S01]  /*2b2b0*/  BSSY B0, `(.L_x_2519) ;  /* 0x000000a000007945 */ /* 0x000fe20003800000 */
[----:B------:R-:W-:Y:S02]  /*2b2c0*/  MOV R3, RZ ;  /* 0x000000ff00037202 */ /* 0x000fe40000000f00 */
[----:B-1----:R-:W-:-:S04]  /*2b2d0*/  LOP3.LUT R8, R8, 0x1f, RZ, 0xc0, !PT ;  /* 0x0000001f08087812 */ /* 0x002fc800078ec0ff */
[C---:B------:R-:W-:Y:S01]  /*2b2e0*/  ISETP.NE.AND P1, PT, R8.reuse, 0x1f, PT ;  /* 0x0000001f0800780c */ /* 0x040fe20003f25270 */
[----:B------:R-:W-:-:S05]  /*2b2f0*/  IMAD.IADD R5, R8, 0x1, R19 ;  /* 0x0000000108057824 */ /* 0x000fca00078e0213 */
[----:B------:R-:W-:-:S13]  /*2b300*/  ISETP.GE.OR P0, PT, R5, R0, !P1 ;  /* 0x000000000500720c */ /* 0x000fda0004f06670 */
[----:B------:R-:W-:Y:S05]  /*2b310*/  @P0 BRA `(.L_x_2520) ;  /* 0x00000000000c0947 */ /* 0x000fea0003800000 */
[----:B0-----:R-:W0:Y:S02]  /*2b320*/  LDC.64 R2, c[0x0][0xc58] ;  /* 0x00031600ff027b82 */ /* 0x001e240000000a00 */
[----:B0-----:R-:W-:-:S06]  /*2b330*/  IMAD.WIDE R2, R5, 0x4, R2 ;  /* 0x0000000405027825 */ /* 0x001fcc00078e0202 */
[----:B------:R1:W5:Y:S02]  /*2b340*/  LDG.E R3, desc[UR60][R2.64] ;  /* 0x0000003c02037981 */ /* 0x000364000c1e1900 */
.L_x_2520:
[----:B------:R-:W-:Y:S05]  /*2b350*/  BSYNC B0 ;  /* 0x0000000000007941 */ /* 0x000fea0003800000 */
.L_x_2519:
[----:B------:R-:W-:-:S03]  /*2b360*/  UMOV UR4, 0xffffffff ;  /* 0xffffffff00047882 */ /* 0x000fc60000000000 */
[----:B------:R-:W-:Y:S05]  /*2b370*/  BRA.DIV UR4, `(.L_x_2521) ;  /* 0x0000002604507947 */ /* 0x000fea000b800000 */
[----:B-----5:R-:W2:Y:S01]  /*2b380*/  SHFL.UP PT, R14, R3, 0x1, RZ ;  /* 0x04200000030e7989 */ /* 0x020ea200000e00ff */
[C---:B------:R-:W-:Y:S02]  /*2b390*/  ISETP.NE.AND P0, PT, R8.reuse, RZ, PT ;  /* 0x000000ff0800720c */ /* 0x040fe40003f05270 */
[----:B------:R-:W-:Y:S02]  /*2b3a0*/  ISETP.GE.U32.AND P1, PT, R8, 0x2, PT ;  /* 0x000000020800780c */ /* 0x000fe40003f26070 */
[----:B--2---:R-:W-:Y:S02]  /*2b3b0*/  SEL R14, R14, RZ, P0 ;  /* 0x000000ff0e0e7207 */ /* 0x004fe40000000000 */
[----:B------:R-:W-:-:S03]  /*2b3c0*/  ISETP.GE.U32.AND P0, PT, R8, 0x4, PT ;  /* 0x000000040800780c */ /* 0x000fc60003f06070 */
[----:B------:R-:W-:-:S05]  /*2b3d0*/  IMAD.IADD R13, R3, 0x1, R14 ;  /* 0x00000001030d7824 */ /* 0x000fca00078e020e */
[----:B------:R-:W2:Y:S02]  /*2b3e0*/  SHFL.UP PT, R14, R13, 0x2, RZ ;  /* 0x044000000d0e7989 */ /* 0x000ea400000e00ff */
[----:B--2---:R-:W-:Y:S02]  /*2b3f0*/  SEL R14, R14, RZ, P1 ;  /* 0x000000ff0e0e7207 */ /* 0x004fe40000800000 */
[----:B------:R-:W-:-:S03]  /*2b400*/  ISETP.GE.U32.AND P1, PT, R8, 0x8, PT ;  /* 0x000000080800780c */ /* 0x000fc60003f26070 */
[----:B------:R-:W-:-:S05]  /*2b410*/  IMAD.IADD R5, R13, 0x1, R14 ;  /* 0x000000010d057824 */ /* 0x000fca00078e020e */
[----:B------:R-:W2:Y:S02]  /*2b420*/  SHFL.UP PT, R14, R5, 0x4, RZ ;  /* 0x04800000050e7989 */ /* 0x000ea400000e00ff */
[----:B--2---:R-:W-:Y:S02]  /*2b430*/  SEL R6, R14, RZ, P0 ;  /* 0x000000ff0e067207 */ /* 0x004fe40000000000 */
[----:B------:R-:W-:Y:S02]  /*2b440*/  ISETP.GE.U32.AND P0, PT, R8, 0x10, PT ;  /* 0x000000100800780c */ /* 0x000fe40003f06070 */
[----:B------:R-:W-:-:S05]  /*2b450*/  IADD3 R6, R5, R6, RZ ;  /* 0x0000000605067210 */ /* 0x000fca0007ffe0ff */
[----:B------:R-:W2:Y:S02]  /*2b460*/  SHFL.UP PT, R14, R6, 0x8, RZ ;  /* 0x05000000060e7989 */ /* 0x000ea400000e00ff */
[----:B--2---:R-:W-:-:S05]  /*2b470*/  SEL R7, R14, RZ, P1 ;  /* 0x000000ff0e077207 */ /* 0x004fca0000800000 */
[----:B------:R-:W-:-:S05]  /*2b480*/  IMAD.IADD R7, R6, 0x1, R7 ;  /* 0x0000000106077824 */ /* 0x000fca00078e0207 */
[----:B------:R-:W0:Y:S02]  /*2b490*/  SHFL.UP PT, R14, R7, 0x10, RZ ;  /* 0x06000000070e7989 */ /* 0x000e2400000e00ff */
[----:B01----:R-:W-:-:S05]  /*2b4a0*/  SEL R2, R14, RZ, P0 ;  /* 0x000000ff0e027207 */ /* 0x003fca0000000000 */
[----:B------:R-:W-:-:S05]  /*2b4b0*/  IMAD.IADD R2, R7, 0x1, R2 ;  /* 0x0000000107027824 */ /* 0x000fca00078e0202 */
[----:B------:R0:W1:Y:S02]  /*2b4c0*/  SHFL.IDX PT, R14, R2, 0x1f, 0x1f ;  /* 0x03e01f00020e7f89 */ /* 0x00006400000e0000 */
.L_x_2637:
[----:B------:R-:W-:Y:S02]  /*2b4d0*/  ULDC UR4, c[0x0][0xc10] ;  /* 0x0003040000047ab9 */ /* 0x000fe40000000800 */
[----:B------:R-:W-:-:S05]  /*2b4e0*/  MOV R5, UR4 ;  /* 0x0000000400057c02 */ /* 0x000fca0008000f00 */
[----:B-1----:R-:W-:-:S04]  /*2b4f0*/  IMAD R7, R14, R5, RZ ;  /* 0x000000050e077224 */ /* 0x002fc800078e02ff */
[----:B------:R-:W-:-:S05]  /*2b500*/  IMAD.IADD R16, R7, 0x1, R16 ;  /* 0x0000000107107824 */ /* 0x000fca00078e0210 */
[----:B------:R-:W-:-:S13]  /*2b510*/  ISETP.GT.AND P0, PT, R16, R4, PT ;  /* 0x000000041000720c */ /* 0x000fda0003f04270 */
[----:B------:R-:W-:Y:S05]  /*2b520*/  @!P0 BRA `(.L_x_2522) ;  /* 0xfffffffc00508947 */ /* 0x000fea000383ffff */
.L_x_2517:
        /* <DEDUP_REMOVED lines=8> */
.L_x_2641:
[----:B------:R-:W-:Y:S02]  /*2b5b0*/  ISETP.NE.AND P0, PT, R6, RZ, PT ;  /* 0x000000ff0600720c */ /* 0x000fe40003f05270 */
[----:B------:R-:W-:-:S11]  /*2b5c0*/  MOV R8, RZ ;  /* 0x000000ff00087202 */ /* 0x000fd60000000f00 */
[----:B------:R-:W-:Y:S05]  /*2b5d0*/  @!P0 BRA `(.L_x_2524) ;  /* 0x0000000000108947 */ /* 0x000fea0003800000 */
[----:B------:R-:W-:Y:S01]  /*2b5e0*/  UMOV UR4, 0xffffffff ;  /* 0xffffffff00047882 */ /* 0x000fe20000000000 */
[----:B------:R-:W-:Y:S02]  /*2b5f0*/  VIADD R12, R7, 0xffffffff ;  /* 0xffffffff070c7836 */ /* 0x000fe40000000000 */
[----:B------:R-:W-:Y:S05]  /*2b600*/  BRA.DIV UR4, `(.L_x_2525) ;  /* 0x0000002604c47947 */ /* 0x000fea000b800000 */
[----:B------:R3:W4:Y:S02]  /*2b610*/  SHFL.IDX PT, R8, R2, R12, 0x1f ;  /* 0x00001f0c02087589 */ /* 0x00072400000e0000 */
.L_x_2524:
[----:B01-3--:R-:W0:Y:S01]  /*2b620*/  LDC.64 R2, c[0x0][0xc68] ;  /* 0x00031a00ff027b82 */ /* 0x00be220000000a00 */
[----:B------:R-:W-:-:S04]  /*2b630*/  IMAD.IADD R19, R7, 0x1, R19 ;  /* 0x0000000107137824 */ /* 0x000fc800078e0213 */
[----:B0-----:R-:W-:-:S05]  /*2b640*/  IMAD.WIDE R2, R19, 0x4, R2 ;  /* 0x0000000413027825 */ /* 0x001fca00078e0202 */
[----:B------:R-:W2:Y:S01]  /*2b650*/  LDG.E R9, desc[UR60][R2.64] ;  /* 0x0000003c02097981 */ /* 0x000ea2000c1e1900 */
[----:B----4-:R-:W-:-:S05]  /*2b660*/  IMAD R16, R8, R5, R16 ;  /* 0x0000000508107224 */ /* 0x010fca00078e0210 */
[----:B------:R-:W-:Y:S01]  /*2b670*/  IADD3 R11, R4, -R16, RZ ;  /* 0x80000010040b7210 */ /* 0x000fe20007ffe0ff */
[----:B--2---:R-:W-:-:S05]  /*2b680*/  IMAD R6, R17, R9, RZ ;  /* 0x0000000911067224 */ /* 0x004fca00078e02ff */
[----:B------:R-:W-:-:S04]  /*2b690*/  IABS R7, R6 ;  /* 0x0000000600077213 */ /* 0x000fc80000000000 */
[----:B------:R-:W0:Y:S08]  /*2b6a0*/  I2F.RP R12, R7 ;  /* 0x00000007000c7306 */ /* 0x000e300000209400 */
[----:B0-----:R-:W0:Y:S02]  /*2b6b0*/  MUFU.RCP R12, R12 ;  /* 0x0000000c000c7308 */ /* 0x001e240000001000 */
[----:B0-----:R-:W-:-:S06]  /*2b6c0*/  IADD3 R13, R12, 0xffffffe, RZ ;  /* 0x0ffffffe0c0d7810 */ /* 0x001fcc0007ffe0ff */
[----:B------:R-:W0:Y:S02]  /*2b6d0*/  F2I.FTZ.U32.TRUNC.NTZ R3, R13 ;  /* 0x0000000d00037305 */ /* 0x000e24000021f000 */
[----:B0-----:R-:W-:-:S04]  /*2b6e0*/  IMAD.MOV R2, RZ, RZ, -R3 ;  /* 0x000000ffff027224 */ /* 0x001fc800078e0a03 */
[----:B------:R-:W-:Y:S02]  /*2b6f0*/  IMAD R10, R2, R7, RZ ;  /* 0x00000007020a7224 */ /* 0x000fe400078e02ff */
[----:B------:R-:W-:-:S04]  /*2b700*/  IMAD.MOV.U32 R2, RZ, RZ, RZ ;  /* 0x000000ffff027224 */ /* 0x000fc800078e00ff */
[----:B------:R-:W-:Y:S01]  /*2b710*/  IMAD.HI.U32 R10, R3, R10, R2 ;  /* 0x0000000a030a7227 */ /* 0x000fe200078e0002 */
[----:B------:R-:W-:Y:S02]  /*2b720*/  IABS R3, R11 ;  /* 0x0000000b00037213 */ /* 0x000fe40000000000 */
[----:B------:R-:W-:-:S03]  /*2b730*/  IABS R2, R6 ;  /* 0x0000000600027213 */ /* 0x000fc60000000000 */
[----:B------:R-:W-:-:S04]  /*2b740*/  IMAD.HI.U32 R10, R10, R3, RZ ;  /* 0x000000030a0a7227 */ /* 0x000fc800078e00ff */
[----:B------:R-:W-:-:S04]  /*2b750*/  IMAD.MOV R2, RZ, RZ, -R2 ;  /* 0x000000ffff027224 */ /* 0x000fc800078e0a02 */
[----:B------:R-:W-:Y:S01]  /*2b760*/  IMAD R2, R10, R2, R3 ;  /* 0x000000020a027224 */ /* 0x000fe200078e0203 */
[----:B------:R-:W-:-:S04]  /*2b770*/  LOP3.LUT R3, R11, R6, RZ, 0x3c, !PT ;  /* 0x000000060b037212 */ /* 0x000fc800078e3cff */
[----:B------:R-:W-:-:S13]  /*2b780*/  ISETP.GT.U32.AND P0, PT, R7, R2, PT ;  /* 0x000000020700720c */ /* 0x000fda0003f04070 */
[----:B------:R-:W-:Y:S01]  /*2b790*/  @!P0 IMAD.IADD R2, R2, 0x1, -R7 ;  /* 0x0000000102028824 */ /* 0x000fe200078e0a07 */
[----:B------:R-:W-:-:S04]  /*2b7a0*/  @!P0 IADD3 R10, R10, 0x1, RZ ;  /* 0x000000010a0a8810 */ /* 0x000fc80007ffe0ff */
[----:B------:R-:W-:-:S13]  /*2b7b0*/  ISETP.GE.U32.AND P0, PT, R2, R7, PT ;  /* 0x000000070200720c */ /* 0x000fda0003f06070 */
[----:B------:R-:W-:Y:S01]  /*2b7c0*/  @P0 VIADD R10, R10, 0x1 ;  /* 0x000000010a0a0836 */ /* 0x000fe20000000000 */
[----:B------:R-:W-:-:S03]  /*2b7d0*/  ISETP.GE.AND P0, PT, R3, RZ, PT ;  /* 0x000000ff0300720c */ /* 0x000fc60003f06270 */
[----:B------:R-:W-:-:S10]  /*2b7e0*/  IMAD.MOV.U32 R2, RZ, RZ, R10 ;  /* 0x000000ffff027224 */ /* 0x000fd400078e000a */
[----:B------:R-:W-:Y:S02]  /*2b7f0*/  @!P0 IADD3 R2, -R2, RZ, RZ ;  /* 0x000000ff02028210 */ /* 0x000fe40007ffe1ff */
[----:B------:R-:W-:-:S13]  /*2b800*/  ISETP.NE.AND P0, PT, R6, RZ, PT ;  /* 0x000000ff0600720c */ /* 0x000fda0003f05270 */
[----:B------:R-:W-:-:S05]  /*2b810*/  @!P0 LOP3.LUT R2, RZ, R6, RZ, 0x33, !PT ;  /* 0x00000006ff028212 */ /* 0x000fca00078e33ff */
[----:B------:R-:W-:Y:S01]  /*2b820*/  IMAD R4, R9, R2, RZ ;  /* 0x0000000209047224 */ /* 0x000fe200078e02ff */
[----:B------:R-:W-:-:S03]  /*2b830*/  IADD3 R2, -R2, RZ, RZ ;  /* 0x000000ff02027210 */ /* 0x000fc60007ffe1ff */
[----:B------:R-:W-:Y:S02]  /*2b840*/  IMAD.MOV R8, RZ, RZ, -R4 ;  /* 0x000000ffff087224 */ /* 0x000fe400078e0a04 */
[----:B------:R-:W-:-:S03]  /*2b850*/  IMAD R6, R6, R2, R11 ;  /* 0x0000000206067224 */ /* 0x000fc600078e020b */
[----:B------:R-:W-:-:S04]  /*2b860*/  VIADDMNMX R9, R8, R5, R9, PT ;  /* 0x0000000508097246 */ /* 0x000fc80003800109 */
[----:B------:R-:W-:-:S04]  /*2b870*/  IABS R5, R9 ;  /* 0x0000000900057213 */ /* 0x000fc80000000000 */
[----:B------:R-:W0:Y:S08]  /*2b880*/  I2F.RP R7, R5 ;  /* 0x0000000500077306 */ /* 0x000e300000209400 */
[----:B0-----:R-:W0:Y:S02]  /*2b890*/  MUFU.RCP R7, R7 ;  /* 0x0000000700077308 */ /* 0x001e240000001000 */
[----:B0-----:R-:W-:Y:S01]  /*2b8a0*/  VIADD R8, R7, 0xffffffe ;  /* 0x0ffffffe07087836 */ /* 0x001fe20000000000 */
[----:B------:R-:W-:-:S05]  /*2b8b0*/  IABS R7, R9 ;  /* 0x0000000900077213 */ /* 0x000fca0000000000 */
[----:B------:R0:W1:Y:S02]  /*2b8c0*/  F2I.FTZ.U32.TRUNC.NTZ R3, R8 ;  /* 0x0000000800037305 */ /* 0x000064000021f000 */
[----:B0-----:R-:W-:Y:S01]  /*2b8d0*/  IADD3 R8, RZ, -R7, RZ ;  /* 0x80000007ff087210 */ /* 0x001fe20007ffe0ff */
[----:B-1----:R-:W-:-:S04]  /*2b8e0*/  IMAD.MOV R2, RZ, RZ, -R3 ;  /* 0x000000ffff027224 */ /* 0x002fc800078e0a03 */
[----:B------:R-:W-:Y:S02]  /*2b8f0*/  IMAD R11, R2, R5, RZ ;  /* 0x00000005020b7224 */ /* 0x000fe400078e02ff */
[----:B------:R-:W-:-:S04]  /*2b900*/  IMAD.MOV.U32 R2, RZ, RZ, RZ ;  /* 0x000000ffff027224 */ /* 0x000fc800078e00ff */
        /* <DEDUP_REMOVED lines=10> */
[----:B------:R-:W-:Y:S01]  /*2b9b0*/  ISETP.GE.AND P0, PT, R3, RZ, PT ;  /* 0x000000ff0300720c */ /* 0x000fe20003f06270 */
[----:B------:R-:W-:-:S12]  /*2b9c0*/  IMAD.IADD R3, R6, 0x1, R4 ;  /* 0x0000000106037824 */ /* 0x000fd800078e0204 */
[----:B------:R-:W-:Y:S01]  /*2b9d0*/  @!P0 IMAD.MOV R2, RZ, RZ, -R2 ;  /* 0x000000ffff028224 */ /* 0x000fe200078e0a02 */
[----:B------:R-:W-:-:S13]  /*2b9e0*/  ISETP.NE.AND P0, PT, R9, RZ, PT ;  /* 0x000000ff0900720c */ /* 0x000fda0003f05270 */
[----:B------:R-:W-:Y:S02]  /*2b9f0*/  @!P0 LOP3.LUT R2, RZ, R9, RZ, 0x33, !PT ;  /* 0x00000009ff028212 */ /* 0x000fe400078e33ff */
[----:B------:R-:W-:-:S05]  /*2ba00*/  IADD3 R9, -R9, RZ, RZ ;  /* 0x000000ff09097210 */ /* 0x000fca0007ffe1ff */
[----:B------:R-:W-:Y:S01]  /*2ba10*/  IMAD R18, R2, R9, R3 ;  /* 0x0000000902127224 */ /* 0x000fe200078e0203 */
[----:B------:R-:W-:-:S05]  /*2ba20*/  LOP3.LUT R2, RZ, R2, RZ, 0x33, !PT ;  /* 0x00000002ff027212 */ /* 0x000fca00078e33ff */
[----:B------:R-:W-:Y:S01]  /*2ba30*/  IMAD.IADD R17, R17, 0x1, R2 ;  /* 0x0000000111117824 */ /* 0x000fe200078e0202 */
[----:B------:R-:W-:Y:S06]  /*2ba40*/  BRA `(.L_x_2526) ;  /* 0x00000000001c7947 */ /* 0x000fec0003800000 */
.L_x_2518:
[----:B------:R-:W-:Y:S01]  /*2ba50*/  UMOV UR4, URZ ;  /* 0x0000003f00047c82 */ /* 0x000fe20008000000 */
[----:B------:R-:W-:Y:S01]  /*2ba60*/  UMOV UR5, URZ ;  /* 0x0000003f00057c82 */ /* 0x000fe20008000000 */
[----:B------:R-:W-:Y:S01]  /*2ba70*/  ULDC UR6, c[0x0][0xc14] ;  /* 0x0003050000067ab9 */ /* 0x000fe20000000800 */
[----:B------:R-:W-:Y:S01]  /*2ba80*/  IMAD.MOV.U32 R16, RZ, RZ, R4 ;  /* 0x000000ffff107224 */ /* 0x000fe200078e0004 */
[----:B------:R-:W-:Y:S01]  /*2ba90*/  MOV R17, UR4 ;  /* 0x0000000400117c02 */ /* 0x000fe20008000f00 */
[----:B------:R-:W-:Y:S02]  /*2baa0*/  IMAD.U32 R18, RZ, RZ, UR5 ;  /* 0x00000005ff127e24 */ /* 0x000fe4000f8e00ff */
[----:B------:R-:W-:-:S07]  /*2bab0*/  IMAD.U32 R19, RZ, RZ, UR6 ;  /* 0x00000006ff137e24 */ /* 0x000fce000f8e00ff */
.L_x_2526:
        /* <DEDUP_REMOVED lines=12> */
.L_x_2441:
        /* <DEDUP_REMOVED lines=12> */
.L_x_2644:
[----:B------:R-:W-:Y:S05]  /*2bc40*/  BSYNC B0 ;  /* 0x0000000000007941 */ /* 0x000fea0003800000 */
.L_x_2528:
[----:B------:R-:W-:-:S03]  /*2bc50*/  UMOV UR4, 0xffffffff ;  /* 0xffffffff00047882 */ /* 0x000fc60000000000 */
[----:B------:R-:W-:Y:S05]  /*2bc60*/  BRA.DIV UR4, `(.L_x_2530) ;  /* 0x0000002204687947 */ /* 0x000fea000b800000 */
[----:B------:R-:W2:Y:S02]  /*2bc70*/  S2R R2, SR_TID.X ;  /* 0x0000000000027919 */ /* 0x000ea40000002100 */
[----:B--2---:R-:W-:-:S04]  /*2bc80*/  SHF.R.U32.HI R2, RZ, 0x5, R2 ;  /* 0x00000005ff027819 */ /* 0x004fc80000011602 */
[----:B------:R-:W-:-:S05]  /*2bc90*/  LOP3.LUT R2, R2, 0x3, RZ, 0xc0, !PT ;  /* 0x0000000302027812 */ /* 0x000fca00078ec0ff */
[----:B------:R2:W3:Y:S02]  /*2bca0*/  SHFL.IDX PT, R14, R2, RZ, 0x1f ;  /* 0x00001fff020e7589 */ /* 0x0004e400000e0000 */
.L_x_2647:
[----:B---3--:R-:W-:-:S13]  /*2bcb0*/  ISETP.NE.AND P0, PT, R14, RZ, PT ;  /* 0x000000ff0e00720c */ /* 0x008fda0003f05270 */
[----:B------:R-:W-:Y:S05]  /*2bcc0*/  @P0 BRA `(.L_x_2197) ;  /* 0x00000000009c0947 */ /* 0x000fea0003800000 */
[----:B------:R-:W-:-:S03]  /*2bcd0*/  UMOV UR4, 0xffffffff ;  /* 0xffffffff00047882 */ /* 0x000fc60000000000 */
[----:B------:R-:W-:Y:S05]  /*2bce0*/  BRA.DIV UR4, `(.L_x_2531) ;  /* 0x00000022047c7947 */ /* 0x000fea000b800000 */
[----:B------:R-:W-:-:S13]  /*2bcf0*/  ELECT P6, URZ, PT ;  /* 0x00000000003f782f */ /* 0x000fda00038c0000 */
.L_x_2650:
        /* <DEDUP_REMOVED lines=8> */
.L_x_2532:
[----:B-1----:R-:W2:Y:S04]  /*2bd80*/  LDL R3, [R1] ;  /* 0x0000000001037983 */ /* 0x002ea80000100800 */
[----:B------:R-:W3:Y:S01]  /*2bd90*/  LDL.LU R7, [R1+0x8] ;  /* 0x0000080001077983 */ /* 0x000ee20000300800 */
[----:B------:R-:W-:-:S05]  /*2bda0*/  IADD3 R2, R0, 0x36840, RZ ;  /* 0x0003684000027810 */ /* 0x000fca0007ffe0ff */
[C---:B--2---:R-:W-:Y:S02]  /*2bdb0*/  IMAD R6, R3.reuse, 0x8, R2 ;  /* 0x0000000803067824 */ /* 0x044fe400078e0202 */
[----:B------:R-:W-:Y:S01]  /*2bdc0*/  VIADD R3, R3, 0x1 ;  /* 0x0000000103037836 */ /* 0x000fe20000000000 */
[----:B---3--:R-:W-:-:S04]  /*2bdd0*/  SHF.L.U32 R5, R7, 0x1f, RZ ;  /* 0x0000001f07057819 */ /* 0x008fc800000006ff */
[C---:B------:R-:W-:Y:S01]  /*2bde0*/  ISETP.NE.AND P1, PT, R3.reuse, 0x2, PT ;  /* 0x000000020300780c */ /* 0x040fe20003f25270 */
[----:B------:R-:W1:Y:S03]  /*2bdf0*/  SYNCS.PHASECHK.TRANS64.TRYWAIT P0, [R6+URZ], R5 ;  /* 0x00000005060075a7 */ /* 0x000e66000800017f */
[----:B------:R-:W-:Y:S02]  /*2be00*/  SEL R4, RZ, 0x1, P1 ;  /* 0x00000001ff047807 */ /* 0x000fe40000800000 */
[----:B------:R-:W-:Y:S02]  /*2be10*/  SEL R3, R3, RZ, P1 ;  /* 0x000000ff03037207 */ /* 0x000fe40000800000 */
[----:B------:R-:W-:Y:S02]  /*2be20*/  LOP3.LUT R4, R7, R4, RZ, 0x3c, !PT ;  /* 0x0000000407047212 */ /* 0x000fe400078e3cff */
[----:B------:R-:W-:-:S02]  /*2be30*/  LEA R7, R3, R2, 0x3 ;  /* 0x0000000203077211 */ /* 0x000fc400078e18ff */
[----:B------:R-:W-:Y:S01]  /*2be40*/  SHF.L.U32 R2, R4, 0x1f, RZ ;  /* 0x0000001f04027819 */ /* 0x000fe200000006ff */
[----:B-1----:R-:W-:Y:S06]  /*2be50*/  @!P0 BRA `(.L_x_2533) ;  /* 0x0000002000408947 */ /* 0x002fec0003800000 */
.L_x_2651:
[----:B------:R-:W2:Y:S02]  /*2be60*/  SYNCS.PHASECHK.TRANS64.TRYWAIT P0, [R7+URZ], R2 ;  /* 0x00000002070075a7 */ /* 0x000ea4000800017f */
[----:B--2---:R-:W-:Y:S05]  /*2be70*/  @!P0 BRA `(.L_x_2534) ;  /* 0x00000020004c8947 */ /* 0x004fea0003800000 */
.L_x_2652:
[----:B------:R-:W-:Y:S05]  /*2be80*/  @!P2 BRA `(.L_x_2535) ;  /* 0x000000000004a947 */ /* 0x000fea0003800000 */
[----:B------:R-:W-:Y:S01]  /*2be90*/  BPT.TRAP 0x1 ;  /* 0x000000040000795c */ /* 0x000fe20000300000 */
.L_x_2535:
[----:B------:R-:W3:Y:S01]  /*2bea0*/  LDL.LU R4, [R1] ;  /* 0x0000000001047983 */ /* 0x000ee20000300800 */
[----:B------:R-:W-:-:S04]  /*2beb0*/  VIADD R0, R0, 0x36860 ;  /* 0x0003686000007836 */ /* 0x000fc80000000000 */
[----:B---3--:R-:W-:-:S04]  /*2bec0*/  IMAD R4, R4, 0x8, R0 ;  /* 0x0000000804047824 */ /* 0x008fc800078e0200 */
[----:B------:R-:W3:Y:S02]  /*2bed0*/  SYNCS.PHASECHK.TRANS64.TRYWAIT P0, [R4+URZ], R5 ;  /* 0x00000005040075a7 */ /* 0x000ee4000800017f */
[----:B---3--:R-:W-:Y:S05]  /*2bee0*/  @!P0 BRA `(.L_x_2536) ;  /* 0x0000002000448947 */ /* 0x008fea0003800000 */
.L_x_2653:
[----:B------:R-:W-:-:S07]  /*2bef0*/  LEA R3, R3, R0, 0x3 ;  /* 0x0000000003037211 */ /* 0x000fce00078e18ff */
.L_x_2537:
[----:B----4-:R4:W0:Y:S02]  /*2bf00*/  SYNCS.PHASECHK.TRANS64.TRYWAIT P0, [R3+URZ], R2 ;  /* 0x00000002030075a7 */ /* 0x010824000800017f */
[----:B0-----:R-:W-:Y:S05]  /*2bf10*/  @!P0 NANOSLEEP.SYNCS 0x989680 ;  /* 0x009896800000895d */ /* 0x001fea0003900000 */
[----:B------:R-:W0:Y:S02]  /*2bf20*/  @!P0 SYNCS.PHASECHK.TRANS64 P0, [R3+URZ], R2 ;  /* 0x00000002030085a7 */ /* 0x000e24000800007f */
[----:B0-----:R-:W-:Y:S05]  /*2bf30*/  @!P0 BRA `(.L_x_2537) ;  /* 0xfffffffc00f08947 */ /* 0x001fea000383ffff */
.L_x_2197:
[----:B------:R-:W-:Y:S05]  /*2bf40*/  BSYNC B7 ;  /* 0x0000000000077941 */ /* 0x000fea0003800000 */
.L_x_2194:
[----:B------:R-:W-:Y:S05]  /*2bf50*/  EXIT ;  /* 0x000000000000794d */ /* 0x000fea0003800000 */
.L_x_2215:
[----:B0-----:R0:W1:Y:S02]  /*2bf60*/  SYNCS.PHASECHK.TRANS64.TRYWAIT P5, [R43+URZ+0x36890], R100 ;  /* 0x036890642b0075a7 */ /* 0x00106400080a017f */
[----:B-1----:R-:W-:Y:S05]  /*2bf70*/  @!P5 NANOSLEEP.SYNCS 0x989680 ;  /* 0x009896800000d95d */ /* 0x002fea0003900000 */
[----:B------:R-:W1:Y:S02]  /*2bf80*/  @!P5 SYNCS.PHASECHK.TRANS64 P5, [R43+URZ+0x36890], R100 ;  /* 0x036890642b00d5a7 */ /* 0x000e6400080a007f */
[----:B-1----:R-:W-:Y:S05]  /*2bf90*/  @!P5 BRA `(.L_x_2215) ;  /* 0xfffffffc00f0d947 */ /* 0x002fea000383ffff */
[----:B------:R-:W-:Y:S05]  /*2bfa0*/  BRA `(.L_x_2538) ;  /* 0xfffffd7800087947 */ /* 0x000fea000383ffff */
.L_x_2269:
[----:B-1----:R1:W3:Y:S02]  /*2bfb0*/  SYNCS.PHASECHK.TRANS64.TRYWAIT P5, [R43+URZ+0x36890], R100 ;  /* 0x036890642b0075a7 */ /* 0x0022e400080a017f */
[----:B---3--:R-:W-:Y:S05]  /*2bfc0*/  @!P5 NANOSLEEP.SYNCS 0x989680 ;  /* 0x009896800000d95d */ /* 0x008fea0003900000 */
[----:B------:R-:W3:Y:S02]  /*2bfd0*/  @!P5 SYNCS.PHASECHK.TRANS64 P5, [R43+URZ+0x36890], R100 ;  /* 0x036890642b00d5a7 */ /* 0x000ee400080a007f */
[----:B---3--:R-:W-:Y:S05]  /*2bfe0*/  @!P5 BRA `(.L_x_2269) ;  /* 0xfffffffc00f0d947 */ /* 0x008fea000383ffff */
[----:B------:R-:W-:Y:S05]  /*2bff0*/  BRA `(.L_x_2539) ;  /* 0xfffffda800a07947 */ /* 0x000fea000383ffff */
.L_x_2294:
[----:B-1----:R1:W2:Y:S02]  /*2c000*/  SYNCS.PHASECHK.TRANS64.TRYWAIT P3, [R43+URZ+0x36890], R100 ;  /* 0x036890642b0075a7 */ /* 0x0022a4000806017f */
[----:B--2---:R-:W-:Y:S05]  /*2c010*/  @!P3 NANOSLEEP.SYNCS 0x989680 ;  /* 0x009896800000b95d */ /* 0x004fea0003900000 */
[----:B------:R-:W2:Y:S02]  /*2c020*/  @!P3 SYNCS.PHASECHK.TRANS64 P3, [R43+URZ+0x36890], R100 ;  /* 0x036890642b00b5a7 */ /* 0x000ea4000806007f */
[----:B--2---:R-:W-:Y:S05]  /*2c030*/  @!P3 BRA `(.L_x_2294) ;  /* 0xfffffffc00f0b947 */ /* 0x004fea000383ffff */
[----:B------:R-:W-:Y:S05]  /*2c040*/  BRA `(.L_x_2540) ;  /* 0xfffffdd800807947 */ /* 0x000fea000383ffff */
.L_x_2300:
[----:B0-----:R0:W1:Y:S02]  /*2c050*/  SYNCS.PHASECHK.TRANS64.TRYWAIT P2, [R43+URZ+0x368b0], R100 ;  /* 0x0368b0642b0075a7 */ /* 0x001064000804017f */
[----:B-1----:R-:W-:Y:S05]  /*2c060*/  @!P2 NANOSLEEP.SYNCS 0x989680 ;  /* 0x009896800000a95d */ /* 0x002fea0003900000 */
[----:B------:R-:W1:Y:S02]  /*2c070*/  @!P2 SYNCS.PHASECHK.TRANS64 P2, [R43+URZ+0x368b0], R100 ;  /* 0x0368b0642b00a5a7 */ /* 0x000e64000804007f */
[----:B-1----:R-:W-:Y:S05]  /*2c080*/  @!P2 BRA `(.L_x_2300) ;  /* 0xfffffffc00f0a947 */ /* 0x002fea000383ffff */
[----:B------:R-:W-:Y:S05]  /*2c090*/  BRA `(.L_x_2541) ;  /* 0xfffffddc00987947 */ /* 0x000fea000383ffff */
.L_x_2322:
        /* <DEDUP_REMOVED lines=8> */
.L_x_2543:
[----:B------:R-:W-:Y:S05]  /*2c120*/  BSYNC B1 ;  /* 0x0000000000017941 */ /* 0x000fea0003800000 */
.L_x_2542:
[----:B------:R-:W-:Y:S05]  /*2c130*/  BRA `(.L_x_2544) ;  /* 0xfffffdfc002c7947 */ /* 0x000fea000383ffff */
.L_x_2323:
        /* <DEDUP_REMOVED lines=8> */
.L_x_2546:
[----:B------:R-:W-:Y:S05]  /*2c1c0*/  BSYNC B1 ;  /* 0x0000000000017941 */ /* 0x000fea0003800000 */
.L_x_2545:
[----:B------:R-:W-:Y:S05]  /*2c1d0*/  BRA `(.L_x_2547) ;  /* 0xfffffdfc000c7947 */ /* 0x000fea000383ffff */
.L_x_2324:
        /* <DEDUP_REMOVED lines=8> */
.L_x_2549:
[----:B------:R-:W-:Y:S05]  /*2c260*/  BSYNC B1 ;  /* 0x0000000000017941 */ /* 0x000fea0003800000 */
.L_x_2548:
[----:B------:R-:W-:Y:S05]  /*2c270*/  BRA `(.L_x_2550) ;  /* 0xfffffdf800ec7947 */ /* 0x000fea000383ffff */
.L_x_2325:
        /* <DEDUP_REMOVED lines=8> */
.L_x_2552:
[----:B------:R-:W-:Y:S05]  /*2c300*/  BSYNC B1 ;  /* 0x0000000000017941 */ /* 0x000fea0003800000 */
.L_x_2551:
[----:B------:R-:W-:Y:S05]  /*2c310*/  BRA `(.L_x_2553) ;  /* 0xfffffdf800cc7947 */ /* 0x000fea000383ffff */
.L_x_2326:
        /* <DEDUP_REMOVED lines=8> */
.L_x_2555:
[----:B------:R-:W-:Y:S05]  /*2c3a0*/  BSYNC B1 ;  /* 0x0000000000017941 */ /* 0x000fea0003800000 */
.L_x_2554:
[----:B------:R-:W-:Y:S05]  /*2c3b0*/  BRA `(.L_x_2556) ;  /* 0xfffffdf800ac7947 */ /* 0x000fea000383ffff */
.L_x_2327:
        /* <DEDUP_REMOVED lines=8> */
.L_x_2558:
[----:B------:R-:W-:Y:S05]  /*2c440*/  BSYNC B1 ;  /* 0x0000000000017941 */ /* 0x000fea0003800000 */
.L_x_2557:
[----:B------:R-:W-:Y:S05]  /*2c450*/  BRA `(.L_x_2559) ;  /* 0xfffffdf800907947 */ /* 0x000fea000383ffff */
.L_x_2328:
        /* <DEDUP_REMOVED lines=8> */
.L_x_2561:
[----:B------:R-:W-:Y:S05]  /*2c4e0*/  BSYNC B1 ;  /* 0x0000000000017941 */ /* 0x000fea0003800000 */
.L_x_2560:
[----:B------:R-:W-:Y:S05]  /*2c4f0*/  BRA `(.L_x_2562) ;  /* 0xfffffdf800747947 */ /* 0x000fea000383ffff */
.L_x_2329:
        /* <DEDUP_REMOVED lines=8> */
.L_x_2564:
[----:B------:R-:W-:Y:S05]  /*2c580*/  BSYNC B1 ;  /* 0x0000000000017941 */ /* 0x000fea0003800000 */
.L_x_2563:
[----:B------:R-:W-:Y:S05]  /*2c590*/  BRA `(.L_x_2565) ;  /* 0xfffffdf800587947 */ /* 0x000fea000383ffff */
.L_x_2331:
[----:B0-----:R0:W1:Y:S02]  /*2c5a0*/  SYNCS.PHASECHK.TRANS64.TRYWAIT P2, [R18+URZ+0x36800], R3 ;  /* 0x03680003120075a7 */ /* 0x001064000804017f */
[----:B-1----:R-:W-:Y:S05]  /*2c5b0*/  @!P2 NANOSLEEP.SYNCS 0x989680 ;  /* 0x009896800000a95d */ /* 0x002fea0003900000 */
[----:B------:R-:W1:Y:S02]  /*2c5c0*/  @!P2 SYNCS.PHASECHK.TRANS64 P2, [R18+URZ+0x36800], R3 ;  /* 0x036800031200a5a7 */ /* 0x000e64000804007f */
[----:B-1----:R-:W-:Y:S05]  /*2c5d0*/  @!P2 BRA `(.L_x_2331) ;  /* 0xfffffffc00f0a947 */ /* 0x002fea000383ffff */
[----:B------:R-:W-:Y:S05]  /*2c5e0*/  BRA `(.L_x_2566) ;  /* 0xfffffdf800b87947 */ /* 0x000fea000383ffff */
.L_x_2359:
        /* <DEDUP_REMOVED lines=8> */
.L_x_2568:
[----:B------:R-:W-:Y:S05]  /*2c670*/  BSYNC B1 ;  /* 0x0000000000017941 */ /* 0x000fea0003800000 */
.L_x_2567:
[----:B------:R-:W-:Y:S05]  /*2c680*/  BRA `(.L_x_2569) ;  /* 0xfffffe2800307947 */ /* 0x000fea000383ffff */
.L_x_2360:
        /* <DEDUP_REMOVED lines=8> */
.L_x_2571:
[----:B------:R-:W-:Y:S05]  /*2c710*/  BSYNC B1 ;  /* 0x0000000000017941 */ /* 0x000fea0003800000 */
.L_x_2570:
[----:B------:R-:W-:Y:S05]  /*2c720*/  BRA `(.L_x_2572) ;  /* 0xfffffe2800107947 */ /* 0x000fea000383ffff */
.L_x_2361:
        /* <DEDUP_REMOVED lines=8> */
.L_x_2574:
[----:B------:R-:W-:Y:S05]  /*2c7b0*/  BSYNC B1 ;  /* 0x0000000000017941 */ /* 0x000fea0003800000 */
.L_x_2573:
[----:B------:R-:W-:Y:S05]  /*2c7c0*/  BRA `(.L_x_2575) ;  /* 0xfffffe2400f07947 */ /* 0x000fea000383ffff */
.L_x_2362:
        /* <DEDUP_REMOVED lines=8> */
.L_x_2577:
[----:B------:R-:W-:Y:S05]  /*2c850*/  BSYNC B1 ;  /* 0x0000000000017941 */ /* 0x000fea0003800000 */
.L_x_2576:
[----:B------:R-:W-:Y:S05]  /*2c860*/  BRA `(.L_x_2578) ;  /* 0xfffffe2400d07947 */ /* 0x000fea000383ffff */
.L_x_2363:
        /* <DEDUP_REMOVED lines=8> */
.L_x_2580:
[----:B------:R-:W-:Y:S05]  /*2c8f0*/  BSYNC B1 ;  /* 0x0000000000017941 */ /* 0x000fea0003800000 */
.L_x_2579:
[----:B------:R-:W-:Y:S05]  /*2c900*/  BRA `(.L_x_2581) ;  /* 0xfffffe2400b07947 */ /* 0x000fea000383ffff */
.L_x_2364:
        /* <DEDUP_REMOVED lines=8> */
.L_x_2583:
[----:B------:R-:W-:Y:S05]  /*2c990*/  BSYNC B1 ;  /* 0x0000000000017941 */ /* 0x000fea0003800000 */
.L_x_2582:
[----:B------:R-:W-:Y:S05]  /*2c9a0*/  BRA `(.L_x_2584) ;  /* 0xfffffe2400947947 */ /* 0x000fea000383ffff */
.L_x_2365:
        /* <DEDUP_REMOVED lines=8> */
.L_x_2586:
[----:B------:R-:W-:Y:S05]  /*2ca30*/  BSYNC B1 ;  /* 0x0000000000017941 */ /* 0x000fea0003800000 */
.L_x_2585:
[----:B------:R-:W-:Y:S05]  /*2ca40*/  BRA `(.L_x_2587) ;  /* 0xfffffe2400787947 */ /* 0x000fea000383ffff */
.L_x_2366:
        /* <DEDUP_REMOVED lines=8> */
.L_x_2589:
[----:B------:R-:W-:Y:S05]  /*2cad0*/  BSYNC B1 ;  /* 0x0000000000017941 */ /* 0x000fea0003800000 */
.L_x_2588:
[----:B------:R-:W-:Y:S05]  /*2cae0*/  BRA `(.L_x_2590) ;  /* 0xfffffe24005c7947 */ /* 0x000fea000383ffff */
.L_x_2368:
[----:B0-----:R0:W1:Y:S02]  /*2caf0*/  SYNCS.PHASECHK.TRANS64.TRYWAIT P2, [R18+URZ+0x36800], R9 ;  /* 0x03680009120075a7 */ /* 0x001064000804017f */
[----:B-1----:R-:W-:Y:S05]  /*2cb00*/  @!P2 NANOSLEEP.SYNCS 0x989680 ;  /* 0x009896800000a95d */ /* 0x002fea0003900000 */
[----:B------:R-:W1:Y:S02]  /*2cb10*/  @!P2 SYNCS.PHASECHK.TRANS64 P2, [R18+URZ+0x36800], R9 ;  /* 0x036800091200a5a7 */ /* 0x000e64000804007f */
[----:B-1----:R-:W-:Y:S05]  /*2cb20*/  @!P2 BRA `(.L_x_2368) ;  /* 0xfffffffc00f0a947 */ /* 0x002fea000383ffff */
[----:B------:R-:W-:Y:S05]  /*2cb30*/  BRA `(.L_x_2591) ;  /* 0xfffffe2400bc7947 */ /* 0x000fea000383ffff */
.L_x_2382:
[----:B-1----:R1:W2:Y:S02]  /*2cb40*/  SYNCS.PHASECHK.TRANS64.TRYWAIT P2, [R0+URZ+0x36830], R3 ;  /* 0x03683003000075a7 */ /* 0x0022a4000804017f */
[----:B--2---:R-:W-:Y:S05]  /*2cb50*/  @!P2 NANOSLEEP.SYNCS 0x989680 ;  /* 0x009896800000a95d */ /* 0x004fea0003900000 */
[----:B------:R-:W2:Y:S02]  /*2cb60*/  @!P2 SYNCS.PHASECHK.TRANS64 P2, [R0+URZ+0x36830], R3 ;  /* 0x036830030000a5a7 */ /* 0x000ea4000804007f */
[----:B--2---:R-:W-:Y:S05]  /*2cb70*/  @!P2 BRA `(.L_x_2382) ;  /* 0xfffffffc00f0a947 */ /* 0x004fea000383ffff */
[----:B------:R-:W-:Y:S05]  /*2cb80*/  BRA `(.L_x_2381) ;  /* 0xfffffe4c008c7947 */ /* 0x000fea000383ffff */
.L_x_2389:
[----:B-1----:R1:W2:Y:S02]  /*2cb90*/  SYNCS.PHASECHK.TRANS64.TRYWAIT P2, [R13+URZ+0x36830], R4 ;  /* 0x036830040d0075a7 */ /* 0x0022a4000804017f */
[----:B--2---:R-:W-:Y:S05]  /*2cba0*/  @!P2 NANOSLEEP.SYNCS 0x989680 ;  /* 0x009896800000a95d */ /* 0x004fea0003900000 */
[----:B------:R-:W2:Y:S02]  /*2cbb0*/  @!P2 SYNCS.PHASECHK.TRANS64 P2, [R13+URZ+0x36830], R4 ;  /* 0x036830040d00a5a7 */ /* 0x000ea4000804007f */
[----:B--2---:R-:W-:Y:S05]  /*2cbc0*/  @!P2 BRA `(.L_x_2389) ;  /* 0xfffffffc00f0a947 */ /* 0x004fea000383ffff */
[----:B------:R-:W-:Y:S05]  /*2cbd0*/  BRA `(.L_x_2388) ;  /* 0xfffffea800a07947 */ /* 0x000fea000383ffff */
.L_x_2394:
[----:B-1----:R1:W2:Y:S02]  /*2cbe0*/  SYNCS.PHASECHK.TRANS64.TRYWAIT P2, [R11+URZ+0x36850], R0 ;  /* 0x036850000b0075a7 */ /* 0x0022a4000804017f */
[----:B--2---:R-:W-:Y:S05]  /*2cbf0*/  @!P2 NANOSLEEP.SYNCS 0x989680 ;  /* 0x009896800000a95d */ /* 0x004fea0003900000 */
[----:B------:R-:W2:Y:S02]  /*2cc00*/  @!P2 SYNCS.PHASECHK.TRANS64 P2, [R11+URZ+0x36850], R0 ;  /* 0x036850000b00a5a7 */ /* 0x000ea4000804007f */
[----:B--2---:R-:W-:Y:S05]  /*2cc10*/  @!P2 BRA `(.L_x_2394) ;  /* 0xfffffffc00f0a947 */ /* 0x004fea000383ffff */
[----:B------:R-:W-:Y:S05]  /*2cc20*/  BRA `(.L_x_2393) ;  /* 0xfffffee000607947 */ /* 0x000fea000383ffff */
.L_x_2402:
[----:B-1----:R1:W2:Y:S02]  /*2cc30*/  SYNCS.PHASECHK.TRANS64.TRYWAIT P2, [R4+URZ+0x36830], R5 ;  /* 0x03683005040075a7 */ /* 0x0022a4000804017f */
[----:B--2---:R-:W-:Y:S05]  /*2cc40*/  @!P2 NANOSLEEP.SYNCS 0x989680 ;  /* 0x009896800000a95d */ /* 0x004fea0003900000 */
[----:B------:R-:W2:Y:S02]  /*2cc50*/  @!P2 SYNCS.PHASECHK.TRANS64 P2, [R4+URZ+0x36830], R5 ;  /* 0x036830050400a5a7 */ /* 0x000ea4000804007f */
[----:B--2---:R-:W-:Y:S05]  /*2cc60*/  @!P2 BRA `(.L_x_2402) ;  /* 0xfffffffc00f0a947 */ /* 0x004fea000383ffff */
[----:B------:R-:W-:Y:S05]  /*2cc70*/  BRA `(.L_x_2401) ;  /* 0xffffff0400b87947 */ /* 0x000fea000383ffff */
.L_x_2407:
[----:B-1----:R1:W2:Y:S02]  /*2cc80*/  SYNCS.PHASECHK.TRANS64.TRYWAIT P2, [R11+URZ+0x36850], R0 ;  /* 0x036850000b0075a7 */ /* 0x0022a4000804017f */
[----:B--2---:R-:W-:Y:S05]  /*2cc90*/  @!P2 NANOSLEEP.SYNCS 0x989680 ;  /* 0x009896800000a95d */ /* 0x004fea0003900000 */
[----:B------:R-:W2:Y:S02]  /*2cca0*/  @!P2 SYNCS.PHASECHK.TRANS64 P2, [R11+URZ+0x36850], R0 ;  /* 0x036850000b00a5a7 */ /* 0x000ea4000804007f */
[----:B--2---:R-:W-:Y:S05]  /*2ccb0*/  @!P2 BRA `(.L_x_2407) ;  /* 0xfffffffc00f0a947 */ /* 0x004fea000383ffff */
[----:B------:R-:W-:Y:S05]  /*2ccc0*/  BRA `(.L_x_2406) ;  /* 0xffffff3c00707947 */ /* 0x000fea000383ffff */
.L_x_2413:
[----:B-1----:R1:W2:Y:S02]  /*2ccd0*/  SYNCS.PHASECHK.TRANS64.TRYWAIT P0, [R13+URZ+0x36850], R2 ;  /* 0x036850020d0075a7 */ /* 0x0022a4000800017f */
[----:B--2---:R-:W-:Y:S05]  /*2cce0*/  @!P0 NANOSLEEP.SYNCS 0x989680 ;  /* 0x009896800000895d */ /* 0x004fea0003900000 */
[----:B------:R-:W2:Y:S02]  /*2ccf0*/  @!P0 SYNCS.PHASECHK.TRANS64 P0, [R13+URZ+0x36850], R2 ;  /* 0x036850020d0085a7 */ /* 0x000ea4000800007f */
[----:B--2---:R-:W-:Y:S05]  /*2cd00*/  @!P0 BRA `(.L_x_2413) ;  /* 0xfffffffc00f08947 */ /* 0x004fea000383ffff */
[----:B------:R-:W-:Y:S05]  /*2cd10*/  BRA `(.L_x_2412) ;  /* 0xffffff60002c7947 */ /* 0x000fea000383ffff */
.L_x_2447:
        /* <DEDUP_REMOVED lines=11> */
.L_x_2593:
[----:B------:R-:W-:Y:S05]  /*2cdd0*/  BSYNC B1 ;  /* 0x0000000000017941 */ /* 0x000fea0003800000 */
.L_x_2592:
[----:B------:R-:W-:Y:S05]  /*2cde0*/  BRA `(.L_x_2594) ;  /* 0xffffffa000cc7947 */ /* 0x000fea000383ffff */
.L_x_2448:
[----:B------:R-:W-:Y:S01]  /*2cdf0*/  BSSY B1, `(.L_x_2595) ;  /* 0x0000006000017945 */ /* 0x000fe20003800000 */
[----:B------:R-:W-:-:S07]  /*2ce00*/  MOV R15, 0xffffffff ;  /* 0xffffffff000f7802 */ /* 0x000fce0000000f00 */
[----:B------:R-:W-:Y:S05]  /*2ce10*/  WARPSYNC.COLLECTIVE R15, `(.L_x_2596) ;  /* 0x000000000f0c7348 */ /* 0x000fea0003c00000 */
[----:B------:R-:W-:Y:S02]  /*2ce20*/  ELECT P6, UR62, PT ;  /* 0x00000000003e782f */ /* 0x000fe400038c0000 */
[----:B------:R-:W-:Y:S01]  /*2ce30*/  MOV R14, UR62 ;  /* 0x0000003e000e7c02 */ /* 0x000fe20008000f00 */
[----:B------:R-:W-:Y:S10]  /*2ce40*/  ENDCOLLECTIVE ;  /* 0x000000000000791b */ /* 0x000ff40003800000 */
.L_x_2596:
[----:B------:R-:W-:Y:S05]  /*2ce50*/  BSYNC B1 ;  /* 0x0000000000017941 */ /* 0x000fea0003800000 */
.L_x_2595:
[----:B------:R-:W-:Y:S05]  /*2ce60*/  BRA `(.L_x_2597) ;  /* 0xffffffa000b87947 */ /* 0x000fea000383ffff */
.L_x_2450:
[----:B0-----:R0:W1:Y:S02]  /*2ce70*/  SYNCS.PHASECHK.TRANS64.TRYWAIT P0, [R9+URZ+0x36820], R5 ;  /* 0x03682005090075a7 */ /* 0x001064000800017f */
[----:B-1----:R-:W-:Y:S05]  /*2ce80*/  @!P0 NANOSLEEP.SYNCS 0x989680 ;  /* 0x009896800000895d */ /* 0x002fea0003900000 */
[----:B------:R-:W1:Y:S02]  /*2ce90*/  @!P0 SYNCS.PHASECHK.TRANS64 P0, [R9+URZ+0x36820], R5 ;  /* 0x03682005090085a7 */ /* 0x000e64000800007f */
[----:B-1----:R-:W-:Y:S05]  /*2cea0*/  @!P0 BRA `(.L_x_2450) ;  /* 0xfffffffc00f08947 */ /* 0x002fea000383ffff */
[----:B------:R-:W-:Y:S05]  /*2ceb0*/  BRA `(.L_x_2598) ;  /* 0xffffffa000d47947 */ /* 0x000fea000383ffff */
.L_x_2453:
[----:B0-----:R0:W1:Y:S02]  /*2cec0*/  SYNCS.PHASECHK.TRANS64.TRYWAIT P0, [R5+URZ+0x368a0], R8 ;  /* 0x0368a008050075a7 */ /* 0x001064000800017f */
[----:B-1----:R-:W-:Y:S05]  /*2ced0*/  @!P0 NANOSLEEP.SYNCS 0x989680 ;  /* 0x009896800000895d */ /* 0x002fea0003900000 */
[----:B------:R-:W1:Y:S02]  /*2cee0*/  @!P0 SYNCS.PHASECHK.TRANS64 P0, [R5+URZ+0x368a0], R8 ;  /* 0x0368a008050085a7 */ /* 0x000e64000800007f */
[----:B-1----:R-:W-:Y:S05]  /*2cef0*/  @!P0 BRA `(.L_x_2453) ;  /* 0xfffffffc00f08947 */ /* 0x002fea000383ffff */
[----:B------:R-:W-:Y:S05]  /*2cf00*/  BRA `(.L_x_2599) ;  /* 0xffffffa000e47947 */ /* 0x000fea000383ffff */
.L_x_2455:
[----:B-1----:R1:W2:Y:S02]  /*2cf10*/  SYNCS.PHASECHK.TRANS64.TRYWAIT P0, [R5+URZ+0x368c0], R8 ;  /* 0x0368c008050075a7 */ /* 0x0022a4000800017f */
[----:B--2---:R-:W-:Y:S05]  /*2cf20*/  @!P0 NANOSLEEP.SYNCS 0x989680 ;  /* 0x009896800000895d */ /* 0x004fea0003900000 */
[----:B------:R-:W2:Y:S02]  /*2cf30*/  @!P0 SYNCS.PHASECHK.TRANS64 P0, [R5+URZ+0x368c0], R8 ;  /* 0x0368c008050085a7 */ /* 0x000ea4000800007f */
[----:B--2---:R-:W-:Y:S05]  /*2cf40*/  @!P0 BRA `(.L_x_2455) ;  /* 0xfffffffc00f08947 */ /* 0x004fea000383ffff */
[----:B------:R-:W-:Y:S05]  /*2cf50*/  BRA `(.L_x_2600) ;  /* 0xffffffa400707947 */ /* 0x000fea000383ffff */
.L_x_2459:
[----:B0-----:R0:W1:Y:S02]  /*2cf60*/  SYNCS.PHASECHK.TRANS64.TRYWAIT P0, [R6+URZ+0x368a0], R7 ;  /* 0x0368a007060075a7 */ /* 0x001064000800017f */
[----:B-1----:R-:W-:Y:S05]  /*2cf70*/  @!P0 NANOSLEEP.SYNCS 0x989680 ;  /* 0x009896800000895d */ /* 0x002fea0003900000 */
[----:B------:R-:W1:Y:S02]  /*2cf80*/  @!P0 SYNCS.PHASECHK.TRANS64 P0, [R6+URZ+0x368a0], R7 ;  /* 0x0368a007060085a7 */ /* 0x000e64000800007f */
[----:B-1----:R-:W-:Y:S05]  /*2cf90*/  @!P0 BRA `(.L_x_2459) ;  /* 0xfffffffc00f08947 */ /* 0x002fea000383ffff */
[----:B------:R-:W-:Y:S05]  /*2cfa0*/  BRA `(.L_x_2601) ;  /* 0xffffffa800447947 */ /* 0x000fea000383ffff */
.L_x_2461:
[----:B-1----:R1:W2:Y:S02]  /*2cfb0*/  SYNCS.PHASECHK.TRANS64.TRYWAIT P1, [R6+URZ+0x368c0], R7 ;  /* 0x0368c007060075a7 */ /* 0x0022a4000802017f */
[----:B--2---:R-:W-:Y:S05]  /*2cfc0*/  @!P1 NANOSLEEP.SYNCS 0x989680 ;  /* 0x009896800000995d */ /* 0x004fea0003900000 */
[----:B------:R-:W2:Y:S02]  /*2cfd0*/  @!P1 SYNCS.PHASECHK.TRANS64 P1, [R6+URZ+0x368c0], R7 ;  /* 0x0368c007060095a7 */ /* 0x000ea4000802007f */
[----:B--2---:R-:W-:Y:S05]  /*2cfe0*/  @!P1 BRA `(.L_x_2461) ;  /* 0xfffffffc00f09947 */ /* 0x004fea000383ffff */
[----:B------:R-:W-:Y:S05]  /*2cff0*/  BRA `(.L_x_2602) ;  /* 0xffffffa800c87947 */ /* 0x000fea000383ffff */
.L_x_2473:
        /* <DEDUP_REMOVED lines=11> */
.L_x_2604:
[----:B------:R-:W-:Y:S05]  /*2d0b0*/  BSYNC B0 ;  /* 0x0000000000007941 */ /* 0x000fea0003800000 */
.L_x_2603:
[----:B------:R-:W-:Y:S05]  /*2d0c0*/  BRA `(.L_x_2605) ;  /* 0xffffffb400d87947 */ /* 0x000fea000383ffff */
.L_x_2474:
[----:B------:R-:W-:Y:S01]  /*2d0d0*/  BSSY B0, `(.L_x_2606) ;  /* 0x0000006000007945 */ /* 0x000fe20003800000 */
[----:B------:R-:W-:-:S07]  /*2d0e0*/  IMAD.MOV.U32 R15, RZ, RZ, -0x1 ;  /* 0xffffffffff0f7424 */ /* 0x000fce00078e00ff */
[----:B------:R-:W-:Y:S05]  /*2d0f0*/  WARPSYNC.COLLECTIVE R15, `(.L_x_2607) ;  /* 0x000000000f0c7348 */ /* 0x000fea0003c00000 */
[----:B------:R-:W-:Y:S02]  /*2d100*/  ELECT P6, UR62, PT ;  /* 0x00000000003e782f */ /* 0x000fe400038c0000 */
[----:B------:R-:W-:Y:S01]  /*2d110*/  MOV R14, UR62 ;  /* 0x0000003e000e7c02 */ /* 0x000fe20008000f00 */
[----:B------:R-:W-:Y:S10]  /*2d120*/  ENDCOLLECTIVE ;  /* 0x000000000000791b */ /* 0x000ff40003800000 */
.L_x_2607:
[----:B------:R-:W-:Y:S05]  /*2d130*/  BSYNC B0 ;  /* 0x0000000000007941 */ /* 0x000fea0003800000 */
.L_x_2606:
[----:B------:R-:W-:Y:S05]  /*2d140*/  BRA `(.L_x_2608) ;  /* 0xffffffb400c87947 */ /* 0x000fea000383ffff */
.L_x_2477:
[----:B0-----:R0:W1:Y:S02]  /*2d150*/  SYNCS.PHASECHK.TRANS64.TRYWAIT P0, [R7+URZ+0x36840], R10 ;  /* 0x0368400a070075a7 */ /* 0x001064000800017f */
[----:B-1----:R-:W-:Y:S05]  /*2d160*/  @!P0 NANOSLEEP.SYNCS 0x989680 ;  /* 0x009896800000895d */ /* 0x002fea0003900000 */
[----:B------:R-:W1:Y:S02]  /*2d170*/  @!P0 SYNCS.PHASECHK.TRANS64 P0, [R7+URZ+0x36840], R10 ;  /* 0x0368400a070085a7 */ /* 0x000e64000800007f */
[----:B-1----:R-:W-:Y:S05]  /*2d180*/  @!P0 BRA `(.L_x_2477) ;  /* 0xfffffffc00f08947 */ /* 0x002fea000383ffff */
[----:B------:R-:W-:Y:S05]  /*2d190*/  BRA `(.L_x_2609) ;  /* 0xffffffb8002c7947 */ /* 0x000fea000383ffff */
.L_x_2480:
        /* <DEDUP_REMOVED lines=8> */
.L_x_2488:
[----:B0-----:R0:W1:Y:S02]  /*2d220*/  SYNCS.PHASECHK.TRANS64.TRYWAIT P0, [R7+URZ+0x36840], R8 ;  /* 0x03684008070075a7 */ /* 0x001064000800017f */
[----:B-1----:R-:W-:Y:S05]  /*2d230*/  @!P0 NANOSLEEP.SYNCS 0x989680 ;  /* 0x009896800000895d */ /* 0x002fea0003900000 */
[----:B------:R-:W1:Y:S02]  /*2d240*/  @!P0 SYNCS.PHASECHK.TRANS64 P0, [R7+URZ+0x36840], R8 ;  /* 0x03684008070085a7 */ /* 0x000e64000800007f */
[----:B-1----:R-:W-:Y:S05]  /*2d250*/  @!P0 BRA `(.L_x_2488) ;  /* 0xfffffffc00f08947 */ /* 0x002fea000383ffff */
[----:B------:R-:W-:Y:S05]  /*2d260*/  BRA `(.L_x_2611) ;  /* 0xffffffc000287947 */ /* 0x000fea000383ffff */
.L_x_2490:
[----:B0-----:R0:W1:Y:S02]  /*2d270*/  SYNCS.PHASECHK.TRANS64.TRYWAIT P0, [R8+URZ+0x60], R7 ;  /* 0x00006007080075a7 */ /* 0x001064000800017f */
[----:B-1----:R-:W-:Y:S05]  /*2d280*/  @!P0 NANOSLEEP.SYNCS 0x989680 ;  /* 0x009896800000895d */ /* 0x002fea0003900000 */
[----:B------:R-:W1:Y:S02]  /*2d290*/  @!P0 SYNCS.PHASECHK.TRANS64 P0, [R8+URZ+0x60], R7 ;  /* 0x00006007080085a7 */ /* 0x000e64000800007f */
[----:B-1----:R-:W-:Y:S05]  /*2d2a0*/  @!P0 BRA `(.L_x_2490) ;  /* 0xfffffffc00f08947 */ /* 0x002fea000383ffff */
[----:B------:R-:W-:Y:S05]  /*2d2b0*/  BRA `(.L_x_2612) ;  /* 0xffffffc000d47947 */ /* 0x000fea000383ffff */
.L_x_2495:
[----:B-1----:R1:W2:Y:S02]  /*2d2c0*/  SYNCS.PHASECHK.TRANS64.TRYWAIT P0, [R2+URZ+0x36840], R3 ;  /* 0x03684003020075a7 */ /* 0x0022a4000800017f */
[----:B--2---:R-:W-:Y:S05]  /*2d2d0*/  @!P0 NANOSLEEP.SYNCS 0x989680 ;  /* 0x009896800000895d */ /* 0x004fea0003900000 */
[----:B------:R-:W2:Y:S02]  /*2d2e0*/  @!P0 SYNCS.PHASECHK.TRANS64 P0, [R2+URZ+0x36840], R3 ;  /* 0x03684003020085a7 */ /* 0x000ea4000800007f */
[----:B--2---:R-:W-:Y:S05]  /*2d2f0*/  @!P0 BRA `(.L_x_2495) ;  /* 0xfffffffc00f08947 */ /* 0x004fea000383ffff */
[----:B------:R-:W-:Y:S05]  /*2d300*/  BRA `(.L_x_2613) ;  /* 0xffffffc800447947 */ /* 0x000fea000383ffff */
.L_x_2497:
[----:B0-----:R0:W1:Y:S02]  /*2d310*/  SYNCS.PHASECHK.TRANS64.TRYWAIT P1, [R3+URZ+0x60], R2 ;  /* 0x00006002030075a7 */ /* 0x001064000802017f */
[----:B-1----:R-:W-:Y:S05]  /*2d320*/  @!P1 NANOSLEEP.SYNCS 0x989680 ;  /* 0x009896800000995d */ /* 0x002fea0003900000 */
[----:B------:R-:W1:Y:S02]  /*2d330*/  @!P1 SYNCS.PHASECHK.TRANS64 P1, [R3+URZ+0x60], R2 ;  /* 0x00006002030095a7 */ /* 0x000e64000802007f */
[----:B-1----:R-:W-:Y:S05]  /*2d340*/  @!P1 BRA `(.L_x_2497) ;  /* 0xfffffffc00f09947 */ /* 0x002fea000383ffff */
[----:B------:R-:W-:Y:S05]  /*2d350*/  BRA `(.L_x_2614) ;  /* 0xffffffc800f07947 */ /* 0x000fea000383ffff */
.L_x_2502:
[----:B--2---:R2:W3:Y:S02]  /*2d360*/  SYNCS.PHASECHK.TRANS64.TRYWAIT P0, [R2+URZ+0x36840], R3 ;  /* 0x03684003020075a7 */ /* 0x0044e4000800017f */
[----:B---3--:R-:W-:Y:S05]  /*2d370*/  @!P0 NANOSLEEP.SYNCS 0x989680 ;  /* 0x009896800000895d */ /* 0x008fea0003900000 */
[----:B------:R-:W3:Y:S02]  /*2d380*/  @!P0 SYNCS.PHASECHK.TRANS64 P0, [R2+URZ+0x36840], R3 ;  /* 0x03684003020085a7 */ /* 0x000ee4000800007f */
[----:B---3--:R-:W-:Y:S05]  /*2d390*/  @!P0 BRA `(.L_x_2502) ;  /* 0xfffffffc00f08947 */ /* 0x008fea000383ffff */
[----:B------:R-:W-:Y:S05]  /*2d3a0*/  BRA `(.L_x_2615) ;  /* 0xffffffd000247947 */ /* 0x000fea000383ffff */
.L_x_2504:
[----:B0-----:R0:W1:Y:S02]  /*2d3b0*/  SYNCS.PHASECHK.TRANS64.TRYWAIT P1, [R2+URZ+0x60], R9 ;  /* 0x00006009020075a7 */ /* 0x001064000802017f */
[----:B-1----:R-:W-:Y:S05]  /*2d3c0*/  @!P1 NANOSLEEP.SYNCS 0x989680 ;  /* 0x009896800000995d */ /* 0x002fea0003900000 */
[----:B------:R-:W1:Y:S02]  /*2d3d0*/  @!P1 SYNCS.PHASECHK.TRANS64 P1, [R2+URZ+0x60], R9 ;  /* 0x00006009020095a7 */ /* 0x000e64000802007f */
[----:B-1----:R-:W-:Y:S05]  /*2d3e0*/  @!P1 BRA `(.L_x_2504) ;  /* 0xfffffffc00f09947 */ /* 0x002fea000383ffff */
[----:B------:R-:W-:Y:S05]  /*2d3f0*/  BRA `(.L_x_2616) ;  /* 0xffffffd000d47947 */ /* 0x000fea000383ffff */
.L_x_2511:
[----:B-1----:R1:W2:Y:S02]  /*2d400*/  SYNCS.PHASECHK.TRANS64.TRYWAIT P0, [R3+URZ+0x36860], R0 ;  /* 0x03686000030075a7 */ /* 0x0022a4000800017f */
[----:B--2---:R-:W-:Y:S05]  /*2d410*/  @!P0 NANOSLEEP.SYNCS 0x989680 ;  /* 0x009896800000895d */ /* 0x004fea0003900000 */
[----:B------:R-:W2:Y:S02]  /*2d420*/  @!P0 SYNCS.PHASECHK.TRANS64 P0, [R3+URZ+0x36860], R0 ;  /* 0x03686000030085a7 */ /* 0x000ea4000800007f */
[----:B--2---:R-:W-:Y:S05]  /*2d430*/  @!P0 BRA `(.L_x_2511) ;  /* 0xfffffffc00f08947 */ /* 0x004fea000383ffff */
[----:B------:R-:W-:Y:S05]  /*2d440*/  BRA `(.L_x_2617) ;  /* 0xffffffd400ec7947 */ /* 0x000fea000383ffff */
.L_x_2513:
[----:B------:R-:W-:Y:S01]  /*2d450*/  BSSY B0, `(.L_x_2618) ;  /* 0x0000008000007945 */ /* 0x000fe20003800000 */
[----:B------:R-:W-:Y:S01]  /*2d460*/  MOV R13, R16 ;  /* 0x00000010000d7202 */ /* 0x000fe20000000f00 */
[----:B------:R-:W-:Y:S01]  /*2d470*/  IMAD.MOV.U32 R12, RZ, RZ, RZ ;  /* 0x000000ffff0c7224 */ /* 0x000fe200078e00ff */
[----:B0-----:R-:W-:Y:S01]  /*2d480*/  MOV R15, 0xffffffff ;  /* 0xffffffff000f7802 */ /* 0x001fe20000000f00 */
[----:B------:R-:W-:-:S07]  /*2d490*/  IMAD.MOV.U32 R11, RZ, RZ, 0x1f ;  /* 0x0000001fff0b7424 */ /* 0x000fce00078e00ff */
[----:B-1----:R-:W-:Y:S05]  /*2d4a0*/  WARPSYNC.COLLECTIVE R15, `(.L_x_2619) ;  /* 0x000000000f087348 */ /* 0x002fea0003c00000 */
[----:B------:R0:W2:Y:S02]  /*2d4b0*/  SHFL.IDX P6, R14, R13, R12, R11 ;  /* 0x0000000c0d0e7389 */ /* 0x0000a400000c000b */
[----:B012---:R-:W-:Y:S01]  /*2d4c0*/  ENDCOLLECTIVE ;  /* 0x000000000000791b */ /* 0x007fe20003800000 */
.L_x_2619:
[----:B------:R-:W-:Y:S05]  /*2d4d0*/  BSYNC B0 ;  /* 0x0000000000007941 */ /* 0x000fea0003800000 */
.L_x_2618:
        /* <DEDUP_REMOVED lines=8> */
.L_x_2620:
[----:B------:R-:W-:Y:S01]  /*2d560*/  MOV R16, R14 ;  /* 0x0000000e00107202 */ /* 0x000fe20000000f00 */
[----:B------:R-:W-:Y:S06]  /*2d570*/  BRA `(.L_x_2621) ;  /* 0xffffffd8008c7947 */ /* 0x000fec000383ffff */
.L_x_2516:
[----:B------:R-:W-:Y:S01]  /*2d580*/  BSSY B0, `(.L_x_2622) ;  /* 0x0000008000007945 */ /* 0x000fe20003800000 */
[----:B-----5:R-:W-:Y:S01]  /*2d590*/  IMAD.MOV.U32 R13, RZ, RZ, R3 ;  /* 0x000000ffff0d7224 */ /* 0x020fe200078e0003 */
[----:B------:R-:W-:Y:S01]  /*2d5a0*/  MOV R11, RZ ;  /* 0x000000ff000b7202 */ /* 0x000fe20000000f00 */
[----:B------:R-:W-:Y:S02]  /*2d5b0*/  IMAD.MOV.U32 R12, RZ, RZ, 0x1 ;  /* 0x00000001ff0c7424 */ /* 0x000fe400078e00ff */
[----:B------:R-:W-:-:S07]  /*2d5c0*/  IMAD.MOV.U32 R15, RZ, RZ, -0x1 ;  /* 0xffffffffff0f7424 */ /* 0x000fce00078e00ff */
[----:B0-234-:R-:W-:Y:S05]  /*2d5d0*/  WARPSYNC.COLLECTIVE R15, `(.L_x_2623) ;  /* 0x000000000f087348 */ /* 0x01dfea0003c00000 */
[----:B------:R1:W0:Y:S02]  /*2d5e0*/  SHFL.UP P6, R14, R13, R12, R11 ;  /* 0x0400000c0d0e7389 */ /* 0x00022400000c000b */
[----:B01234-:R-:W-:Y:S01]  /*2d5f0*/  ENDCOLLECTIVE ;  /* 0x000000000000791b */ /* 0x01ffe20003800000 */
.L_x_2623:
[----:B------:R-:W-:Y:S05]  /*2d600*/  BSYNC B0 ;  /* 0x0000000000007941 */ /* 0x000fea0003800000 */
.L_x_2622:
        /* <DEDUP_REMOVED lines=10> */
.L_x_2624:
        /* <DEDUP_REMOVED lines=8> */
.L_x_2625:
        /* <DEDUP_REMOVED lines=8> */
.L_x_2626:
        /* <DEDUP_REMOVED lines=8> */
.L_x_2627:
        /* <DEDUP_REMOVED lines=8> */
.L_x_2628:
[----:B------:R-:W-:Y:S05]  /*2d8b0*/  BRA `(.L_x_2629) ;  /* 0xffffffd800507947 */ /* 0x000fea000383ffff */
.L_x_2521:
[----:B------:R-:W-:Y:S01]  /*2d8c0*/  BSSY B0, `(.L_x_2630) ;  /* 0x0000008000007945 */ /* 0x000fe20003800000 */
[----:B-----5:R-:W-:Y:S01]  /*2d8d0*/  IMAD.MOV.U32 R13, RZ, RZ, R3 ;  /* 0x000000ffff0d7224 */ /* 0x020fe200078e0003 */
[----:B------:R-:W-:Y:S01]  /*2d8e0*/  MOV R11, RZ ;  /* 0x000000ff000b7202 */ /* 0x000fe20000000f00 */
[----:B------:R-:W-:Y:S02]  /*2d8f0*/  IMAD.MOV.U32 R12, RZ, RZ, 0x1 ;  /* 0x00000001ff0c7424 */ /* 0x000fe400078e00ff */
[----:B------:R-:W-:-:S07]  /*2d900*/  IMAD.MOV.U32 R15, RZ, RZ, -0x1 ;  /* 0xffffffffff0f7424 */ /* 0x000fce00078e00ff */
[----:B01----:R-:W-:Y:S05]  /*2d910*/  WARPSYNC.COLLECTIVE R15, `(.L_x_2631) ;  /* 0x000000000f087348 */ /* 0x003fea0003c00000 */
[----:B------:R2:W3:Y:S02]  /*2d920*/  SHFL.UP P6, R14, R13, R12, R11 ;  /* 0x0400000c0d0e7389 */ /* 0x0004e400000c000b */
[----:B0123--:R-:W-:Y:S01]  /*2d930*/  ENDCOLLECTIVE ;  /* 0x000000000000791b */ /* 0x00ffe20003800000 */
.L_x_2631:
[----:B------:R-:W-:Y:S05]  /*2d940*/  BSYNC B0 ;  /* 0x0000000000007941 */ /* 0x000fea0003800000 */
.L_x_2630:
        /* <DEDUP_REMOVED lines=10> */
.L_x_2632:
        /* <DEDUP_REMOVED lines=8> */
.L_x_2633:
        /* <DEDUP_REMOVED lines=8> */
.L_x_2634:
        /* <DEDUP_REMOVED lines=8> */
.L_x_2635:
        /* <DEDUP_REMOVED lines=8> */
.L_x_2636:
[----:B------:R-:W-:Y:S05]  /*2dbf0*/  BRA `(.L_x_2637) ;  /* 0xffffffd800347947 */ /* 0x000fea000383ffff */
.L_x_2523:
[----:B------:R-:W-:Y:S01]  /*2dc00*/  BSSY B0, `(.L_x_2638) ;  /* 0x0000006000007945 */ /* 0x000fe20003800000 */
[----:B------:R-:W-:Y:S01]  /*2dc10*/  PLOP3.LUT P6, PT, P6, PT, PT, 0x8, 0x0 ;  /* 0x000000000000781c */ /* 0x000fe200037ce170 */
[----:B------:R-:W-:-:S12]  /*2dc20*/  IMAD.MOV.U32 R15, RZ, RZ, -0x1 ;  /* 0xffffffffff0f7424 */ /* 0x000fd800078e00ff */
[----:B0-----:R-:W-:Y:S05]  /*2dc30*/  WARPSYNC.COLLECTIVE R15, `(.L_x_2639) ;  /* 0x000000000f087348 */ /* 0x001fea0003c00000 */
[----:B------:R-:W-:Y:S01]  /*2dc40*/  VOTE.ANY R14, PT, P6 ;  /* 0x00000000000e7806 */ /* 0x000fe200030e0100 */
[----:B0-----:R-:W-:Y:S06]  /*2dc50*/  ENDCOLLECTIVE ;  /* 0x000000000000791b */ /* 0x001fec0003800000 */
.L_x_2639:
[----:B------:R-:W-:Y:S05]  /*2dc60*/  BSYNC B0 ;  /* 0x0000000000007941 */ /* 0x000fea0003800000 */
.L_x_2638:
        /* <DEDUP_REMOVED lines=9> */
.L_x_2640:
[----:B------:R-:W-:Y:S01]  /*2dd00*/  IMAD.MOV.U32 R17, RZ, RZ, R14 ;  /* 0x000000ffff117224 */ /* 0x000fe200078e000e */
[----:B------:R-:W-:Y:S06]  /*2dd10*/  BRA `(.L_x_2641) ;  /* 0xffffffd800247947 */ /* 0x000fec000383ffff */
.L_x_2525:
[----:B------:R-:W-:Y:S01]  /*2dd20*/  BSSY B0, `(.L_x_2642) ;  /* 0x0000007000007945 */ /* 0x000fe20003800000 */
[----:B------:R-:W-:Y:S01]  /*2dd30*/  IMAD.MOV.U32 R13, RZ, RZ, R2 ;  /* 0x000000ffff0d7224 */ /* 0x000fe200078e0002 */
[----:B------:R-:W-:Y:S01]  /*2dd40*/  MOV R11, 0x1f ;  /* 0x0000001f000b7802 */ /* 0x000fe20000000f00 */
[----:B------:R-:W-:-:S07]  /*2dd50*/  IMAD.MOV.U32 R15, RZ, RZ, -0x1 ;  /* 0xffffffffff0f7424 */ /* 0x000fce00078e00ff */
[----:B012---:R-:W-:Y:S05]  /*2dd60*/  WARPSYNC.COLLECTIVE R15, `(.L_x_2643) ;  /* 0x000000000f087348 */ /* 0x007fea0003c00000 */
[----:B------:R3:W4:Y:S02]  /*2dd70*/  SHFL.IDX P6, R14, R13, R12, R11 ;  /* 0x0000000c0d0e7389 */ /* 0x00072400000c000b */
[----:B01234-:R-:W-:Y:S01]  /*2dd80*/  ENDCOLLECTIVE ;  /* 0x000000000000791b */ /* 0x01ffe20003800000 */
.L_x_2643:
[----:B------:R-:W-:Y:S05]  /*2dd90*/  BSYNC B0 ;  /* 0x0000000000007941 */ /* 0x000fea0003800000 */
.L_x_2642:
[----:B------:R-:W-:Y:S01]  /*2dda0*/  IMAD.MOV.U32 R8, RZ, RZ, R14 ;  /* 0x000000ffff087224 */ /* 0x000fe200078e000e */
[----:B------:R-:W-:Y:S06]  /*2ddb0*/  BRA `(.L_x_2524) ;  /* 0xffffffd800187947 */ /* 0x000fec000383ffff */
.L_x_2529:
[----:B-1----:R1:W2:Y:S02]  /*2ddc0*/  SYNCS.PHASECHK.TRANS64.TRYWAIT P0, [R0+URZ+0x36820], R3 ;  /* 0x03682003000075a7 */ /* 0x0022a4000800017f */
[----:B--2---:R-:W-:Y:S05]  /*2ddd0*/  @!P0 NANOSLEEP.SYNCS 0x989680 ;  /* 0x009896800000895d */ /* 0x004fea0003900000 */
[----:B------:R-:W2:Y:S02]  /*2dde0*/  @!P0 SYNCS.PHASECHK.TRANS64 P0, [R0+URZ+0x36820], R3 ;  /* 0x03682003000085a7 */ /* 0x000ea4000800007f */
[----:B--2---:R-:W-:Y:S05]  /*2ddf0*/  @!P0 BRA `(.L_x_2529) ;  /* 0xfffffffc00f08947 */ /* 0x004fea000383ffff */
[----:B------:R-:W-:Y:S05]  /*2de00*/  BRA `(.L_x_2644) ;  /* 0xffffffdc008c7947 */ /* 0x000fea000383ffff */
.L_x_2530:
[----:B------:R-:W2:Y:S01]  /*2de10*/  S2R R2, SR_TID.X ;  /* 0x0000000000027919 */ /* 0x000ea20000002100 */
[----:B------:R-:W-:Y:S01]  /*2de20*/  BSSY B0, `(.L_x_2645) ;  /* 0x000000a000007945 */ /* 0x000fe20003800000 */
[----:B------:R-:W-:Y:S01]  /*2de30*/  IMAD.MOV.U32 R12, RZ, RZ, RZ ;  /* 0x000000ffff0c7224 */ /* 0x000fe200078e00ff */
[----:B------:R-:W-:Y:S01]  /*2de40*/  MOV R15, 0xffffffff ;  /* 0xffffffff000f7802 */ /* 0x000fe20000000f00 */
[----:B0-----:R-:W-:Y:S01]  /*2de50*/  IMAD.MOV.U32 R11, RZ, RZ, 0x1f ;  /* 0x0000001fff0b7424 */ /* 0x001fe200078e00ff */
[----:B--2---:R-:W-:-:S04]  /*2de60*/  SHF.R.U32.HI R2, RZ, 0x5, R2 ;  /* 0x00000005ff027819 */ /* 0x004fc80000011602 */
[----:B------:R-:W-:-:S04]  /*2de70*/  LOP3.LUT R2, R2, 0x3, RZ, 0xc0, !PT ;  /* 0x0000000302027812 */ /* 0x000fc800078ec0ff */
[----:B------:R-:W-:-:S07]  /*2de80*/  MOV R13, R2 ;  /* 0x00000002000d7202 */ /* 0x000fce0000000f00 */
[----:B-1----:R-:W-:Y:S05]  /*2de90*/  WARPSYNC.COLLECTIVE R15, `(.L_x_2646) ;  /* 0x000000000f087348 */ /* 0x002fea0003c00000 */
[----:B------:R0:W2:Y:S02]  /*2dea0*/  SHFL.IDX P6, R14, R13, R12, R11 ;  /* 0x0000000c0d0e7389 */ /* 0x0000a400000c000b */
[----:B012---:R-:W-:Y:S01]  /*2deb0*/  ENDCOLLECTIVE ;  /* 0x000000000000791b */ /* 0x007fe20003800000 */
.L_x_2646:
[----:B------:R-:W-:Y:S05]  /*2dec0*/  BSYNC B0 ;  /* 0x0000000000007941 */ /* 0x000fea0003800000 */
.L_x_2645:
[----:B------:R-:W-:Y:S05]  /*2ded0*/  BRA `(.L_x_2647) ;  /* 0xffffffdc00747947 */ /* 0x000fea000383ffff */
.L_x_2531:
[----:B------:R-:W-:Y:S01]  /*2dee0*/  BSSY B0, `(.L_x_2648) ;  /* 0x0000006000007945 */ /* 0x000fe20003800000 */
[----:B------:R-:W-:-:S07]  /*2def0*/  IMAD.MOV.U32 R15, RZ, RZ, -0x1 ;  /* 0xffffffffff0f7424 */ /* 0x000fce00078e00ff */
[----:B012---:R-:W-:Y:S05]  /*2df00*/  WARPSYNC.COLLECTIVE R15, `(.L_x_2649) ;  /* 0x000000000f0c7348 */ /* 0x007fea0003c00000 */
[----:B------:R-:W-:Y:S02]  /*2df10*/  ELECT P6, UR62, PT ;  /* 0x00000000003e782f */ /* 0x000fe400038c0000 */
[----:B------:R-:W-:Y:S01]  /*2df20*/  MOV R14, UR62 ;  /* 0x0000003e000e7c02 */ /* 0x000fe20008000f00 */
[----:B012---:R-:W-:Y:S10]  /*2df30*/  ENDCOLLECTIVE ;  /* 0x000000000000791b */ /* 0x007ff40003800000 */
.L_x_2649:
[----:B------:R-:W-:Y:S05]  /*2df40*/  BSYNC B0 ;  /* 0x0000000000007941 */ /* 0x000fea0003800000 */
.L_x_2648:
[----:B------:R-:W-:Y:S05]  /*2df50*/  BRA `(.L_x_2650) ;  /* 0xffffffdc00687947 */ /* 0x000fea000383ffff */
.L_x_2533:
[----:B-1----:R1:W2:Y:S02]  /*2df60*/  SYNCS.PHASECHK.TRANS64.TRYWAIT P0, [R6+URZ], R5 ;  /* 0x00000005060075a7 */ /* 0x0022a4000800017f */
[----:B--2---:R-:W-:Y:S05]  /*2df70*/  @!P0 NANOSLEEP.SYNCS 0x989680 ;  /* 0x009896800000895d */ /* 0x004fea0003900000 */
[----:B------:R-:W2:Y:S02]  /*2df80*/  @!P0 SYNCS.PHASECHK.TRANS64 P0, [R6+URZ], R5 ;  /* 0x00000005060085a7 */ /* 0x000ea4000800007f */
[----:B--2---:R-:W-:Y:S05]  /*2df90*/  @!P0 BRA `(.L_x_2533) ;  /* 0xfffffffc00f08947 */ /* 0x004fea000383ffff */
[----:B------:R-:W-:Y:S05]  /*2dfa0*/  BRA `(.L_x_2651) ;  /* 0xffffffdc00ac7947 */ /* 0x000fea000383ffff */
.L_x_2534:
[----:B--2---:R2:W3:Y:S02]  /*2dfb0*/  SYNCS.PHASECHK.TRANS64.TRYWAIT P0, [R7+URZ], R2 ;  /* 0x00000002070075a7 */ /* 0x0044e4000800017f */
[----:B---3--:R-:W-:Y:S05]  /*2dfc0*/  @!P0 NANOSLEEP.SYNCS 0x989680 ;  /* 0x009896800000895d */ /* 0x008fea0003900000 */
[----:B------:R-:W3:Y:S02]  /*2dfd0*/  @!P0 SYNCS.PHASECHK.TRANS64 P0, [R7+URZ], R2 ;  /* 0x00000002070085a7 */ /* 0x000ee4000800007f */
[----:B---3--:R-:W-:Y:S05]  /*2dfe0*/  @!P0 BRA `(.L_x_2534) ;  /* 0xfffffffc00f08947 */ /* 0x008fea000383ffff */
[----:B------:R-:W-:Y:S05]  /*2dff0*/  BRA `(.L_x_2652) ;  /* 0xffffffdc00a07947 */ /* 0x000fea000383ffff */
.L_x_2536:
[----:B---3--:R3:W4:Y:S02]  /*2e000*/  SYNCS.PHASECHK.TRANS64.TRYWAIT P0, [R4+URZ], R5 ;  /* 0x00000005040075a7 */ /* 0x008724000800017f */
[----:B----4-:R-:W-:Y:S05]  /*2e010*/  @!P0 NANOSLEEP.SYNCS 0x989680 ;  /* 0x009896800000895d */ /* 0x010fea0003900000 */
[----:B------:R-:W4:Y:S02]  /*2e020*/  @!P0 SYNCS.PHASECHK.TRANS64 P0, [R4+URZ], R5 ;  /* 0x00000005040085a7 */ /* 0x000f24000800007f */
[----:B----4-:R-:W-:Y:S05]  /*2e030*/  @!P0 BRA `(.L_x_2536) ;  /* 0xfffffffc00f08947 */ /* 0x010fea000383ffff */
[----:B------:R-:W-:Y:S05]  /*2e040*/  BRA `(.L_x_2653) ;  /* 0xffffffdc00a87947 */ /* 0x000fea000383ffff */
.L_x_2654:
        /* <DEDUP_REMOVED lines=11> */
.L_x_2664:


//--------------------- .nv.global.init           --------------------------
	.section	.nv.global.init,"aw",@progbits
.nv.global.init:
	.type		$str$23,@object
	.size		$str$23,($str$24 - $str$23)
$str$23:
        /*0000*/ 	.byte	0x28, 0x61, 0x64, 0x64, 0x72, 0x65, 0x73, 0x73, 0x20, 0x26, 0x20, 0x6d, 0x61, 0x73, 0x6b, 0x29
        /*0010*/ 	.byte	0x20, 0x3d, 0x3d, 0x20, 0x30, 0x00
	.type		$str$24,@object
	.size		$str$24,(__unnamed_9 - $str$24)
$str$24:
        /*0016*/ 	.byte	0x2f, 0x74, 0x6d, 0x70, 0x2f, 0x6f, 0x73, 0x73, 0x5f, 0x6b, 0x65, 0x72, 0x6e, 0x65, 0x6c, 0x73
        /*0026*/ 	.byte	0x5f, 0x73, 0x72, 0x63, 0x2f, 0x66, 0x6c, 0x61, 0x73, 0x68, 0x5f, 0x61, 0x74, 0x74, 0x65, 0x6e
        /*0036*/ 	.byte	0x74, 0x69, 0x6f, 0x6e, 0x2f, 0x63, 0x73, 0x72, 0x63, 0x2f, 0x63, 0x75, 0x74, 0x6c, 0x61, 0x73
        /*0046*/ 	.byte	0x73, 0x2f, 0x69, 0x6e, 0x63, 0x6c, 0x75, 0x64, 0x65, 0x2f, 0x63, 0x75, 0x74, 0x65, 0x2f, 0x70
        /*0056*/ 	.byte	0x6f, 0x69, 0x6e, 0x74, 0x65, 0x72, 0x5f, 0x66, 0x6c, 0x61, 0x67, 0x67, 0x65, 0x64, 0x2e, 0x68
        /*0066*/ 	.byte	0x70, 0x70, 0x00
	.type		__unnamed_9,@object
	.size		__unnamed_9,(__unnamed_5 - __unnamed_9)
__unnamed_9:
        /* <DEDUP_REMOVED lines=24> */
	.type		__unnamed_5,@object
	.size		__unnamed_5,(__unnamed_4 - __unnamed_5)
__unnamed_5:
        /* <DEDUP_REMOVED lines=24> */
	.type		__unnamed_4,@object
	.size		__unnamed_4,(__unnamed_3 - __unnamed_4)
__unnamed_4:
        /* <DEDUP_REMOVED lines=24> */
	.type		__unnamed_3,@object
	.size		__unnamed_3,(__unnamed_7 - __unnamed_3)
__unnamed_3:
        /* <DEDUP_REMOVED lines=29> */
	.type		__unnamed_7,@object
	.size		__unnamed_7,(__unnamed_2 - __unnamed_7)
__unnamed_7:
        /* <DEDUP_REMOVED lines=29> */
	.type		__unnamed_2,@object
	.size		__unnamed_2,(__unnamed_8 - __unnamed_2)
__unnamed_2:
        /* <DEDUP_REMOVED lines=29> */
	.type		__unnamed_8,@object
	.size		__unnamed_8,(__unnamed_1 - __unnamed_8)
__unnamed_8:
        /* <DEDUP_REMOVED lines=29> */
	.type		__unnamed_1,@object
	.size		__unnamed_1,(__unnamed_6 - __unnamed_1)
__unnamed_1:
        /* <DEDUP_REMOVED lines=28> */
        /*0dd9*/ 	.byte	0x32, 0x31, 0x35, 0x30, 0x34, 0x3e, 0x3e, 0x3e, 0x3e, 0x3e, 0x20, 0x26, 0x5d, 0x00
	.type		__unnamed_6,@object
	.size		__unnamed_6,(.L_5 - __unnamed_6)
__unnamed_6:
        /* <DEDUP_REMOVED lines=29> */
.L_5:


//--------------------- .nv.shared._ZN7cutlass13device_kernelIN5flash11enable_sm90INS1_16FlashAttnFwdSm90INS1_25CollectiveMainloopFwdSm90ILi2EN4cute5tupleIJNS5_1CILi1EEES8_S8_EEENS6_IJNS7_ILi128EEENS7_ILi112EEENS7_ILi192EEEEEELi192ENS_6half_tEfNS_4arch4Sm90ELb0ELb0ELb1ELb0ELb0ELb0ELb0ELb1ELb1ELb0ELb0ELb0EEENS1_21CollectiveEpilogueFwdINS6_IJSA_SC_SB_EEES9_SE_SG_Li256ELb0ELb0ELb0ELb0EEENS1_29StaticPersistentTileSchedulerILb0EEEEEEEEEvNT_6ParamsE --------------------------
	.section	.nv.shared._ZN7cutlass13device_kernelIN5flash11enable_sm90INS1_16FlashAttnFwdSm90INS1_25CollectiveMainloopFwdSm90ILi2EN4cute5tupleIJNS5_1CILi1EEES8_S8_EEENS6_IJNS7_ILi128EEENS7_ILi112EEENS7_ILi192EEEEEELi192ENS_6half_tEfNS_4arch4Sm90ELb0ELb0ELb1ELb0ELb0ELb0ELb0ELb1ELb1ELb0ELb0ELb0EEENS1_21CollectiveEpilogueFwdINS6_IJSA_SC_SB_EEES9_SE_SG_Li256ELb0ELb0ELb0ELb0EEENS1_29StaticPersistentTileSchedulerILb0EEEEEEEEEvNT_6ParamsE,"aw",@nobits
	.sectionflags	@""
	.align	16
	.zero		1024


//--------------------- .nv.shared.reserved.0     --------------------------
	.section	.nv.shared.reserved.0,"aw",@nobits
	.weak		__nv_reservedSMEM_offset_0_alias
	.size		__nv_reservedSMEM_offset_0_alias, 0, 0
	.other		__nv_reservedSMEM_offset_0_alias,@"STO_CUDA_RESERVED_SHARED STV_DEFAULT"
__nv_reservedSMEM_offset_0_alias:
	.zero		0


//--------------------- .nv.global                --------------------------
	.section	.nv.global,"aw",@nobits
.nv.global:
	.type		_ZN74_INTERNAL_0f67f349_38_flash_fwd_hdim192_fp16_softcap_sm90_cu_a7f3af4d_38314cute1_E,@object
	.size		_ZN74_INTERNAL_0f67f349_38_flash_fwd_hdim192_fp16_softcap_sm90_cu_a7f3af4d_38314cute1_E,(_ZN74_INTERNAL_0f67f349_38_flash_fwd_hdim192_fp16_softcap_sm90_cu_a7f3af4d_38314cuda3std3__45__cpo6cbeginE - _ZN74_INTERNAL_0f67f349_38_flash_fwd_hdim192_fp16_softcap_sm90_cu_a7f3af4d_38314cute1_E)
_ZN74_INTERNAL_0f67f349_38_flash_fwd_hdim192_fp16_softcap_sm90_cu_a7f3af4d_38314cute1_E:
	.zero		1
	.type		_ZN74_INTERNAL_0f67f349_38_flash_fwd_hdim192_fp16_softcap_sm90_cu_a7f3af4d_38314cuda3std3__45__cpo6cbeginE,@object
	.size		_ZN74_INTERNAL_0f67f349_38_flash_fwd_hdim192_fp16_softcap_sm90_cu_a7f3af4d_38314cuda3std3__45__cpo6cbeginE,(_ZN74_INTERNAL_0f67f349_38_flash_fwd_hdim192_fp16_softcap_sm90_cu_a7f3af4d_38314cuda3std3__48in_placeE - _ZN74_INTERNAL_0f67f349_38_flash_fwd_hdim192_fp16_softcap_sm90_cu_a7f3af4d_38314cuda3std3__45__cpo6cbeginE)
_ZN74_INTERNAL_0f67f349_38_flash_fwd_hdim192_fp16_softcap_sm90_cu_a7f3af4d_38314cuda3std3__45__cpo6cbeginE:
	.zero		1
	.type		_ZN74_INTERNAL_0f67f349_38_flash_fwd_hdim192_fp16_softcap_sm90_cu_a7f3af4d_38314cuda3std3__48in_placeE,@object
	.size		_ZN74_INTERNAL_0f67f349_38_flash_fwd_hdim192_fp16_softcap_sm90_cu_a7f3af4d_38314cuda3std3__48in_placeE,(_ZN74_INTERNAL_0f67f349_38_flash_fwd_hdim192_fp16_softcap_sm90_cu_a7f3af4d_38314cuda3std6ranges3__45__cpo9iter_moveE - _ZN74_INTERNAL_0f67f349_38_flash_fwd_hdim192_fp16_softcap_sm90_cu_a7f3af4d_38314cuda3std3__48in_placeE)
_ZN74_INTERNAL_0f67f349_38_flash_fwd_hdim192_fp16_softcap_sm90_cu_a7f3af4d_38314cuda3std3__48in_placeE:
	.zero		1
	.type		_ZN74_INTERNAL_0f67f349_38_flash_fwd_hdim192_fp16_softcap_sm90_cu_a7f3af4d_38314cuda3std6ranges3__45__cpo9iter_moveE,@object
	.size		_ZN74_INTERNAL_0f67f349_38_flash_fwd_hdim192_fp16_softcap_sm90_cu_a7f3af4d_38314cuda3std6ranges3__45__cpo9iter_moveE,(_ZN74_INTERNAL_0f67f349_38_flash_fwd_hdim192_fp16_softcap_sm90_cu_a7f3af4d_38314cuda3std3__45__cpo5beginE - _ZN74_INTERNAL_0f67f349_38_flash_fwd_hdim192_fp16_softcap_sm90_cu_a7f3af4d_38314cuda3std6ranges3__45__cpo9iter_moveE)
_ZN74_INTERNAL_0f67f349_38_flash_fwd_hdim192_fp16_softcap_sm90_cu_a7f3af4d_38314cuda3std6ranges3__45__cpo9iter_moveE:
	.zero		1
	.type		_ZN74_INTERNAL_0f67f349_38_flash_fwd_hdim192_fp16_softcap_sm90_cu_a7f3af4d_38314cuda3std3__45__cpo5beginE,@object
	.size		_ZN74_INTERNAL_0f67f349_38_flash_fwd_hdim192_fp16_softcap_sm90_cu_a7f3af4d_38314cuda3std3__45__cpo5beginE,(_ZN74_INTERNAL_0f67f349_38_flash_fwd_hdim192_fp16_softcap_sm90_cu_a7f3af4d_38314cuda3std3__476_GLOBAL__N__0f67f349_38_flash_fwd_hdim192_fp16_softcap_sm90_cu_a7f3af4d_38316ignoreE - _ZN74_INTERNAL_0f67f349_38_flash_fwd_hdim192_fp16_softcap_sm90_cu_a7f3af4d_38314cuda3std3__45__cpo5beginE)
_ZN74_INTERNAL_0f67f349_38_flash_fwd_hdim192_fp16_softcap_sm90_cu_a7f3af4d_38314cuda3std3__45__cpo5beginE:
	.zero		1
	.type		_ZN74_INTERNAL_0f67f349_38_flash_fwd_hdim192_fp16_softcap_sm90_cu_a7f3af4d_38314cuda3std3__476_GLOBAL__N__0f67f349_38_flash_fwd_hdim192_fp16_softcap_sm90_cu_a7f3af4d_38316ignoreE,@object
	.size		_ZN74_INTERNAL_0f67f349_38_flash_fwd_hdim192_fp16_softcap_sm90_cu_a7f3af4d_38314cuda3std3__476_GLOBAL__N__0f67f349_38_flash_fwd_hdim192_fp16_softcap_sm90_cu_a7f3af4d_38316ignoreE,(_ZN74_INTERNAL_0f67f349_38_flash_fwd_hdim192_fp16_softcap_sm90_cu_a7f3af4d_38314cute7productE - _ZN74_INTERNAL_0f67f349_38_flash_fwd_hdim192_fp16_softcap_sm90_cu_a7f3af4d_38314cuda3std3__476_GLOBAL__N__0f67f349_38_flash_fwd_hdim192_fp16_softcap_sm90_cu_a7f3af4d_38316ignoreE)
_ZN74_INTERNAL_0f67f349_38_flash_fwd_hdim192_fp16_softcap_sm90_cu_a7f3af4d_38314cuda3std3__476_GLOBAL__N__0f67f349_38_flash_fwd_hdim192_fp16_softcap_sm90_cu_a7f3af4d_38316ignoreE:
	.zero		1
	.type		_ZN74_INTERNAL_0f67f349_38_flash_fwd_hdim192_fp16_softcap_sm90_cu_a7f3af4d_38314cute7productE,@object
	.size		_ZN74_INTERNAL_0f67f349_38_flash_fwd_hdim192_fp16_softcap_sm90_cu_a7f3af4d_38314cute7productE,(_ZN74_INTERNAL_0f67f349_38_flash_fwd_hdim192_fp16_softcap_sm90_cu_a7f3af4d_38314cuda3std3__45__cpo3endE - _ZN74_INTERNAL_0f67f349_38_flash_fwd_hdim192_fp16_softcap_sm90_cu_a7f3af4d_38314cute7productE)
_ZN74_INTERNAL_0f67f349_38_flash_fwd_hdim192_fp16_softcap_sm90_cu_a7f3af4d_38314cute7productE:
	.zero		1
	.type		_ZN74_INTERNAL_0f67f349_38_flash_fwd_hdim192_fp16_softcap_sm90_cu_a7f3af4d_38314cuda3std3__45__cpo3endE,@object
	.size		_ZN74_INTERNAL_0f67f349_38_flash_fwd_hdim192_fp16_softcap_sm90_cu_a7f3af4d_38314cuda3std3__45__cpo3endE,(_ZN74_INTERNAL_0f67f349_38_flash_fwd_hdim192_fp16_softcap_sm90_cu_a7f3af4d_38314cuda3std3__419piecewise_constructE - _ZN74_INTERNAL_0f67f349_38_flash_fwd_hdim192_fp16_softcap_sm90_cu_a7f3af4d_38314cuda3std3__45__cpo3endE)
_ZN74_INTERNAL_0f67f349_38_flash_fwd_hdim192_fp16_softcap_sm90_cu_a7f3af4d_38314cuda3std3__45__cpo3endE:
	.zero		1
	.type		_ZN74_INTERNAL_0f67f349_38_flash_fwd_hdim192_fp16_softcap_sm90_cu_a7f3af4d_38314cuda3std3__419piecewise_constructE,@object
	.size		_ZN74_INTERNAL_0f67f349_38_flash_fwd_hdim192_fp16_softcap_sm90_cu_a7f3af4d_38314cuda3std3__419piecewise_constructE,(_ZN74_INTERNAL_0f67f349_38_flash_fwd_hdim192_fp16_softcap_sm90_cu_a7f3af4d_38314cuda3std3__45__cpo4cendE - _ZN74_INTERNAL_0f67f349_38_flash_fwd_hdim192_fp16_softcap_sm90_cu_a7f3af4d_38314cuda3std3__419piecewise_constructE)
_ZN74_INTERNAL_0f67f349_38_flash_fwd_hdim192_fp16_softcap_sm90_cu_a7f3af4d_38314cuda3std3__419piecewise_constructE:
	.zero		1
	.type		_ZN74_INTERNAL_0f67f349_38_flash_fwd_hdim192_fp16_softcap_sm90_cu_a7f3af4d_38314cuda3std3__45__cpo4cendE,@object
	.size		_ZN74_INTERNAL_0f67f349_38_flash_fwd_hdim192_fp16_softcap_sm90_cu_a7f3af4d_38314cuda3std3__45__cpo4cendE,(_ZN74_INTERNAL_0f67f349_38_flash_fwd_hdim192_fp16_softcap_sm90_cu_a7f3af4d_38314cuda3std6ranges3__45__cpo4swapE - _ZN74_INTERNAL_0f67f349_38_flash_fwd_hdim192_fp16_softcap_sm90_cu_a7f3af4d_38314cuda3std3__45__cpo4cendE)
_ZN74_INTERNAL_0f67f349_38_flash_fwd_hdim192_fp16_softcap_sm90_cu_a7f3af4d_38314cuda3std3__45__cpo4cendE:
	.zero		1
	.type		_ZN74_INTERNAL_0f67f349_38_flash_fwd_hdim192_fp16_softcap_sm90_cu_a7f3af4d_38314cuda3std6ranges3__45__cpo4swapE,@object
	.size		_ZN74_INTERNAL_0f67f349_38_flash_fwd_hdim192_fp16_softcap_sm90_cu_a7f3af4d_38314cuda3std6ranges3__45__cpo4swapE,(.L_16 - _ZN74_INTERNAL_0f67f349_38_flash_fwd_hdim192_fp16_softcap_sm90_cu_a7f3af4d_38314cuda3std6ranges3__45__cpo4swapE)
_ZN74_INTERNAL_0f67f349_38_flash_fwd_hdim192_fp16_softcap_sm90_cu_a7f3af4d_38314cuda3std6ranges3__45__cpo4swapE:
	.zero		1
.L_16:


//--------------------- .nv.shared._ZN7cutlass13device_kernelIN5flash11enable_sm90INS1_16FlashAttnFwdSm90INS1_25CollectiveMainloopFwdSm90ILi2EN4cute5tupleIJNS5_1CILi2EEENS7_ILi1EEES9_EEENS6_IJNS7_ILi128EEENS7_ILi112EEENS7_ILi192EEEEEELi192ENS_6half_tEfNS_4arch4Sm90ELb0ELb0ELb1ELb0ELb0ELb0ELb0ELb1ELb1ELb0ELb0ELb0EEENS1_21CollectiveEpilogueFwdINS6_IJSB_SD_SC_EEESA_SF_SH_Li256ELb0ELb0ELb0ELb0EEENS1_29StaticPersistentTileSchedulerILb0EEEEEEEEEvNT_6ParamsE --------------------------
	.section	.nv.shared._ZN7cutlass13device_kernelIN5flash11enable_sm90INS1_16FlashAttnFwdSm90INS1_25CollectiveMainloopFwdSm90ILi2EN4cute5tupleIJNS5_1CILi2EEENS7_ILi1EEES9_EEENS6_IJNS7_ILi128EEENS7_ILi112EEENS7_ILi192EEEEEELi192ENS_6half_tEfNS_4arch4Sm90ELb0ELb0ELb1ELb0ELb0ELb0ELb0ELb1ELb1ELb0ELb0ELb0EEENS1_21CollectiveEpilogueFwdINS6_IJSB_SD_SC_EEESA_SF_SH_Li256ELb0ELb0ELb0ELb0EEENS1_29StaticPersistentTileSchedulerILb0EEEEEEEEEvNT_6ParamsE,"aw",@nobits
	.sectionflags	@""
	.align	16
	.zero		1024


//--------------------- .nv.shared._ZN7cutlass13device_kernelIN5flash11enable_sm90INS1_16FlashAttnFwdSm90INS1_25CollectiveMainloopFwdSm90ILi2EN4cute5tupleIJNS5_1CILi1EEES8_S8_EEENS6_IJNS7_ILi128EEENS7_ILi112EEENS7_ILi192EEEEEELi192ENS_6half_tEfNS_4arch4Sm90ELb0ELb0ELb1ELb1ELb0ELb0ELb0ELb1ELb1ELb0ELb0ELb0EEENS1_21CollectiveEpilogueFwdINS6_IJSA_SC_SB_EEES9_SE_SG_Li256ELb1ELb0ELb0ELb0EEENS1_36VarlenDynamicPersistentTileSchedulerILi128ELi112ELi256ELi32ELb0ELb0ELb1ELb0ELb1ELb1EEEEEEEEEvNT_6ParamsE --------------------------
	.section	.nv.shared._ZN7cutlass13device_kernelIN5flash11enable_sm90INS1_16FlashAttnFwdSm90INS1_25CollectiveMainloopFwdSm90ILi2EN4cute5tupleIJNS5_1CILi1EEES8_S8_EEENS6_IJNS7_ILi128EEENS7_ILi112EEENS7_ILi192EEEEEELi192ENS_6half_tEfNS_4arch4Sm90ELb0ELb0ELb1ELb1ELb0ELb0ELb0ELb1ELb1ELb0ELb0ELb0EEENS1_21CollectiveEpilogueFwdINS6_IJSA_SC_SB_EEES9_SE_SG_Li256ELb1ELb0ELb0ELb0EEENS1_36VarlenDynamicPersistentTileSchedulerILi128ELi112ELi256ELi32ELb0ELb0ELb1ELb0ELb1ELb1EEEEEEEEEvNT_6ParamsE,"aw",@nobits
	.sectionflags	@""
	.align	16
	.zero		1024


//--------------------- .nv.shared._ZN7cutlass13device_kernelIN5flash11enable_sm90INS1_16FlashAttnFwdSm90INS1_25CollectiveMainloopFwdSm90ILi2EN4cute5tupleIJNS5_1CILi1EEES8_S8_EEENS6_IJNS7_ILi128EEENS7_ILi112EEENS7_ILi192EEEEEELi192ENS_6half_tEfNS_4arch4Sm90ELb0ELb0ELb1ELb1ELb0ELb1ELb0ELb1ELb1ELb0ELb0ELb0EEENS1_21CollectiveEpilogueFwdINS6_IJSA_SC_SB_EEES9_SE_SG_Li256ELb1ELb0ELb0ELb0EEENS1_36VarlenDynamicPersistentTileSchedulerILi128ELi112ELi256ELi32ELb0ELb0ELb1ELb0ELb1ELb1EEEEEEEEEvNT_6ParamsE --------------------------
	.section	.nv.shared._ZN7cutlass13device_kernelIN5flash11enable_sm90INS1_16FlashAttnFwdSm90INS1_25CollectiveMainloopFwdSm90ILi2EN4cute5tupleIJNS5_1CILi1EEES8_S8_EEENS6_IJNS7_ILi128EEENS7_ILi112EEENS7_ILi192EEEEEELi192ENS_6half_tEfNS_4arch4Sm90ELb0ELb0ELb1ELb1ELb0ELb1ELb0ELb1ELb1ELb0ELb0ELb0EEENS1_21CollectiveEpilogueFwdINS6_IJSA_SC_SB_EEES9_SE_SG_Li256ELb1ELb0ELb0ELb0EEENS1_36VarlenDynamicPersistentTileSchedulerILi128ELi112ELi256ELi32ELb0ELb0ELb1ELb0ELb1ELb1EEEEEEEEEvNT_6ParamsE,"aw",@nobits
	.sectionflags	@""
	.align	16
	.zero		1024


//--------------------- .nv.shared._ZN7cutlass13device_kernelIN5flash11enable_sm90INS1_16FlashAttnFwdSm90INS1_25CollectiveMainloopFwdSm90ILi2EN4cute5tupleIJNS5_1CILi1EEES8_S8_EEENS6_IJNS7_ILi128EEENS7_ILi96EEENS7_ILi192EEEEEELi192ENS_6half_tEfNS_4arch4Sm90ELb0ELb1ELb1ELb0ELb0ELb0ELb0ELb1ELb1ELb0ELb0ELb0EEENS1_21CollectiveEpilogueFwdINS6_IJSA_SC_SB_EEES9_SE_SG_Li256ELb0ELb0ELb0ELb0EEENS1_30DynamicPersistentTileSchedulerILi256ELi32ELb0ELb0ELb1EEEEEEEEEvNT_6ParamsE --------------------------
	.section	.nv.shared._ZN7cutlass13device_kernelIN5flash11enable_sm90INS1_16FlashAttnFwdSm90INS1_25CollectiveMainloopFwdSm90ILi2EN4cute5tupleIJNS5_1CILi1EEES8_S8_EEENS6_IJNS7_ILi128EEENS7_ILi96EEENS7_ILi192EEEEEELi192ENS_6half_tEfNS_4arch4Sm90ELb0ELb1ELb1ELb0ELb0ELb0ELb0ELb1ELb1ELb0ELb0ELb0EEENS1_21CollectiveEpilogueFwdINS6_IJSA_SC_SB_EEES9_SE_SG_Li256ELb0ELb0ELb0ELb0EEENS1_30DynamicPersistentTileSchedulerILi256ELi32ELb0ELb0ELb1EEEEEEEEEvNT_6ParamsE,"aw",@nobits
	.sectionflags	@""
	.align	16
	.zero		1024


//--------------------- .nv.shared._ZN7cutlass13device_kernelIN5flash11enable_sm90INS1_16FlashAttnFwdSm90INS1_25CollectiveMainloopFwdSm90ILi2EN4cute5tupleIJNS5_1CILi1EEES8_S8_EEENS6_IJNS7_ILi128EEENS7_ILi96EEENS7_ILi192EEEEEELi192ENS_6half_tEfNS_4arch4Sm90ELb0ELb1ELb1ELb1ELb0ELb0ELb0ELb1ELb1ELb0ELb0ELb0EEENS1_21CollectiveEpilogueFwdINS6_IJSA_SC_SB_EEES9_SE_SG_Li256ELb1ELb0ELb0ELb0EEENS1_36VarlenDynamicPersistentTileSchedulerILi128ELi96ELi256ELi32ELb0ELb0ELb1ELb1ELb0ELb1EEEEEEEEEvNT_6ParamsE --------------------------
	.section	.nv.shared._ZN7cutlass13device_kernelIN5flash11enable_sm90INS1_16FlashAttnFwdSm90INS1_25CollectiveMainloopFwdSm90ILi2EN4cute5tupleIJNS5_1CILi1EEES8_S8_EEENS6_IJNS7_ILi128EEENS7_ILi96EEENS7_ILi192EEEEEELi192ENS_6half_tEfNS_4arch4Sm90ELb0ELb1ELb1ELb1ELb0ELb0ELb0ELb1ELb1ELb0ELb0ELb0EEENS1_21CollectiveEpilogueFwdINS6_IJSA_SC_SB_EEES9_SE_SG_Li256ELb1ELb0ELb0ELb0EEENS1_36VarlenDynamicPersistentTileSchedulerILi128ELi96ELi256ELi32ELb0ELb0ELb1ELb1ELb0ELb1EEEEEEEEEvNT_6ParamsE,"aw",@nobits
	.sectionflags	@""
	.align	16
	.zero		1024


//--------------------- .nv.shared._ZN7cutlass13device_kernelIN5flash11enable_sm90INS1_16FlashAttnFwdSm90INS1_25CollectiveMainloopFwdSm90ILi2EN4cute5tupleIJNS5_1CILi1EEES8_S8_EEENS6_IJNS7_ILi128EEENS7_ILi96EEENS7_ILi192EEEEEELi192ENS_6half_tEfNS_4arch4Sm90ELb0ELb1ELb1ELb1ELb0ELb1ELb0ELb1ELb1ELb0ELb0ELb0EEENS1_21CollectiveEpilogueFwdINS6_IJSA_SC_SB_EEES9_SE_SG_Li256ELb1ELb0ELb0ELb0EEENS1_36VarlenDynamicPersistentTileSchedulerILi128ELi96ELi256ELi32ELb0ELb0ELb1ELb1ELb0ELb1EEEEEEEEEvNT_6ParamsE --------------------------
	.section	.nv.shared._ZN7cutlass13device_kernelIN5flash11enable_sm90INS1_16FlashAttnFwdSm90INS1_25CollectiveMainloopFwdSm90ILi2EN4cute5tupleIJNS5_1CILi1EEES8_S8_EEENS6_IJNS7_ILi128EEENS7_ILi96EEENS7_ILi192EEEEEELi192ENS_6half_tEfNS_4arch4Sm90ELb0ELb1ELb1ELb1ELb0ELb1ELb0ELb1ELb1ELb0ELb0ELb0EEENS1_21CollectiveEpilogueFwdINS6_IJSA_SC_SB_EEES9_SE_SG_Li256ELb1ELb0ELb0ELb0EEENS1_36VarlenDynamicPersistentTileSchedulerILi128ELi96ELi256ELi32ELb0ELb0ELb1ELb1ELb0ELb1EEEEEEEEEvNT_6ParamsE,"aw",@nobits
	.sectionflags	@""
	.align	16
	.zero		1024


//--------------------- .nv.shared._ZN7cutlass13device_kernelIN5flash11enable_sm90INS1_16FlashAttnFwdSm90INS1_25CollectiveMainloopFwdSm90ILi2EN4cute5tupleIJNS5_1CILi1EEES8_S8_EEENS6_IJNS7_ILi128EEENS7_ILi112EEENS7_ILi192EEEEEELi192ENS_6half_tEfNS_4arch4Sm90ELb1ELb0ELb1ELb0ELb0ELb0ELb0ELb1ELb1ELb0ELb0ELb0EEENS1_21CollectiveEpilogueFwdINS6_IJSA_SC_SB_EEES9_SE_SG_Li256ELb0ELb0ELb0ELb0EEENS1_30DynamicPersistentTileSchedulerILi256ELi32ELb0ELb0ELb1EEEEEEEEEvNT_6ParamsE --------------------------
	.section	.nv.shared._ZN7cutlass13device_kernelIN5flash11enable_sm90INS1_16FlashAttnFwdSm90INS1_25CollectiveMainloopFwdSm90ILi2EN4cute5tupleIJNS5_1CILi1EEES8_S8_EEENS6_IJNS7_ILi128EEENS7_ILi112EEENS7_ILi192EEEEEELi192ENS_6half_tEfNS_4arch4Sm90ELb1ELb0ELb1ELb0ELb0ELb0ELb0ELb1ELb1ELb0ELb0ELb0EEENS1_21CollectiveEpilogueFwdINS6_IJSA_SC_SB_EEES9_SE_SG_Li256ELb0ELb0ELb0ELb0EEENS1_30DynamicPersistentTileSchedulerILi256ELi32ELb0ELb0ELb1EEEEEEEEEvNT_6ParamsE,"aw",@nobits
	.sectionflags	@""
	.align	16
	.zero		1024


//--------------------- .nv.shared._ZN7cutlass13device_kernelIN5flash11enable_sm90INS1_16FlashAttnFwdSm90INS1_25CollectiveMainloopFwdSm90ILi2EN4cute5tupleIJNS5_1CILi1EEES8_S8_EEENS6_IJNS7_ILi128EEENS7_ILi112EEENS7_ILi192EEEEEELi192ENS_6half_tEfNS_4arch4Sm90ELb1ELb0ELb1ELb1ELb0ELb0ELb0ELb1ELb1ELb0ELb0ELb0EEENS1_21CollectiveEpilogueFwdINS6_IJSA_SC_SB_EEES9_SE_SG_Li256ELb1ELb0ELb0ELb0EEENS1_36VarlenDynamicPersistentTileSchedulerILi128ELi112ELi256ELi32ELb0ELb0ELb1ELb1ELb1ELb1EEEEEEEEEvNT_6ParamsE --------------------------
	.section	.nv.shared._ZN7cutlass13device_kernelIN5flash11enable_sm90INS1_16FlashAttnFwdSm90INS1_25CollectiveMainloopFwdSm90ILi2EN4cute5tupleIJNS5_1CILi1EEES8_S8_EEENS6_IJNS7_ILi128EEENS7_ILi112EEENS7_ILi192EEEEEELi192ENS_6half_tEfNS_4arch4Sm90ELb1ELb0ELb1ELb1ELb0ELb0ELb0ELb1ELb1ELb0ELb0ELb0EEENS1_21CollectiveEpilogueFwdINS6_IJSA_SC_SB_EEES9_SE_SG_Li256ELb1ELb0ELb0ELb0EEENS1_36VarlenDynamicPersistentTileSchedulerILi128ELi112ELi256ELi32ELb0ELb0ELb1ELb1ELb1ELb1EEEEEEEEEvNT_6ParamsE,"aw",@nobits
	.sectionflags	@""
	.align	16
	.zero		1024


//--------------------- .nv.shared._ZN7cutlass13device_kernelIN5flash11enable_sm90INS1_16FlashAttnFwdSm90INS1_25CollectiveMainloopFwdSm90ILi2EN4cute5tupleIJNS5_1CILi1EEES8_S8_EEENS6_IJNS7_ILi128EEENS7_ILi112EEENS7_ILi192EEEEEELi192ENS_6half_tEfNS_4arch4Sm90ELb1ELb0ELb1ELb1ELb0ELb1ELb0ELb1ELb1ELb0ELb0ELb0EEENS1_21CollectiveEpilogueFwdINS6_IJSA_SC_SB_EEES9_SE_SG_Li256ELb1ELb0ELb0ELb0EEENS1_36VarlenDynamicPersistentTileSchedulerILi128ELi112ELi256ELi32ELb0ELb0ELb1ELb1ELb1ELb1EEEEEEEEEvNT_6ParamsE --------------------------
	.section	.nv.shared._ZN7cutlass13device_kernelIN5flash11enable_sm90INS1_16FlashAttnFwdSm90INS1_25CollectiveMainloopFwdSm90ILi2EN4cute5tupleIJNS5_1CILi1EEES8_S8_EEENS6_IJNS7_ILi128EEENS7_ILi112EEENS7_ILi192EEEEEELi192ENS_6half_tEfNS_4arch4Sm90ELb1ELb0ELb1ELb1ELb0ELb1ELb0ELb1ELb1ELb0ELb0ELb0EEENS1_21CollectiveEpilogueFwdINS6_IJSA_SC_SB_EEES9_SE_SG_Li256ELb1ELb0ELb0ELb0EEENS1_36VarlenDynamicPersistentTileSchedulerILi128ELi112ELi256ELi32ELb0ELb0ELb1ELb1ELb1ELb1EEEEEEEEEvNT_6ParamsE,"aw",@nobits
	.sectionflags	@""
	.align	16
	.zero		1024


//--------------------- .nv.constant0._ZN7cutlass13device_kernelIN5flash11enable_sm90INS1_16FlashAttnFwdSm90INS1_25CollectiveMainloopFwdSm90ILi2EN4cute5tupleIJNS5_1CILi1EEES8_S8_EEENS6_IJNS7_ILi128EEENS7_ILi112EEENS7_ILi192EEEEEELi192ENS_6half_tEfNS_4arch4Sm90ELb0ELb0ELb1ELb0ELb0ELb0ELb0ELb1ELb1ELb0ELb0ELb0EEENS1_21CollectiveEpilogueFwdINS6_IJSA_SC_SB_EEES9_SE_SG_Li256ELb0ELb0ELb0ELb0EEENS1_29StaticPersistentTileSchedulerILb0EEEEEEEEEvNT_6ParamsE --------------------------
	.section	.nv.constant0._ZN7cutlass13device_kernelIN5flash11enable_sm90INS1_16FlashAttnFwdSm90INS1_25CollectiveMainloopFwdSm90ILi2EN4cute5tupleIJNS5_1CILi1EEES8_S8_EEENS6_IJNS7_ILi128EEENS7_ILi112EEENS7_ILi192EEEEEELi192ENS_6half_tEfNS_4arch4Sm90ELb0ELb0ELb1ELb0ELb0ELb0ELb0ELb1ELb1ELb0ELb0ELb0EEENS1_21CollectiveEpilogueFwdINS6_IJSA_SC_SB_EEES9_SE_SG_Li256ELb0ELb0ELb0ELb0EEENS1_29StaticPersistentTileSchedulerILb0EEEEEEEEEvNT_6ParamsE,"a",@progbits
	.sectionflags	@""
	.align	4
.nv.constant0._ZN7cutlass13device_kernelIN5flash11enable_sm90INS1_16FlashAttnFwdSm90INS1_25CollectiveMainloopFwdSm90ILi2EN4cute5tupleIJNS5_1CILi1EEES8_S8_EEENS6_IJNS7_ILi128EEENS7_ILi112EEENS7_ILi192EEEEEELi192ENS_6half_tEfNS_4arch4Sm90ELb0ELb0ELb1ELb0ELb0ELb0ELb0ELb1ELb1ELb0ELb0ELb0EEENS1_21CollectiveEpilogueFwdINS6_IJSA_SC_SB_EEES9_SE_SG_Li256ELb0ELb0ELb0ELb0EEENS1_29StaticPersistentTileSchedulerILb0EEEEEEEEEvNT_6ParamsE:
	.zero		3584


//--------------------- .nv.constant0._ZN7cutlass13device_kernelIN5flash11enable_sm90INS1_16FlashAttnFwdSm90INS1_25CollectiveMainloopFwdSm90ILi2EN4cute5tupleIJNS5_1CILi2EEENS7_ILi1EEES9_EEENS6_IJNS7_ILi128EEENS7_ILi112EEENS7_ILi192EEEEEELi192ENS_6half_tEfNS_4arch4Sm90ELb0ELb0ELb1ELb0ELb0ELb0ELb0ELb1ELb1ELb0ELb0ELb0EEENS1_21CollectiveEpilogueFwdINS6_IJSB_SD_SC_EEESA_SF_SH_Li256ELb0ELb0ELb0ELb0EEENS1_29StaticPersistentTileSchedulerILb0EEEEEEEEEvNT_6ParamsE --------------------------
	.section	.nv.constant0._ZN7cutlass13device_kernelIN5flash11enable_sm90INS1_16FlashAttnFwdSm90INS1_25CollectiveMainloopFwdSm90ILi2EN4cute5tupleIJNS5_1CILi2EEENS7_ILi1EEES9_EEENS6_IJNS7_ILi128EEENS7_ILi112EEENS7_ILi192EEEEEELi192ENS_6half_tEfNS_4arch4Sm90ELb0ELb0ELb1ELb0ELb0ELb0ELb0ELb1ELb1ELb0ELb0ELb0EEENS1_21CollectiveEpilogueFwdINS6_IJSB_SD_SC_EEESA_SF_SH_Li256ELb0ELb0ELb0ELb0EEENS1_29StaticPersistentTileSchedulerILb0EEEEEEEEEvNT_6ParamsE,"a",@progbits
	.sectionflags	@""
	.align	4
.nv.constant0._ZN7cutlass13device_kernelIN5flash11enable_sm90INS1_16FlashAttnFwdSm90INS1_25CollectiveMainloopFwdSm90ILi2EN4cute5tupleIJNS5_1CILi2EEENS7_ILi1EEES9_EEENS6_IJNS7_ILi128EEENS7_ILi112EEENS7_ILi192EEEEEELi192ENS_6half_tEfNS_4arch4Sm90ELb0ELb0ELb1ELb0ELb0ELb0ELb0ELb1ELb1ELb0ELb0ELb0EEENS1_21CollectiveEpilogueFwdINS6_IJSB_SD_SC_EEESA_SF_SH_Li256ELb0ELb0ELb0ELb0EEENS1_29StaticPersistentTileSchedulerILb0EEEEEEEEEvNT_6ParamsE:
	.zero		3584


//--------------------- .nv.constant0._ZN7cutlass13device_kernelIN5flash11enable_sm90INS1_16FlashAttnFwdSm90INS1_25CollectiveMainloopFwdSm90ILi2EN4cute5tupleIJNS5_1CILi1EEES8_S8_EEENS6_IJNS7_ILi128EEENS7_ILi112EEENS7_ILi192EEEEEELi192ENS_6half_tEfNS_4arch4Sm90ELb0ELb0ELb1ELb1ELb0ELb0ELb0ELb1ELb1ELb0ELb0ELb0EEENS1_21CollectiveEpilogueFwdINS6_IJSA_SC_SB_EEES9_SE_SG_Li256ELb1ELb0ELb0ELb0EEENS1_36VarlenDynamicPersistentTileSchedulerILi128ELi112ELi256ELi32ELb0ELb0ELb1ELb0ELb1ELb1EEEEEEEEEvNT_6ParamsE --------------------------
	.section	.nv.constant0._ZN7cutlass13device_kernelIN5flash11enable_sm90INS1_16FlashAttnFwdSm90INS1_25CollectiveMainloopFwdSm90ILi2EN4cute5tupleIJNS5_1CILi1EEES8_S8_EEENS6_IJNS7_ILi128EEENS7_ILi112EEENS7_ILi192EEEEEELi192ENS_6half_tEfNS_4arch4Sm90ELb0ELb0ELb1ELb1ELb0ELb0ELb0ELb1ELb1ELb0ELb0ELb0EEENS1_21CollectiveEpilogueFwdINS6_IJSA_SC_SB_EEES9_SE_SG_Li256ELb1ELb0ELb0ELb0EEENS1_36VarlenDynamicPersistentTileSchedulerILi128ELi112ELi256ELi32ELb0ELb0ELb1ELb0ELb1ELb1EEEEEEEEEvNT_6ParamsE,"a",@progbits
	.sectionflags	@""
	.align	4
.nv.constant0._ZN7cutlass13device_kernelIN5flash11enable_sm90INS1_16FlashAttnFwdSm90INS1_25CollectiveMainloopFwdSm90ILi2EN4cute5tupleIJNS5_1CILi1EEES8_S8_EEENS6_IJNS7_ILi128EEENS7_ILi112EEENS7_ILi192EEEEEELi192ENS_6half_tEfNS_4arch4Sm90ELb0ELb0ELb1ELb1ELb0ELb0ELb0ELb1ELb1ELb0ELb0ELb0EEENS1_21CollectiveEpilogueFwdINS6_IJSA_SC_SB_EEES9_SE_SG_Li256ELb1ELb0ELb0ELb0EEENS1_36VarlenDynamicPersistentTileSchedulerILi128ELi112ELi256ELi32ELb0ELb0ELb1ELb0ELb1ELb1EEEEEEEEEvNT_6ParamsE:
	.zero		3200


//--------------------- .nv.constant0._ZN7cutlass13device_kernelIN5flash11enable_sm90INS1_16FlashAttnFwdSm90INS1_25CollectiveMainloopFwdSm90ILi2EN4cute5tupleIJNS5_1CILi1EEES8_S8_EEENS6_IJNS7_ILi128EEENS7_ILi112EEENS7_ILi192EEEEEELi192ENS_6half_tEfNS_4arch4Sm90ELb0ELb0ELb1ELb1ELb0ELb1ELb0ELb1ELb1ELb0ELb0ELb0EEENS1_21CollectiveEpilogueFwdINS6_IJSA_SC_SB_EEES9_SE_SG_Li256ELb1ELb0ELb0ELb0EEENS1_36VarlenDynamicPersistentTileSchedulerILi128ELi112ELi256ELi32ELb0ELb0ELb1ELb0ELb1ELb1EEEEEEEEEvNT_6ParamsE --------------------------
	.section	.nv.constant0._ZN7cutlass13device_kernelIN5flash11enable_sm90INS1_16FlashAttnFwdSm90INS1_25CollectiveMainloopFwdSm90ILi2EN4cute5tupleIJNS5_1CILi1EEES8_S8_EEENS6_IJNS7_ILi128EEENS7_ILi112EEENS7_ILi192EEEEEELi192ENS_6half_tEfNS_4arch4Sm90ELb0ELb0ELb1ELb1ELb0ELb1ELb0ELb1ELb1ELb0ELb0ELb0EEENS1_21CollectiveEpilogueFwdINS6_IJSA_SC_SB_EEES9_SE_SG_Li256ELb1ELb0ELb0ELb0EEENS1_36VarlenDynamicPersistentTileSchedulerILi128ELi112ELi256ELi32ELb0ELb0ELb1ELb0ELb1ELb1EEEEEEEEEvNT_6ParamsE,"a",@progbits
	.sectionflags	@""
	.align	4
.nv.constant0._ZN7cutlass13device_kernelIN5flash11enable_sm90INS1_16FlashAttnFwdSm90INS1_25CollectiveMainloopFwdSm90ILi2EN4cute5tupleIJNS5_1CILi1EEES8_S8_EEENS6_IJNS7_ILi128EEENS7_ILi112EEENS7_ILi192EEEEEELi192ENS_6half_tEfNS_4arch4Sm90ELb0ELb0ELb1ELb1ELb0ELb1ELb0ELb1ELb1ELb0ELb0ELb0EEENS1_21CollectiveEpilogueFwdINS6_IJSA_SC_SB_EEES9_SE_SG_Li256ELb1ELb0ELb0ELb0EEENS1_36VarlenDynamicPersistentTileSchedulerILi128ELi112ELi256ELi32ELb0ELb0ELb1ELb0ELb1ELb1EEEEEEEEEvNT_6ParamsE:
	.zero		3200


//--------------------- .nv.constant0._ZN7cutlass13device_kernelIN5flash11enable_sm90INS1_16FlashAttnFwdSm90INS1_25CollectiveMainloopFwdSm90ILi2EN4cute5tupleIJNS5_1CILi1EEES8_S8_EEENS6_IJNS7_ILi128EEENS7_ILi96EEENS7_ILi192EEEEEELi192ENS_6half_tEfNS_4arch4Sm90ELb0ELb1ELb1ELb0ELb0ELb0ELb0ELb1ELb1ELb0ELb0ELb0EEENS1_21CollectiveEpilogueFwdINS6_IJSA_SC_SB_EEES9_SE_SG_Li256ELb0ELb0ELb0ELb0EEENS1_30DynamicPersistentTileSchedulerILi256ELi32ELb0ELb0ELb1EEEEEEEEEvNT_6ParamsE --------------------------
	.section	.nv.constant0._ZN7cutlass13device_kernelIN5flash11enable_sm90INS1_16FlashAttnFwdSm90INS1_25CollectiveMainloopFwdSm90ILi2EN4cute5tupleIJNS5_1CILi1EEES8_S8_EEENS6_IJNS7_ILi128EEENS7_ILi96EEENS7_ILi192EEEEEELi192ENS_6half_tEfNS_4arch4Sm90ELb0ELb1ELb1ELb0ELb0ELb0ELb0ELb1ELb1ELb0ELb0ELb0EEENS1_21CollectiveEpilogueFwdINS6_IJSA_SC_SB_EEES9_SE_SG_Li256ELb0ELb0ELb0ELb0EEENS1_30DynamicPersistentTileSchedulerILi256ELi32ELb0ELb0ELb1EEEEEEEEEvNT_6ParamsE,"a",@progbits
	.sectionflags	@""
	.align	4
.nv.constant0._ZN7cutlass13device_kernelIN5flash11enable_sm90INS1_16FlashAttnFwdSm90INS1_25CollectiveMainloopFwdSm90ILi2EN4cute5tupleIJNS5_1CILi1EEES8_S8_EEENS6_IJNS7_ILi128EEENS7_ILi96EEENS7_ILi192EEEEEELi192ENS_6half_tEfNS_4arch4Sm90ELb0ELb1ELb1ELb0ELb0ELb0ELb0ELb1ELb1ELb0ELb0ELb0EEENS1_21CollectiveEpilogueFwdINS6_IJSA_SC_SB_EEES9_SE_SG_Li256ELb0ELb0ELb0ELb0EEENS1_30DynamicPersistentTileSchedulerILi256ELi32ELb0ELb0ELb1EEEEEEEEEvNT_6ParamsE:
	.zero		3584


//--------------------- .nv.constant0._ZN7cutlass13device_kernelIN5flash11enable_sm90INS1_16FlashAttnFwdSm90INS1_25CollectiveMainloopFwdSm90ILi2EN4cute5tupleIJNS5_1CILi1EEES8_S8_EEENS6_IJNS7_ILi128EEENS7_ILi96EEENS7_ILi192EEEEEELi192ENS_6half_tEfNS_4arch4Sm90ELb0ELb1ELb1ELb1ELb0ELb0ELb0ELb1ELb1ELb0ELb0ELb0EEENS1_21CollectiveEpilogueFwdINS6_IJSA_SC_SB_EEES9_SE_SG_Li256ELb1ELb0ELb0ELb0EEENS1_36VarlenDynamicPersistentTileSchedulerILi128ELi96ELi256ELi32ELb0ELb0ELb1ELb1ELb0ELb1EEEEEEEEEvNT_6ParamsE --------------------------
	.section	.nv.constant0._ZN7cutlass13device_kernelIN5flash11enable_sm90INS1_16FlashAttnFwdSm90INS1_25CollectiveMainloopFwdSm90ILi2EN4cute5tupleIJNS5_1CILi1EEES8_S8_EEENS6_IJNS7_ILi128EEENS7_ILi96EEENS7_ILi192EEEEEELi192ENS_6half_tEfNS_4arch4Sm90ELb0ELb1ELb1ELb1ELb0ELb0ELb0ELb1ELb1ELb0ELb0ELb0EEENS1_21CollectiveEpilogueFwdINS6_IJSA_SC_SB_EEES9_SE_SG_Li256ELb1ELb0ELb0ELb0EEENS1_36VarlenDynamicPersistentTileSchedulerILi128ELi96ELi256ELi32ELb0ELb0ELb1ELb1ELb0ELb1EEEEEEEEEvNT_6ParamsE,"a",@progbits
	.sectionflags	@""
	.align	4
.nv.constant0._ZN7cutlass13device_kernelIN5flash11enable_sm90INS1_16FlashAttnFwdSm90INS1_25CollectiveMainloopFwdSm90ILi2EN4cute5tupleIJNS5_1CILi1EEES8_S8_EEENS6_IJNS7_ILi128EEENS7_ILi96EEENS7_ILi192EEEEEELi192ENS_6half_tEfNS_4arch4Sm90ELb0ELb1ELb1ELb1ELb0ELb0ELb0ELb1ELb1ELb0ELb0ELb0EEENS1_21CollectiveEpilogueFwdINS6_IJSA_SC_SB_EEES9_SE_SG_Li256ELb1ELb0ELb0ELb0EEENS1_36VarlenDynamicPersistentTileSchedulerILi128ELi96ELi256ELi32ELb0ELb0ELb1ELb1ELb0ELb1EEEEEEEEEvNT_6ParamsE:
	.zero		3200


//--------------------- .nv.constant0._ZN7cutlass13device_kernelIN5flash11enable_sm90INS1_16FlashAttnFwdSm90INS1_25CollectiveMainloopFwdSm90ILi2EN4cute5tupleIJNS5_1CILi1EEES8_S8_EEENS6_IJNS7_ILi128EEENS7_ILi96EEENS7_ILi192EEEEEELi192ENS_6half_tEfNS_4arch4Sm90ELb0ELb1ELb1ELb1ELb0ELb1ELb0ELb1ELb1ELb0ELb0ELb0EEENS1_21CollectiveEpilogueFwdINS6_IJSA_SC_SB_EEES9_SE_SG_Li256ELb1ELb0ELb0ELb0EEENS1_36VarlenDynamicPersistentTileSchedulerILi128ELi96ELi256ELi32ELb0ELb0ELb1ELb1ELb0ELb1EEEEEEEEEvNT_6ParamsE --------------------------
	.section	.nv.constant0._ZN7cutlass13device_kernelIN5flash11enable_sm90INS1_16FlashAttnFwdSm90INS1_25CollectiveMainloopFwdSm90ILi2EN4cute5tupleIJNS5_1CILi1EEES8_S8_EEENS6_IJNS7_ILi128EEENS7_ILi96EEENS7_ILi192EEEEEELi192ENS_6half_tEfNS_4arch4Sm90ELb0ELb1ELb1ELb1ELb0ELb1ELb0ELb1ELb1ELb0ELb0ELb0EEENS1_21CollectiveEpilogueFwdINS6_IJSA_SC_SB_EEES9_SE_SG_Li256ELb1ELb0ELb0ELb0EEENS1_36VarlenDynamicPersistentTileSchedulerILi128ELi96ELi256ELi32ELb0ELb0ELb1ELb1ELb0ELb1EEEEEEEEEvNT_6ParamsE,"a",@progbits
	.sectionflags	@""
	.align	4
.nv.constant0._ZN7cutlass13device_kernelIN5flash11enable_sm90INS1_16FlashAttnFwdSm90INS1_25CollectiveMainloopFwdSm90ILi2EN4cute5tupleIJNS5_1CILi1EEES8_S8_EEENS6_IJNS7_ILi128EEENS7_ILi96EEENS7_ILi192EEEEEELi192ENS_6half_tEfNS_4arch4Sm90ELb0ELb1ELb1ELb1ELb0ELb1ELb0ELb1ELb1ELb0ELb0ELb0EEENS1_21CollectiveEpilogueFwdINS6_IJSA_SC_SB_EEES9_SE_SG_Li256ELb1ELb0ELb0ELb0EEENS1_36VarlenDynamicPersistentTileSchedulerILi128ELi96ELi256ELi32ELb0ELb0ELb1ELb1ELb0ELb1EEEEEEEEEvNT_6ParamsE:
	.zero		3200


//--------------------- .nv.constant0._ZN7cutlass13device_kernelIN5flash11enable_sm90INS1_16FlashAttnFwdSm90INS1_25CollectiveMainloopFwdSm90ILi2EN4cute5tupleIJNS5_1CILi1EEES8_S8_EEENS6_IJNS7_ILi128EEENS7_ILi112EEENS7_ILi192EEEEEELi192ENS_6half_tEfNS_4arch4Sm90ELb1ELb0ELb1ELb0ELb0ELb0ELb0ELb1ELb1ELb0ELb0ELb0EEENS1_21CollectiveEpilogueFwdINS6_IJSA_SC_SB_EEES9_SE_SG_Li256ELb0ELb0ELb0ELb0EEENS1_30DynamicPersistentTileSchedulerILi256ELi32ELb0ELb0ELb1EEEEEEEEEvNT_6ParamsE --------------------------
	.section	.nv.constant0._ZN7cutlass13device_kernelIN5flash11enable_sm90INS1_16FlashAttnFwdSm90INS1_25CollectiveMainloopFwdSm90ILi2EN4cute5tupleIJNS5_1CILi1EEES8_S8_EEENS6_IJNS7_ILi128EEENS7_ILi112EEENS7_ILi192EEEEEELi192ENS_6half_tEfNS_4arch4Sm90ELb1ELb0ELb1ELb0ELb0ELb0ELb0ELb1ELb1ELb0ELb0ELb0EEENS1_21CollectiveEpilogueFwdINS6_IJSA_SC_SB_EEES9_SE_SG_Li256ELb0ELb0ELb0ELb0EEENS1_30DynamicPersistentTileSchedulerILi256ELi32ELb0ELb0ELb1EEEEEEEEEvNT_6ParamsE,"a",@progbits
	.sectionflags	@""
	.align	4
.nv.constant0._ZN7cutlass13device_kernelIN5flash11enable_sm90INS1_16FlashAttnFwdSm90INS1_25CollectiveMainloopFwdSm90ILi2EN4cute5tupleIJNS5_1CILi1EEES8_S8_EEENS6_IJNS7_ILi128EEENS7_ILi112EEENS7_ILi192EEEEEELi192ENS_6half_tEfNS_4arch4Sm90ELb1ELb0ELb1ELb0ELb0ELb0ELb0ELb1ELb1ELb0ELb0ELb0EEENS1_21CollectiveEpilogueFwdINS6_IJSA_SC_SB_EEES9_SE_SG_Li256ELb0ELb0ELb0ELb0EEENS1_30DynamicPersistentTileSchedulerILi256ELi32ELb0ELb0ELb1EEEEEEEEEvNT_6ParamsE:
	.zero		3584


//--------------------- .nv.constant0._ZN7cutlass13device_kernelIN5flash11enable_sm90INS1_16FlashAttnFwdSm90INS1_25CollectiveMainloopFwdSm90ILi2EN4cute5tupleIJNS5_1CILi1EEES8_S8_EEENS6_IJNS7_ILi128EEENS7_ILi112EEENS7_ILi192EEEEEELi192ENS_6half_tEfNS_4arch4Sm90ELb1ELb0ELb1ELb1ELb0ELb0ELb0ELb1ELb1ELb0ELb0ELb0EEENS1_21CollectiveEpilogueFwdINS6_IJSA_SC_SB_EEES9_SE_SG_Li256ELb1ELb0ELb0ELb0EEENS1_36VarlenDynamicPersistentTileSchedulerILi128ELi112ELi256ELi32ELb0ELb0ELb1ELb1ELb1ELb1EEEEEEEEEvNT_6ParamsE --------------------------
	.section	.nv.constant0._ZN7cutlass13device_kernelIN5flash11enable_sm90INS1_16FlashAttnFwdSm90INS1_25CollectiveMainloopFwdSm90ILi2EN4cute5tupleIJNS5_1CILi1EEES8_S8_EEENS6_IJNS7_ILi128EEENS7_ILi112EEENS7_ILi192EEEEEELi192ENS_6half_tEfNS_4arch4Sm90ELb1ELb0ELb1ELb1ELb0ELb0ELb0ELb1ELb1ELb0ELb0ELb0EEENS1_21CollectiveEpilogueFwdINS6_IJSA_SC_SB_EEES9_SE_SG_Li256ELb1ELb0ELb0ELb0EEENS1_36VarlenDynamicPersistentTileSchedulerILi128ELi112ELi256ELi32ELb0ELb0ELb1ELb1ELb1ELb1EEEEEEEEEvNT_6ParamsE,"a",@progbits
	.sectionflags	@""
	.align	4
.nv.constant0._ZN7cutlass13device_kernelIN5flash11enable_sm90INS1_16FlashAttnFwdSm90INS1_25CollectiveMainloopFwdSm90ILi2EN4cute5tupleIJNS5_1CILi1EEES8_S8_EEENS6_IJNS7_ILi128EEENS7_ILi112EEENS7_ILi192EEEEEELi192ENS_6half_tEfNS_4arch4Sm90ELb1ELb0ELb1ELb1ELb0ELb0ELb0ELb1ELb1ELb0ELb0ELb0EEENS1_21CollectiveEpilogueFwdINS6_IJSA_SC_SB_EEES9_SE_SG_Li256ELb1ELb0ELb0ELb0EEENS1_36VarlenDynamicPersistentTileSchedulerILi128ELi112ELi256ELi32ELb0ELb0ELb1ELb1ELb1ELb1EEEEEEEEEvNT_6ParamsE:
	.zero		3200


//--------------------- .nv.constant0._ZN7cutlass13device_kernelIN5flash11enable_sm90INS1_16FlashAttnFwdSm90INS1_25CollectiveMainloopFwdSm90ILi2EN4cute5tupleIJNS5_1CILi1EEES8_S8_EEENS6_IJNS7_ILi128EEENS7_ILi112EEENS7_ILi192EEEEEELi192ENS_6half_tEfNS_4arch4Sm90ELb1ELb0ELb1ELb1ELb0ELb1ELb0ELb1ELb1ELb0ELb0ELb0EEENS1_21CollectiveEpilogueFwdINS6_IJSA_SC_SB_EEES9_SE_SG_Li256ELb1ELb0ELb0ELb0EEENS1_36VarlenDynamicPersistentTileSchedulerILi128ELi112ELi256ELi32ELb0ELb0ELb1ELb1ELb1ELb1EEEEEEEEEvNT_6ParamsE --------------------------
	.section	.nv.constant0._ZN7cutlass13device_kernelIN5flash11enable_sm90INS1_16FlashAttnFwdSm90INS1_25CollectiveMainloopFwdSm90ILi2EN4cute5tupleIJNS5_1CILi1EEES8_S8_EEENS6_IJNS7_ILi128EEENS7_ILi112EEENS7_ILi192EEEEEELi192ENS_6half_tEfNS_4arch4Sm90ELb1ELb0ELb1ELb1ELb0ELb1ELb0ELb1ELb1ELb0ELb0ELb0EEENS1_21CollectiveEpilogueFwdINS6_IJSA_SC_SB_EEES9_SE_SG_Li256ELb1ELb0ELb0ELb0EEENS1_36VarlenDynamicPersistentTileSchedulerILi128ELi112ELi256ELi32ELb0ELb0ELb1ELb1ELb1ELb1EEEEEEEEEvNT_6ParamsE,"a",@progbits
	.sectionflags	@""
	.align	4
.nv.constant0._ZN7cutlass13device_kernelIN5flash11enable_sm90INS1_16FlashAttnFwdSm90INS1_25CollectiveMainloopFwdSm90ILi2EN4cute5tupleIJNS5_1CILi1EEES8_S8_EEENS6_IJNS7_ILi128EEENS7_ILi112EEENS7_ILi192EEEEEELi192ENS_6half_tEfNS_4arch4Sm90ELb1ELb0ELb1ELb1ELb0ELb1ELb0ELb1ELb1ELb0ELb0ELb0EEENS1_21CollectiveEpilogueFwdINS6_IJSA_SC_SB_EEES9_SE_SG_Li256ELb1ELb0ELb0ELb0EEENS1_36VarlenDynamicPersistentTileSchedulerILi128ELi112ELi256ELi32ELb0ELb0ELb1ELb1ELb1ELb1EEEEEEEEEvNT_6ParamsE:
	.zero		3200


//--------------------- SYMBOLS --------------------------

	.type		.nv.reservedSmem.offset0,@object
	.size		.nv.reservedSmem.offset0,0x4
	.type		__assertfail,@function
